	.target	sm_90a

	.elftype	@"ET_EXEC"


//--------------------- .note.nv.tkinfo           --------------------------
	.section	.note.nv.tkinfo,"",@"SHT_NOTE"
	.sectionflags	@"SHF_NOTE_NV_TKINFO"
	.tkinfo
        /*0018*/ 	.word	0x00000002
        /*0030*/ 	.string	""
        /*0030*/ 	.string	"ptxas"
        /*0030*/ 	.string	"Cuda compilation tools, release 13.0, V13.0.88"
        /*0030*/ 	.string	"Build cuda_13.0.r13.0/compiler.36424714_0"
        /*0030*/ 	.string	"-arch sm_90a -m 64 "



//--------------------- .note.nv.cuinfo           --------------------------
	.section	.note.nv.cuinfo,"",@"SHT_NOTE"
	.sectionflags	@"SHF_NOTE_NV_CUINFO"
        /*0018*/ 	.short	0x0002
        /*001a*/ 	.short	0x005a
        /*001c*/ 	.short	0x0082
	.zero		2


//--------------------- .nv.info                  --------------------------
	.section	.nv.info,"",@"SHT_CUDA_INFO"
	.align	4


	//----- nvinfo : EIATTR_REGCOUNT
	.align		4
        /*0000*/ 	.byte	0x04, 0x2f
        /*0002*/ 	.short	(.L_26 - .L_25)
	.align		4
.L_25:
        /*0004*/ 	.word	index@(_ZN7cutlass13device_kernelIN5flash11enable_sm90INS1_16FlashAttnFwdSm90INS1_25CollectiveMainloopFwdSm90ILi2EN4cute5tupleIJNS5_1CILi1EEES8_S8_EEENS6_IJNS7_ILi128EEENS7_ILi160EEENS7_ILi192EEEEEELi192ENS_12float_e4m3_tEfNS_4arch4Sm90ELb1ELb0ELb1ELb1ELb0ELb1ELb0ELb1ELb1ELb1ELb1ELb0EEENS1_21CollectiveEpilogueFwdINS6_IJSA_SC_SB_EEES9_NS_10bfloat16_tESG_Li256ELb1ELb1ELb1ELb1EEENS1_36VarlenDynamicPersistentTileSchedulerILi128ELi160ELi256ELi128ELb1ELb1ELb1ELb1ELb1ELb1EEEEEEEEEvNT_6ParamsE)
        /*0008*/ 	.word	0x000000a8


	//----- nvinfo : EIATTR_FRAME_SIZE
	.align		4
.L_26:
        /*000c*/ 	.byte	0x04, 0x11
        /*000e*/ 	.short	(.L_28 - .L_27)
	.align		4
.L_27:
        /*0010*/ 	.word	index@(_ZN7cutlass13device_kernelIN5flash11enable_sm90INS1_16FlashAttnFwdSm90INS1_25CollectiveMainloopFwdSm90ILi2EN4cute5tupleIJNS5_1CILi1EEES8_S8_EEENS6_IJNS7_ILi128EEENS7_ILi160EEENS7_ILi192EEEEEELi192ENS_12float_e4m3_tEfNS_4arch4Sm90ELb1ELb0ELb1ELb1ELb0ELb1ELb0ELb1ELb1ELb1ELb1ELb0EEENS1_21CollectiveEpilogueFwdINS6_IJSA_SC_SB_EEES9_NS_10bfloat16_tESG_Li256ELb1ELb1ELb1ELb1EEENS1_36VarlenDynamicPersistentTileSchedulerILi128ELi160ELi256ELi128ELb1ELb1ELb1ELb1ELb1ELb1EEEEEEEEEvNT_6ParamsE)
        /*0014*/ 	.word	0x00000078


	//----- nvinfo : EIATTR_REGCOUNT
	.align		4
.L_28:
        /*0018*/ 	.byte	0x04, 0x2f
        /*001a*/ 	.short	(.L_30 - .L_29)
	.align		4
.L_29:
        /*001c*/ 	.word	index@(_ZN7cutlass13device_kernelIN5flash11enable_sm90INS1_16FlashAttnFwdSm90INS1_25CollectiveMainloopFwdSm90ILi2EN4cute5tupleIJNS5_1CILi1EEES8_S8_EEENS6_IJNS7_ILi128EEENS7_ILi160EEENS7_ILi192EEEEEELi192ENS_12float_e4m3_tEfNS_4arch4Sm90ELb1ELb0ELb1ELb1ELb0ELb0ELb0ELb1ELb1ELb1ELb1ELb0EEENS1_21CollectiveEpilogueFwdINS6_IJSA_SC_SB_EEES9_NS_10bfloat16_tESG_Li256ELb1ELb1ELb1ELb1EEENS1_36VarlenDynamicPersistentTileSchedulerILi128ELi160ELi256ELi128ELb1ELb1ELb1ELb1ELb1ELb1EEEEEEEEEvNT_6ParamsE)
        /*0020*/ 	.word	0x000000a8


	//----- nvinfo : EIATTR_FRAME_SIZE
	.align		4
.L_30:
        /*0024*/ 	.byte	0x04, 0x11
        /*0026*/ 	.short	(.L_32 - .L_31)
	.align		4
.L_31:
        /*0028*/ 	.word	index@(_ZN7cutlass13device_kernelIN5flash11enable_sm90INS1_16FlashAttnFwdSm90INS1_25CollectiveMainloopFwdSm90ILi2EN4cute5tupleIJNS5_1CILi1EEES8_S8_EEENS6_IJNS7_ILi128EEENS7_ILi160EEENS7_ILi192EEEEEELi192ENS_12float_e4m3_tEfNS_4arch4Sm90ELb1ELb0ELb1ELb1ELb0ELb0ELb0ELb1ELb1ELb1ELb1ELb0EEENS1_21CollectiveEpilogueFwdINS6_IJSA_SC_SB_EEES9_NS_10bfloat16_tESG_Li256ELb1ELb1ELb1ELb1EEENS1_36VarlenDynamicPersistentTileSchedulerILi128ELi160ELi256ELi128ELb1ELb1ELb1ELb1ELb1ELb1EEEEEEEEEvNT_6ParamsE)
        /*002c*/ 	.word	0x00000040


	//----- nvinfo : EIATTR_REGCOUNT
	.align		4
.L_32:
        /*0030*/ 	.byte	0x04, 0x2f
        /*0032*/ 	.short	(.L_34 - .L_33)
	.align		4
.L_33:
        /*0034*/ 	.word	index@(_ZN7cutlass13device_kernelIN5flash11enable_sm90INS1_16FlashAttnFwdSm90INS1_25CollectiveMainloopFwdSm90ILi2EN4cute5tupleIJNS5_1CILi1EEES8_S8_EEENS6_IJNS7_ILi128EEENS7_ILi160EEENS7_ILi192EEEEEELi192ENS_12float_e4m3_tEfNS_4arch4Sm90ELb1ELb0ELb1ELb0ELb0ELb0ELb0ELb1ELb1ELb1ELb1ELb0EEENS1_21CollectiveEpilogueFwdINS6_IJSA_SC_SB_EEES9_NS_10bfloat16_tESG_Li256ELb0ELb1ELb1ELb1EEENS1_19SingleTileSchedulerILb0ELb1ELb1ELi128EEEEEEEEEvNT_6ParamsE)
        /*0038*/ 	.word	0x000000a8


	//----- nvinfo : EIATTR_FRAME_SIZE
	.align		4
.L_34:
        /*003c*/ 	.byte	0x04, 0x11
        /*003e*/ 	.short	(.L_36 - .L_35)
	.align		4
.L_35:
        /*0040*/ 	.word	index@(_ZN7cutlass13device_kernelIN5flash11enable_sm90INS1_16FlashAttnFwdSm90INS1_25CollectiveMainloopFwdSm90ILi2EN4cute5tupleIJNS5_1CILi1EEES8_S8_EEENS6_IJNS7_ILi128EEENS7_ILi160EEENS7_ILi192EEEEEELi192ENS_12float_e4m3_tEfNS_4arch4Sm90ELb1ELb0ELb1ELb0ELb0ELb0ELb0ELb1ELb1ELb1ELb1ELb0EEENS1_21CollectiveEpilogueFwdINS6_IJSA_SC_SB_EEES9_NS_10bfloat16_tESG_Li256ELb0ELb1ELb1ELb1EEENS1_19SingleTileSchedulerILb0ELb1ELb1ELi128EEEEEEEEEvNT_6ParamsE)
        /*0044*/ 	.word	0x00000018


	//----- nvinfo : EIATTR_REGCOUNT
	.align		4
.L_36:
        /*0048*/ 	.byte	0x04, 0x2f
        /*004a*/ 	.short	(.L_38 - .L_37)
	.align		4
.L_37:
        /*004c*/ 	.word	index@(_ZN7cutlass13device_kernelIN5flash11enable_sm90INS1_16FlashAttnFwdSm90INS1_25CollectiveMainloopFwdSm90ILi2EN4cute5tupleIJNS5_1CILi1EEES8_S8_EEENS6_IJNS7_ILi128EEESA_NS7_ILi192EEEEEELi192ENS_12float_e4m3_tEfNS_4arch4Sm90ELb0ELb1ELb1ELb1ELb0ELb1ELb0ELb1ELb1ELb1ELb1ELb0EEENS1_21CollectiveEpilogueFwdINS6_IJSA_SB_SA_EEES9_NS_10bfloat16_tESF_Li256ELb1ELb1ELb1ELb1EEENS1_36VarlenDynamicPersistentTileSchedulerILi128ELi128ELi256ELi128ELb1ELb1ELb1ELb1ELb0ELb1EEEEEEEEEvNT_6ParamsE)
        /*0050*/ 	.word	0x000000a8


	//----- nvinfo : EIATTR_FRAME_SIZE
	.align		4
.L_38:
        /*0054*/ 	.byte	0x04, 0x11
        /*0056*/ 	.short	(.L_40 - .L_39)
	.align		4
.L_39:
        /*0058*/ 	.word	index@(_ZN7cutlass13device_kernelIN5flash11enable_sm90INS1_16FlashAttnFwdSm90INS1_25CollectiveMainloopFwdSm90ILi2EN4cute5tupleIJNS5_1CILi1EEES8_S8_EEENS6_IJNS7_ILi128EEESA_NS7_ILi192EEEEEELi192ENS_12float_e4m3_tEfNS_4arch4Sm90ELb0ELb1ELb1ELb1ELb0ELb1ELb0ELb1ELb1ELb1ELb1ELb0EEENS1_21CollectiveEpilogueFwdINS6_IJSA_SB_SA_EEES9_NS_10bfloat16_tESF_Li256ELb1ELb1ELb1ELb1EEENS1_36VarlenDynamicPersistentTileSchedulerILi128ELi128ELi256ELi128ELb1ELb1ELb1ELb1ELb0ELb1EEEEEEEEEvNT_6ParamsE)
        /*005c*/ 	.word	0x00000070


	//----- nvinfo : EIATTR_REGCOUNT
	.align		4
.L_40:
        /*0060*/ 	.byte	0x04, 0x2f
        /*0062*/ 	.short	(.L_42 - .L_41)
	.align		4
.L_41:
        /*0064*/ 	.word	index@(_ZN7cutlass13device_kernelIN5flash11enable_sm90INS1_16FlashAttnFwdSm90INS1_25CollectiveMainloopFwdSm90ILi2EN4cute5tupleIJNS5_1CILi1EEES8_S8_EEENS6_IJNS7_ILi128EEESA_NS7_ILi192EEEEEELi192ENS_12float_e4m3_tEfNS_4arch4Sm90ELb0ELb1ELb1ELb1ELb0ELb0ELb0ELb1ELb1ELb1ELb1ELb0EEENS1_21CollectiveEpilogueFwdINS6_IJSA_SB_SA_EEES9_NS_10bfloat16_tESF_Li256ELb1ELb1ELb1ELb1EEENS1_36VarlenDynamicPersistentTileSchedulerILi128ELi128ELi256ELi128ELb1ELb1ELb1ELb1ELb0ELb1EEEEEEEEEvNT_6ParamsE)
        /*0068*/ 	.word	0x000000a8


	//----- nvinfo : EIATTR_FRAME_SIZE
	.align		4
.L_42:
        /*006c*/ 	.byte	0x04, 0x11
        /*006e*/ 	.short	(.L_44 - .L_43)
	.align		4
.L_43:
        /*0070*/ 	.word	index@(_ZN7cutlass13device_kernelIN5flash11enable_sm90INS1_16FlashAttnFwdSm90INS1_25CollectiveMainloopFwdSm90ILi2EN4cute5tupleIJNS5_1CILi1EEES8_S8_EEENS6_IJNS7_ILi128EEESA_NS7_ILi192EEEEEELi192ENS_12float_e4m3_tEfNS_4arch4Sm90ELb0ELb1ELb1ELb1ELb0ELb0ELb0ELb1ELb1ELb1ELb1ELb0EEENS1_21CollectiveEpilogueFwdINS6_IJSA_SB_SA_EEES9_NS_10bfloat16_tESF_Li256ELb1ELb1ELb1ELb1EEENS1_36VarlenDynamicPersistentTileSchedulerILi128ELi128ELi256ELi128ELb1ELb1ELb1ELb1ELb0ELb1EEEEEEEEEvNT_6ParamsE)
        /*0074*/ 	.word	0x00000040


	//----- nvinfo : EIATTR_REGCOUNT
	.align		4
.L_44:
        /*0078*/ 	.byte	0x04, 0x2f
        /*007a*/ 	.short	(.L_46 - .L_45)
	.align		4
.L_45:
        /*007c*/ 	.word	index@(_ZN7cutlass13device_kernelIN5flash11enable_sm90INS1_16FlashAttnFwdSm90INS1_25CollectiveMainloopFwdSm90ILi2EN4cute5tupleIJNS5_1CILi1EEES8_S8_EEENS6_IJNS7_ILi128EEESA_NS7_ILi192EEEEEELi192ENS_12float_e4m3_tEfNS_4arch4Sm90ELb0ELb1ELb1ELb0ELb0ELb0ELb0ELb1ELb1ELb1ELb1ELb0EEENS1_21CollectiveEpilogueFwdINS6_IJSA_SB_SA_EEES9_NS_10bfloat16_tESF_Li256ELb0ELb1ELb1ELb1EEENS1_19SingleTileSchedulerILb0ELb1ELb1ELi128EEEEEEEEEvNT_6ParamsE)
        /*0080*/ 	.word	0x000000a8


	//----- nvinfo : EIATTR_FRAME_SIZE
	.align		4
.L_46:
        /*0084*/ 	.byte	0x04, 0x11
        /*0086*/ 	.short	(.L_48 - .L_47)
	.align		4
.L_47:
        /*0088*/ 	.word	index@(_ZN7cutlass13device_kernelIN5flash11enable_sm90INS1_16FlashAttnFwdSm90INS1_25CollectiveMainloopFwdSm90ILi2EN4cute5tupleIJNS5_1CILi1EEES8_S8_EEENS6_IJNS7_ILi128EEESA_NS7_ILi192EEEEEELi192ENS_12float_e4m3_tEfNS_4arch4Sm90ELb0ELb1ELb1ELb0ELb0ELb0ELb0ELb1ELb1ELb1ELb1ELb0EEENS1_21CollectiveEpilogueFwdINS6_IJSA_SB_SA_EEES9_NS_10bfloat16_tESF_Li256ELb0ELb1ELb1ELb1EEENS1_19SingleTileSchedulerILb0ELb1ELb1ELi128EEEEEEEEEvNT_6ParamsE)
        /*008c*/ 	.word	0x00000018


	//----- nvinfo : EIATTR_REGCOUNT
	.align		4
.L_48:
        /*0090*/ 	.byte	0x04, 0x2f
        /*0092*/ 	.short	(.L_50 - .L_49)
	.align		4
.L_49:
        /*0094*/ 	.word	index@(_ZN7cutlass13device_kernelIN5flash11enable_sm90INS1_16FlashAttnFwdSm90INS1_25CollectiveMainloopFwdSm90ILi2EN4cute5tupleIJNS5_1CILi1EEES8_S8_EEENS6_IJNS7_ILi128EEENS7_ILi160EEENS7_ILi192EEEEEELi192ENS_12float_e4m3_tEfNS_4arch4Sm90ELb0ELb0ELb1ELb1ELb0ELb1ELb0ELb1ELb1ELb1ELb1ELb0EEENS1_21CollectiveEpilogueFwdINS6_IJSA_SC_SB_EEES9_NS_10bfloat16_tESG_Li256ELb1ELb1ELb1ELb1EEENS1_36VarlenDynamicPersistentTileSchedulerILi128ELi160ELi256ELi128ELb1ELb1ELb1ELb0ELb1ELb1EEEEEEEEEvNT_6ParamsE)
        /*0098*/ 	.word	0x000000a8


	//----- nvinfo : EIATTR_FRAME_SIZE
	.align		4
.L_50:
        /*009c*/ 	.byte	0x04, 0x11
        /*009e*/ 	.short	(.L_52 - .L_51)
	.align		4
.L_51:
        /*00a0*/ 	.word	index@(_ZN7cutlass13device_kernelIN5flash11enable_sm90INS1_16FlashAttnFwdSm90INS1_25CollectiveMainloopFwdSm90ILi2EN4cute5tupleIJNS5_1CILi1EEES8_S8_EEENS6_IJNS7_ILi128EEENS7_ILi160EEENS7_ILi192EEEEEELi192ENS_12float_e4m3_tEfNS_4arch4Sm90ELb0ELb0ELb1ELb1ELb0ELb1ELb0ELb1ELb1ELb1ELb1ELb0EEENS1_21CollectiveEpilogueFwdINS6_IJSA_SC_SB_EEES9_NS_10bfloat16_tESG_Li256ELb1ELb1ELb1ELb1EEENS1_36VarlenDynamicPersistentTileSchedulerILi128ELi160ELi256ELi128ELb1ELb1ELb1ELb0ELb1ELb1EEEEEEEEEvNT_6ParamsE)
        /*00a4*/ 	.word	0x000000e0


	//----- nvinfo : EIATTR_REGCOUNT
	.align		4
.L_52:
        /*00a8*/ 	.byte	0x04, 0x2f
        /*00aa*/ 	.short	(.L_54 - .L_53)
	.align		4
.L_53:
        /*00ac*/ 	.word	index@(_ZN7cutlass13device_kernelIN5flash11enable_sm90INS1_16FlashAttnFwdSm90INS1_25CollectiveMainloopFwdSm90ILi2EN4cute5tupleIJNS5_1CILi1EEES8_S8_EEENS6_IJNS7_ILi128EEENS7_ILi160EEENS7_ILi192EEEEEELi192ENS_12float_e4m3_tEfNS_4arch4Sm90ELb0ELb0ELb1ELb1ELb0ELb0ELb0ELb1ELb1ELb1ELb1ELb0EEENS1_21CollectiveEpilogueFwdINS6_IJSA_SC_SB_EEES9_NS_10bfloat16_tESG_Li256ELb1ELb1ELb1ELb1EEENS1_36VarlenDynamicPersistentTileSchedulerILi128ELi160ELi256ELi128ELb1ELb1ELb1ELb0ELb1ELb1EEEEEEEEEvNT_6ParamsE)
        /*00b0*/ 	.word	0x000000a8


	//----- nvinfo : EIATTR_FRAME_SIZE
	.align		4
.L_54:
        /*00b4*/ 	.byte	0x04, 0x11
        /*00b6*/ 	.short	(.L_56 - .L_55)
	.align		4
.L_55:
        /*00b8*/ 	.word	index@(_ZN7cutlass13device_kernelIN5flash11enable_sm90INS1_16FlashAttnFwdSm90INS1_25CollectiveMainloopFwdSm90ILi2EN4cute5tupleIJNS5_1CILi1EEES8_S8_EEENS6_IJNS7_ILi128EEENS7_ILi160EEENS7_ILi192EEEEEELi192ENS_12float_e4m3_tEfNS_4arch4Sm90ELb0ELb0ELb1ELb1ELb0ELb0ELb0ELb1ELb1ELb1ELb1ELb0EEENS1_21CollectiveEpilogueFwdINS6_IJSA_SC_SB_EEES9_NS_10bfloat16_tESG_Li256ELb1ELb1ELb1ELb1EEENS1_36VarlenDynamicPersistentTileSchedulerILi128ELi160ELi256ELi128ELb1ELb1ELb1ELb0ELb1ELb1EEEEEEEEEvNT_6ParamsE)
        /*00bc*/ 	.word	0x00000040


	//----- nvinfo : EIATTR_REGCOUNT
	.align		4
.L_56:
        /*00c0*/ 	.byte	0x04, 0x2f
        /*00c2*/ 	.short	(.L_58 - .L_57)
	.align		4
.L_57:
        /*00c4*/ 	.word	index@(_ZN7cutlass13device_kernelIN5flash11enable_sm90INS1_16FlashAttnFwdSm90INS1_25CollectiveMainloopFwdSm90ILi2EN4cute5tupleIJNS5_1CILi1EEES8_S8_EEENS6_IJNS7_ILi128EEENS7_ILi160EEENS7_ILi192EEEEEELi192ENS_12float_e4m3_tEfNS_4arch4Sm90ELb0ELb0ELb1ELb0ELb0ELb0ELb0ELb1ELb1ELb1ELb1ELb0EEENS1_21CollectiveEpilogueFwdINS6_IJSA_SC_SB_EEES9_NS_10bfloat16_tESG_Li256ELb0ELb1ELb1ELb1EEENS1_19SingleTileSchedulerILb0ELb1ELb1ELi128EEEEEEEEEvNT_6ParamsE)
        /*00c8*/ 	.word	0x000000a8


	//----- nvinfo : EIATTR_FRAME_SIZE
	.align		4
.L_58:
        /*00cc*/ 	.byte	0x04, 0x11
        /*00ce*/ 	.short	(.L_60 - .L_59)
	.align		4
.L_59:
        /*00d0*/ 	.word	index@(_ZN7cutlass13device_kernelIN5flash11enable_sm90INS1_16FlashAttnFwdSm90INS1_25CollectiveMainloopFwdSm90ILi2EN4cute5tupleIJNS5_1CILi1EEES8_S8_EEENS6_IJNS7_ILi128EEENS7_ILi160EEENS7_ILi192EEEEEELi192ENS_12float_e4m3_tEfNS_4arch4Sm90ELb0ELb0ELb1ELb0ELb0ELb0ELb0ELb1ELb1ELb1ELb1ELb0EEENS1_21CollectiveEpilogueFwdINS6_IJSA_SC_SB_EEES9_NS_10bfloat16_tESG_Li256ELb0ELb1ELb1ELb1EEENS1_19SingleTileSchedulerILb0ELb1ELb1ELi128EEEEEEEEEvNT_6ParamsE)
        /*00d4*/ 	.word	0x00000018


	//----- nvinfo : EIATTR_MIN_STACK_SIZE
	.align		4
.L_60:
        /*00d8*/ 	.byte	0x04, 0x12
        /*00da*/ 	.short	(.L_62 - .L_61)
	.align		4
.L_61:
        /*00dc*/ 	.word	index@(_ZN7cutlass13device_kernelIN5flash11enable_sm90INS1_16FlashAttnFwdSm90INS1_25CollectiveMainloopFwdSm90ILi2EN4cute5tupleIJNS5_1CILi1EEES8_S8_EEENS6_IJNS7_ILi128EEENS7_ILi160EEENS7_ILi192EEEEEELi192ENS_12float_e4m3_tEfNS_4arch4Sm90ELb0ELb0ELb1ELb0ELb0ELb0ELb0ELb1ELb1ELb1ELb1ELb0EEENS1_21CollectiveEpilogueFwdINS6_IJSA_SC_SB_EEES9_NS_10bfloat16_tESG_Li256ELb0ELb1ELb1ELb1EEENS1_19SingleTileSchedulerILb0ELb1ELb1ELi128EEEEEEEEEvNT_6ParamsE)
        /*00e0*/ 	.word	0x00000018


	//----- nvinfo : EIATTR_MIN_STACK_SIZE
	.align		4
.L_62:
        /*00e4*/ 	.byte	0x04, 0x12
        /*00e6*/ 	.short	(.L_64 - .L_63)
	.align		4
.L_63:
        /*00e8*/ 	.word	index@(_ZN7cutlass13device_kernelIN5flash11enable_sm90INS1_16FlashAttnFwdSm90INS1_25CollectiveMainloopFwdSm90ILi2EN4cute5tupleIJNS5_1CILi1EEES8_S8_EEENS6_IJNS7_ILi128EEENS7_ILi160EEENS7_ILi192EEEEEELi192ENS_12float_e4m3_tEfNS_4arch4Sm90ELb0ELb0ELb1ELb1ELb0ELb0ELb0ELb1ELb1ELb1ELb1ELb0EEENS1_21CollectiveEpilogueFwdINS6_IJSA_SC_SB_EEES9_NS_10bfloat16_tESG_Li256ELb1ELb1ELb1ELb1EEENS1_36VarlenDynamicPersistentTileSchedulerILi128ELi160ELi256ELi128ELb1ELb1ELb1ELb0ELb1ELb1EEEEEEEEEvNT_6ParamsE)
        /*00ec*/ 	.word	0x00000040


	//----- nvinfo : EIATTR_MIN_STACK_SIZE
	.align		4
.L_64:
        /*00f0*/ 	.byte	0x04, 0x12
        /*00f2*/ 	.short	(.L_66 - .L_65)
	.align		4
.L_65:
        /*00f4*/ 	.word	index@(_ZN7cutlass13device_kernelIN5flash11enable_sm90INS1_16FlashAttnFwdSm90INS1_25CollectiveMainloopFwdSm90ILi2EN4cute5tupleIJNS5_1CILi1EEES8_S8_EEENS6_IJNS7_ILi128EEENS7_ILi160EEENS7_ILi192EEEEEELi192ENS_12float_e4m3_tEfNS_4arch4Sm90ELb0ELb0ELb1ELb1ELb0ELb1ELb0ELb1ELb1ELb1ELb1ELb0EEENS1_21CollectiveEpilogueFwdINS6_IJSA_SC_SB_EEES9_NS_10bfloat16_tESG_Li256ELb1ELb1ELb1ELb1EEENS1_36VarlenDynamicPersistentTileSchedulerILi128ELi160ELi256ELi128ELb1ELb1ELb1ELb0ELb1ELb1EEEEEEEEEvNT_6ParamsE)
        /*00f8*/ 	.word	0x000000e0


	//----- nvinfo : EIATTR_MIN_STACK_SIZE
	.align		4
.L_66:
        /*00fc*/ 	.byte	0x04, 0x12
        /*00fe*/ 	.short	(.L_68 - .L_67)
	.align		4
.L_67:
        /*0100*/ 	.word	index@(_ZN7cutlass13device_kernelIN5flash11enable_sm90INS1_16FlashAttnFwdSm90INS1_25CollectiveMainloopFwdSm90ILi2EN4cute5tupleIJNS5_1CILi1EEES8_S8_EEENS6_IJNS7_ILi128EEESA_NS7_ILi192EEEEEELi192ENS_12float_e4m3_tEfNS_4arch4Sm90ELb0ELb1ELb1ELb0ELb0ELb0ELb0ELb1ELb1ELb1ELb1ELb0EEENS1_21CollectiveEpilogueFwdINS6_IJSA_SB_SA_EEES9_NS_10bfloat16_tESF_Li256ELb0ELb1ELb1ELb1EEENS1_19SingleTileSchedulerILb0ELb1ELb1ELi128EEEEEEEEEvNT_6ParamsE)
        /*0104*/ 	.word	0x00000018


	//----- nvinfo : EIATTR_MIN_STACK_SIZE
	.align		4
.L_68:
        /*0108*/ 	.byte	0x04, 0x12
        /*010a*/ 	.short	(.L_70 - .L_69)
	.align		4
.L_69:
        /*010c*/ 	.word	index@(_ZN7cutlass13device_kernelIN5flash11enable_sm90INS1_16FlashAttnFwdSm90INS1_25CollectiveMainloopFwdSm90ILi2EN4cute5tupleIJNS5_1CILi1EEES8_S8_EEENS6_IJNS7_ILi128EEESA_NS7_ILi192EEEEEELi192ENS_12float_e4m3_tEfNS_4arch4Sm90ELb0ELb1ELb1ELb1ELb0ELb0ELb0ELb1ELb1ELb1ELb1ELb0EEENS1_21CollectiveEpilogueFwdINS6_IJSA_SB_SA_EEES9_NS_10bfloat16_tESF_Li256ELb1ELb1ELb1ELb1EEENS1_36VarlenDynamicPersistentTileSchedulerILi128ELi128ELi256ELi128ELb1ELb1ELb1ELb1ELb0ELb1EEEEEEEEEvNT_6ParamsE)
        /*0110*/ 	.word	0x00000040


	//----- nvinfo : EIATTR_MIN_STACK_SIZE
	.align		4
.L_70:
        /*0114*/ 	.byte	0x04, 0x12
        /*0116*/ 	.short	(.L_72 - .L_71)
	.align		4
.L_71:
        /*0118*/ 	.word	index@(_ZN7cutlass13device_kernelIN5flash11enable_sm90INS1_16FlashAttnFwdSm90INS1_25CollectiveMainloopFwdSm90ILi2EN4cute5tupleIJNS5_1CILi1EEES8_S8_EEENS6_IJNS7_ILi128EEESA_NS7_ILi192EEEEEELi192ENS_12float_e4m3_tEfNS_4arch4Sm90ELb0ELb1ELb1ELb1ELb0ELb1ELb0ELb1ELb1ELb1ELb1ELb0EEENS1_21CollectiveEpilogueFwdINS6_IJSA_SB_SA_EEES9_NS_10bfloat16_tESF_Li256ELb1ELb1ELb1ELb1EEENS1_36VarlenDynamicPersistentTileSchedulerILi128ELi128ELi256ELi128ELb1ELb1ELb1ELb1ELb0ELb1EEEEEEEEEvNT_6ParamsE)
        /*011c*/ 	.word	0x00000070


	//----- nvinfo : EIATTR_MIN_STACK_SIZE
	.align		4
.L_72:
        /*0120*/ 	.byte	0x04, 0x12
        /*0122*/ 	.short	(.L_74 - .L_73)
	.align		4
.L_73:
        /*0124*/ 	.word	index@(_ZN7cutlass13device_kernelIN5flash11enable_sm90INS1_16FlashAttnFwdSm90INS1_25CollectiveMainloopFwdSm90ILi2EN4cute5tupleIJNS5_1CILi1EEES8_S8_EEENS6_IJNS7_ILi128EEENS7_ILi160EEENS7_ILi192EEEEEELi192ENS_12float_e4m3_tEfNS_4arch4Sm90ELb1ELb0ELb1ELb0ELb0ELb0ELb0ELb1ELb1ELb1ELb1ELb0EEENS1_21CollectiveEpilogueFwdINS6_IJSA_SC_SB_EEES9_NS_10bfloat16_tESG_Li256ELb0ELb1ELb1ELb1EEENS1_19SingleTileSchedulerILb0ELb1ELb1ELi128EEEEEEEEEvNT_6ParamsE)
        /*0128*/ 	.word	0x00000018


	//----- nvinfo : EIATTR_MIN_STACK_SIZE
	.align		4
.L_74:
        /*012c*/ 	.byte	0x04, 0x12
        /*012e*/ 	.short	(.L_76 - .L_75)
	.align		4
.L_75:
        /*0130*/ 	.word	index@(_ZN7cutlass13device_kernelIN5flash11enable_sm90INS1_16FlashAttnFwdSm90INS1_25CollectiveMainloopFwdSm90ILi2EN4cute5tupleIJNS5_1CILi1EEES8_S8_EEENS6_IJNS7_ILi128EEENS7_ILi160EEENS7_ILi192EEEEEELi192ENS_12float_e4m3_tEfNS_4arch4Sm90ELb1ELb0ELb1ELb1ELb0ELb0ELb0ELb1ELb1ELb1ELb1ELb0EEENS1_21CollectiveEpilogueFwdINS6_IJSA_SC_SB_EEES9_NS_10bfloat16_tESG_Li256ELb1ELb1ELb1ELb1EEENS1_36VarlenDynamicPersistentTileSchedulerILi128ELi160ELi256ELi128ELb1ELb1ELb1ELb1ELb1ELb1EEEEEEEEEvNT_6ParamsE)
        /*0134*/ 	.word	0x00000040


	//----- nvinfo : EIATTR_MIN_STACK_SIZE
	.align		4
.L_76:
        /*0138*/ 	.byte	0x04, 0x12
        /*013a*/ 	.short	(.L_78 - .L_77)
	.align		4
.L_77:
        /*013c*/ 	.word	index@(_ZN7cutlass13device_kernelIN5flash11enable_sm90INS1_16FlashAttnFwdSm90INS1_25CollectiveMainloopFwdSm90ILi2EN4cute5tupleIJNS5_1CILi1EEES8_S8_EEENS6_IJNS7_ILi128EEENS7_ILi160EEENS7_ILi192EEEEEELi192ENS_12float_e4m3_tEfNS_4arch4Sm90ELb1ELb0ELb1ELb1ELb0ELb1ELb0ELb1ELb1ELb1ELb1ELb0EEENS1_21CollectiveEpilogueFwdINS6_IJSA_SC_SB_EEES9_NS_10bfloat16_tESG_Li256ELb1ELb1ELb1ELb1EEENS1_36VarlenDynamicPersistentTileSchedulerILi128ELi160ELi256ELi128ELb1ELb1ELb1ELb1ELb1ELb1EEEEEEEEEvNT_6ParamsE)
        /*0140*/ 	.word	0x00000078
.L_78:


//--------------------- .nv.compat                --------------------------
	.section	.nv.compat,"",@"SHT_CUDA_COMPAT_INFO"
	.align	4
        /*0000*/ 	.byte	0x02, 0x09, 0x01, 0x00, 0x02, 0x02, 0x04, 0x00, 0x02, 0x05, 0x05, 0x00, 0x03, 0x07, 0x01, 0x01
        /*0010*/ 	.byte	0x02, 0x03, 0x01, 0x00, 0x02, 0x06, 0x01, 0x00, 0x04, 0x0b, 0x08, 0x00, 0x00, 0x00, 0x00, 0x00
        /*0020*/ 	.byte	0x00, 0x00, 0x00, 0x00


//--------------------- .nv.info._ZN7cutlass13device_kernelIN5flash11enable_sm90INS1_16FlashAttnFwdSm90INS1_25CollectiveMainloopFwdSm90ILi2EN4cute5tupleIJNS5_1CILi1EEES8_S8_EEENS6_IJNS7_ILi128EEENS7_ILi160EEENS7_ILi192EEEEEELi192ENS_12float_e4m3_tEfNS_4arch4Sm90ELb0ELb0ELb1ELb0ELb0ELb0ELb0ELb1ELb1ELb1ELb1ELb0EEENS1_21CollectiveEpilogueFwdINS6_IJSA_SC_SB_EEES9_NS_10bfloat16_tESG_Li256ELb0ELb1ELb1ELb1EEENS1_19SingleTileSchedulerILb0ELb1ELb1ELi128EEEEEEEEEvNT_6ParamsE --------------------------
	.section	.nv.info._ZN7cutlass13device_kernelIN5flash11enable_sm90INS1_16FlashAttnFwdSm90INS1_25CollectiveMainloopFwdSm90ILi2EN4cute5tupleIJNS5_1CILi1EEES8_S8_EEENS6_IJNS7_ILi128EEENS7_ILi160EEENS7_ILi192EEEEEELi192ENS_12float_e4m3_tEfNS_4arch4Sm90ELb0ELb0ELb1ELb0ELb0ELb0ELb0ELb1ELb1ELb1ELb1ELb0EEENS1_21CollectiveEpilogueFwdINS6_IJSA_SC_SB_EEES9_NS_10bfloat16_tESG_Li256ELb0ELb1ELb1ELb1EEENS1_19SingleTileSchedulerILb0ELb1ELb1ELi128EEEEEEEEEvNT_6ParamsE,"",@"SHT_CUDA_INFO"
	.sectionflags	@""
	.align	4


	//----- nvinfo : EIATTR_CUDA_API_VERSION
	.align		4
        /*0000*/ 	.byte	0x04, 0x37
        /*0002*/ 	.short	(.L_80 - .L_79)
.L_79:
        /*0004*/ 	.word	0x00000082


	//----- nvinfo : EIATTR_KPARAM_INFO
	.align		4
.L_80:
        /*0008*/ 	.byte	0x04, 0x17
        /*000a*/ 	.short	(.L_82 - .L_81)
.L_81:
        /*000c*/ 	.word	0x00000000
        /*0010*/ 	.short	0x0000
        /*0012*/ 	.short	0x0070
        /*0014*/ 	.byte	0x00, 0xf0, 0x01, 0x28


	//----- nvinfo : EIATTR_SPARSE_MMA_MASK
	.align		4
.L_82:
        /*0018*/ 	.byte	0x03, 0x50
        /*001a*/ 	.short	0x0000


	//----- nvinfo : EIATTR_MAXREG_COUNT
	.align		4
        /*001c*/ 	.byte	0x03, 0x1b
        /*001e*/ 	.short	0x00a8


	//----- nvinfo : EIATTR_NUM_BARRIERS
	.align		4
        /*0020*/ 	.byte	0x02, 0x4c
        /*0022*/ 	.byte	0x10
	.zero		1


	//----- nvinfo : EIATTR_EXTERNS
	.align		4
        /*0024*/ 	.byte	0x04, 0x0f
        /*0026*/ 	.short	(.L_84 - .L_83)


	//   ....[0]....
	.align		4
.L_83:
        /*0028*/ 	.word	index@(__assertfail)


	//----- nvinfo : EIATTR_ANNOTATIONS
	.align		4
.L_84:
        /*002c*/ 	.byte	0x04, 0x55
        /*002e*/ 	.short	(.L_86 - .L_85)


	//   ....[0]....
.L_85:
        /*0030*/ 	.word	0x00000001
        /*0034*/ 	.byte	0x40, 0x09, 0x00, 0x00, 0x01, 0x00, 0x00, 0x00, 0xc0, 0x13, 0x00, 0x00, 0x01, 0x00, 0x00, 0x00
        /*0044*/ 	.byte	0xc0, 0xd1, 0x00, 0x00, 0x01, 0x00, 0x00, 0x00, 0x50, 0xd8, 0x00, 0x00, 0x01, 0x00, 0x00, 0x00
        /*0054*/ 	.byte	0x30, 0xd9, 0x00, 0x00, 0x01, 0x00, 0x00, 0x00, 0x60, 0xd9, 0x00, 0x00, 0x01, 0x00, 0x00, 0x00
        /*0064*/ 	.byte	0x60, 0xe9, 0x00, 0x00, 0x01, 0x00, 0x00, 0x00, 0xe0, 0xe9, 0x00, 0x00, 0x01, 0x00, 0x00, 0x00
        /*0074*/ 	.byte	0x00, 0xeb, 0x00, 0x00, 0x01, 0x00, 0x00, 0x00, 0xf0, 0xf4, 0x00, 0x00, 0x01, 0x00, 0x00, 0x00
        /*0084*/ 	.byte	0x00, 0xf5, 0x00, 0x00, 0x01, 0x00, 0x00, 0x00, 0x70, 0xfb, 0x00, 0x00, 0x01, 0x00, 0x00, 0x00
        /*0094*/ 	.byte	0x70, 0xfc, 0x00, 0x00, 0x01, 0x00, 0x00, 0x00, 0xa0, 0xfd, 0x00, 0x00, 0x01, 0x00, 0x00, 0x00
        /*00a4*/ 	.byte	0xb0, 0xfd, 0x00, 0x00, 0x01, 0x00, 0x00, 0x00, 0xf0, 0x05, 0x01, 0x00


	//----- nvinfo : EIATTR_MERCURY_ISA_VERSION
	.align		4
.L_86:
        /*00b0*/ 	.byte	0x03, 0x5f
        /*00b2*/ 	.short	0x0101


	//----- nvinfo : EIATTR_INT_WARP_WIDE_INSTR_OFFSETS
	.align		4
        /*00b4*/ 	.byte	0x04, 0x31
        /*00b6*/ 	.short	(.L_88 - .L_87)


	//   ....[0]....
.L_87:
        /*00b8*/ 	.word	0x00000120


	//   ....[1]....
        /*00bc*/ 	.word	0x000001c0


	//   ....[2]....
        /*00c0*/ 	.word	0x00000230


	//----- nvinfo : EIATTR_COOP_GROUP_MASK_REGIDS
	.align		4
.L_88:
        /*00c4*/ 	.byte	0x04, 0x29
        /*00c6*/ 	.short	(.L_90 - .L_89)


	//   ....[0]....
.L_89:
        /*00c8*/ 	.word	0xffffffff


	//   ....[1]....
        /*00cc*/ 	.word	0xffffffff


	//   ....[2]....
        /*00d0*/ 	.word	0xffffffff


	//   ....[3]....
        /*00d4*/ 	.word	0xffffffff


	//   ....[4]....
        /*00d8*/ 	.word	0xffffffff


	//   ....[5]....
        /*00dc*/ 	.word	0xffffffff


	//   ....[6]....
        /*00e0*/ 	.word	0xffffffff


	//   ....[7]....
        /*00e4*/ 	.word	0xffffffff


	//   ....[8]....
        /*00e8*/ 	.word	0xffffffff


	//   ....[9]....
        /*00ec*/ 	.word	0xffffffff


	//   ....[10]....
        /*00f0*/ 	.word	0xffffffff


	//   ....[11]....
        /*00f4*/ 	.word	0xffffffff


	//   ....[12]....
        /*00f8*/ 	.word	0xffffffff


	//   ....[13]....
        /*00fc*/ 	.word	0xffffffff


	//   ....[14]....
        /*0100*/ 	.word	0xffffffff


	//   ....[15]....
        /*0104*/ 	.word	0xffffffff


	//   ....[16]....
        /*0108*/ 	.word	0xffffffff


	//   ....[17]....
        /*010c*/ 	.word	0xffffffff


	//   ....[18]....
        /*0110*/ 	.word	0xffffffff


	//   ....[19]....
        /*0114*/ 	.word	0xffffffff


	//   ....[20]....
        /*0118*/ 	.word	0xffffffff


	//   ....[21]....
        /*011c*/ 	.word	0xffffffff


	//   ....[22]....
        /*0120*/ 	.word	0xffffffff


	//   ....[23]....
        /*0124*/ 	.word	0xffffffff


	//   ....[24]....
        /*0128*/ 	.word	0xffffffff


	//   ....[25]....
        /*012c*/ 	.word	0xffffffff


	//   ....[26]....
        /*0130*/ 	.word	0xffffffff


	//   ....[27]....
        /*0134*/ 	.word	0xffffffff


	//   ....[28]....
        /*0138*/ 	.word	0xffffffff


	//   ....[29]....
        /*013c*/ 	.word	0xffffffff


	//   ....[30]....
        /*0140*/ 	.word	0xffffffff


	//   ....[31]....
        /*0144*/ 	.word	0xffffffff


	//   ....[32]....
        /*0148*/ 	.word	0xffffffff


	//   ....[33]....
        /*014c*/ 	.word	0xffffffff


	//   ....[34]....
        /*0150*/ 	.word	0xffffffff


	//   ....[35]....
        /*0154*/ 	.word	0xffffffff


	//   ....[36]....
        /*0158*/ 	.word	0xffffffff


	//   ....[37]....
        /*015c*/ 	.word	0xffffffff


	//   ....[38]....
        /*0160*/ 	.word	0xffffffff


	//   ....[39]....
        /*0164*/ 	.word	0xffffffff


	//   ....[40]....
        /*0168*/ 	.word	0xffffffff


	//   ....[41]....
        /*016c*/ 	.word	0xffffffff


	//   ....[42]....
        /*0170*/ 	.word	0xffffffff


	//   ....[43]....
        /*0174*/ 	.word	0xffffffff


	//   ....[44]....
        /*0178*/ 	.word	0xffffffff


	//   ....[45]....
        /*017c*/ 	.word	0xffffffff


	//   ....[46]....
        /*0180*/ 	.word	0xffffffff


	//   ....[47]....
        /*0184*/ 	.word	0xffffffff


	//   ....[48]....
        /*0188*/ 	.word	0xffffffff


	//   ....[49]....
        /*018c*/ 	.word	0xffffffff


	//   ....[50]....
        /*0190*/ 	.word	0xffffffff


	//   ....[51]....
        /*0194*/ 	.word	0xffffffff


	//   ....[52]....
        /*0198*/ 	.word	0xffffffff


	//   ....[53]....
        /*019c*/ 	.word	0xffffffff


	//   ....[54]....
        /*01a0*/ 	.word	0xffffffff


	//   ....[55]....
        /*01a4*/ 	.word	0xffffffff


	//   ....[56]....
        /*01a8*/ 	.word	0xffffffff


	//   ....[57]....
        /*01ac*/ 	.word	0xffffffff


	//   ....[58]....
        /*01b0*/ 	.word	0xffffffff


	//   ....[59]....
        /*01b4*/ 	.word	0xffffffff


	//   ....[60]....
        /*01b8*/ 	.word	0xffffffff


	//   ....[61]....
        /*01bc*/ 	.word	0xffffffff


	//   ....[62]....
        /*01c0*/ 	.word	0xffffffff


	//   ....[63]....
        /*01c4*/ 	.word	0xffffffff


	//   ....[64]....
        /*01c8*/ 	.word	0xffffffff


	//   ....[65]....
        /*01cc*/ 	.word	0xffffffff


	//   ....[66]....
        /*01d0*/ 	.word	0xffffffff


	//   ....[67]....
        /*01d4*/ 	.word	0xffffffff


	//   ....[68]....
        /*01d8*/ 	.word	0xffffffff


	//   ....[69]....
        /*01dc*/ 	.word	0xffffffff


	//   ....[70]....
        /*01e0*/ 	.word	0xffffffff


	//   ....[71]....
        /*01e4*/ 	.word	0xffffffff


	//   ....[72]....
        /*01e8*/ 	.word	0xffffffff


	//   ....[73]....
        /*01ec*/ 	.word	0xffffffff


	//   ....[74]....
        /*01f0*/ 	.word	0xffffffff


	//   ....[75]....
        /*01f4*/ 	.word	0xffffffff


	//   ....[76]....
        /*01f8*/ 	.word	0xffffffff


	//   ....[77]....
        /*01fc*/ 	.word	0xffffffff


	//   ....[78]....
        /*0200*/ 	.word	0xffffffff


	//   ....[79]....
        /*0204*/ 	.word	0xffffffff


	//   ....[80]....
        /*0208*/ 	.word	0xffffffff


	//   ....[81]....
        /*020c*/ 	.word	0xffffffff


	//   ....[82]....
        /*0210*/ 	.word	0xffffffff


	//   ....[83]....
        /*0214*/ 	.word	0xffffffff


	//   ....[84]....
        /*0218*/ 	.word	0xffffffff


	//   ....[85]....
        /*021c*/ 	.word	0xffffffff


	//   ....[86]....
        /*0220*/ 	.word	0xffffffff


	//   ....[87]....
        /*0224*/ 	.word	0xffffffff


	//   ....[88]....
        /*0228*/ 	.word	0xffffffff


	//   ....[89]....
        /*022c*/ 	.word	0xffffffff


	//   ....[90]....
        /*0230*/ 	.word	0xffffffff


	//   ....[91]....
        /*0234*/ 	.word	0xffffffff


	//   ....[92]....
        /*0238*/ 	.word	0xffffffff


	//   ....[93]....
        /*023c*/ 	.word	0xffffffff


	//   ....[94]....
        /*0240*/ 	.word	0xffffffff


	//   ....[95]....
        /*0244*/ 	.word	0xffffffff


	//   ....[96]....
        /*0248*/ 	.word	0xffffffff


	//   ....[97]....
        /*024c*/ 	.word	0xffffffff


	//   ....[98]....
        /*0250*/ 	.word	0xffffffff


	//   ....[99]....
        /*0254*/ 	.word	0xffffffff


	//   ....[100]....
        /*0258*/ 	.word	0xffffffff


	//   ....[101]....
        /*025c*/ 	.word	0xffffffff


	//   ....[102]....
        /*0260*/ 	.word	0xffffffff


	//   ....[103]....
        /*0264*/ 	.word	0xffffffff


	//   ....[104]....
        /*0268*/ 	.word	0xffffffff


	//   ....[105]....
        /*026c*/ 	.word	0xffffffff


	//   ....[106]....
        /*0270*/ 	.word	0xffffffff


	//   ....[107]....
        /*0274*/ 	.word	0xffffffff


	//   ....[108]....
        /*0278*/ 	.word	0xffffffff


	//   ....[109]....
        /*027c*/ 	.word	0xffffffff


	//   ....[110]....
        /*0280*/ 	.word	0xffffffff


	//   ....[111]....
        /*0284*/ 	.word	0xffffffff


	//   ....[112]....
        /*0288*/ 	.word	0xffffffff


	//   ....[113]....
        /*028c*/ 	.word	0xffffffff


	//   ....[114]....
        /*0290*/ 	.word	0xffffffff


	//   ....[115]....
        /*0294*/ 	.word	0xffffffff


	//   ....[116]....
        /*0298*/ 	.word	0xffffffff


	//   ....[117]....
        /*029c*/ 	.word	0xffffffff


	//   ....[118]....
        /*02a0*/ 	.word	0xffffffff


	//   ....[119]....
        /*02a4*/ 	.word	0xffffffff


	//   ....[120]....
        /*02a8*/ 	.word	0xffffffff


	//   ....[121]....
        /*02ac*/ 	.word	0xffffffff


	//   ....[122]....
        /*02b0*/ 	.word	0xffffffff


	//   ....[123]....
        /*02b4*/ 	.word	0xffffffff


	//   ....[124]....
        /*02b8*/ 	.word	0xffffffff


	//   ....[125]....
        /*02bc*/ 	.word	0xffffffff


	//   ....[126]....
        /*02c0*/ 	.word	0xffffffff


	//   ....[127]....
        /*02c4*/ 	.word	0xffffffff


	//   ....[128]....
        /*02c8*/ 	.word	0xffffffff


	//   ....[129]....
        /*02cc*/ 	.word	0xffffffff


	//   ....[130]....
        /*02d0*/ 	.word	0xffffffff


	//   ....[131]....
        /*02d4*/ 	.word	0xffffffff


	//   ....[132]....
        /*02d8*/ 	.word	0xffffffff


	//   ....[133]....
        /*02dc*/ 	.word	0xffffffff


	//   ....[134]....
        /*02e0*/ 	.word	0xffffffff


	//   ....[135]....
        /*02e4*/ 	.word	0x0500000f


	//   ....[136]....
        /*02e8*/ 	.word	0x0500000f


	//   ....[137]....
        /*02ec*/ 	.word	0x0500000f


	//   ....[138]....
        /*02f0*/ 	.word	0x0500000f


	//   ....[139]....
        /*02f4*/ 	.word	0x0500000f


	//   ....[140]....
        /*02f8*/ 	.word	0x0500000f


	//   ....[141]....
        /*02fc*/ 	.word	0x0500000f


	//   ....[142]....
        /*0300*/ 	.word	0x0500000f


	//   ....[143]....
        /*0304*/ 	.word	0x0500000f


	//----- nvinfo : EIATTR_COOP_GROUP_INSTR_OFFSETS
	.align		4
.L_90:
        /*0308*/ 	.byte	0x04, 0x28
        /*030a*/ 	.short	(.L_92 - .L_91)


	//   ....[0]....
.L_91:
        /*030c*/ 	.word	0x00000060


	//   ....[1]....
        /*0310*/ 	.word	0x00000130


	//   ....[2]....
        /*0314*/ 	.word	0x000001e0


	//   ....[3]....
        /*0318*/ 	.word	0x000003a0


	//   ....[4]....
        /*031c*/ 	.word	0x00000500


	//   ....[5]....
        /*0320*/ 	.word	0x00000620


	//   ....[6]....
        /*0324*/ 	.word	0x00000780


	//   ....[7]....
        /*0328*/ 	.word	0x000011e0


	//   ....[8]....
        /*032c*/ 	.word	0x000039e0


	//   ....[9]....
        /*0330*/ 	.word	0x00003a80


	//   ....[10]....
        /*0334*/ 	.word	0x00003e80


	//   ....[11]....
        /*0338*/ 	.word	0x00003f80


	//   ....[12]....
        /*033c*/ 	.word	0x00007540


	//   ....[13]....
        /*0340*/ 	.word	0x000075a0


	//   ....[14]....
        /*0344*/ 	.word	0x00007600


	//   ....[15]....
        /*0348*/ 	.word	0x00007610


	//   ....[16]....
        /*034c*/ 	.word	0x00009300


	//   ....[17]....
        /*0350*/ 	.word	0x00009310


	//   ....[18]....
        /*0354*/ 	.word	0x00009390


	//   ....[19]....
        /*0358*/ 	.word	0x000093a0


	//   ....[20]....
        /*035c*/ 	.word	0x0000a5a0


	//   ....[21]....
        /*0360*/ 	.word	0x0000a5b0


	//   ....[22]....
        /*0364*/ 	.word	0x0000a5c0


	//   ....[23]....
        /*0368*/ 	.word	0x0000a5e0


	//   ....[24]....
        /*036c*/ 	.word	0x0000a5f0


	//   ....[25]....
        /*0370*/ 	.word	0x0000a600


	//   ....[26]....
        /*0374*/ 	.word	0x0000a610


	//   ....[27]....
        /*0378*/ 	.word	0x0000a620


	//   ....[28]....
        /*037c*/ 	.word	0x0000a630


	//   ....[29]....
        /*0380*/ 	.word	0x0000a640


	//   ....[30]....
        /*0384*/ 	.word	0x0000a650


	//   ....[31]....
        /*0388*/ 	.word	0x0000a660


	//   ....[32]....
        /*038c*/ 	.word	0x0000a670


	//   ....[33]....
        /*0390*/ 	.word	0x0000a680


	//   ....[34]....
        /*0394*/ 	.word	0x0000a690


	//   ....[35]....
        /*0398*/ 	.word	0x0000a6a0


	//   ....[36]....
        /*039c*/ 	.word	0x0000a6b0


	//   ....[37]....
        /*03a0*/ 	.word	0x0000a6c0


	//   ....[38]....
        /*03a4*/ 	.word	0x0000a6d0


	//   ....[39]....
        /*03a8*/ 	.word	0x0000a6e0


	//   ....[40]....
        /*03ac*/ 	.word	0x0000a6f0


	//   ....[41]....
        /*03b0*/ 	.word	0x0000a700


	//   ....[42]....
        /*03b4*/ 	.word	0x0000a710


	//   ....[43]....
        /*03b8*/ 	.word	0x0000a720


	//   ....[44]....
        /*03bc*/ 	.word	0x0000a740


	//   ....[45]....
        /*03c0*/ 	.word	0x0000a750


	//   ....[46]....
        /*03c4*/ 	.word	0x0000a770


	//   ....[47]....
        /*03c8*/ 	.word	0x0000a780


	//   ....[48]....
        /*03cc*/ 	.word	0x0000a790


	//   ....[49]....
        /*03d0*/ 	.word	0x0000a7a0


	//   ....[50]....
        /*03d4*/ 	.word	0x0000a7c0


	//   ....[51]....
        /*03d8*/ 	.word	0x0000a7e0


	//   ....[52]....
        /*03dc*/ 	.word	0x0000a7f0


	//   ....[53]....
        /*03e0*/ 	.word	0x0000a800


	//   ....[54]....
        /*03e4*/ 	.word	0x0000a810


	//   ....[55]....
        /*03e8*/ 	.word	0x0000a820


	//   ....[56]....
        /*03ec*/ 	.word	0x0000a830


	//   ....[57]....
        /*03f0*/ 	.word	0x0000a850


	//   ....[58]....
        /*03f4*/ 	.word	0x0000a860


	//   ....[59]....
        /*03f8*/ 	.word	0x0000a890


	//   ....[60]....
        /*03fc*/ 	.word	0x0000a8c0


	//   ....[61]....
        /*0400*/ 	.word	0x0000a8e0


	//   ....[62]....
        /*0404*/ 	.word	0x0000a8f0


	//   ....[63]....
        /*0408*/ 	.word	0x0000a900


	//   ....[64]....
        /*040c*/ 	.word	0x0000a920


	//   ....[65]....
        /*0410*/ 	.word	0x0000a940


	//   ....[66]....
        /*0414*/ 	.word	0x0000a970


	//   ....[67]....
        /*0418*/ 	.word	0x0000a980


	//   ....[68]....
        /*041c*/ 	.word	0x0000a990


	//   ....[69]....
        /*0420*/ 	.word	0x0000a9a0


	//   ....[70]....
        /*0424*/ 	.word	0x0000a9b0


	//   ....[71]....
        /*0428*/ 	.word	0x0000a9c0


	//   ....[72]....
        /*042c*/ 	.word	0x0000a9e0


	//   ....[73]....
        /*0430*/ 	.word	0x0000aa00


	//   ....[74]....
        /*0434*/ 	.word	0x0000aa10


	//   ....[75]....
        /*0438*/ 	.word	0x0000aa30


	//   ....[76]....
        /*043c*/ 	.word	0x0000aa40


	//   ....[77]....
        /*0440*/ 	.word	0x0000aa60


	//   ....[78]....
        /*0444*/ 	.word	0x0000aa70


	//   ....[79]....
        /*0448*/ 	.word	0x0000aa80


	//   ....[80]....
        /*044c*/ 	.word	0x0000aa90


	//   ....[81]....
        /*0450*/ 	.word	0x0000aab0


	//   ....[82]....
        /*0454*/ 	.word	0x0000aac0


	//   ....[83]....
        /*0458*/ 	.word	0x0000aae0


	//   ....[84]....
        /*045c*/ 	.word	0x0000ab00


	//   ....[85]....
        /*0460*/ 	.word	0x0000ab20


	//   ....[86]....
        /*0464*/ 	.word	0x0000ab30


	//   ....[87]....
        /*0468*/ 	.word	0x0000ab50


	//   ....[88]....
        /*046c*/ 	.word	0x0000ab70


	//   ....[89]....
        /*0470*/ 	.word	0x0000ab90


	//   ....[90]....
        /*0474*/ 	.word	0x0000aba0


	//   ....[91]....
        /*0478*/ 	.word	0x0000abc0


	//   ....[92]....
        /*047c*/ 	.word	0x0000abe0


	//   ....[93]....
        /*0480*/ 	.word	0x0000ac00


	//   ....[94]....
        /*0484*/ 	.word	0x0000ac30


	//   ....[95]....
        /*0488*/ 	.word	0x0000ac50


	//   ....[96]....
        /*048c*/ 	.word	0x0000ac60


	//   ....[97]....
        /*0490*/ 	.word	0x0000ac70


	//   ....[98]....
        /*0494*/ 	.word	0x0000ac80


	//   ....[99]....
        /*0498*/ 	.word	0x0000ac90


	//   ....[100]....
        /*049c*/ 	.word	0x0000aca0


	//   ....[101]....
        /*04a0*/ 	.word	0x0000acb0


	//   ....[102]....
        /*04a4*/ 	.word	0x0000acd0


	//   ....[103]....
        /*04a8*/ 	.word	0x0000ad00


	//   ....[104]....
        /*04ac*/ 	.word	0x0000ad30


	//   ....[105]....
        /*04b0*/ 	.word	0x0000ad60


	//   ....[106]....
        /*04b4*/ 	.word	0x0000ad90


	//   ....[107]....
        /*04b8*/ 	.word	0x0000adc0


	//   ....[108]....
        /*04bc*/ 	.word	0x0000adf0


	//   ....[109]....
        /*04c0*/ 	.word	0x0000ae30


	//   ....[110]....
        /*04c4*/ 	.word	0x0000ae70


	//   ....[111]....
        /*04c8*/ 	.word	0x0000aea0


	//   ....[112]....
        /*04cc*/ 	.word	0x0000aed0


	//   ....[113]....
        /*04d0*/ 	.word	0x0000aef0


	//   ....[114]....
        /*04d4*/ 	.word	0x0000af00


	//   ....[115]....
        /*04d8*/ 	.word	0x0000af10


	//   ....[116]....
        /*04dc*/ 	.word	0x0000b3b0


	//   ....[117]....
        /*04e0*/ 	.word	0x0000b410


	//   ....[118]....
        /*04e4*/ 	.word	0x0000b440


	//   ....[119]....
        /*04e8*/ 	.word	0x0000b480


	//   ....[120]....
        /*04ec*/ 	.word	0x0000b4c0


	//   ....[121]....
        /*04f0*/ 	.word	0x0000b4f0


	//   ....[122]....
        /*04f4*/ 	.word	0x0000bea0


	//   ....[123]....
        /*04f8*/ 	.word	0x0000bed0


	//   ....[124]....
        /*04fc*/ 	.word	0x0000ccf0


	//   ....[125]....
        /*0500*/ 	.word	0x0000d980


	//   ....[126]....
        /*0504*/ 	.word	0x0000e5d0


	//   ....[127]....
        /*0508*/ 	.word	0x0000e5f0


	//   ....[128]....
        /*050c*/ 	.word	0x0000e640


	//   ....[129]....
        /*0510*/ 	.word	0x0000e6d0


	//   ....[130]....
        /*0514*/ 	.word	0x0000e720


	//   ....[131]....
        /*0518*/ 	.word	0x0000e770


	//   ....[132]....
        /*051c*/ 	.word	0x0000e7a0


	//   ....[133]....
        /*0520*/ 	.word	0x0000e7e0


	//   ....[134]....
        /*0524*/ 	.word	0x000105a0


	//   ....[135]....
        /*0528*/ 	.word	0x00010a90


	//   ....[136]....
        /*052c*/ 	.word	0x00010c60


	//   ....[137]....
        /*0530*/ 	.word	0x00010cb0


	//   ....[138]....
        /*0534*/ 	.word	0x00010da0


	//   ....[139]....
        /*0538*/ 	.word	0x00010e60


	//   ....[140]....
        /*053c*/ 	.word	0x00010f00


	//   ....[141]....
        /*0540*/ 	.word	0x00010fc0


	//   ....[142]....
        /*0544*/ 	.word	0x00011060


	//   ....[143]....
        /*0548*/ 	.word	0x00011110


	//----- nvinfo : EIATTR_REG_RECONFIG
	.align		4
.L_92:
        /*054c*/ 	.byte	0x01, 0x54
	.zero		2


	//----- nvinfo : EIATTR_SYSCALL_OFFSETS
	.align		4
        /*0550*/ 	.byte	0x04, 0x46
        /*0552*/ 	.short	(.L_94 - .L_93)


	//   ....[0]....
.L_93:
        /*0554*/ 	.word	0x000013a0


	//   ....[1]....
        /*0558*/ 	.word	0x0000d360


	//   ....[2]....
        /*055c*/ 	.word	0x0000d4a0


	//   ....[3]....
        /*0560*/ 	.word	0x0000d5e0


	//   ....[4]....
        /*0564*/ 	.word	0x0000d700


	//   ....[5]....
        /*0568*/ 	.word	0x0000e170


	//----- nvinfo : EIATTR_MBARRIER_INSTR_OFFSETS
	.align		4
.L_94:
        /*056c*/ 	.byte	0x04, 0x39
        /*056e*/ 	.short	(.L_96 - .L_95)


	//   ....[0]....
.L_95:
        /*0570*/ 	.word	0x00000250
        /*0574*/ 	.word	0x000000ff
        /*0578*/ 	.word	0x00033400
        /*057c*/ 	.short	0x0100
        /*057e*/ 	.byte	0x08
	.zero		1


	//   ....[1]....
        /*0580*/ 	.word	0x00000260
        /*0584*/ 	.word	0x000000ff
        /*0588*/ 	.word	0x00033420
        /*058c*/ 	.short	0x0100
        /*058e*/ 	.byte	0x08
	.zero		1


	//   ....[2]....
        /*0590*/ 	.word	0x00000350
        /*0594*/ 	.word	0x000000ff
        /*0598*/ 	.word	0x00033430
        /*059c*/ 	.short	0x0100
        /*059e*/ 	.byte	0x08
	.zero		1


	//   ....[3]....
        /*05a0*/ 	.word	0x00000360
        /*05a4*/ 	.word	0x000000ff
        /*05a8*/ 	.word	0x00033440
        /*05ac*/ 	.short	0x0100
        /*05ae*/ 	.byte	0x08
	.zero		1


	//   ....[4]....
        /*05b0*/ 	.word	0x00000370
        /*05b4*/ 	.word	0x000000ff
        /*05b8*/ 	.word	0x00033438
        /*05bc*/ 	.short	0x0100
        /*05be*/ 	.byte	0x08
	.zero		1


	//   ....[5]....
        /*05c0*/ 	.word	0x00000380
        /*05c4*/ 	.word	0x000000ff
        /*05c8*/ 	.word	0x00033448
        /*05cc*/ 	.short	0x0100
        /*05ce*/ 	.byte	0x08
	.zero		1


	//   ....[6]....
        /*05d0*/ 	.word	0x000004b0
        /*05d4*/ 	.word	0x000000ff
        /*05d8*/ 	.word	0x00033450
        /*05dc*/ 	.short	0x0100
        /*05de*/ 	.byte	0x08
	.zero		1


	//   ....[7]....
        /*05e0*/ 	.word	0x000004c0
        /*05e4*/ 	.word	0x000000ff
        /*05e8*/ 	.word	0x00033460
        /*05ec*/ 	.short	0x0100
        /*05ee*/ 	.byte	0x08
	.zero		1


	//   ....[8]....
        /*05f0*/ 	.word	0x000004d0
        /*05f4*/ 	.word	0x000000ff
        /*05f8*/ 	.word	0x00033458
        /*05fc*/ 	.short	0x0100
        /*05fe*/ 	.byte	0x08
	.zero		1


	//   ....[9]....
        /*0600*/ 	.word	0x000004e0
        /*0604*/ 	.word	0x000000ff
        /*0608*/ 	.word	0x00033468
        /*060c*/ 	.short	0x0100
        /*060e*/ 	.byte	0x08
	.zero		1


	//   ....[10]....
        /*0610*/ 	.word	0x000005d0
        /*0614*/ 	.word	0x000000ff
        /*0618*/ 	.word	0x00033470
        /*061c*/ 	.short	0x0100
        /*061e*/ 	.byte	0x06
	.zero		1


	//   ....[11]....
        /*0620*/ 	.word	0x000005e0
        /*0624*/ 	.word	0x000000ff
        /*0628*/ 	.word	0x00033480
        /*062c*/ 	.short	0x0100
        /*062e*/ 	.byte	0x06
	.zero		1


	//   ....[12]....
        /*0630*/ 	.word	0x000005f0
        /*0634*/ 	.word	0x000000ff
        /*0638*/ 	.word	0x00033478
        /*063c*/ 	.short	0x0100
        /*063e*/ 	.byte	0x06
	.zero		1


	//   ....[13]....
        /*0640*/ 	.word	0x00000600
        /*0644*/ 	.word	0x000000ff
        /*0648*/ 	.word	0x00033488
        /*064c*/ 	.short	0x0100
        /*064e*/ 	.byte	0x06
	.zero		1


	//   ....[14]....
        /*0650*/ 	.word	0x00000730
        /*0654*/ 	.word	0x000000ff
        /*0658*/ 	.word	0x00033490
        /*065c*/ 	.short	0x0100
        /*065e*/ 	.byte	0x08
	.zero		1


	//   ....[15]....
        /*0660*/ 	.word	0x00000740
        /*0664*/ 	.word	0x000000ff
        /*0668*/ 	.word	0x000334a0
        /*066c*/ 	.short	0x0100
        /*066e*/ 	.byte	0x08
	.zero		1


	//   ....[16]....
        /*0670*/ 	.word	0x00000750
        /*0674*/ 	.word	0x000000ff
        /*0678*/ 	.word	0x00033498
        /*067c*/ 	.short	0x0100
        /*067e*/ 	.byte	0x08
	.zero		1


	//   ....[17]....
        /*0680*/ 	.word	0x00000760
        /*0684*/ 	.word	0x000000ff
        /*0688*/ 	.word	0x000334a8
        /*068c*/ 	.short	0x0100
        /*068e*/ 	.byte	0x08
	.zero		1


	//   ....[18]....
        /*0690*/ 	.word	0x00000890
        /*0694*/ 	.word	0x000000ff
        /*0698*/ 	.word	0x000334b0
        /*069c*/ 	.short	0x0100
        /*069e*/ 	.byte	0x08
	.zero		1


	//   ....[19]....
        /*06a0*/ 	.word	0x000008a0
        /*06a4*/ 	.word	0x000000ff
        /*06a8*/ 	.word	0x000334c0
        /*06ac*/ 	.short	0x0100
        /*06ae*/ 	.byte	0x08
	.zero		1


	//   ....[20]....
        /*06b0*/ 	.word	0x000008b0
        /*06b4*/ 	.word	0x000000ff
        /*06b8*/ 	.word	0x000334b8
        /*06bc*/ 	.short	0x0100
        /*06be*/ 	.byte	0x08
	.zero		1


	//   ....[21]....
        /*06c0*/ 	.word	0x000008c0
        /*06c4*/ 	.word	0x000000ff
        /*06c8*/ 	.word	0x000334c8
        /*06cc*/ 	.short	0x0100
        /*06ce*/ 	.byte	0x08
	.zero		1


	//   ....[22]....
        /*06d0*/ 	.word	0x00001620
        /*06d4*/ 	.word	0x000000ff
        /*06d8*/ 	.word	0x00033400
        /*06dc*/ 	.short	0x010a
        /*06de*/ 	.byte	0x28
	.zero		1


	//   ....[23]....
        /*06e0*/ 	.word	0x000016a0
        /*06e4*/ 	.word	0x000000ff
        /*06e8*/ 	.word	0x00033430
        /*06ec*/ 	.short	0x010a
        /*06ee*/ 	.byte	0x28
	.zero		1


	//   ....[24]....
        /*06f0*/ 	.word	0x00001720
        /*06f4*/ 	.word	0x000000ff
        /*06f8*/ 	.word	0x00033430
        /*06fc*/ 	.short	0x010a
        /*06fe*/ 	.byte	0x28
	.zero		1


	//   ....[25]....
        /*0700*/ 	.word	0x000044e0
        /*0704*/ 	.word	0x0000000f
        /*0708*/ 	.word	0x00000000
        /*070c*/ 	.short	0x0101
        /*070e*/ 	.byte	0x3f
	.zero		1


	//   ....[26]....
        /*0710*/ 	.word	0x00005790
        /*0714*/ 	.word	0x000000ff
        /*0718*/ 	.word	0x00033430
        /*071c*/ 	.short	0x010a
        /*071e*/ 	.byte	0x04
	.zero		1


	//   ....[27]....
        /*0720*/ 	.word	0x000057d0
        /*0724*/ 	.word	0x000000ff
        /*0728*/ 	.word	0x00033430
        /*072c*/ 	.short	0x010a
        /*072e*/ 	.byte	0x04
	.zero		1


	//   ....[28]....
        /*0730*/ 	.word	0x00006480
        /*0734*/ 	.word	0x000000ff
        /*0738*/ 	.word	0x00033450
        /*073c*/ 	.short	0x010a
        /*073e*/ 	.byte	0x04
	.zero		1


	//   ....[29]....
        /*0740*/ 	.word	0x000064c0
        /*0744*/ 	.word	0x000000ff
        /*0748*/ 	.word	0x00033450
        /*074c*/ 	.short	0x010a
        /*074e*/ 	.byte	0x04
	.zero		1


	//   ....[30]....
        /*0750*/ 	.word	0x00008370
        /*0754*/ 	.word	0x00000006
        /*0758*/ 	.word	0x00000000
        /*075c*/ 	.short	0x0101
        /*075e*/ 	.byte	0x3f
	.zero		1


	//   ....[31]....
        /*0760*/ 	.word	0x00008790
        /*0764*/ 	.word	0x000000ff
        /*0768*/ 	.word	0x00000000
        /*076c*/ 	.short	0x0101
        /*076e*/ 	.byte	0x04
	.zero		1


	//   ....[32]....
        /*0770*/ 	.word	0x00009010
        /*0774*/ 	.word	0x000000ff
        /*0778*/ 	.word	0x00033450
        /*077c*/ 	.short	0x010a
        /*077e*/ 	.byte	0x05
	.zero		1


	//   ....[33]....
        /*0780*/ 	.word	0x00009050
        /*0784*/ 	.word	0x000000ff
        /*0788*/ 	.word	0x00033450
        /*078c*/ 	.short	0x010a
        /*078e*/ 	.byte	0x05
	.zero		1


	//   ....[34]....
        /*0790*/ 	.word	0x00009660
        /*0794*/ 	.word	0x000000ff
        /*0798*/ 	.word	0x00000000
        /*079c*/ 	.short	0x0101
        /*079e*/ 	.byte	0x04
	.zero		1


	//   ....[35]....
        /*07a0*/ 	.word	0x0000b4e0
        /*07a4*/ 	.word	0x000000ff
        /*07a8*/ 	.word	0x00000000
        /*07ac*/ 	.short	0x0101
        /*07ae*/ 	.byte	0x04
	.zero		1


	//   ....[36]....
        /*07b0*/ 	.word	0x0000db90
        /*07b4*/ 	.word	0x000000ff
        /*07b8*/ 	.word	0x00033480
        /*07bc*/ 	.short	0x010a
        /*07be*/ 	.byte	0x28
	.zero		1


	//   ....[37]....
        /*07c0*/ 	.word	0x0000ddc0
        /*07c4*/ 	.word	0x000000ff
        /*07c8*/ 	.word	0x00033440
        /*07cc*/ 	.short	0x010a
        /*07ce*/ 	.byte	0x28
	.zero		1


	//   ....[38]....
        /*07d0*/ 	.word	0x0000e900
        /*07d4*/ 	.word	0x000000ff
        /*07d8*/ 	.word	0x00033400
        /*07dc*/ 	.short	0x0107
        /*07de*/ 	.byte	0x28
	.zero		1


	//   ....[39]....
        /*07e0*/ 	.word	0x0000e970
        /*07e4*/ 	.word	0x000000ff
        /*07e8*/ 	.word	0x00033400
        /*07ec*/ 	.short	0x0101
        /*07ee*/ 	.byte	0x28
	.zero		1


	//   ....[40]....
        /*07f0*/ 	.word	0x0000e990
        /*07f4*/ 	.word	0x000000ff
        /*07f8*/ 	.word	0x00033420
        /*07fc*/ 	.short	0x010a
        /*07fe*/ 	.byte	0x28
	.zero		1


	//   ....[41]....
        /*0800*/ 	.word	0x0000ec80
        /*0804*/ 	.word	0x00000008
        /*0808*/ 	.word	0x00033480
        /*080c*/ 	.short	0x010a
        /*080e*/ 	.byte	0x3f
	.zero		1


	//   ....[42]....
        /*0810*/ 	.word	0x0000f060
        /*0814*/ 	.word	0x00000008
        /*0818*/ 	.word	0x00033440
        /*081c*/ 	.short	0x010a
        /*081e*/ 	.byte	0x3f
	.zero		1


	//   ....[43]....
        /*0820*/ 	.word	0x0000f470
        /*0824*/ 	.word	0x0000000c
        /*0828*/ 	.word	0x00033470
        /*082c*/ 	.short	0x010a
        /*082e*/ 	.byte	0x3f
	.zero		1


	//   ....[44]....
        /*0830*/ 	.word	0x0000f4d0
        /*0834*/ 	.word	0x0000000c
        /*0838*/ 	.word	0x00033460
        /*083c*/ 	.short	0x010a
        /*083e*/ 	.byte	0x3f
	.zero		1


	//   ....[45]....
        /*0840*/ 	.word	0x0000fb80
        /*0844*/ 	.word	0x0000000c
        /*0848*/ 	.word	0x00033450
        /*084c*/ 	.short	0x0101
        /*084e*/ 	.byte	0x3f
	.zero		1


	//   ....[46]....
        /*0850*/ 	.word	0x0000fbf0
        /*0854*/ 	.word	0x00000000
        /*0858*/ 	.word	0x00000000
        /*085c*/ 	.short	0x0101
        /*085e*/ 	.byte	0x3f
	.zero		1


	//   ....[47]....
        /*0860*/ 	.word	0x0000fd10
        /*0864*/ 	.word	0x00000003
        /*0868*/ 	.word	0x00033470
        /*086c*/ 	.short	0x010a
        /*086e*/ 	.byte	0x3f
	.zero		1


	//   ....[48]....
        /*0870*/ 	.word	0x0000fd80
        /*0874*/ 	.word	0x00000003
        /*0878*/ 	.word	0x00033460
        /*087c*/ 	.short	0x010a
        /*087e*/ 	.byte	0x3f
	.zero		1


	//   ....[49]....
        /*0880*/ 	.word	0x00010440
        /*0884*/ 	.word	0x00000003
        /*0888*/ 	.word	0x00033450
        /*088c*/ 	.short	0x0101
        /*088e*/ 	.byte	0x3f
	.zero		1


	//   ....[50]....
        /*0890*/ 	.word	0x000104b0
        /*0894*/ 	.word	0x00000000
        /*0898*/ 	.word	0x00000000
        /*089c*/ 	.short	0x0101
        /*089e*/ 	.byte	0x3f
	.zero		1


	//   ....[51]....
        /*08a0*/ 	.word	0x00010550
        /*08a4*/ 	.word	0x00000009
        /*08a8*/ 	.word	0x00033420
        /*08ac*/ 	.short	0x010a
        /*08ae*/ 	.byte	0x3f
	.zero		1


	//   ....[52]....
        /*08b0*/ 	.word	0x00010690
        /*08b4*/ 	.word	0x00000005
        /*08b8*/ 	.word	0x00000000
        /*08bc*/ 	.short	0x010a
        /*08be*/ 	.byte	0x3f
	.zero		1


	//   ....[53]....
        /*08c0*/ 	.word	0x00010700
        /*08c4*/ 	.word	0x00000007
        /*08c8*/ 	.word	0x00000000
        /*08cc*/ 	.short	0x010a
        /*08ce*/ 	.byte	0x3f
	.zero		1


	//   ....[54]....
        /*08d0*/ 	.word	0x00010750
        /*08d4*/ 	.word	0x00000005
        /*08d8*/ 	.word	0x00033460
        /*08dc*/ 	.short	0x010a
        /*08de*/ 	.byte	0x3f
	.zero		1


	//   ....[55]....
        /*08e0*/ 	.word	0x000107a0
        /*08e4*/ 	.word	0x00000003
        /*08e8*/ 	.word	0x00033460
        /*08ec*/ 	.short	0x010a
        /*08ee*/ 	.byte	0x3f
	.zero		1


	//   ....[56]....
        /*08f0*/ 	.word	0x000107e0
        /*08f4*/ 	.word	0x00000005
        /*08f8*/ 	.word	0x00033480
        /*08fc*/ 	.short	0x010a
        /*08fe*/ 	.byte	0x3f
	.zero		1


	//   ....[57]....
        /*0900*/ 	.word	0x00010800
        /*0904*/ 	.word	0x00000003
        /*0908*/ 	.word	0x00033480
        /*090c*/ 	.short	0x010a
        /*090e*/ 	.byte	0x3f
	.zero		1


	//   ....[58]....
        /*0910*/ 	.word	0x00010870
        /*0914*/ 	.word	0x00000003
        /*0918*/ 	.word	0x00033400
        /*091c*/ 	.short	0x010a
        /*091e*/ 	.byte	0x3f
	.zero		1


	//   ....[59]....
        /*0920*/ 	.word	0x000108d0
        /*0924*/ 	.word	0x00000003
        /*0928*/ 	.word	0x00033430
        /*092c*/ 	.short	0x010a
        /*092e*/ 	.byte	0x3f
	.zero		1


	//   ....[60]....
        /*0930*/ 	.word	0x00010930
        /*0934*/ 	.word	0x0000000c
        /*0938*/ 	.word	0x00033430
        /*093c*/ 	.short	0x010a
        /*093e*/ 	.byte	0x3f
	.zero		1


	//   ....[61]....
        /*0940*/ 	.word	0x00010990
        /*0944*/ 	.word	0x0000000b
        /*0948*/ 	.word	0x00033450
        /*094c*/ 	.short	0x010a
        /*094e*/ 	.byte	0x3f
	.zero		1


	//   ....[62]....
        /*0950*/ 	.word	0x000109f0
        /*0954*/ 	.word	0x00000000
        /*0958*/ 	.word	0x00033450
        /*095c*/ 	.short	0x010a
        /*095e*/ 	.byte	0x3f
	.zero		1


	//   ....[63]....
        /*0960*/ 	.word	0x00010b50
        /*0964*/ 	.word	0x00000003
        /*0968*/ 	.word	0x00033480
        /*096c*/ 	.short	0x010a
        /*096e*/ 	.byte	0x3f
	.zero		1


	//   ....[64]....
        /*0970*/ 	.word	0x00010bb0
        /*0974*/ 	.word	0x00000003
        /*0978*/ 	.word	0x00033440
        /*097c*/ 	.short	0x010a
        /*097e*/ 	.byte	0x3f
	.zero		1


	//   ....[65]....
        /*0980*/ 	.word	0x00011150
        /*0984*/ 	.word	0x00000003
        /*0988*/ 	.word	0x00033420
        /*098c*/ 	.short	0x010a
        /*098e*/ 	.byte	0x3f
	.zero		1


	//   ....[66]....
        /*0990*/ 	.word	0x000111a0
        /*0994*/ 	.word	0x00000008
        /*0998*/ 	.word	0x00033480
        /*099c*/ 	.short	0x010a
        /*099e*/ 	.byte	0x3f
	.zero		1


	//   ....[67]....
        /*09a0*/ 	.word	0x000111f0
        /*09a4*/ 	.word	0x00000008
        /*09a8*/ 	.word	0x00033440
        /*09ac*/ 	.short	0x010a
        /*09ae*/ 	.byte	0x3f
	.zero		1


	//   ....[68]....
        /*09b0*/ 	.word	0x00011240
        /*09b4*/ 	.word	0x0000000c
        /*09b8*/ 	.word	0x00033470
        /*09bc*/ 	.short	0x010a
        /*09be*/ 	.byte	0x3f
	.zero		1


	//   ....[69]....
        /*09c0*/ 	.word	0x00011290
        /*09c4*/ 	.word	0x0000000c
        /*09c8*/ 	.word	0x00033460
        /*09cc*/ 	.short	0x010a
        /*09ce*/ 	.byte	0x3f
	.zero		1


	//   ....[70]....
        /*09d0*/ 	.word	0x000112e0
        /*09d4*/ 	.word	0x00000003
        /*09d8*/ 	.word	0x00033470
        /*09dc*/ 	.short	0x010a
        /*09de*/ 	.byte	0x3f
	.zero		1


	//   ....[71]....
        /*09e0*/ 	.word	0x00011330
        /*09e4*/ 	.word	0x00000003
        /*09e8*/ 	.word	0x00033460
        /*09ec*/ 	.short	0x010a
        /*09ee*/ 	.byte	0x3f
	.zero		1


	//   ....[72]....
        /*09f0*/ 	.word	0x00011380
        /*09f4*/ 	.word	0x00000009
        /*09f8*/ 	.word	0x00033420
        /*09fc*/ 	.short	0x010a
        /*09fe*/ 	.byte	0x3f
	.zero		1


	//   ....[73]....
        /*0a00*/ 	.word	0x000113d0
        /*0a04*/ 	.word	0x00000005
        /*0a08*/ 	.word	0x00000000
        /*0a0c*/ 	.short	0x010a
        /*0a0e*/ 	.byte	0x3f
	.zero		1


	//   ....[74]....
        /*0a10*/ 	.word	0x00011420
        /*0a14*/ 	.word	0x00000007
        /*0a18*/ 	.word	0x00000000
        /*0a1c*/ 	.short	0x010a
        /*0a1e*/ 	.byte	0x3f
	.zero		1


	//   ....[75]....
        /*0a20*/ 	.word	0x00011470
        /*0a24*/ 	.word	0x00000005
        /*0a28*/ 	.word	0x00033460
        /*0a2c*/ 	.short	0x010a
        /*0a2e*/ 	.byte	0x3f
	.zero		1


	//   ....[76]....
        /*0a30*/ 	.word	0x000114c0
        /*0a34*/ 	.word	0x00000003
        /*0a38*/ 	.word	0x00033460
        /*0a3c*/ 	.short	0x010a
        /*0a3e*/ 	.byte	0x3f
	.zero		1


	//   ....[77]....
        /*0a40*/ 	.word	0x00011510
        /*0a44*/ 	.word	0x00000005
        /*0a48*/ 	.word	0x00033480
        /*0a4c*/ 	.short	0x010a
        /*0a4e*/ 	.byte	0x3f
	.zero		1


	//----- nvinfo : EIATTR_NUM_MBARRIERS
	.align		4
.L_96:
        /*0a50*/ 	.byte	0x03, 0x38
        /*0a52*/ 	.short	0x0016


	//----- nvinfo : EIATTR_EXIT_INSTR_OFFSETS
	.align		4
        /*0a54*/ 	.byte	0x04, 0x1c
        /*0a56*/ 	.short	(.L_98 - .L_97)


	//   ....[0]....
.L_97:
        /*0a58*/ 	.word	0x00010850


	//----- nvinfo : EIATTR_MAX_THREADS
	.align		4
.L_98:
        /*0a5c*/ 	.byte	0x04, 0x05
        /*0a5e*/ 	.short	(.L_100 - .L_99)
.L_99:
        /*0a60*/ 	.word	0x00000180
        /*0a64*/ 	.word	0x00000001
        /*0a68*/ 	.word	0x00000001


	//----- nvinfo : EIATTR_CRS_STACK_SIZE
	.align		4
.L_100:
        /*0a6c*/ 	.byte	0x04, 0x1e
        /*0a6e*/ 	.short	(.L_102 - .L_101)
.L_101:
        /*0a70*/ 	.word	0x00000000


	//----- nvinfo : EIATTR_CBANK_PARAM_SIZE
	.align		4
.L_102:
        /*0a74*/ 	.byte	0x03, 0x19
        /*0a76*/ 	.short	0x0a70


	//----- nvinfo : EIATTR_PARAM_CBANK
	.align		4
        /*0a78*/ 	.byte	0x04, 0x0a
        /*0a7a*/ 	.short	(.L_104 - .L_103)
	.align		4
.L_103:
        /*0a7c*/ 	.word	index@(.nv.constant0._ZN7cutlass13device_kernelIN5flash11enable_sm90INS1_16FlashAttnFwdSm90INS1_25CollectiveMainloopFwdSm90ILi2EN4cute5tupleIJNS5_1CILi1EEES8_S8_EEENS6_IJNS7_ILi128EEENS7_ILi160EEENS7_ILi192EEEEEELi192ENS_12float_e4m3_tEfNS_4arch4Sm90ELb0ELb0ELb1ELb0ELb0ELb0ELb0ELb1ELb1ELb1ELb1ELb0EEENS1_21CollectiveEpilogueFwdINS6_IJSA_SC_SB_EEES9_NS_10bfloat16_tESG_Li256ELb0ELb1ELb1ELb1EEENS1_19SingleTileSchedulerILb0ELb1ELb1ELi128EEEEEEEEEvNT_6ParamsE)
        /*0a80*/ 	.short	0x0210
        /*0a82*/ 	.short	0x0a70


	//----- nvinfo : EIATTR_SW_WAR
	.align		4
.L_104:
        /*0a84*/ 	.byte	0x04, 0x36
        /*0a86*/ 	.short	(.L_106 - .L_105)
.L_105:
        /*0a88*/ 	.word	0x00000008
.L_106:


//--------------------- .nv.info._ZN7cutlass13device_kernelIN5flash11enable_sm90INS1_16FlashAttnFwdSm90INS1_25CollectiveMainloopFwdSm90ILi2EN4cute5tupleIJNS5_1CILi1EEES8_S8_EEENS6_IJNS7_ILi128EEENS7_ILi160EEENS7_ILi192EEEEEELi192ENS_12float_e4m3_tEfNS_4arch4Sm90ELb0ELb0ELb1ELb1ELb0ELb0ELb0ELb1ELb1ELb1ELb1ELb0EEENS1_21CollectiveEpilogueFwdINS6_IJSA_SC_SB_EEES9_NS_10bfloat16_tESG_Li256ELb1ELb1ELb1ELb1EEENS1_36VarlenDynamicPersistentTileSchedulerILi128ELi160ELi256ELi128ELb1ELb1ELb1ELb0ELb1ELb1EEEEEEEEEvNT_6ParamsE --------------------------
	.section	.nv.info._ZN7cutlass13device_kernelIN5flash11enable_sm90INS1_16FlashAttnFwdSm90INS1_25CollectiveMainloopFwdSm90ILi2EN4cute5tupleIJNS5_1CILi1EEES8_S8_EEENS6_IJNS7_ILi128EEENS7_ILi160EEENS7_ILi192EEEEEELi192ENS_12float_e4m3_tEfNS_4arch4Sm90ELb0ELb0ELb1ELb1ELb0ELb0ELb0ELb1ELb1ELb1ELb1ELb0EEENS1_21CollectiveEpilogueFwdINS6_IJSA_SC_SB_EEES9_NS_10bfloat16_tESG_Li256ELb1ELb1ELb1ELb1EEENS1_36VarlenDynamicPersistentTileSchedulerILi128ELi160ELi256ELi128ELb1ELb1ELb1ELb0ELb1ELb1EEEEEEEEEvNT_6ParamsE,"",@"SHT_CUDA_INFO"
	.sectionflags	@""
	.align	4


	//----- nvinfo : EIATTR_CUDA_API_VERSION
	.align		4
        /*0000*/ 	.byte	0x04, 0x37
        /*0002*/ 	.short	(.L_108 - .L_107)
.L_107:
        /*0004*/ 	.word	0x00000082


	//----- nvinfo : EIATTR_KPARAM_INFO
	.align		4
.L_108:
        /*0008*/ 	.byte	0x04, 0x17
        /*000a*/ 	.short	(.L_110 - .L_109)
.L_109:
        /*000c*/ 	.word	0x00000000
        /*0010*/ 	.short	0x0000
        /*0012*/ 	.short	0x0070
        /*0014*/ 	.byte	0x00, 0xf0, 0x01, 0x2a


	//----- nvinfo : EIATTR_SPARSE_MMA_MASK
	.align		4
.L_110:
        /*0018*/ 	.byte	0x03, 0x50
        /*001a*/ 	.short	0x0000


	//----- nvinfo : EIATTR_MAXREG_COUNT
	.align		4
        /*001c*/ 	.byte	0x03, 0x1b
        /*001e*/ 	.short	0x00a8


	//----- nvinfo : EIATTR_NUM_BARRIERS
	.align		4
        /*0020*/ 	.byte	0x02, 0x4c
        /*0022*/ 	.byte	0x10
	.zero		1


	//----- nvinfo : EIATTR_EXTERNS
	.align		4
        /*0024*/ 	.byte	0x04, 0x0f
        /*0026*/ 	.short	(.L_112 - .L_111)


	//   ....[0]....
	.align		4
.L_111:
        /*0028*/ 	.word	index@(__assertfail)


	//----- nvinfo : EIATTR_ANNOTATIONS
	.align		4
.L_112:
        /*002c*/ 	.byte	0x04, 0x55
        /*002e*/ 	.short	(.L_114 - .L_113)


	//   ....[0]....
.L_113:
        /* <DEDUP_REMOVED lines=38> */
        /*0284*/ 	.byte	0x40, 0x59, 0x01, 0x00


	//----- nvinfo : EIATTR_MERCURY_ISA_VERSION
	.align		4
.L_114:
        /*0288*/ 	.byte	0x03, 0x5f
        /*028a*/ 	.short	0x0101


	//----- nvinfo : EIATTR_UNUSED_LOAD_BYTE_OFFSET
	.align		4
        /*028c*/ 	.byte	0x04, 0x44
        /*028e*/ 	.short	(.L_116 - .L_115)


	//   ....[0]....
.L_115:
        /*0290*/ 	.word	0x00000a40
        /*0294*/ 	.word	0x0000fff0


	//   ....[1]....
        /*0298*/ 	.word	0x0000a7b0
        /*029c*/ 	.word	0x0000fff0


	//----- nvinfo : EIATTR_INT_WARP_WIDE_INSTR_OFFSETS
	.align		4
.L_116:
        /*02a0*/ 	.byte	0x04, 0x31
        /*02a2*/ 	.short	(.L_118 - .L_117)


	//   ....[0]....
.L_117:
        /*02a4*/ 	.word	0x00000130


	//   ....[1]....
        /*02a8*/ 	.word	0x00000170


	//   ....[2]....
        /*02ac*/ 	.word	0x000001e0


	//   ....[3]....
        /*02b0*/ 	.word	0x00010e80


	//   ....[4]....
        /*02b4*/ 	.word	0x00010f10


	//   ....[5]....
        /*02b8*/ 	.word	0x00013c40


	//   ....[6]....
        /*02bc*/ 	.word	0x00013cd0


	//----- nvinfo : EIATTR_COOP_GROUP_MASK_REGIDS
	.align		4
.L_118:
        /*02c0*/ 	.byte	0x04, 0x29
        /*02c2*/ 	.short	(.L_120 - .L_119)


	//   ....[0]....
.L_119:
        /*02c4*/ 	.word	0xffffffff


	//   ....[1]....
        /*02c8*/ 	.word	0xffffffff


	//   ....[2]....
        /*02cc*/ 	.word	0xffffffff


	//   ....[3]....
        /*02d0*/ 	.word	0xffffffff


	//   ....[4]....
        /*02d4*/ 	.word	0xffffffff


	//   ....[5]....
        /*02d8*/ 	.word	0xffffffff


	//   ....[6]....
        /*02dc*/ 	.word	0xffffffff


	//   ....[7]....
        /*02e0*/ 	.word	0xffffffff


	//   ....[8]....
        /*02e4*/ 	.word	0xffffffff


	//   ....[9]....
        /*02e8*/ 	.word	0xffffffff


	//   ....[10]....
        /*02ec*/ 	.word	0xffffffff


	//   ....[11]....
        /*02f0*/ 	.word	0xffffffff


	//   ....[12]....
        /*02f4*/ 	.word	0xffffffff


	//   ....[13]....
        /*02f8*/ 	.word	0xffffffff


	//   ....[14]....
        /*02fc*/ 	.word	0xffffffff


	//   ....[15]....
        /*0300*/ 	.word	0xffffffff


	//   ....[16]....
        /*0304*/ 	.word	0xffffffff


	//   ....[17]....
        /*0308*/ 	.word	0xffffffff


	//   ....[18]....
        /*030c*/ 	.word	0xffffffff


	//   ....[19]....
        /*0310*/ 	.word	0xffffffff


	//   ....[20]....
        /*0314*/ 	.word	0xffffffff


	//   ....[21]....
        /*0318*/ 	.word	0xffffffff


	//   ....[22]....
        /*031c*/ 	.word	0xffffffff


	//   ....[23]....
        /*0320*/ 	.word	0xffffffff


	//   ....[24]....
        /*0324*/ 	.word	0xffffffff


	//   ....[25]....
        /*0328*/ 	.word	0xffffffff


	//   ....[26]....
        /*032c*/ 	.word	0xffffffff


	//   ....[27]....
        /*0330*/ 	.word	0xffffffff


	//   ....[28]....
        /*0334*/ 	.word	0xffffffff


	//   ....[29]....
        /*0338*/ 	.word	0xffffffff


	//   ....[30]....
        /*033c*/ 	.word	0xffffffff


	//   ....[31]....
        /*0340*/ 	.word	0xffffffff


	//   ....[32]....
        /*0344*/ 	.word	0xffffffff


	//   ....[33]....
        /*0348*/ 	.word	0xffffffff


	//   ....[34]....
        /*034c*/ 	.word	0xffffffff


	//   ....[35]....
        /*0350*/ 	.word	0xffffffff


	//   ....[36]....
        /*0354*/ 	.word	0xffffffff


	//   ....[37]....
        /*0358*/ 	.word	0xffffffff


	//   ....[38]....
        /*035c*/ 	.word	0xffffffff


	//   ....[39]....
        /*0360*/ 	.word	0xffffffff


	//   ....[40]....
        /*0364*/ 	.word	0xffffffff


	//   ....[41]....
        /*0368*/ 	.word	0xffffffff


	//   ....[42]....
        /*036c*/ 	.word	0xffffffff


	//   ....[43]....
        /*0370*/ 	.word	0xffffffff


	//   ....[44]....
        /*0374*/ 	.word	0xffffffff


	//   ....[45]....
        /*0378*/ 	.word	0xffffffff


	//   ....[46]....
        /*037c*/ 	.word	0xffffffff


	//   ....[47]....
        /*0380*/ 	.word	0xffffffff


	//   ....[48]....
        /*0384*/ 	.word	0xffffffff


	//   ....[49]....
        /*0388*/ 	.word	0xffffffff


	//   ....[50]....
        /*038c*/ 	.word	0xffffffff


	//   ....[51]....
        /*0390*/ 	.word	0xffffffff


	//   ....[52]....
        /*0394*/ 	.word	0xffffffff


	//   ....[53]....
        /*0398*/ 	.word	0xffffffff


	//   ....[54]....
        /*039c*/ 	.word	0xffffffff


	//   ....[55]....
        /*03a0*/ 	.word	0xffffffff


	//   ....[56]....
        /*03a4*/ 	.word	0xffffffff


	//   ....[57]....
        /*03a8*/ 	.word	0xffffffff


	//   ....[58]....
        /*03ac*/ 	.word	0xffffffff


	//   ....[59]....
        /*03b0*/ 	.word	0xffffffff


	//   ....[60]....
        /*03b4*/ 	.word	0xffffffff


	//   ....[61]....
        /*03b8*/ 	.word	0xffffffff


	//   ....[62]....
        /*03bc*/ 	.word	0xffffffff


	//   ....[63]....
        /*03c0*/ 	.word	0xffffffff


	//   ....[64]....
        /*03c4*/ 	.word	0xffffffff


	//   ....[65]....
        /*03c8*/ 	.word	0xffffffff


	//   ....[66]....
        /*03cc*/ 	.word	0xffffffff


	//   ....[67]....
        /*03d0*/ 	.word	0xffffffff


	//   ....[68]....
        /*03d4*/ 	.word	0xffffffff


	//   ....[69]....
        /*03d8*/ 	.word	0xffffffff


	//   ....[70]....
        /*03dc*/ 	.word	0xffffffff


	//   ....[71]....
        /*03e0*/ 	.word	0xffffffff


	//   ....[72]....
        /*03e4*/ 	.word	0xffffffff


	//   ....[73]....
        /*03e8*/ 	.word	0xffffffff


	//   ....[74]....
        /*03ec*/ 	.word	0xffffffff


	//   ....[75]....
        /*03f0*/ 	.word	0xffffffff


	//   ....[76]....
        /*03f4*/ 	.word	0xffffffff


	//   ....[77]....
        /*03f8*/ 	.word	0xffffffff


	//   ....[78]....
        /*03fc*/ 	.word	0xffffffff


	//   ....[79]....
        /*0400*/ 	.word	0xffffffff


	//   ....[80]....
        /*0404*/ 	.word	0xffffffff


	//   ....[81]....
        /*0408*/ 	.word	0xffffffff


	//   ....[82]....
        /*040c*/ 	.word	0xffffffff


	//   ....[83]....
        /*0410*/ 	.word	0xffffffff


	//   ....[84]....
        /*0414*/ 	.word	0xffffffff


	//   ....[85]....
        /*0418*/ 	.word	0xffffffff


	//   ....[86]....
        /*041c*/ 	.word	0xffffffff


	//   ....[87]....
        /*0420*/ 	.word	0xffffffff


	//   ....[88]....
        /*0424*/ 	.word	0xffffffff


	//   ....[89]....
        /*0428*/ 	.word	0xffffffff


	//   ....[90]....
        /*042c*/ 	.word	0xffffffff


	//   ....[91]....
        /*0430*/ 	.word	0xffffffff


	//   ....[92]....
        /*0434*/ 	.word	0xffffffff


	//   ....[93]....
        /*0438*/ 	.word	0xffffffff


	//   ....[94]....
        /*043c*/ 	.word	0xffffffff


	//   ....[95]....
        /*0440*/ 	.word	0xffffffff


	//   ....[96]....
        /*0444*/ 	.word	0xffffffff


	//   ....[97]....
        /*0448*/ 	.word	0xffffffff


	//   ....[98]....
        /*044c*/ 	.word	0xffffffff


	//   ....[99]....
        /*0450*/ 	.word	0xffffffff


	//   ....[100]....
        /*0454*/ 	.word	0xffffffff


	//   ....[101]....
        /*0458*/ 	.word	0xffffffff


	//   ....[102]....
        /*045c*/ 	.word	0xffffffff


	//   ....[103]....
        /*0460*/ 	.word	0xffffffff


	//   ....[104]....
        /*0464*/ 	.word	0xffffffff


	//   ....[105]....
        /*0468*/ 	.word	0xffffffff


	//   ....[106]....
        /*046c*/ 	.word	0xffffffff


	//   ....[107]....
        /*0470*/ 	.word	0xffffffff


	//   ....[108]....
        /*0474*/ 	.word	0xffffffff


	//   ....[109]....
        /*0478*/ 	.word	0xffffffff


	//   ....[110]....
        /*047c*/ 	.word	0xffffffff


	//   ....[111]....
        /*0480*/ 	.word	0xffffffff


	//   ....[112]....
        /*0484*/ 	.word	0xffffffff


	//   ....[113]....
        /*0488*/ 	.word	0xffffffff


	//   ....[114]....
        /*048c*/ 	.word	0xffffffff


	//   ....[115]....
        /*0490*/ 	.word	0xffffffff


	//   ....[116]....
        /*0494*/ 	.word	0xffffffff


	//   ....[117]....
        /*0498*/ 	.word	0xffffffff


	//   ....[118]....
        /*049c*/ 	.word	0xffffffff


	//   ....[119]....
        /*04a0*/ 	.word	0xffffffff


	//   ....[120]....
        /*04a4*/ 	.word	0xffffffff


	//   ....[121]....
        /*04a8*/ 	.word	0xffffffff


	//   ....[122]....
        /*04ac*/ 	.word	0xffffffff


	//   ....[123]....
        /*04b0*/ 	.word	0xffffffff


	//   ....[124]....
        /*04b4*/ 	.word	0xffffffff


	//   ....[125]....
        /*04b8*/ 	.word	0xffffffff


	//   ....[126]....
        /*04bc*/ 	.word	0xffffffff


	//   ....[127]....
        /*04c0*/ 	.word	0xffffffff


	//   ....[128]....
        /*04c4*/ 	.word	0xffffffff


	//   ....[129]....
        /*04c8*/ 	.word	0xffffffff


	//   ....[130]....
        /*04cc*/ 	.word	0xffffffff


	//   ....[131]....
        /*04d0*/ 	.word	0xffffffff


	//   ....[132]....
        /*04d4*/ 	.word	0xffffffff


	//   ....[133]....
        /*04d8*/ 	.word	0xffffffff


	//   ....[134]....
        /*04dc*/ 	.word	0xffffffff


	//   ....[135]....
        /*04e0*/ 	.word	0xffffffff


	//   ....[136]....
        /*04e4*/ 	.word	0xffffffff


	//   ....[137]....
        /*04e8*/ 	.word	0xffffffff


	//   ....[138]....
        /*04ec*/ 	.word	0xffffffff


	//   ....[139]....
        /*04f0*/ 	.word	0xffffffff


	//   ....[140]....
        /*04f4*/ 	.word	0xffffffff


	//   ....[141]....
        /*04f8*/ 	.word	0xffffffff


	//   ....[142]....
        /*04fc*/ 	.word	0xffffffff


	//   ....[143]....
        /*0500*/ 	.word	0xffffffff


	//   ....[144]....
        /*0504*/ 	.word	0xffffffff


	//   ....[145]....
        /*0508*/ 	.word	0xffffffff


	//   ....[146]....
        /*050c*/ 	.word	0xffffffff


	//   ....[147]....
        /*0510*/ 	.word	0xffffffff


	//   ....[148]....
        /*0514*/ 	.word	0xffffffff


	//   ....[149]....
        /*0518*/ 	.word	0xffffffff


	//   ....[150]....
        /*051c*/ 	.word	0xffffffff


	//   ....[151]....
        /*0520*/ 	.word	0xffffffff


	//   ....[152]....
        /*0524*/ 	.word	0xffffffff


	//   ....[153]....
        /*0528*/ 	.word	0xffffffff


	//   ....[154]....
        /*052c*/ 	.word	0xffffffff


	//   ....[155]....
        /*0530*/ 	.word	0xffffffff


	//   ....[156]....
        /*0534*/ 	.word	0xffffffff


	//   ....[157]....
        /*0538*/ 	.word	0xffffffff


	//   ....[158]....
        /*053c*/ 	.word	0xffffffff


	//   ....[159]....
        /*0540*/ 	.word	0xffffffff


	//   ....[160]....
        /*0544*/ 	.word	0xffffffff


	//   ....[161]....
        /*0548*/ 	.word	0xffffffff


	//   ....[162]....
        /*054c*/ 	.word	0xffffffff


	//   ....[163]....
        /*0550*/ 	.word	0xffffffff


	//   ....[164]....
        /*0554*/ 	.word	0xffffffff


	//   ....[165]....
        /*0558*/ 	.word	0xffffffff


	//   ....[166]....
        /*055c*/ 	.word	0xffffffff


	//   ....[167]....
        /*0560*/ 	.word	0xffffffff


	//   ....[168]....
        /*0564*/ 	.word	0xffffffff


	//   ....[169]....
        /*0568*/ 	.word	0xffffffff


	//   ....[170]....
        /*056c*/ 	.word	0xffffffff


	//   ....[171]....
        /*0570*/ 	.word	0xffffffff


	//   ....[172]....
        /*0574*/ 	.word	0xffffffff


	//   ....[173]....
        /*0578*/ 	.word	0xffffffff


	//   ....[174]....
        /*057c*/ 	.word	0xffffffff


	//   ....[175]....
        /*0580*/ 	.word	0xffffffff


	//   ....[176]....
        /*0584*/ 	.word	0xffffffff


	//   ....[177]....
        /*0588*/ 	.word	0xffffffff


	//   ....[178]....
        /*058c*/ 	.word	0xffffffff


	//   ....[179]....
        /*0590*/ 	.word	0xffffffff


	//   ....[180]....
        /*0594*/ 	.word	0xffffffff


	//   ....[181]....
        /*0598*/ 	.word	0xffffffff


	//   ....[182]....
        /*059c*/ 	.word	0xffffffff


	//   ....[183]....
        /*05a0*/ 	.word	0xffffffff


	//   ....[184]....
        /*05a4*/ 	.word	0xffffffff


	//   ....[185]....
        /*05a8*/ 	.word	0x0500000f


	//   ....[186]....
        /*05ac*/ 	.word	0x0500000f


	//   ....[187]....
        /*05b0*/ 	.word	0x0500000f


	//   ....[188]....
        /*05b4*/ 	.word	0x0500000f


	//   ....[189]....
        /*05b8*/ 	.word	0x0500000f


	//   ....[190]....
        /*05bc*/ 	.word	0x0500000f


	//   ....[191]....
        /*05c0*/ 	.word	0x0500000f


	//   ....[192]....
        /*05c4*/ 	.word	0x0500000f


	//   ....[193]....
        /*05c8*/ 	.word	0x0500000f


	//   ....[194]....
        /*05cc*/ 	.word	0x0500000f


	//----- nvinfo : EIATTR_COOP_GROUP_INSTR_OFFSETS
	.align		4
.L_120:
        /*05d0*/ 	.byte	0x04, 0x28
        /*05d2*/ 	.short	(.L_122 - .L_121)


	//   ....[0]....
.L_121:
        /*05d4*/ 	.word	0x00000070


	//   ....[1]....
        /*05d8*/ 	.word	0x00000140


	//   ....[2]....
        /*05dc*/ 	.word	0x00000190


	//   ....[3]....
        /*05e0*/ 	.word	0x000003c0


	//   ....[4]....
        /*05e4*/ 	.word	0x00000520


	//   ....[5]....
        /*05e8*/ 	.word	0x00000640


	//   ....[6]....
        /*05ec*/ 	.word	0x000007a0


	//   ....[7]....
        /*05f0*/ 	.word	0x00001c20


	//   ....[8]....
        /*05f4*/ 	.word	0x000042a0


	//   ....[9]....
        /*05f8*/ 	.word	0x000042e0


	//   ....[10]....
        /*05fc*/ 	.word	0x000049c0


	//   ....[11]....
        /*0600*/ 	.word	0x00004ab0


	//   ....[12]....
        /*0604*/ 	.word	0x00007f80


	//   ....[13]....
        /*0608*/ 	.word	0x00007fa0


	//   ....[14]....
        /*060c*/ 	.word	0x00007fc0


	//   ....[15]....
        /*0610*/ 	.word	0x00007fe0


	//   ....[16]....
        /*0614*/ 	.word	0x00009df0


	//   ....[17]....
        /*0618*/ 	.word	0x00009e50


	//   ....[18]....
        /*061c*/ 	.word	0x00009e70


	//   ....[19]....
        /*0620*/ 	.word	0x00009e90


	//   ....[20]....
        /*0624*/ 	.word	0x0000b300


	//   ....[21]....
        /*0628*/ 	.word	0x0000b330


	//   ....[22]....
        /*062c*/ 	.word	0x0000b360


	//   ....[23]....
        /*0630*/ 	.word	0x0000b380


	//   ....[24]....
        /*0634*/ 	.word	0x0000b3a0


	//   ....[25]....
        /*0638*/ 	.word	0x0000b3c0


	//   ....[26]....
        /*063c*/ 	.word	0x0000b3d0


	//   ....[27]....
        /*0640*/ 	.word	0x0000b3e0


	//   ....[28]....
        /*0644*/ 	.word	0x0000b3f0


	//   ....[29]....
        /*0648*/ 	.word	0x0000b400


	//   ....[30]....
        /*064c*/ 	.word	0x0000b410


	//   ....[31]....
        /*0650*/ 	.word	0x0000b420


	//   ....[32]....
        /*0654*/ 	.word	0x0000b430


	//   ....[33]....
        /*0658*/ 	.word	0x0000b440


	//   ....[34]....
        /*065c*/ 	.word	0x0000b450


	//   ....[35]....
        /*0660*/ 	.word	0x0000b460


	//   ....[36]....
        /*0664*/ 	.word	0x0000b470


	//   ....[37]....
        /*0668*/ 	.word	0x0000b480


	//   ....[38]....
        /*066c*/ 	.word	0x0000b490


	//   ....[39]....
        /*0670*/ 	.word	0x0000b4a0


	//   ....[40]....
        /*0674*/ 	.word	0x0000b4b0


	//   ....[41]....
        /*0678*/ 	.word	0x0000b4c0


	//   ....[42]....
        /*067c*/ 	.word	0x0000b4d0


	//   ....[43]....
        /*0680*/ 	.word	0x0000b4e0


	//   ....[44]....
        /*0684*/ 	.word	0x0000b4f0


	//   ....[45]....
        /*0688*/ 	.word	0x0000b510


	//   ....[46]....
        /*068c*/ 	.word	0x0000b520


	//   ....[47]....
        /*0690*/ 	.word	0x0000b530


	//   ....[48]....
        /*0694*/ 	.word	0x0000b540


	//   ....[49]....
        /*0698*/ 	.word	0x0000b550


	//   ....[50]....
        /*069c*/ 	.word	0x0000b560


	//   ....[51]....
        /*06a0*/ 	.word	0x0000b570


	//   ....[52]....
        /*06a4*/ 	.word	0x0000b580


	//   ....[53]....
        /*06a8*/ 	.word	0x0000b590


	//   ....[54]....
        /*06ac*/ 	.word	0x0000b5a0


	//   ....[55]....
        /*06b0*/ 	.word	0x0000b5b0


	//   ....[56]....
        /*06b4*/ 	.word	0x0000b5c0


	//   ....[57]....
        /*06b8*/ 	.word	0x0000b5d0


	//   ....[58]....
        /*06bc*/ 	.word	0x0000b5e0


	//   ....[59]....
        /*06c0*/ 	.word	0x0000b5f0


	//   ....[60]....
        /*06c4*/ 	.word	0x0000b600


	//   ....[61]....
        /*06c8*/ 	.word	0x0000b610


	//   ....[62]....
        /*06cc*/ 	.word	0x0000b620


	//   ....[63]....
        /*06d0*/ 	.word	0x0000b630


	//   ....[64]....
        /*06d4*/ 	.word	0x0000b640


	//   ....[65]....
        /*06d8*/ 	.word	0x0000b650


	//   ....[66]....
        /*06dc*/ 	.word	0x0000b660


	//   ....[67]....
        /*06e0*/ 	.word	0x0000b670


	//   ....[68]....
        /*06e4*/ 	.word	0x0000b680


	//   ....[69]....
        /*06e8*/ 	.word	0x0000b690


	//   ....[70]....
        /*06ec*/ 	.word	0x0000b6a0


	//   ....[71]....
        /*06f0*/ 	.word	0x0000b6b0


	//   ....[72]....
        /*06f4*/ 	.word	0x0000b6c0


	//   ....[73]....
        /*06f8*/ 	.word	0x0000b6d0


	//   ....[74]....
        /*06fc*/ 	.word	0x0000b6e0


	//   ....[75]....
        /*0700*/ 	.word	0x0000b6f0


	//   ....[76]....
        /*0704*/ 	.word	0x0000b700


	//   ....[77]....
        /*0708*/ 	.word	0x0000b710


	//   ....[78]....
        /*070c*/ 	.word	0x0000b720


	//   ....[79]....
        /*0710*/ 	.word	0x0000b730


	//   ....[80]....
        /*0714*/ 	.word	0x0000b740


	//   ....[81]....
        /*0718*/ 	.word	0x0000b750


	//   ....[82]....
        /*071c*/ 	.word	0x0000b760


	//   ....[83]....
        /*0720*/ 	.word	0x0000b770


	//   ....[84]....
        /*0724*/ 	.word	0x0000b780


	//   ....[85]....
        /*0728*/ 	.word	0x0000b790


	//   ....[86]....
        /*072c*/ 	.word	0x0000b7a0


	//   ....[87]....
        /*0730*/ 	.word	0x0000b7b0


	//   ....[88]....
        /*0734*/ 	.word	0x0000b7c0


	//   ....[89]....
        /*0738*/ 	.word	0x0000b7d0


	//   ....[90]....
        /*073c*/ 	.word	0x0000b7e0


	//   ....[91]....
        /*0740*/ 	.word	0x0000b7f0


	//   ....[92]....
        /*0744*/ 	.word	0x0000b800


	//   ....[93]....
        /*0748*/ 	.word	0x0000b810


	//   ....[94]....
        /*074c*/ 	.word	0x0000b820


	//   ....[95]....
        /*0750*/ 	.word	0x0000b830


	//   ....[96]....
        /*0754*/ 	.word	0x0000b840


	//   ....[97]....
        /*0758*/ 	.word	0x0000b850


	//   ....[98]....
        /*075c*/ 	.word	0x0000b860


	//   ....[99]....
        /*0760*/ 	.word	0x0000b870


	//   ....[100]....
        /*0764*/ 	.word	0x0000b880


	//   ....[101]....
        /*0768*/ 	.word	0x0000b890


	//   ....[102]....
        /*076c*/ 	.word	0x0000b8a0


	//   ....[103]....
        /*0770*/ 	.word	0x0000b8b0


	//   ....[104]....
        /*0774*/ 	.word	0x0000b8c0


	//   ....[105]....
        /*0778*/ 	.word	0x0000b8d0


	//   ....[106]....
        /*077c*/ 	.word	0x0000b8e0


	//   ....[107]....
        /*0780*/ 	.word	0x0000b8f0


	//   ....[108]....
        /*0784*/ 	.word	0x0000b900


	//   ....[109]....
        /*0788*/ 	.word	0x0000b910


	//   ....[110]....
        /*078c*/ 	.word	0x0000b920


	//   ....[111]....
        /*0790*/ 	.word	0x0000b930


	//   ....[112]....
        /*0794*/ 	.word	0x0000b940


	//   ....[113]....
        /*0798*/ 	.word	0x0000b950


	//   ....[114]....
        /*079c*/ 	.word	0x0000b960


	//   ....[115]....
        /*07a0*/ 	.word	0x0000b970


	//   ....[116]....
        /*07a4*/ 	.word	0x0000c890


	//   ....[117]....
        /*07a8*/ 	.word	0x0000c8a0


	//   ....[118]....
        /*07ac*/ 	.word	0x0000c8b0


	//   ....[119]....
        /*07b0*/ 	.word	0x0000c8c0


	//   ....[120]....
        /*07b4*/ 	.word	0x0000d1c0


	//   ....[121]....
        /*07b8*/ 	.word	0x0000d1e0


	//   ....[122]....
        /*07bc*/ 	.word	0x0000d310


	//   ....[123]....
        /*07c0*/ 	.word	0x0000d330


	//   ....[124]....
        /*07c4*/ 	.word	0x0000d430


	//   ....[125]....
        /*07c8*/ 	.word	0x0000d450


	//   ....[126]....
        /*07cc*/ 	.word	0x0000d560


	//   ....[127]....
        /*07d0*/ 	.word	0x0000d580


	//   ....[128]....
        /*07d4*/ 	.word	0x0000dac0


	//   ....[129]....
        /*07d8*/ 	.word	0x0000dad0


	//   ....[130]....
        /*07dc*/ 	.word	0x0000e180


	//   ....[131]....
        /*07e0*/ 	.word	0x0000e190


	//   ....[132]....
        /*07e4*/ 	.word	0x0000f170


	//   ....[133]....
        /*07e8*/ 	.word	0x0000f1a0


	//   ....[134]....
        /*07ec*/ 	.word	0x0000f2c0


	//   ....[135]....
        /*07f0*/ 	.word	0x0000f2e0


	//   ....[136]....
        /*07f4*/ 	.word	0x0000f3e0


	//   ....[137]....
        /*07f8*/ 	.word	0x0000f400


	//   ....[138]....
        /*07fc*/ 	.word	0x0000f510


	//   ....[139]....
        /*0800*/ 	.word	0x0000f530


	//   ....[140]....
        /*0804*/ 	.word	0x0000f6d0


	//   ....[141]....
        /*0808*/ 	.word	0x0000f910


	//   ....[142]....
        /*080c*/ 	.word	0x0000f940


	//   ....[143]....
        /*0810*/ 	.word	0x0000f980


	//   ....[144]....
        /*0814*/ 	.word	0x0000f9b0


	//   ....[145]....
        /*0818*/ 	.word	0x0000f9e0


	//   ....[146]....
        /*081c*/ 	.word	0x0000fa20


	//   ....[147]....
        /*0820*/ 	.word	0x0000fbb0


	//   ....[148]....
        /*0824*/ 	.word	0x0000fbe0


	//   ....[149]....
        /*0828*/ 	.word	0x0000fc10


	//   ....[150]....
        /*082c*/ 	.word	0x0000fc40


	//   ....[151]....
        /*0830*/ 	.word	0x0000fc70


	//   ....[152]....
        /*0834*/ 	.word	0x0000fcb0


	//   ....[153]....
        /*0838*/ 	.word	0x0000fd40


	//   ....[154]....
        /*083c*/ 	.word	0x0000fd90


	//   ....[155]....
        /*0840*/ 	.word	0x0000fda0


	//   ....[156]....
        /*0844*/ 	.word	0x0000fe30


	//   ....[157]....
        /*0848*/ 	.word	0x00011630


	//   ....[158]....
        /*084c*/ 	.word	0x000123f0


	//   ....[159]....
        /*0850*/ 	.word	0x00012410


	//   ....[160]....
        /*0854*/ 	.word	0x00012450


	//   ....[161]....
        /*0858*/ 	.word	0x000124c0


	//   ....[162]....
        /*085c*/ 	.word	0x00012550


	//   ....[163]....
        /*0860*/ 	.word	0x00012560


	//   ....[164]....
        /*0864*/ 	.word	0x00012570


	//   ....[165]....
        /*0868*/ 	.word	0x00012580


	//   ....[166]....
        /*086c*/ 	.word	0x000147e0


	//   ....[167]....
        /*0870*/ 	.word	0x00014810


	//   ....[168]....
        /*0874*/ 	.word	0x00014840


	//   ....[169]....
        /*0878*/ 	.word	0x00014850


	//   ....[170]....
        /*087c*/ 	.word	0x000148a0


	//   ....[171]....
        /*0880*/ 	.word	0x000148d0


	//   ....[172]....
        /*0884*/ 	.word	0x000148e0


	//   ....[173]....
        /*0888*/ 	.word	0x00014910


	//   ....[174]....
        /*088c*/ 	.word	0x00014a70


	//   ....[175]....
        /*0890*/ 	.word	0x00014aa0


	//   ....[176]....
        /*0894*/ 	.word	0x00014ad0


	//   ....[177]....
        /*0898*/ 	.word	0x00014b00


	//   ....[178]....
        /*089c*/ 	.word	0x00014b30


	//   ....[179]....
        /*08a0*/ 	.word	0x00014b70


	//   ....[180]....
        /*08a4*/ 	.word	0x00014bf0


	//   ....[181]....
        /*08a8*/ 	.word	0x00014c30


	//   ....[182]....
        /*08ac*/ 	.word	0x00014c40


	//   ....[183]....
        /*08b0*/ 	.word	0x00014c80


	//   ....[184]....
        /*08b4*/ 	.word	0x00015300


	//   ....[185]....
        /*08b8*/ 	.word	0x000157f0


	//   ....[186]....
        /*08bc*/ 	.word	0x000159d0


	//   ....[187]....
        /*08c0*/ 	.word	0x00015a30


	//   ....[188]....
        /*08c4*/ 	.word	0x00015ab0


	//   ....[189]....
        /*08c8*/ 	.word	0x00015b60


	//   ....[190]....
        /*08cc*/ 	.word	0x00015c20


	//   ....[191]....
        /*08d0*/ 	.word	0x00015d20


	//   ....[192]....
        /*08d4*/ 	.word	0x00015d80


	//   ....[193]....
        /*08d8*/ 	.word	0x00015e60


	//   ....[194]....
        /*08dc*/ 	.word	0x000161b0


	//----- nvinfo : EIATTR_REG_RECONFIG
	.align		4
.L_122:
        /*08e0*/ 	.byte	0x01, 0x54
	.zero		2


	//----- nvinfo : EIATTR_SYSCALL_OFFSETS
	.align		4
        /*08e4*/ 	.byte	0x04, 0x46
        /*08e6*/ 	.short	(.L_124 - .L_123)


	//   ....[0]....
.L_123:
        /*08e8*/ 	.word	0x00001da0


	//   ....[1]....
        /*08ec*/ 	.word	0x00011080


	//   ....[2]....
        /*08f0*/ 	.word	0x00011210


	//   ....[3]....
        /*08f4*/ 	.word	0x00011360


	//   ....[4]....
        /*08f8*/ 	.word	0x000114a0


	//   ....[5]....
        /*08fc*/ 	.word	0x00011fc0


	//----- nvinfo : EIATTR_MBARRIER_INSTR_OFFSETS
	.align		4
.L_124:
        /*0900*/ 	.byte	0x04, 0x39
        /*0902*/ 	.short	(.L_126 - .L_125)


	//   ....[0]....
.L_125:
        /*0904*/ 	.word	0x00000270
        /*0908*/ 	.word	0x000000ff
        /*090c*/ 	.word	0x00033400
        /*0910*/ 	.short	0x0100
        /*0912*/ 	.byte	0x08
	.zero		1


	//   ....[1]....
        /*0914*/ 	.word	0x00000280
        /*0918*/ 	.word	0x000000ff
        /*091c*/ 	.word	0x00033420
        /*0920*/ 	.short	0x0100
        /*0922*/ 	.byte	0x08
	.zero		1


	//   ....[2]....
        /*0924*/ 	.word	0x00000370
        /*0928*/ 	.word	0x000000ff
        /*092c*/ 	.word	0x00033430
        /*0930*/ 	.short	0x0100
        /*0932*/ 	.byte	0x08
	.zero		1


	//   ....[3]....
        /*0934*/ 	.word	0x00000380
        /*0938*/ 	.word	0x000000ff
        /*093c*/ 	.word	0x00033440
        /*0940*/ 	.short	0x0100
        /*0942*/ 	.byte	0x08
	.zero		1


	//   ....[4]....
        /*0944*/ 	.word	0x00000390
        /*0948*/ 	.word	0x000000ff
        /*094c*/ 	.word	0x00033438
        /*0950*/ 	.short	0x0100
        /*0952*/ 	.byte	0x08
	.zero		1


	//   ....[5]....
        /*0954*/ 	.word	0x000003a0
        /*0958*/ 	.word	0x000000ff
        /*095c*/ 	.word	0x00033448
        /*0960*/ 	.short	0x0100
        /*0962*/ 	.byte	0x08
	.zero		1


	//   ....[6]....
        /*0964*/ 	.word	0x000004d0
        /*0968*/ 	.word	0x000000ff
        /*096c*/ 	.word	0x00033450
        /*0970*/ 	.short	0x0100
        /*0972*/ 	.byte	0x08
	.zero		1


	//   ....[7]....
        /*0974*/ 	.word	0x000004e0
        /*0978*/ 	.word	0x000000ff
        /*097c*/ 	.word	0x00033460
        /*0980*/ 	.short	0x0100
        /*0982*/ 	.byte	0x08
	.zero		1


	//   ....[8]....
        /*0984*/ 	.word	0x000004f0
        /*0988*/ 	.word	0x000000ff
        /*098c*/ 	.word	0x00033458
        /*0990*/ 	.short	0x0100
        /*0992*/ 	.byte	0x08
	.zero		1


	//   ....[9]....
        /*0994*/ 	.word	0x00000500
        /*0998*/ 	.word	0x000000ff
        /*099c*/ 	.word	0x00033468
        /*09a0*/ 	.short	0x0100
        /*09a2*/ 	.byte	0x08
	.zero		1


	//   ....[10]....
        /*09a4*/ 	.word	0x000005f0
        /*09a8*/ 	.word	0x000000ff
        /*09ac*/ 	.word	0x00033470
        /*09b0*/ 	.short	0x0100
        /*09b2*/ 	.byte	0x06
	.zero		1


	//   ....[11]....
        /*09b4*/ 	.word	0x00000600
        /*09b8*/ 	.word	0x000000ff
        /*09bc*/ 	.word	0x00033480
        /*09c0*/ 	.short	0x0100
        /*09c2*/ 	.byte	0x06
	.zero		1


	//   ....[12]....
        /*09c4*/ 	.word	0x00000610
        /*09c8*/ 	.word	0x000000ff
        /*09cc*/ 	.word	0x00033478
        /*09d0*/ 	.short	0x0100
        /*09d2*/ 	.byte	0x06
	.zero		1


	//   ....[13]....
        /*09d4*/ 	.word	0x00000620
        /*09d8*/ 	.word	0x000000ff
        /*09dc*/ 	.word	0x00033488
        /*09e0*/ 	.short	0x0100
        /*09e2*/ 	.byte	0x06
	.zero		1


	//   ....[14]....
        /*09e4*/ 	.word	0x00000750
        /*09e8*/ 	.word	0x000000ff
        /*09ec*/ 	.word	0x00033490
        /*09f0*/ 	.short	0x0100
        /*09f2*/ 	.byte	0x08
	.zero		1


	//   ....[15]....
        /*09f4*/ 	.word	0x00000760
        /*09f8*/ 	.word	0x000000ff
        /*09fc*/ 	.word	0x000334a0
        /*0a00*/ 	.short	0x0100
        /*0a02*/ 	.byte	0x08
	.zero		1


	//   ....[16]....
        /*0a04*/ 	.word	0x00000770
        /*0a08*/ 	.word	0x000000ff
        /*0a0c*/ 	.word	0x00033498
        /*0a10*/ 	.short	0x0100
        /*0a12*/ 	.byte	0x08
	.zero		1


	//   ....[17]....
        /*0a14*/ 	.word	0x00000780
        /*0a18*/ 	.word	0x000000ff
        /*0a1c*/ 	.word	0x000334a8
        /*0a20*/ 	.short	0x0100
        /*0a22*/ 	.byte	0x08
	.zero		1


	//   ....[18]....
        /*0a24*/ 	.word	0x000008b0
        /*0a28*/ 	.word	0x000000ff
        /*0a2c*/ 	.word	0x000334b0
        /*0a30*/ 	.short	0x0100
        /*0a32*/ 	.byte	0x08
	.zero		1


	//   ....[19]....
        /*0a34*/ 	.word	0x000008c0
        /*0a38*/ 	.word	0x000000ff
        /*0a3c*/ 	.word	0x000334c0
        /*0a40*/ 	.short	0x0100
        /*0a42*/ 	.byte	0x08
	.zero		1


	//   ....[20]....
        /*0a44*/ 	.word	0x000008d0
        /*0a48*/ 	.word	0x000000ff
        /*0a4c*/ 	.word	0x000334b8
        /*0a50*/ 	.short	0x0100
        /*0a52*/ 	.byte	0x08
	.zero		1


	//   ....[21]....
        /*0a54*/ 	.word	0x000008e0
        /*0a58*/ 	.word	0x000000ff
        /*0a5c*/ 	.word	0x000334c8
        /*0a60*/ 	.short	0x0100
        /*0a62*/ 	.byte	0x08
	.zero		1


	//   ....[22]....
        /*0a64*/ 	.word	0x00002050
        /*0a68*/ 	.word	0x00000002
        /*0a6c*/ 	.word	0x00033400
        /*0a70*/ 	.short	0x010a
        /*0a72*/ 	.byte	0x3f
	.zero		1


	//   ....[23]....
        /*0a74*/ 	.word	0x000020f0
        /*0a78*/ 	.word	0x00000005
        /*0a7c*/ 	.word	0x00033430
        /*0a80*/ 	.short	0x010a
        /*0a82*/ 	.byte	0x3f
	.zero		1


	//   ....[24]....
        /*0a84*/ 	.word	0x00002160
        /*0a88*/ 	.word	0x00000005
        /*0a8c*/ 	.word	0x00033430
        /*0a90*/ 	.short	0x010a
        /*0a92*/ 	.byte	0x3f
	.zero		1


	//   ....[25]....
        /*0a94*/ 	.word	0x00004d80
        /*0a98*/ 	.word	0x00000018
        /*0a9c*/ 	.word	0x00000000
        /*0aa0*/ 	.short	0x0101
        /*0aa2*/ 	.byte	0x3f
	.zero		1


	//   ....[26]....
        /*0aa4*/ 	.word	0x00006190
        /*0aa8*/ 	.word	0x000000ff
        /*0aac*/ 	.word	0x00033430
        /*0ab0*/ 	.short	0x010a
        /*0ab2*/ 	.byte	0x06
	.zero		1


	//   ....[27]....
        /*0ab4*/ 	.word	0x000061d0
        /*0ab8*/ 	.word	0x000000ff
        /*0abc*/ 	.word	0x00033430
        /*0ac0*/ 	.short	0x010a
        /*0ac2*/ 	.byte	0x06
	.zero		1


	//   ....[28]....
        /*0ac4*/ 	.word	0x00006e50
        /*0ac8*/ 	.word	0x000000ff
        /*0acc*/ 	.word	0x00033450
        /*0ad0*/ 	.short	0x010a
        /*0ad2*/ 	.byte	0x06
	.zero		1


	//   ....[29]....
        /*0ad4*/ 	.word	0x00006e90
        /*0ad8*/ 	.word	0x000000ff
        /*0adc*/ 	.word	0x00033450
        /*0ae0*/ 	.short	0x010a
        /*0ae2*/ 	.byte	0x06
	.zero		1


	//   ....[30]....
        /*0ae4*/ 	.word	0x00008860
        /*0ae8*/ 	.word	0x000000c2
        /*0aec*/ 	.word	0x00000000
        /*0af0*/ 	.short	0x0101
        /*0af2*/ 	.byte	0x3f
	.zero		1


	//   ....[31]....
        /*0af4*/ 	.word	0x00009240
        /*0af8*/ 	.word	0x0000000a
        /*0afc*/ 	.word	0x00000000
        /*0b00*/ 	.short	0x0101
        /*0b02*/ 	.byte	0x3f
	.zero		1


	//   ....[32]....
        /*0b04*/ 	.word	0x00009aa0
        /*0b08*/ 	.word	0x0000000f
        /*0b0c*/ 	.word	0x00033450
        /*0b10*/ 	.short	0x010a
        /*0b12*/ 	.byte	0x3f
	.zero		1


	//   ....[33]....
        /*0b14*/ 	.word	0x00009b30
        /*0b18*/ 	.word	0x0000000f
        /*0b1c*/ 	.word	0x00033450
        /*0b20*/ 	.short	0x010a
        /*0b22*/ 	.byte	0x3f
	.zero		1


	//   ....[34]....
        /*0b24*/ 	.word	0x0000a130
        /*0b28*/ 	.word	0x00000004
        /*0b2c*/ 	.word	0x00000000
        /*0b30*/ 	.short	0x0101
        /*0b32*/ 	.byte	0x3f
	.zero		1


	//   ....[35]....
        /*0b34*/ 	.word	0x0000d1b0
        /*0b38*/ 	.word	0x000000ff
        /*0b3c*/ 	.word	0x00000000
        /*0b40*/ 	.short	0x0101
        /*0b42*/ 	.byte	0x08
	.zero		1


	//   ....[36]....
        /*0b44*/ 	.word	0x0000d820
        /*0b48*/ 	.word	0x000000ff
        /*0b4c*/ 	.word	0x00000000
        /*0b50*/ 	.short	0x0101
        /*0b52*/ 	.byte	0x08
	.zero		1


	//   ....[37]....
        /*0b54*/ 	.word	0x00011880
        /*0b58*/ 	.word	0x00000004
        /*0b5c*/ 	.word	0x00033480
        /*0b60*/ 	.short	0x010a
        /*0b62*/ 	.byte	0x3f
	.zero		1


	//   ....[38]....
        /*0b64*/ 	.word	0x00011b10
        /*0b68*/ 	.word	0x00000004
        /*0b6c*/ 	.word	0x00033440
        /*0b70*/ 	.short	0x010a
        /*0b72*/ 	.byte	0x3f
	.zero		1


	//   ....[39]....
        /*0b74*/ 	.word	0x000126c0
        /*0b78*/ 	.word	0x00000011
        /*0b7c*/ 	.word	0x00033400
        /*0b80*/ 	.short	0x0107
        /*0b82*/ 	.byte	0x3f
	.zero		1


	//   ....[40]....
        /*0b84*/ 	.word	0x000127c0
        /*0b88*/ 	.word	0x00000011
        /*0b8c*/ 	.word	0x00033400
        /*0b90*/ 	.short	0x0101
        /*0b92*/ 	.byte	0x3f
	.zero		1


	//   ....[41]....
        /*0b94*/ 	.word	0x000127e0
        /*0b98*/ 	.word	0x00000011
        /*0b9c*/ 	.word	0x00033420
        /*0ba0*/ 	.short	0x010a
        /*0ba2*/ 	.byte	0x3f
	.zero		1


	//   ....[42]....
        /*0ba4*/ 	.word	0x00012ae0
        /*0ba8*/ 	.word	0x00000006
        /*0bac*/ 	.word	0x00033480
        /*0bb0*/ 	.short	0x010a
        /*0bb2*/ 	.byte	0x3f
	.zero		1


	//   ....[43]....
        /*0bb4*/ 	.word	0x00012f30
        /*0bb8*/ 	.word	0x00000006
        /*0bbc*/ 	.word	0x00033440
        /*0bc0*/ 	.short	0x010a
        /*0bc2*/ 	.byte	0x3f
	.zero		1


	//   ....[44]....
        /*0bc4*/ 	.word	0x000133e0
        /*0bc8*/ 	.word	0x00000003
        /*0bcc*/ 	.word	0x00033470
        /*0bd0*/ 	.short	0x010a
        /*0bd2*/ 	.byte	0x3f
	.zero		1


	//   ....[45]....
        /*0bd4*/ 	.word	0x00013450
        /*0bd8*/ 	.word	0x00000003
        /*0bdc*/ 	.word	0x00033460
        /*0be0*/ 	.short	0x010a
        /*0be2*/ 	.byte	0x3f
	.zero		1


	//   ....[46]....
        /*0be4*/ 	.word	0x00013b10
        /*0be8*/ 	.word	0x00000003
        /*0bec*/ 	.word	0x00033450
        /*0bf0*/ 	.short	0x0101
        /*0bf2*/ 	.byte	0x3f
	.zero		1


	//   ....[47]....
        /*0bf4*/ 	.word	0x00013b90
        /*0bf8*/ 	.word	0x00000003
        /*0bfc*/ 	.word	0x00000000
        /*0c00*/ 	.short	0x0101
        /*0c02*/ 	.byte	0x3f
	.zero		1


	//   ....[48]....
        /*0c04*/ 	.word	0x00013db0
        /*0c08*/ 	.word	0x00000003
        /*0c0c*/ 	.word	0x00033470
        /*0c10*/ 	.short	0x010a
        /*0c12*/ 	.byte	0x3f
	.zero		1


	//   ....[49]....
        /*0c14*/ 	.word	0x00013e10
        /*0c18*/ 	.word	0x00000003
        /*0c1c*/ 	.word	0x00033460
        /*0c20*/ 	.short	0x010a
        /*0c22*/ 	.byte	0x3f
	.zero		1


	//   ....[50]....
        /*0c24*/ 	.word	0x000144d0
        /*0c28*/ 	.word	0x00000003
        /*0c2c*/ 	.word	0x00033450
        /*0c30*/ 	.short	0x0101
        /*0c32*/ 	.byte	0x3f
	.zero		1


	//   ....[51]....
        /*0c34*/ 	.word	0x00014520
        /*0c38*/ 	.word	0x00000000
        /*0c3c*/ 	.word	0x00000000
        /*0c40*/ 	.short	0x0101
        /*0c42*/ 	.byte	0x3f
	.zero		1


	//   ....[52]....
        /*0c44*/ 	.word	0x00015280
        /*0c48*/ 	.word	0x00000003
        /*0c4c*/ 	.word	0x00033420
        /*0c50*/ 	.short	0x010a
        /*0c52*/ 	.byte	0x3f
	.zero		1


	//   ....[53]....
        /*0c54*/ 	.word	0x00015420
        /*0c58*/ 	.word	0x00000007
        /*0c5c*/ 	.word	0x00000000
        /*0c60*/ 	.short	0x010a
        /*0c62*/ 	.byte	0x3f
	.zero		1


	//   ....[54]....
        /*0c64*/ 	.word	0x00015490
        /*0c68*/ 	.word	0x00000005
        /*0c6c*/ 	.word	0x00000000
        /*0c70*/ 	.short	0x010a
        /*0c72*/ 	.byte	0x3f
	.zero		1


	//   ....[55]....
        /*0c74*/ 	.word	0x000154e0
        /*0c78*/ 	.word	0x00000005
        /*0c7c*/ 	.word	0x00033460
        /*0c80*/ 	.short	0x010a
        /*0c82*/ 	.byte	0x3f
	.zero		1


	//   ....[56]....
        /*0c84*/ 	.word	0x00015530
        /*0c88*/ 	.word	0x00000003
        /*0c8c*/ 	.word	0x00033460
        /*0c90*/ 	.short	0x010a
        /*0c92*/ 	.byte	0x3f
	.zero		1


	//   ....[57]....
        /*0c94*/ 	.word	0x00015570
        /*0c98*/ 	.word	0x00000005
        /*0c9c*/ 	.word	0x00033480
        /*0ca0*/ 	.short	0x010a
        /*0ca2*/ 	.byte	0x3f
	.zero		1


	//   ....[58]....
        /*0ca4*/ 	.word	0x00015590
        /*0ca8*/ 	.word	0x00000003
        /*0cac*/ 	.word	0x00033480
        /*0cb0*/ 	.short	0x010a
        /*0cb2*/ 	.byte	0x3f
	.zero		1


	//   ....[59]....
        /*0cb4*/ 	.word	0x000155f0
        /*0cb8*/ 	.word	0x00000002
        /*0cbc*/ 	.word	0x00033400
        /*0cc0*/ 	.short	0x010a
        /*0cc2*/ 	.byte	0x3f
	.zero		1


	//   ....[60]....
        /*0cc4*/ 	.word	0x00015640
        /*0cc8*/ 	.word	0x00000005
        /*0ccc*/ 	.word	0x00033430
        /*0cd0*/ 	.short	0x010a
        /*0cd2*/ 	.byte	0x3f
	.zero		1


	//   ....[61]....
        /*0cd4*/ 	.word	0x000156a0
        /*0cd8*/ 	.word	0x00000003
        /*0cdc*/ 	.word	0x00033430
        /*0ce0*/ 	.short	0x010a
        /*0ce2*/ 	.byte	0x3f
	.zero		1


	//   ....[62]....
        /*0ce4*/ 	.word	0x00015700
        /*0ce8*/ 	.word	0x00000003
        /*0cec*/ 	.word	0x00033450
        /*0cf0*/ 	.short	0x010a
        /*0cf2*/ 	.byte	0x3f
	.zero		1


	//   ....[63]....
        /*0cf4*/ 	.word	0x00015750
        /*0cf8*/ 	.word	0x0000000f
        /*0cfc*/ 	.word	0x00033450
        /*0d00*/ 	.short	0x010a
        /*0d02*/ 	.byte	0x3f
	.zero		1


	//   ....[64]....
        /*0d04*/ 	.word	0x000158a0
        /*0d08*/ 	.word	0x00000004
        /*0d0c*/ 	.word	0x00033480
        /*0d10*/ 	.short	0x010a
        /*0d12*/ 	.byte	0x3f
	.zero		1


	//   ....[65]....
        /*0d14*/ 	.word	0x000158f0
        /*0d18*/ 	.word	0x00000004
        /*0d1c*/ 	.word	0x00033440
        /*0d20*/ 	.short	0x010a
        /*0d22*/ 	.byte	0x3f
	.zero		1


	//   ....[66]....
        /*0d24*/ 	.word	0x00015ea0
        /*0d28*/ 	.word	0x00000011
        /*0d2c*/ 	.word	0x00033420
        /*0d30*/ 	.short	0x010a
        /*0d32*/ 	.byte	0x3f
	.zero		1


	//   ....[67]....
        /*0d34*/ 	.word	0x00015ef0
        /*0d38*/ 	.word	0x00000006
        /*0d3c*/ 	.word	0x00033480
        /*0d40*/ 	.short	0x010a
        /*0d42*/ 	.byte	0x3f
	.zero		1


	//   ....[68]....
        /*0d44*/ 	.word	0x00015f40
        /*0d48*/ 	.word	0x00000006
        /*0d4c*/ 	.word	0x00033440
        /*0d50*/ 	.short	0x010a
        /*0d52*/ 	.byte	0x3f
	.zero		1


	//   ....[69]....
        /*0d54*/ 	.word	0x00015f90
        /*0d58*/ 	.word	0x00000003
        /*0d5c*/ 	.word	0x00033470
        /*0d60*/ 	.short	0x010a
        /*0d62*/ 	.byte	0x3f
	.zero		1


	//   ....[70]....
        /*0d64*/ 	.word	0x00015fe0
        /*0d68*/ 	.word	0x00000003
        /*0d6c*/ 	.word	0x00033460
        /*0d70*/ 	.short	0x010a
        /*0d72*/ 	.byte	0x3f
	.zero		1


	//   ....[71]....
        /*0d74*/ 	.word	0x00016030
        /*0d78*/ 	.word	0x00000003
        /*0d7c*/ 	.word	0x00033470
        /*0d80*/ 	.short	0x010a
        /*0d82*/ 	.byte	0x3f
	.zero		1


	//   ....[72]....
        /*0d84*/ 	.word	0x00016080
        /*0d88*/ 	.word	0x00000003
        /*0d8c*/ 	.word	0x00033460
        /*0d90*/ 	.short	0x010a
        /*0d92*/ 	.byte	0x3f
	.zero		1


	//   ....[73]....
        /*0d94*/ 	.word	0x000160d0
        /*0d98*/ 	.word	0x00000003
        /*0d9c*/ 	.word	0x00033420
        /*0da0*/ 	.short	0x010a
        /*0da2*/ 	.byte	0x3f
	.zero		1


	//   ....[74]....
        /*0da4*/ 	.word	0x00016270
        /*0da8*/ 	.word	0x00000007
        /*0dac*/ 	.word	0x00000000
        /*0db0*/ 	.short	0x010a
        /*0db2*/ 	.byte	0x3f
	.zero		1


	//   ....[75]....
        /*0db4*/ 	.word	0x000162c0
        /*0db8*/ 	.word	0x00000005
        /*0dbc*/ 	.word	0x00000000
        /*0dc0*/ 	.short	0x010a
        /*0dc2*/ 	.byte	0x3f
	.zero		1


	//   ....[76]....
        /*0dc4*/ 	.word	0x00016310
        /*0dc8*/ 	.word	0x00000005
        /*0dcc*/ 	.word	0x00033460
        /*0dd0*/ 	.short	0x010a
        /*0dd2*/ 	.byte	0x3f
	.zero		1


	//   ....[77]....
        /*0dd4*/ 	.word	0x00016360
        /*0dd8*/ 	.word	0x00000003
        /*0ddc*/ 	.word	0x00033460
        /*0de0*/ 	.short	0x010a
        /*0de2*/ 	.byte	0x3f
	.zero		1


	//   ....[78]....
        /*0de4*/ 	.word	0x000163b0
        /*0de8*/ 	.word	0x00000005
        /*0dec*/ 	.word	0x00033480
        /*0df0*/ 	.short	0x010a
        /*0df2*/ 	.byte	0x3f
	.zero		1


	//----- nvinfo : EIATTR_NUM_MBARRIERS
	.align		4
.L_126:
        /*0df4*/ 	.byte	0x03, 0x38
        /*0df6*/ 	.short	0x0016


	//----- nvinfo : EIATTR_EXIT_INSTR_OFFSETS
	.align		4
        /*0df8*/ 	.byte	0x04, 0x1c
        /*0dfa*/ 	.short	(.L_128 - .L_127)


	//   ....[0]....
.L_127:
        /*0dfc*/ 	.word	0x00000a80


	//   ....[1]....
        /*0e00*/ 	.word	0x0000f670


	//   ....[2]....
        /*0e04*/ 	.word	0x000155e0


	//----- nvinfo : EIATTR_MAX_THREADS
	.align		4
.L_128:
        /*0e08*/ 	.byte	0x04, 0x05
        /*0e0a*/ 	.short	(.L_130 - .L_129)
.L_129:
        /*0e0c*/ 	.word	0x00000180
        /*0e10*/ 	.word	0x00000001
        /*0e14*/ 	.word	0x00000001


	//----- nvinfo : EIATTR_CRS_STACK_SIZE
	.align		4
.L_130:
        /*0e18*/ 	.byte	0x04, 0x1e
        /*0e1a*/ 	.short	(.L_132 - .L_131)
.L_131:
        /*0e1c*/ 	.word	0x00000000


	//----- nvinfo : EIATTR_CBANK_PARAM_SIZE
	.align		4
.L_132:
        /*0e20*/ 	.byte	0x03, 0x19
        /*0e22*/ 	.short	0x0af0


	//----- nvinfo : EIATTR_PARAM_CBANK
	.align		4
        /*0e24*/ 	.byte	0x04, 0x0a
        /*0e26*/ 	.short	(.L_134 - .L_133)
	.align		4
.L_133:
        /*0e28*/ 	.word	index@(.nv.constant0._ZN7cutlass13device_kernelIN5flash11enable_sm90INS1_16FlashAttnFwdSm90INS1_25CollectiveMainloopFwdSm90ILi2EN4cute5tupleIJNS5_1CILi1EEES8_S8_EEENS6_IJNS7_ILi128EEENS7_ILi160EEENS7_ILi192EEEEEELi192ENS_12float_e4m3_tEfNS_4arch4Sm90ELb0ELb0ELb1ELb1ELb0ELb0ELb0ELb1ELb1ELb1ELb1ELb0EEENS1_21CollectiveEpilogueFwdINS6_IJSA_SC_SB_EEES9_NS_10bfloat16_tESG_Li256ELb1ELb1ELb1ELb1EEENS1_36VarlenDynamicPersistentTileSchedulerILi128ELi160ELi256ELi128ELb1ELb1ELb1ELb0ELb1ELb1EEEEEEEEEvNT_6ParamsE)
        /*0e2c*/ 	.short	0x0210
        /*0e2e*/ 	.short	0x0af0


	//----- nvinfo : EIATTR_SW_WAR
	.align		4
.L_134:
        /*0e30*/ 	.byte	0x04, 0x36
        /*0e32*/ 	.short	(.L_136 - .L_135)
.L_135:
        /*0e34*/ 	.word	0x00000008
.L_136:


//--------------------- .nv.info._ZN7cutlass13device_kernelIN5flash11enable_sm90INS1_16FlashAttnFwdSm90INS1_25CollectiveMainloopFwdSm90ILi2EN4cute5tupleIJNS5_1CILi1EEES8_S8_EEENS6_IJNS7_ILi128EEENS7_ILi160EEENS7_ILi192EEEEEELi192ENS_12float_e4m3_tEfNS_4arch4Sm90ELb0ELb0ELb1ELb1ELb0ELb1ELb0ELb1ELb1ELb1ELb1ELb0EEENS1_21CollectiveEpilogueFwdINS6_IJSA_SC_SB_EEES9_NS_10bfloat16_tESG_Li256ELb1ELb1ELb1ELb1EEENS1_36VarlenDynamicPersistentTileSchedulerILi128ELi160ELi256ELi128ELb1ELb1ELb1ELb0ELb1ELb1EEEEEEEEEvNT_6ParamsE --------------------------
	.section	.nv.info._ZN7cutlass13device_kernelIN5flash11enable_sm90INS1_16FlashAttnFwdSm90INS1_25CollectiveMainloopFwdSm90ILi2EN4cute5tupleIJNS5_1CILi1EEES8_S8_EEENS6_IJNS7_ILi128EEENS7_ILi160EEENS7_ILi192EEEEEELi192ENS_12float_e4m3_tEfNS_4arch4Sm90ELb0ELb0ELb1ELb1ELb0ELb1ELb0ELb1ELb1ELb1ELb1ELb0EEENS1_21CollectiveEpilogueFwdINS6_IJSA_SC_SB_EEES9_NS_10bfloat16_tESG_Li256ELb1ELb1ELb1ELb1EEENS1_36VarlenDynamicPersistentTileSchedulerILi128ELi160ELi256ELi128ELb1ELb1ELb1ELb0ELb1ELb1EEEEEEEEEvNT_6ParamsE,"",@"SHT_CUDA_INFO"
	.sectionflags	@""
	.align	4


	//----- nvinfo : EIATTR_CUDA_API_VERSION
	.align		4
        /*0000*/ 	.byte	0x04, 0x37
        /*0002*/ 	.short	(.L_138 - .L_137)
.L_137:
        /*0004*/ 	.word	0x00000082


	//----- nvinfo : EIATTR_KPARAM_INFO
	.align		4
.L_138:
        /*0008*/ 	.byte	0x04, 0x17
        /*000a*/ 	.short	(.L_140 - .L_139)
.L_139:
        /*000c*/ 	.word	0x00000000
        /*0010*/ 	.short	0x0000
        /*0012*/ 	.short	0x0070
        /*0014*/ 	.byte	0x00, 0xf0, 0x01, 0x2a


	//----- nvinfo : EIATTR_SPARSE_MMA_MASK
	.align		4
.L_140:
        /*0018*/ 	.byte	0x03, 0x50
        /*001a*/ 	.short	0x0000


	//----- nvinfo : EIATTR_MAXREG_COUNT
	.align		4
        /*001c*/ 	.byte	0x03, 0x1b
        /*001e*/ 	.short	0x00a8


	//----- nvinfo : EIATTR_NUM_BARRIERS
	.align		4
        /*0020*/ 	.byte	0x02, 0x4c
        /*0022*/ 	.byte	0x10
	.zero		1


	//----- nvinfo : EIATTR_EXTERNS
	.align		4
        /*0024*/ 	.byte	0x04, 0x0f
        /*0026*/ 	.short	(.L_142 - .L_141)


	//   ....[0]....
	.align		4
.L_141:
        /*0028*/ 	.word	index@(__assertfail)


	//----- nvinfo : EIATTR_ANNOTATIONS
	.align		4
.L_142:
        /*002c*/ 	.byte	0x04, 0x55
        /*002e*/ 	.short	(.L_144 - .L_143)


	//   ....[0]....
.L_143:
        /* <DEDUP_REMOVED lines=151> */


	//----- nvinfo : EIATTR_MERCURY_ISA_VERSION
	.align		4
.L_144:
        /*0988*/ 	.byte	0x03, 0x5f
        /*098a*/ 	.short	0x0101


	//----- nvinfo : EIATTR_UNUSED_LOAD_BYTE_OFFSET
	.align		4
        /*098c*/ 	.byte	0x04, 0x44
        /*098e*/ 	.short	(.L_146 - .L_145)


	//   ....[0]....
.L_145:
        /*0990*/ 	.word	0x00000ae0
        /*0994*/ 	.word	0x0000fff0


	//   ....[1]....
        /*0998*/ 	.word	0x00020c30
        /*099c*/ 	.word	0x0000fff0


	//----- nvinfo : EIATTR_INT_WARP_WIDE_INSTR_OFFSETS
	.align		4
.L_146:
        /*09a0*/ 	.byte	0x04, 0x31
        /*09a2*/ 	.short	(.L_148 - .L_147)


	//   ....[0]....
.L_147:
        /*09a4*/ 	.word	0x00000190


	//   ....[1]....
        /*09a8*/ 	.word	0x000001d0


	//   ....[2]....
        /*09ac*/ 	.word	0x00000240


	//   ....[3]....
        /*09b0*/ 	.word	0x00029640


	//   ....[4]....
        /*09b4*/ 	.word	0x000296d0


	//   ....[5]....
        /*09b8*/ 	.word	0x0002c440


	//   ....[6]....
        /*09bc*/ 	.word	0x0002c4d0


	//----- nvinfo : EIATTR_COOP_GROUP_MASK_REGIDS
	.align		4
.L_148:
        /*09c0*/ 	.byte	0x04, 0x29
        /*09c2*/ 	.short	(.L_150 - .L_149)


	//   ....[0]....
.L_149:
        /*09c4*/ 	.word	0xffffffff


	//   ....[1]....
        /*09c8*/ 	.word	0xffffffff


	//   ....[2]....
        /*09cc*/ 	.word	0xffffffff


	//   ....[3]....
        /*09d0*/ 	.word	0xffffffff


	//   ....[4]....
        /*09d4*/ 	.word	0xffffffff


	//   ....[5]....
        /*09d8*/ 	.word	0xffffffff


	//   ....[6]....
        /*09dc*/ 	.word	0xffffffff


	//   ....[7]....
        /*09e0*/ 	.word	0xffffffff


	//   ....[8]....
        /*09e4*/ 	.word	0xffffffff


	//   ....[9]....
        /*09e8*/ 	.word	0xffffffff


	//   ....[10]....
        /*09ec*/ 	.word	0xffffffff


	//   ....[11]....
        /*09f0*/ 	.word	0xffffffff


	//   ....[12]....
        /*09f4*/ 	.word	0xffffffff


	//   ....[13]....
        /*09f8*/ 	.word	0xffffffff


	//   ....[14]....
        /*09fc*/ 	.word	0xffffffff


	//   ....[15]....
        /*0a00*/ 	.word	0xffffffff


	//   ....[16]....
        /*0a04*/ 	.word	0xffffffff


	//   ....[17]....
        /*0a08*/ 	.word	0xffffffff


	//   ....[18]....
        /*0a0c*/ 	.word	0xffffffff


	//   ....[19]....
        /*0a10*/ 	.word	0xffffffff


	//   ....[20]....
        /*0a14*/ 	.word	0xffffffff


	//   ....[21]....
        /*0a18*/ 	.word	0xffffffff


	//   ....[22]....
        /*0a1c*/ 	.word	0xffffffff


	//   ....[23]....
        /*0a20*/ 	.word	0xffffffff


	//   ....[24]....
        /*0a24*/ 	.word	0xffffffff


	//   ....[25]....
        /*0a28*/ 	.word	0xffffffff


	//   ....[26]....
        /*0a2c*/ 	.word	0xffffffff


	//   ....[27]....
        /*0a30*/ 	.word	0xffffffff


	//   ....[28]....
        /*0a34*/ 	.word	0xffffffff


	//   ....[29]....
        /*0a38*/ 	.word	0xffffffff


	//   ....[30]....
        /*0a3c*/ 	.word	0xffffffff


	//   ....[31]....
        /*0a40*/ 	.word	0xffffffff


	//   ....[32]....
        /*0a44*/ 	.word	0xffffffff


	//   ....[33]....
        /*0a48*/ 	.word	0xffffffff


	//   ....[34]....
        /*0a4c*/ 	.word	0xffffffff


	//   ....[35]....
        /*0a50*/ 	.word	0xffffffff


	//   ....[36]....
        /*0a54*/ 	.word	0xffffffff


	//   ....[37]....
        /*0a58*/ 	.word	0xffffffff


	//   ....[38]....
        /*0a5c*/ 	.word	0xffffffff


	//   ....[39]....
        /*0a60*/ 	.word	0xffffffff


	//   ....[40]....
        /*0a64*/ 	.word	0xffffffff


	//   ....[41]....
        /*0a68*/ 	.word	0xffffffff


	//   ....[42]....
        /*0a6c*/ 	.word	0xffffffff


	//   ....[43]....
        /*0a70*/ 	.word	0xffffffff


	//   ....[44]....
        /*0a74*/ 	.word	0xffffffff


	//   ....[45]....
        /*0a78*/ 	.word	0xffffffff


	//   ....[46]....
        /*0a7c*/ 	.word	0xffffffff


	//   ....[47]....
        /*0a80*/ 	.word	0xffffffff


	//   ....[48]....
        /*0a84*/ 	.word	0xffffffff


	//   ....[49]....
        /*0a88*/ 	.word	0xffffffff


	//   ....[50]....
        /*0a8c*/ 	.word	0xffffffff


	//   ....[51]....
        /*0a90*/ 	.word	0xffffffff


	//   ....[52]....
        /*0a94*/ 	.word	0xffffffff


	//   ....[53]....
        /*0a98*/ 	.word	0xffffffff


	//   ....[54]....
        /*0a9c*/ 	.word	0xffffffff


	//   ....[55]....
        /*0aa0*/ 	.word	0xffffffff


	//   ....[56]....
        /*0aa4*/ 	.word	0xffffffff


	//   ....[57]....
        /*0aa8*/ 	.word	0xffffffff


	//   ....[58]....
        /*0aac*/ 	.word	0xffffffff


	//   ....[59]....
        /*0ab0*/ 	.word	0xffffffff


	//   ....[60]....
        /*0ab4*/ 	.word	0xffffffff


	//   ....[61]....
        /*0ab8*/ 	.word	0xffffffff


	//   ....[62]....
        /*0abc*/ 	.word	0xffffffff


	//   ....[63]....
        /*0ac0*/ 	.word	0xffffffff


	//   ....[64]....
        /*0ac4*/ 	.word	0xffffffff


	//   ....[65]....
        /*0ac8*/ 	.word	0xffffffff


	//   ....[66]....
        /*0acc*/ 	.word	0xffffffff


	//   ....[67]....
        /*0ad0*/ 	.word	0xffffffff


	//   ....[68]....
        /*0ad4*/ 	.word	0xffffffff


	//   ....[69]....
        /*0ad8*/ 	.word	0xffffffff


	//   ....[70]....
        /*0adc*/ 	.word	0xffffffff


	//   ....[71]....
        /*0ae0*/ 	.word	0xffffffff


	//   ....[72]....
        /*0ae4*/ 	.word	0xffffffff


	//   ....[73]....
        /*0ae8*/ 	.word	0xffffffff


	//   ....[74]....
        /*0aec*/ 	.word	0xffffffff


	//   ....[75]....
        /*0af0*/ 	.word	0xffffffff


	//   ....[76]....
        /*0af4*/ 	.word	0xffffffff


	//   ....[77]....
        /*0af8*/ 	.word	0xffffffff


	//   ....[78]....
        /*0afc*/ 	.word	0xffffffff


	//   ....[79]....
        /*0b00*/ 	.word	0xffffffff


	//   ....[80]....
        /*0b04*/ 	.word	0xffffffff


	//   ....[81]....
        /*0b08*/ 	.word	0xffffffff


	//   ....[82]....
        /*0b0c*/ 	.word	0xffffffff


	//   ....[83]....
        /*0b10*/ 	.word	0xffffffff


	//   ....[84]....
        /*0b14*/ 	.word	0xffffffff


	//   ....[85]....
        /*0b18*/ 	.word	0xffffffff


	//   ....[86]....
        /*0b1c*/ 	.word	0xffffffff


	//   ....[87]....
        /*0b20*/ 	.word	0xffffffff


	//   ....[88]....
        /*0b24*/ 	.word	0xffffffff


	//   ....[89]....
        /*0b28*/ 	.word	0xffffffff


	//   ....[90]....
        /*0b2c*/ 	.word	0xffffffff


	//   ....[91]....
        /*0b30*/ 	.word	0xffffffff


	//   ....[92]....
        /*0b34*/ 	.word	0xffffffff


	//   ....[93]....
        /*0b38*/ 	.word	0xffffffff


	//   ....[94]....
        /*0b3c*/ 	.word	0xffffffff


	//   ....[95]....
        /*0b40*/ 	.word	0xffffffff


	//   ....[96]....
        /*0b44*/ 	.word	0xffffffff


	//   ....[97]....
        /*0b48*/ 	.word	0xffffffff


	//   ....[98]....
        /*0b4c*/ 	.word	0xffffffff


	//   ....[99]....
        /*0b50*/ 	.word	0xffffffff


	//   ....[100]....
        /*0b54*/ 	.word	0xffffffff


	//   ....[101]....
        /*0b58*/ 	.word	0xffffffff


	//   ....[102]....
        /*0b5c*/ 	.word	0xffffffff


	//   ....[103]....
        /*0b60*/ 	.word	0xffffffff


	//   ....[104]....
        /*0b64*/ 	.word	0xffffffff


	//   ....[105]....
        /*0b68*/ 	.word	0xffffffff


	//   ....[106]....
        /*0b6c*/ 	.word	0xffffffff


	//   ....[107]....
        /*0b70*/ 	.word	0xffffffff


	//   ....[108]....
        /*0b74*/ 	.word	0xffffffff


	//   ....[109]....
        /*0b78*/ 	.word	0xffffffff


	//   ....[110]....
        /*0b7c*/ 	.word	0xffffffff


	//   ....[111]....
        /*0b80*/ 	.word	0xffffffff


	//   ....[112]....
        /*0b84*/ 	.word	0xffffffff


	//   ....[113]....
        /*0b88*/ 	.word	0xffffffff


	//   ....[114]....
        /*0b8c*/ 	.word	0xffffffff


	//   ....[115]....
        /*0b90*/ 	.word	0xffffffff


	//   ....[116]....
        /*0b94*/ 	.word	0xffffffff


	//   ....[117]....
        /*0b98*/ 	.word	0xffffffff


	//   ....[118]....
        /*0b9c*/ 	.word	0xffffffff


	//   ....[119]....
        /*0ba0*/ 	.word	0xffffffff


	//   ....[120]....
        /*0ba4*/ 	.word	0xffffffff


	//   ....[121]....
        /*0ba8*/ 	.word	0xffffffff


	//   ....[122]....
        /*0bac*/ 	.word	0xffffffff


	//   ....[123]....
        /*0bb0*/ 	.word	0xffffffff


	//   ....[124]....
        /*0bb4*/ 	.word	0xffffffff


	//   ....[125]....
        /*0bb8*/ 	.word	0xffffffff


	//   ....[126]....
        /*0bbc*/ 	.word	0xffffffff


	//   ....[127]....
        /*0bc0*/ 	.word	0xffffffff


	//   ....[128]....
        /*0bc4*/ 	.word	0xffffffff


	//   ....[129]....
        /*0bc8*/ 	.word	0xffffffff


	//   ....[130]....
        /*0bcc*/ 	.word	0xffffffff


	//   ....[131]....
        /*0bd0*/ 	.word	0xffffffff


	//   ....[132]....
        /*0bd4*/ 	.word	0xffffffff


	//   ....[133]....
        /*0bd8*/ 	.word	0xffffffff


	//   ....[134]....
        /*0bdc*/ 	.word	0xffffffff


	//   ....[135]....
        /*0be0*/ 	.word	0xffffffff


	//   ....[136]....
        /*0be4*/ 	.word	0xffffffff


	//   ....[137]....
        /*0be8*/ 	.word	0xffffffff


	//   ....[138]....
        /*0bec*/ 	.word	0xffffffff


	//   ....[139]....
        /*0bf0*/ 	.word	0xffffffff


	//   ....[140]....
        /*0bf4*/ 	.word	0xffffffff


	//   ....[141]....
        /*0bf8*/ 	.word	0xffffffff


	//   ....[142]....
        /*0bfc*/ 	.word	0xffffffff


	//   ....[143]....
        /*0c00*/ 	.word	0xffffffff


	//   ....[144]....
        /*0c04*/ 	.word	0xffffffff


	//   ....[145]....
        /*0c08*/ 	.word	0xffffffff


	//   ....[146]....
        /*0c0c*/ 	.word	0xffffffff


	//   ....[147]....
        /*0c10*/ 	.word	0xffffffff


	//   ....[148]....
        /*0c14*/ 	.word	0xffffffff


	//   ....[149]....
        /*0c18*/ 	.word	0xffffffff


	//   ....[150]....
        /*0c1c*/ 	.word	0xffffffff


	//   ....[151]....
        /*0c20*/ 	.word	0xffffffff


	//   ....[152]....
        /*0c24*/ 	.word	0xffffffff


	//   ....[153]....
        /*0c28*/ 	.word	0xffffffff


	//   ....[154]....
        /*0c2c*/ 	.word	0xffffffff


	//   ....[155]....
        /*0c30*/ 	.word	0xffffffff


	//   ....[156]....
        /*0c34*/ 	.word	0xffffffff


	//   ....[157]....
        /*0c38*/ 	.word	0xffffffff


	//   ....[158]....
        /*0c3c*/ 	.word	0xffffffff


	//   ....[159]....
        /*0c40*/ 	.word	0xffffffff


	//   ....[160]....
        /*0c44*/ 	.word	0xffffffff


	//   ....[161]....
        /*0c48*/ 	.word	0xffffffff


	//   ....[162]....
        /*0c4c*/ 	.word	0xffffffff


	//   ....[163]....
        /*0c50*/ 	.word	0xffffffff


	//   ....[164]....
        /*0c54*/ 	.word	0xffffffff


	//   ....[165]....
        /*0c58*/ 	.word	0xffffffff


	//   ....[166]....
        /*0c5c*/ 	.word	0xffffffff


	//   ....[167]....
        /*0c60*/ 	.word	0xffffffff


	//   ....[168]....
        /*0c64*/ 	.word	0xffffffff


	//   ....[169]....
        /*0c68*/ 	.word	0xffffffff


	//   ....[170]....
        /*0c6c*/ 	.word	0xffffffff


	//   ....[171]....
        /*0c70*/ 	.word	0xffffffff


	//   ....[172]....
        /*0c74*/ 	.word	0xffffffff


	//   ....[173]....
        /*0c78*/ 	.word	0xffffffff


	//   ....[174]....
        /*0c7c*/ 	.word	0xffffffff


	//   ....[175]....
        /*0c80*/ 	.word	0xffffffff


	//   ....[176]....
        /*0c84*/ 	.word	0xffffffff


	//   ....[177]....
        /*0c88*/ 	.word	0xffffffff


	//   ....[178]....
        /*0c8c*/ 	.word	0xffffffff


	//   ....[179]....
        /*0c90*/ 	.word	0xffffffff


	//   ....[180]....
        /*0c94*/ 	.word	0xffffffff


	//   ....[181]....
        /*0c98*/ 	.word	0xffffffff


	//   ....[182]....
        /*0c9c*/ 	.word	0xffffffff


	//   ....[183]....
        /*0ca0*/ 	.word	0xffffffff


	//   ....[184]....
        /*0ca4*/ 	.word	0xffffffff


	//   ....[185]....
        /*0ca8*/ 	.word	0xffffffff


	//   ....[186]....
        /*0cac*/ 	.word	0xffffffff


	//   ....[187]....
        /*0cb0*/ 	.word	0xffffffff


	//   ....[188]....
        /*0cb4*/ 	.word	0xffffffff


	//   ....[189]....
        /*0cb8*/ 	.word	0xffffffff


	//   ....[190]....
        /*0cbc*/ 	.word	0xffffffff


	//   ....[191]....
        /*0cc0*/ 	.word	0xffffffff


	//   ....[192]....
        /*0cc4*/ 	.word	0xffffffff


	//   ....[193]....
        /*0cc8*/ 	.word	0xffffffff


	//   ....[194]....
        /*0ccc*/ 	.word	0x0500000f


	//   ....[195]....
        /*0cd0*/ 	.word	0x0500000f


	//   ....[196]....
        /*0cd4*/ 	.word	0x0500000f


	//   ....[197]....
        /*0cd8*/ 	.word	0x0500000f


	//   ....[198]....
        /*0cdc*/ 	.word	0x0500000f


	//   ....[199]....
        /*0ce0*/ 	.word	0x0500000f


	//   ....[200]....
        /*0ce4*/ 	.word	0x0500000f


	//   ....[201]....
        /*0ce8*/ 	.word	0x0500000f


	//   ....[202]....
        /*0cec*/ 	.word	0x0500000f


	//   ....[203]....
        /*0cf0*/ 	.word	0x0500000f


	//   ....[204]....
        /*0cf4*/ 	.word	0x0500000f


	//   ....[205]....
        /*0cf8*/ 	.word	0x0500000f


	//   ....[206]....
        /*0cfc*/ 	.word	0x0500000f


	//   ....[207]....
        /*0d00*/ 	.word	0x0500000f


	//   ....[208]....
        /*0d04*/ 	.word	0x0500000f


	//   ....[209]....
        /*0d08*/ 	.word	0x0500000f


	//   ....[210]....
        /*0d0c*/ 	.word	0x0500000f


	//   ....[211]....
        /*0d10*/ 	.word	0x0500000f


	//   ....[212]....
        /*0d14*/ 	.word	0x0500000f


	//   ....[213]....
        /*0d18*/ 	.word	0x0500000f


	//   ....[214]....
        /*0d1c*/ 	.word	0x0500000f


	//   ....[215]....
        /*0d20*/ 	.word	0x0500000f


	//   ....[216]....
        /*0d24*/ 	.word	0x0500000f


	//   ....[217]....
        /*0d28*/ 	.word	0x0500000f


	//   ....[218]....
        /*0d2c*/ 	.word	0x0500000f


	//   ....[219]....
        /*0d30*/ 	.word	0x0500000f


	//   ....[220]....
        /*0d34*/ 	.word	0x0500000f


	//   ....[221]....
        /*0d38*/ 	.word	0x0500000f


	//   ....[222]....
        /*0d3c*/ 	.word	0x0500000f


	//   ....[223]....
        /*0d40*/ 	.word	0x0500000f


	//   ....[224]....
        /*0d44*/ 	.word	0x0500000f


	//   ....[225]....
        /*0d48*/ 	.word	0x0500000f


	//   ....[226]....
        /*0d4c*/ 	.word	0x0500000f


	//   ....[227]....
        /*0d50*/ 	.word	0x0500000f


	//   ....[228]....
        /*0d54*/ 	.word	0x0500000f


	//   ....[229]....
        /*0d58*/ 	.word	0x0500000f


	//   ....[230]....
        /*0d5c*/ 	.word	0x0500000f


	//   ....[231]....
        /*0d60*/ 	.word	0x0500000f


	//   ....[232]....
        /*0d64*/ 	.word	0x0500000f


	//   ....[233]....
        /*0d68*/ 	.word	0x0500000f


	//   ....[234]....
        /*0d6c*/ 	.word	0x0500000f


	//   ....[235]....
        /*0d70*/ 	.word	0x0500000f


	//   ....[236]....
        /*0d74*/ 	.word	0x0500000f


	//   ....[237]....
        /*0d78*/ 	.word	0x0500000f


	//   ....[238]....
        /*0d7c*/ 	.word	0x0500000f


	//   ....[239]....
        /*0d80*/ 	.word	0x0500000f


	//   ....[240]....
        /*0d84*/ 	.word	0x0500000f


	//   ....[241]....
        /*0d88*/ 	.word	0x0500000f


	//   ....[242]....
        /*0d8c*/ 	.word	0x0500000f


	//   ....[243]....
        /*0d90*/ 	.word	0x0500000f


	//   ....[244]....
        /*0d94*/ 	.word	0x0500000f


	//   ....[245]....
        /*0d98*/ 	.word	0x0500000f


	//   ....[246]....
        /*0d9c*/ 	.word	0x0500000f


	//   ....[247]....
        /*0da0*/ 	.word	0x0500000f


	//   ....[248]....
        /*0da4*/ 	.word	0x0500000f


	//   ....[249]....
        /*0da8*/ 	.word	0x0500000f


	//   ....[250]....
        /*0dac*/ 	.word	0x0500000f


	//   ....[251]....
        /*0db0*/ 	.word	0x0500000f


	//   ....[252]....
        /*0db4*/ 	.word	0x0500000f


	//   ....[253]....
        /*0db8*/ 	.word	0x0500000f


	//   ....[254]....
        /*0dbc*/ 	.word	0x0500000f


	//   ....[255]....
        /*0dc0*/ 	.word	0x0500000f


	//   ....[0]....
        /*0dc4*/ 	.word	0x0500000f


	//   ....[1]....
        /*0dc8*/ 	.word	0x0500000f


	//   ....[2]....
        /*0dcc*/ 	.word	0x0500000f


	//   ....[3]....
        /*0dd0*/ 	.word	0x0500000f


	//   ....[4]....
        /*0dd4*/ 	.word	0x0500000f


	//   ....[5]....
        /*0dd8*/ 	.word	0x0500000f


	//   ....[6]....
        /*0ddc*/ 	.word	0x0500000f


	//   ....[7]....
        /*0de0*/ 	.word	0x0500000f


	//   ....[8]....
        /*0de4*/ 	.word	0x0500000f


	//   ....[9]....
        /*0de8*/ 	.word	0x0500000f


	//   ....[10]....
        /*0dec*/ 	.word	0x0500000f


	//   ....[11]....
        /*0df0*/ 	.word	0x0500000f


	//   ....[12]....
        /*0df4*/ 	.word	0x0500000f


	//   ....[13]....
        /*0df8*/ 	.word	0x0500000f


	//   ....[14]....
        /*0dfc*/ 	.word	0x0500000f


	//   ....[15]....
        /*0e00*/ 	.word	0x0500000f


	//   ....[16]....
        /*0e04*/ 	.word	0x0500000f


	//   ....[17]....
        /*0e08*/ 	.word	0x0500000f


	//   ....[18]....
        /*0e0c*/ 	.word	0x0500000f


	//   ....[19]....
        /*0e10*/ 	.word	0x0500000f


	//   ....[20]....
        /*0e14*/ 	.word	0x0500000f


	//   ....[21]....
        /*0e18*/ 	.word	0x0500000f


	//   ....[22]....
        /*0e1c*/ 	.word	0x0500000f


	//   ....[23]....
        /*0e20*/ 	.word	0x0500000f


	//   ....[24]....
        /*0e24*/ 	.word	0x0500000f


	//   ....[25]....
        /*0e28*/ 	.word	0x0500000f


	//   ....[26]....
        /*0e2c*/ 	.word	0x0500000f


	//   ....[27]....
        /*0e30*/ 	.word	0x0500000f


	//   ....[28]....
        /*0e34*/ 	.word	0x0500000f


	//   ....[29]....
        /*0e38*/ 	.word	0x0500000f


	//   ....[30]....
        /*0e3c*/ 	.word	0x0500000f


	//   ....[31]....
        /*0e40*/ 	.word	0x0500000f


	//   ....[32]....
        /*0e44*/ 	.word	0x0500000f


	//   ....[33]....
        /*0e48*/ 	.word	0x0500000f


	//   ....[34]....
        /*0e4c*/ 	.word	0x0500000f


	//   ....[35]....
        /*0e50*/ 	.word	0x0500000f


	//   ....[36]....
        /*0e54*/ 	.word	0x0500000f


	//   ....[37]....
        /*0e58*/ 	.word	0x0500000f


	//   ....[38]....
        /*0e5c*/ 	.word	0x0500000f


	//   ....[39]....
        /*0e60*/ 	.word	0x0500000f


	//   ....[40]....
        /*0e64*/ 	.word	0x0500000f


	//   ....[41]....
        /*0e68*/ 	.word	0x0500000f


	//   ....[42]....
        /*0e6c*/ 	.word	0x0500000f


	//   ....[43]....
        /*0e70*/ 	.word	0x0500000f


	//   ....[44]....
        /*0e74*/ 	.word	0x0500000f


	//   ....[45]....
        /*0e78*/ 	.word	0x0500000f


	//   ....[46]....
        /*0e7c*/ 	.word	0x0500000f


	//   ....[47]....
        /*0e80*/ 	.word	0x0500000f


	//   ....[48]....
        /*0e84*/ 	.word	0x0500000f


	//   ....[49]....
        /*0e88*/ 	.word	0x0500000f


	//   ....[50]....
        /*0e8c*/ 	.word	0x0500000f


	//   ....[51]....
        /*0e90*/ 	.word	0x0500000f


	//   ....[52]....
        /*0e94*/ 	.word	0x0500000f


	//   ....[53]....
        /*0e98*/ 	.word	0x0500000f


	//   ....[54]....
        /*0e9c*/ 	.word	0x0500000f


	//   ....[55]....
        /*0ea0*/ 	.word	0x0500000f


	//   ....[56]....
        /*0ea4*/ 	.word	0x0500000f


	//   ....[57]....
        /*0ea8*/ 	.word	0x0500000f


	//   ....[58]....
        /*0eac*/ 	.word	0x0500000f


	//   ....[59]....
        /*0eb0*/ 	.word	0x0500000f


	//   ....[60]....
        /*0eb4*/ 	.word	0x0500000f


	//   ....[61]....
        /*0eb8*/ 	.word	0x0500000f


	//   ....[62]....
        /*0ebc*/ 	.word	0x0500000f


	//   ....[63]....
        /*0ec0*/ 	.word	0x0500000f


	//   ....[64]....
        /*0ec4*/ 	.word	0x0500000f


	//   ....[65]....
        /*0ec8*/ 	.word	0x0500000f


	//   ....[66]....
        /*0ecc*/ 	.word	0x0500000f


	//   ....[67]....
        /*0ed0*/ 	.word	0x0500000f


	//   ....[68]....
        /*0ed4*/ 	.word	0x0500000f


	//   ....[69]....
        /*0ed8*/ 	.word	0x0500000f


	//   ....[70]....
        /*0edc*/ 	.word	0x0500000f


	//   ....[71]....
        /*0ee0*/ 	.word	0x0500000f


	//   ....[72]....
        /*0ee4*/ 	.word	0x0500000f


	//   ....[73]....
        /*0ee8*/ 	.word	0x0500000f


	//   ....[74]....
        /*0eec*/ 	.word	0x0500000f


	//   ....[75]....
        /*0ef0*/ 	.word	0x0500000f


	//   ....[76]....
        /*0ef4*/ 	.word	0x0500000f


	//   ....[77]....
        /*0ef8*/ 	.word	0x0500000f


	//   ....[78]....
        /*0efc*/ 	.word	0x0500000f


	//   ....[79]....
        /*0f00*/ 	.word	0x0500000f


	//   ....[80]....
        /*0f04*/ 	.word	0x0500000f


	//   ....[81]....
        /*0f08*/ 	.word	0x0500000f


	//   ....[82]....
        /*0f0c*/ 	.word	0x0500000f


	//   ....[83]....
        /*0f10*/ 	.word	0x0500000f


	//   ....[84]....
        /*0f14*/ 	.word	0x0500000f


	//   ....[85]....
        /*0f18*/ 	.word	0x0500000f


	//   ....[86]....
        /*0f1c*/ 	.word	0x0500000f


	//   ....[87]....
        /*0f20*/ 	.word	0x0500000f


	//   ....[88]....
        /*0f24*/ 	.word	0x0500000f


	//   ....[89]....
        /*0f28*/ 	.word	0x0500000f


	//   ....[90]....
        /*0f2c*/ 	.word	0x0500000f


	//   ....[91]....
        /*0f30*/ 	.word	0x0500000f


	//----- nvinfo : EIATTR_COOP_GROUP_INSTR_OFFSETS
	.align		4
.L_150:
        /*0f34*/ 	.byte	0x04, 0x28
        /*0f36*/ 	.short	(.L_152 - .L_151)


	//   ....[0]....
.L_151:
        /*0f38*/ 	.word	0x00000070


	//   ....[1]....
        /*0f3c*/ 	.word	0x000001a0


	//   ....[2]....
        /*0f40*/ 	.word	0x000001f0


	//   ....[3]....
        /*0f44*/ 	.word	0x00000420


	//   ....[4]....
        /*0f48*/ 	.word	0x00000580


	//   ....[5]....
        /*0f4c*/ 	.word	0x000006a0


	//   ....[6]....
        /*0f50*/ 	.word	0x00000800


	//   ....[7]....
        /*0f54*/ 	.word	0x00010920


	//   ....[8]....
        /*0f58*/ 	.word	0x00011080


	//   ....[9]....
        /*0f5c*/ 	.word	0x00011090


	//   ....[10]....
        /*0f60*/ 	.word	0x000110a0


	//   ....[11]....
        /*0f64*/ 	.word	0x000110b0


	//   ....[12]....
        /*0f68*/ 	.word	0x000145c0


	//   ....[13]....
        /*0f6c*/ 	.word	0x000145d0


	//   ....[14]....
        /*0f70*/ 	.word	0x000145e0


	//   ....[15]....
        /*0f74*/ 	.word	0x000145f0


	//   ....[16]....
        /*0f78*/ 	.word	0x0001a390


	//   ....[17]....
        /*0f7c*/ 	.word	0x0001a440


	//   ....[18]....
        /*0f80*/ 	.word	0x0001a720


	//   ....[19]....
        /*0f84*/ 	.word	0x0001a8a0


	//   ....[20]....
        /*0f88*/ 	.word	0x0001e360


	//   ....[21]....
        /*0f8c*/ 	.word	0x0001e390


	//   ....[22]....
        /*0f90*/ 	.word	0x0001e3e0


	//   ....[23]....
        /*0f94*/ 	.word	0x0001e400


	//   ....[24]....
        /*0f98*/ 	.word	0x00020270


	//   ....[25]....
        /*0f9c*/ 	.word	0x000202d0


	//   ....[26]....
        /*0fa0*/ 	.word	0x000202f0


	//   ....[27]....
        /*0fa4*/ 	.word	0x00020310


	//   ....[28]....
        /*0fa8*/ 	.word	0x00021330


	//   ....[29]....
        /*0fac*/ 	.word	0x000213c0


	//   ....[30]....
        /*0fb0*/ 	.word	0x00021410


	//   ....[31]....
        /*0fb4*/ 	.word	0x00021480


	//   ....[32]....
        /*0fb8*/ 	.word	0x000214b0


	//   ....[33]....
        /*0fbc*/ 	.word	0x000214e0


	//   ....[34]....
        /*0fc0*/ 	.word	0x00021520


	//   ....[35]....
        /*0fc4*/ 	.word	0x00021550


	//   ....[36]....
        /*0fc8*/ 	.word	0x00021580


	//   ....[37]....
        /*0fcc*/ 	.word	0x000215b0


	//   ....[38]....
        /*0fd0*/ 	.word	0x000215e0


	//   ....[39]....
        /*0fd4*/ 	.word	0x00021610


	//   ....[40]....
        /*0fd8*/ 	.word	0x00021640


	//   ....[41]....
        /*0fdc*/ 	.word	0x00021670


	//   ....[42]....
        /*0fe0*/ 	.word	0x000216a0


	//   ....[43]....
        /*0fe4*/ 	.word	0x000216d0


	//   ....[44]....
        /*0fe8*/ 	.word	0x00021700


	//   ....[45]....
        /*0fec*/ 	.word	0x00021730


	//   ....[46]....
        /*0ff0*/ 	.word	0x00021760


	//   ....[47]....
        /*0ff4*/ 	.word	0x00021790


	//   ....[48]....
        /*0ff8*/ 	.word	0x000217c0


	//   ....[49]....
        /*0ffc*/ 	.word	0x000217f0


	//   ....[50]....
        /*1000*/ 	.word	0x00021820


	//   ....[51]....
        /*1004*/ 	.word	0x00021850


	//   ....[52]....
        /*1008*/ 	.word	0x00021880


	//   ....[53]....
        /*100c*/ 	.word	0x000218b0


	//   ....[54]....
        /*1010*/ 	.word	0x000218e0


	//   ....[55]....
        /*1014*/ 	.word	0x00021910


	//   ....[56]....
        /*1018*/ 	.word	0x00021940


	//   ....[57]....
        /*101c*/ 	.word	0x00021970


	//   ....[58]....
        /*1020*/ 	.word	0x000219a0


	//   ....[59]....
        /*1024*/ 	.word	0x000219d0


	//   ....[60]....
        /*1028*/ 	.word	0x00021a00


	//   ....[61]....
        /*102c*/ 	.word	0x00021a30


	//   ....[62]....
        /*1030*/ 	.word	0x00021a60


	//   ....[63]....
        /*1034*/ 	.word	0x00021a90


	//   ....[64]....
        /*1038*/ 	.word	0x00021aa0


	//   ....[65]....
        /*103c*/ 	.word	0x00021ac0


	//   ....[66]....
        /*1040*/ 	.word	0x00021ad0


	//   ....[67]....
        /*1044*/ 	.word	0x00021ae0


	//   ....[68]....
        /*1048*/ 	.word	0x00021af0


	//   ....[69]....
        /*104c*/ 	.word	0x00021b00


	//   ....[70]....
        /*1050*/ 	.word	0x00021b20


	//   ....[71]....
        /*1054*/ 	.word	0x00021b30


	//   ....[72]....
        /*1058*/ 	.word	0x00021b60


	//   ....[73]....
        /*105c*/ 	.word	0x00021b70


	//   ....[74]....
        /*1060*/ 	.word	0x00021b80


	//   ....[75]....
        /*1064*/ 	.word	0x00021b90


	//   ....[76]....
        /*1068*/ 	.word	0x00021ba0


	//   ....[77]....
        /*106c*/ 	.word	0x00021bb0


	//   ....[78]....
        /*1070*/ 	.word	0x00021bc0


	//   ....[79]....
        /*1074*/ 	.word	0x00021be0


	//   ....[80]....
        /*1078*/ 	.word	0x00021c00


	//   ....[81]....
        /*107c*/ 	.word	0x00021c10


	//   ....[82]....
        /*1080*/ 	.word	0x00021c40


	//   ....[83]....
        /*1084*/ 	.word	0x00021c70


	//   ....[84]....
        /*1088*/ 	.word	0x00021ca0


	//   ....[85]....
        /*108c*/ 	.word	0x00021cb0


	//   ....[86]....
        /*1090*/ 	.word	0x00021ce0


	//   ....[87]....
        /*1094*/ 	.word	0x00021cf0


	//   ....[88]....
        /*1098*/ 	.word	0x00021d20


	//   ....[89]....
        /*109c*/ 	.word	0x00021d30


	//   ....[90]....
        /*10a0*/ 	.word	0x00021d60


	//   ....[91]....
        /*10a4*/ 	.word	0x00021d90


	//   ....[92]....
        /*10a8*/ 	.word	0x00021dc0


	//   ....[93]....
        /*10ac*/ 	.word	0x00021df0


	//   ....[94]....
        /*10b0*/ 	.word	0x00021e20


	//   ....[95]....
        /*10b4*/ 	.word	0x00021e30


	//   ....[96]....
        /*10b8*/ 	.word	0x00021e40


	//   ....[97]....
        /*10bc*/ 	.word	0x00021e50


	//   ....[98]....
        /*10c0*/ 	.word	0x00021e70


	//   ....[99]....
        /*10c4*/ 	.word	0x00021ea0


	//   ....[100]....
        /*10c8*/ 	.word	0x00021ed0


	//   ....[101]....
        /*10cc*/ 	.word	0x00021f00


	//   ....[102]....
        /*10d0*/ 	.word	0x00021f30


	//   ....[103]....
        /*10d4*/ 	.word	0x00021f60


	//   ....[104]....
        /*10d8*/ 	.word	0x00021f90


	//   ....[105]....
        /*10dc*/ 	.word	0x00021fd0


	//   ....[106]....
        /*10e0*/ 	.word	0x00022000


	//   ....[107]....
        /*10e4*/ 	.word	0x00022030


	//   ....[108]....
        /*10e8*/ 	.word	0x00022060


	//   ....[109]....
        /*10ec*/ 	.word	0x00022090


	//   ....[110]....
        /*10f0*/ 	.word	0x000220c0


	//   ....[111]....
        /*10f4*/ 	.word	0x000220f0


	//   ....[112]....
        /*10f8*/ 	.word	0x00022120


	//   ....[113]....
        /*10fc*/ 	.word	0x00022150


	//   ....[114]....
        /*1100*/ 	.word	0x00022180


	//   ....[115]....
        /*1104*/ 	.word	0x000221b0


	//   ....[116]....
        /*1108*/ 	.word	0x000221e0


	//   ....[117]....
        /*110c*/ 	.word	0x00022210


	//   ....[118]....
        /*1110*/ 	.word	0x00022240


	//   ....[119]....
        /*1114*/ 	.word	0x00022270


	//   ....[120]....
        /*1118*/ 	.word	0x000222a0


	//   ....[121]....
        /*111c*/ 	.word	0x000222d0


	//   ....[122]....
        /*1120*/ 	.word	0x00022300


	//   ....[123]....
        /*1124*/ 	.word	0x00022330


	//   ....[124]....
        /*1128*/ 	.word	0x00022cb0


	//   ....[125]....
        /*112c*/ 	.word	0x00022cd0


	//   ....[126]....
        /*1130*/ 	.word	0x00022ce0


	//   ....[127]....
        /*1134*/ 	.word	0x00022cf0


	//   ....[128]....
        /*1138*/ 	.word	0x000235d0


	//   ....[129]....
        /*113c*/ 	.word	0x000235e0


	//   ....[130]....
        /*1140*/ 	.word	0x00023730


	//   ....[131]....
        /*1144*/ 	.word	0x00023740


	//   ....[132]....
        /*1148*/ 	.word	0x00023890


	//   ....[133]....
        /*114c*/ 	.word	0x000238a0


	//   ....[134]....
        /*1150*/ 	.word	0x000239f0


	//   ....[135]....
        /*1154*/ 	.word	0x00023a00


	//   ....[136]....
        /*1158*/ 	.word	0x00023df0


	//   ....[137]....
        /*115c*/ 	.word	0x00023e00


	//   ....[138]....
        /*1160*/ 	.word	0x00024a80


	//   ....[139]....
        /*1164*/ 	.word	0x00024a90


	//   ....[140]....
        /*1168*/ 	.word	0x00025ff0


	//   ....[141]....
        /*116c*/ 	.word	0x00026000


	//   ....[142]....
        /*1170*/ 	.word	0x00026160


	//   ....[143]....
        /*1174*/ 	.word	0x00026170


	//   ....[144]....
        /*1178*/ 	.word	0x000262c0


	//   ....[145]....
        /*117c*/ 	.word	0x000262d0


	//   ....[146]....
        /*1180*/ 	.word	0x00026420


	//   ....[147]....
        /*1184*/ 	.word	0x00026430


	//   ....[148]....
        /*1188*/ 	.word	0x000265e0


	//   ....[149]....
        /*118c*/ 	.word	0x00026820


	//   ....[150]....
        /*1190*/ 	.word	0x00026850


	//   ....[151]....
        /*1194*/ 	.word	0x00026880


	//   ....[152]....
        /*1198*/ 	.word	0x000268b0


	//   ....[153]....
        /*119c*/ 	.word	0x000268e0


	//   ....[154]....
        /*11a0*/ 	.word	0x00026910


	//   ....[155]....
        /*11a4*/ 	.word	0x00026ab0


	//   ....[156]....
        /*11a8*/ 	.word	0x00026ae0


	//   ....[157]....
        /*11ac*/ 	.word	0x00026b10


	//   ....[158]....
        /*11b0*/ 	.word	0x00026b40


	//   ....[159]....
        /*11b4*/ 	.word	0x00026b70


	//   ....[160]....
        /*11b8*/ 	.word	0x00026ba0


	//   ....[161]....
        /*11bc*/ 	.word	0x00026c20


	//   ....[162]....
        /*11c0*/ 	.word	0x00026c60


	//   ....[163]....
        /*11c4*/ 	.word	0x00026c70


	//   ....[164]....
        /*11c8*/ 	.word	0x00026d20


	//   ....[165]....
        /*11cc*/ 	.word	0x00027ed0


	//   ....[166]....
        /*11d0*/ 	.word	0x00029de0


	//   ....[167]....
        /*11d4*/ 	.word	0x0002ab90


	//   ....[168]....
        /*11d8*/ 	.word	0x0002abd0


	//   ....[169]....
        /*11dc*/ 	.word	0x0002ac20


	//   ....[170]....
        /*11e0*/ 	.word	0x0002aca0


	//   ....[171]....
        /*11e4*/ 	.word	0x0002ad30


	//   ....[172]....
        /*11e8*/ 	.word	0x0002ad40


	//   ....[173]....
        /*11ec*/ 	.word	0x0002ad90


	//   ....[174]....
        /*11f0*/ 	.word	0x0002add0


	//   ....[175]....
        /*11f4*/ 	.word	0x0002cfd0


	//   ....[176]....
        /*11f8*/ 	.word	0x0002d000


	//   ....[177]....
        /*11fc*/ 	.word	0x0002d070


	//   ....[178]....
        /*1200*/ 	.word	0x0002d0a0


	//   ....[179]....
        /*1204*/ 	.word	0x0002d0d0


	//   ....[180]....
        /*1208*/ 	.word	0x0002d100


	//   ....[181]....
        /*120c*/ 	.word	0x0002d130


	//   ....[182]....
        /*1210*/ 	.word	0x0002d160


	//   ....[183]....
        /*1214*/ 	.word	0x0002d320


	//   ....[184]....
        /*1218*/ 	.word	0x0002d350


	//   ....[185]....
        /*121c*/ 	.word	0x0002d380


	//   ....[186]....
        /*1220*/ 	.word	0x0002d3b0


	//   ....[187]....
        /*1224*/ 	.word	0x0002d3e0


	//   ....[188]....
        /*1228*/ 	.word	0x0002d410


	//   ....[189]....
        /*122c*/ 	.word	0x0002d4d0


	//   ....[190]....
        /*1230*/ 	.word	0x0002d4f0


	//   ....[191]....
        /*1234*/ 	.word	0x0002d500


	//   ....[192]....
        /*1238*/ 	.word	0x0002d560


	//   ....[193]....
        /*123c*/ 	.word	0x0002dc80


	//   ....[194]....
        /*1240*/ 	.word	0x0002e100


	//   ....[195]....
        /*1244*/ 	.word	0x0002e1b0


	//   ....[196]....
        /*1248*/ 	.word	0x0002e240


	//   ....[197]....
        /*124c*/ 	.word	0x0002e290


	//   ....[198]....
        /*1250*/ 	.word	0x0002e2e0


	//   ....[199]....
        /*1254*/ 	.word	0x0002e3c0


	//   ....[200]....
        /*1258*/ 	.word	0x0002e450


	//   ....[201]....
        /*125c*/ 	.word	0x0002e4a0


	//   ....[202]....
        /*1260*/ 	.word	0x0002e4f0


	//   ....[203]....
        /*1264*/ 	.word	0x0002e780


	//   ....[204]....
        /*1268*/ 	.word	0x0002e890


	//   ....[205]....
        /*126c*/ 	.word	0x0002e9c0


	//   ....[206]....
        /*1270*/ 	.word	0x0002ead0


	//   ....[207]....
        /*1274*/ 	.word	0x0002ec00


	//   ....[208]....
        /*1278*/ 	.word	0x0002ed20


	//   ....[209]....
        /*127c*/ 	.word	0x0002ee40


	//   ....[210]....
        /*1280*/ 	.word	0x0002ef60


	//   ....[211]....
        /*1284*/ 	.word	0x0002efe0


	//   ....[212]....
        /*1288*/ 	.word	0x0002f030


	//   ....[213]....
        /*128c*/ 	.word	0x0002f0a0


	//   ....[214]....
        /*1290*/ 	.word	0x0002f100


	//   ....[215]....
        /*1294*/ 	.word	0x0002f160


	//   ....[216]....
        /*1298*/ 	.word	0x0002f1d0


	//   ....[217]....
        /*129c*/ 	.word	0x0002f250


	//   ....[218]....
        /*12a0*/ 	.word	0x0002f2b0


	//   ....[219]....
        /*12a4*/ 	.word	0x0002f330


	//   ....[220]....
        /*12a8*/ 	.word	0x0002f3a0


	//   ....[221]....
        /*12ac*/ 	.word	0x0002f400


	//   ....[222]....
        /*12b0*/ 	.word	0x0002f450


	//   ....[223]....
        /*12b4*/ 	.word	0x0002f4d0


	//   ....[224]....
        /*12b8*/ 	.word	0x0002f540


	//   ....[225]....
        /*12bc*/ 	.word	0x0002f5a0


	//   ....[226]....
        /*12c0*/ 	.word	0x0002f5f0


	//   ....[227]....
        /*12c4*/ 	.word	0x0002f6a0


	//   ....[228]....
        /*12c8*/ 	.word	0x0002f6f0


	//   ....[229]....
        /*12cc*/ 	.word	0x0002f750


	//   ....[230]....
        /*12d0*/ 	.word	0x0002f7a0


	//   ....[231]....
        /*12d4*/ 	.word	0x0002f820


	//   ....[232]....
        /*12d8*/ 	.word	0x0002f870


	//   ....[233]....
        /*12dc*/ 	.word	0x0002f8d0


	//   ....[234]....
        /*12e0*/ 	.word	0x0002f940


	//   ....[235]....
        /*12e4*/ 	.word	0x0002f9b0


	//   ....[236]....
        /*12e8*/ 	.word	0x0002fa10


	//   ....[237]....
        /*12ec*/ 	.word	0x0002fa80


	//   ....[238]....
        /*12f0*/ 	.word	0x0002fae0


	//   ....[239]....
        /*12f4*/ 	.word	0x0002fb40


	//   ....[240]....
        /*12f8*/ 	.word	0x0002fbb0


	//   ....[241]....
        /*12fc*/ 	.word	0x0002fc10


	//   ....[242]....
        /*1300*/ 	.word	0x0002fc80


	//   ....[243]....
        /*1304*/ 	.word	0x0002fd00


	//   ....[244]....
        /*1308*/ 	.word	0x0002fd70


	//   ....[245]....
        /*130c*/ 	.word	0x0002fdd0


	//   ....[246]....
        /*1310*/ 	.word	0x0002fe20


	//   ....[247]....
        /*1314*/ 	.word	0x0002fe80


	//   ....[248]....
        /*1318*/ 	.word	0x0002ff10


	//   ....[249]....
        /*131c*/ 	.word	0x0002ff70


	//   ....[250]....
        /*1320*/ 	.word	0x0002ffc0


	//   ....[251]....
        /*1324*/ 	.word	0x00030060


	//   ....[252]....
        /*1328*/ 	.word	0x000300b0


	//   ....[253]....
        /*132c*/ 	.word	0x00030110


	//   ....[254]....
        /*1330*/ 	.word	0x00030160


	//   ....[255]....
        /*1334*/ 	.word	0x000301e0


	//   ....[0]....
        /*1338*/ 	.word	0x00030230


	//   ....[1]....
        /*133c*/ 	.word	0x00030290


	//   ....[2]....
        /*1340*/ 	.word	0x00030300


	//   ....[3]....
        /*1344*/ 	.word	0x00030370


	//   ....[4]....
        /*1348*/ 	.word	0x000303c0


	//   ....[5]....
        /*134c*/ 	.word	0x00030420


	//   ....[6]....
        /*1350*/ 	.word	0x00030480


	//   ....[7]....
        /*1354*/ 	.word	0x000304f0


	//   ....[8]....
        /*1358*/ 	.word	0x00030550


	//   ....[9]....
        /*135c*/ 	.word	0x000305c0


	//   ....[10]....
        /*1360*/ 	.word	0x00030610


	//   ....[11]....
        /*1364*/ 	.word	0x00030690


	//   ....[12]....
        /*1368*/ 	.word	0x000306f0


	//   ....[13]....
        /*136c*/ 	.word	0x00030760


	//   ....[14]....
        /*1370*/ 	.word	0x000307c0


	//   ....[15]....
        /*1374*/ 	.word	0x00030850


	//   ....[16]....
        /*1378*/ 	.word	0x000308c0


	//   ....[17]....
        /*137c*/ 	.word	0x00030920


	//   ....[18]....
        /*1380*/ 	.word	0x00030980


	//   ....[19]....
        /*1384*/ 	.word	0x00030a00


	//   ....[20]....
        /*1388*/ 	.word	0x00030a70


	//   ....[21]....
        /*138c*/ 	.word	0x00030ad0


	//   ....[22]....
        /*1390*/ 	.word	0x00030b20


	//   ....[23]....
        /*1394*/ 	.word	0x00030b80


	//   ....[24]....
        /*1398*/ 	.word	0x00030bd0


	//   ....[25]....
        /*139c*/ 	.word	0x00030c30


	//   ....[26]....
        /*13a0*/ 	.word	0x00030c80


	//   ....[27]....
        /*13a4*/ 	.word	0x00030ce0


	//   ....[28]....
        /*13a8*/ 	.word	0x00030d40


	//   ....[29]....
        /*13ac*/ 	.word	0x00030da0


	//   ....[30]....
        /*13b0*/ 	.word	0x00030df0


	//   ....[31]....
        /*13b4*/ 	.word	0x00030e80


	//   ....[32]....
        /*13b8*/ 	.word	0x00030ef0


	//   ....[33]....
        /*13bc*/ 	.word	0x00030f50


	//   ....[34]....
        /*13c0*/ 	.word	0x00030fa0


	//   ....[35]....
        /*13c4*/ 	.word	0x00031030


	//   ....[36]....
        /*13c8*/ 	.word	0x000310b0


	//   ....[37]....
        /*13cc*/ 	.word	0x00031120


	//   ....[38]....
        /*13d0*/ 	.word	0x00031170


	//   ....[39]....
        /*13d4*/ 	.word	0x00031200


	//   ....[40]....
        /*13d8*/ 	.word	0x00031270


	//   ....[41]....
        /*13dc*/ 	.word	0x000312f0


	//   ....[42]....
        /*13e0*/ 	.word	0x00031340


	//   ....[43]....
        /*13e4*/ 	.word	0x000313d0


	//   ....[44]....
        /*13e8*/ 	.word	0x00031420


	//   ....[45]....
        /*13ec*/ 	.word	0x000314b0


	//   ....[46]....
        /*13f0*/ 	.word	0x00031540


	//   ....[47]....
        /*13f4*/ 	.word	0x000315d0


	//   ....[48]....
        /*13f8*/ 	.word	0x00031660


	//   ....[49]....
        /*13fc*/ 	.word	0x000316f0


	//   ....[50]....
        /*1400*/ 	.word	0x00031780


	//   ....[51]....
        /*1404*/ 	.word	0x00031800


	//   ....[52]....
        /*1408*/ 	.word	0x00031850


	//   ....[53]....
        /*140c*/ 	.word	0x000318f0


	//   ....[54]....
        /*1410*/ 	.word	0x00031980


	//   ....[55]....
        /*1414*/ 	.word	0x00031a00


	//   ....[56]....
        /*1418*/ 	.word	0x00031a50


	//   ....[57]....
        /*141c*/ 	.word	0x00031ae0


	//   ....[58]....
        /*1420*/ 	.word	0x00031b70


	//   ....[59]....
        /*1424*/ 	.word	0x00031c00


	//   ....[60]....
        /*1428*/ 	.word	0x00031c90


	//   ....[61]....
        /*142c*/ 	.word	0x00031d20


	//   ....[62]....
        /*1430*/ 	.word	0x00031db0


	//   ....[63]....
        /*1434*/ 	.word	0x00031e70


	//   ....[64]....
        /*1438*/ 	.word	0x00032150


	//   ....[65]....
        /*143c*/ 	.word	0x00032370


	//   ....[66]....
        /*1440*/ 	.word	0x000323c0


	//   ....[67]....
        /*1444*/ 	.word	0x00032420


	//   ....[68]....
        /*1448*/ 	.word	0x00032530


	//   ....[69]....
        /*144c*/ 	.word	0x00032590


	//   ....[70]....
        /*1450*/ 	.word	0x000326a0


	//   ....[71]....
        /*1454*/ 	.word	0x00032700


	//   ....[72]....
        /*1458*/ 	.word	0x000327e0


	//   ....[73]....
        /*145c*/ 	.word	0x00032b00


	//   ....[74]....
        /*1460*/ 	.word	0x00032ba0


	//   ....[75]....
        /*1464*/ 	.word	0x00032d40


	//   ....[76]....
        /*1468*/ 	.word	0x00032dc0


	//   ....[77]....
        /*146c*/ 	.word	0x00032e40


	//   ....[78]....
        /*1470*/ 	.word	0x00032ec0


	//   ....[79]....
        /*1474*/ 	.word	0x00032f40


	//   ....[80]....
        /*1478*/ 	.word	0x00032fd0


	//   ....[81]....
        /*147c*/ 	.word	0x00033070


	//   ....[82]....
        /*1480*/ 	.word	0x00033120


	//   ....[83]....
        /*1484*/ 	.word	0x000331a0


	//   ....[84]....
        /*1488*/ 	.word	0x00033220


	//   ....[85]....
        /*148c*/ 	.word	0x000332a0


	//   ....[86]....
        /*1490*/ 	.word	0x00033330


	//   ....[87]....
        /*1494*/ 	.word	0x000333b0


	//   ....[88]....
        /*1498*/ 	.word	0x00033450


	//   ....[89]....
        /*149c*/ 	.word	0x000334a0


	//   ....[90]....
        /*14a0*/ 	.word	0x00033530


	//   ....[91]....
        /*14a4*/ 	.word	0x00033660


	//----- nvinfo : EIATTR_REG_RECONFIG
	.align		4
.L_152:
        /*14a8*/ 	.byte	0x01, 0x54
	.zero		2


	//----- nvinfo : EIATTR_SYSCALL_OFFSETS
	.align		4
        /*14ac*/ 	.byte	0x04, 0x46
        /*14ae*/ 	.short	(.L_154 - .L_153)


	//   ....[0]....
.L_153:
        /*14b0*/ 	.word	0x00002260


	//   ....[1]....
        /*14b4*/ 	.word	0x000023b0


	//   ....[2]....
        /*14b8*/ 	.word	0x00010ab0


	//   ....[3]....
        /*14bc*/ 	.word	0x00011000


	//   ....[4]....
        /*14c0*/ 	.word	0x00029840


	//   ....[5]....
        /*14c4*/ 	.word	0x000299d0


	//   ....[6]....
        /*14c8*/ 	.word	0x00029b20


	//   ....[7]....
        /*14cc*/ 	.word	0x00029c60


	//   ....[8]....
        /*14d0*/ 	.word	0x0002a780


	//----- nvinfo : EIATTR_MBARRIER_INSTR_OFFSETS
	.align		4
.L_154:
        /*14d4*/ 	.byte	0x04, 0x39
        /*14d6*/ 	.short	(.L_156 - .L_155)


	//   ....[0]....
.L_155:
        /*14d8*/ 	.word	0x000002d0
        /*14dc*/ 	.word	0x000000ff
        /*14e0*/ 	.word	0x00033400
        /*14e4*/ 	.short	0x0100
        /*14e6*/ 	.byte	0x08
	.zero		1


	//   ....[1]....
        /*14e8*/ 	.word	0x000002e0
        /*14ec*/ 	.word	0x000000ff
        /*14f0*/ 	.word	0x00033420
        /*14f4*/ 	.short	0x0100
        /*14f6*/ 	.byte	0x08
	.zero		1


	//   ....[2]....
        /*14f8*/ 	.word	0x000003d0
        /*14fc*/ 	.word	0x000000ff
        /*1500*/ 	.word	0x00033430
        /*1504*/ 	.short	0x0100
        /*1506*/ 	.byte	0x08
	.zero		1


	//   ....[3]....
        /*1508*/ 	.word	0x000003e0
        /*150c*/ 	.word	0x000000ff
        /*1510*/ 	.word	0x00033440
        /*1514*/ 	.short	0x0100
        /*1516*/ 	.byte	0x08
	.zero		1


	//   ....[4]....
        /*1518*/ 	.word	0x000003f0
        /*151c*/ 	.word	0x000000ff
        /*1520*/ 	.word	0x00033438
        /*1524*/ 	.short	0x0100
        /*1526*/ 	.byte	0x08
	.zero		1


	//   ....[5]....
        /*1528*/ 	.word	0x00000400
        /*152c*/ 	.word	0x000000ff
        /*1530*/ 	.word	0x00033448
        /*1534*/ 	.short	0x0100
        /*1536*/ 	.byte	0x08
	.zero		1


	//   ....[6]....
        /*1538*/ 	.word	0x00000530
        /*153c*/ 	.word	0x000000ff
        /*1540*/ 	.word	0x00033450
        /*1544*/ 	.short	0x0100
        /*1546*/ 	.byte	0x08
	.zero		1


	//   ....[7]....
        /*1548*/ 	.word	0x00000540
        /*154c*/ 	.word	0x000000ff
        /*1550*/ 	.word	0x00033460
        /*1554*/ 	.short	0x0100
        /*1556*/ 	.byte	0x08
	.zero		1


	//   ....[8]....
        /*1558*/ 	.word	0x00000550
        /*155c*/ 	.word	0x000000ff
        /*1560*/ 	.word	0x00033458
        /*1564*/ 	.short	0x0100
        /*1566*/ 	.byte	0x08
	.zero		1


	//   ....[9]....
        /*1568*/ 	.word	0x00000560
        /*156c*/ 	.word	0x000000ff
        /*1570*/ 	.word	0x00033468
        /*1574*/ 	.short	0x0100
        /*1576*/ 	.byte	0x08
	.zero		1


	//   ....[10]....
        /*1578*/ 	.word	0x00000650
        /*157c*/ 	.word	0x000000ff
        /*1580*/ 	.word	0x00033470
        /*1584*/ 	.short	0x0100
        /*1586*/ 	.byte	0x06
	.zero		1


	//   ....[11]....
        /*1588*/ 	.word	0x00000660
        /*158c*/ 	.word	0x000000ff
        /*1590*/ 	.word	0x00033480
        /*1594*/ 	.short	0x0100
        /*1596*/ 	.byte	0x06
	.zero		1


	//   ....[12]....
        /*1598*/ 	.word	0x00000670
        /*159c*/ 	.word	0x000000ff
        /*15a0*/ 	.word	0x00033478
        /*15a4*/ 	.short	0x0100
        /*15a6*/ 	.byte	0x06
	.zero		1


	//   ....[13]....
        /*15a8*/ 	.word	0x00000680
        /*15ac*/ 	.word	0x000000ff
        /*15b0*/ 	.word	0x00033488
        /*15b4*/ 	.short	0x0100
        /*15b6*/ 	.byte	0x06
	.zero		1


	//   ....[14]....
        /*15b8*/ 	.word	0x000007b0
        /*15bc*/ 	.word	0x000000ff
        /*15c0*/ 	.word	0x00033490
        /*15c4*/ 	.short	0x0100
        /*15c6*/ 	.byte	0x08
	.zero		1


	//   ....[15]....
        /*15c8*/ 	.word	0x000007c0
        /*15cc*/ 	.word	0x000000ff
        /*15d0*/ 	.word	0x000334a0
        /*15d4*/ 	.short	0x0100
        /*15d6*/ 	.byte	0x08
	.zero		1


	//   ....[16]....
        /*15d8*/ 	.word	0x000007d0
        /*15dc*/ 	.word	0x000000ff
        /*15e0*/ 	.word	0x00033498
        /*15e4*/ 	.short	0x0100
        /*15e6*/ 	.byte	0x08
	.zero		1


	//   ....[17]....
        /*15e8*/ 	.word	0x000007e0
        /*15ec*/ 	.word	0x000000ff
        /*15f0*/ 	.word	0x000334a8
        /*15f4*/ 	.short	0x0100
        /*15f6*/ 	.byte	0x08
	.zero		1


	//   ....[18]....
        /*15f8*/ 	.word	0x00000910
        /*15fc*/ 	.word	0x000000ff
        /*1600*/ 	.word	0x000334b0
        /*1604*/ 	.short	0x0100
        /*1606*/ 	.byte	0x08
	.zero		1


	//   ....[19]....
        /*1608*/ 	.word	0x00000920
        /*160c*/ 	.word	0x000000ff
        /*1610*/ 	.word	0x000334c0
        /*1614*/ 	.short	0x0100
        /*1616*/ 	.byte	0x08
	.zero		1


	//   ....[20]....
        /*1618*/ 	.word	0x00000930
        /*161c*/ 	.word	0x000000ff
        /*1620*/ 	.word	0x000334b8
        /*1624*/ 	.short	0x0100
        /*1626*/ 	.byte	0x08
	.zero		1


	//   ....[21]....
        /*1628*/ 	.word	0x00000940
        /*162c*/ 	.word	0x000000ff
        /*1630*/ 	.word	0x000334c8
        /*1634*/ 	.short	0x0100
        /*1636*/ 	.byte	0x08
	.zero		1


	//   ....[22]....
        /*1638*/ 	.word	0x00003b90
        /*163c*/ 	.word	0x0000002b
        /*1640*/ 	.word	0x00033490
        /*1644*/ 	.short	0x010a
        /*1646*/ 	.byte	0x3f
	.zero		1


	//   ....[23]....
        /*1648*/ 	.word	0x00009930
        /*164c*/ 	.word	0x0000002b
        /*1650*/ 	.word	0x00033490
        /*1654*/ 	.short	0x010a
        /*1656*/ 	.byte	0x3f
	.zero		1


	//   ....[24]....
        /*1658*/ 	.word	0x0000f880
        /*165c*/ 	.word	0x0000002b
        /*1660*/ 	.word	0x00033490
        /*1664*/ 	.short	0x010a
        /*1666*/ 	.byte	0x3f
	.zero		1


	//   ....[25]....
        /*1668*/ 	.word	0x0000fc60
        /*166c*/ 	.word	0x0000002c
        /*1670*/ 	.word	0x00000000
        /*1674*/ 	.short	0x0101
        /*1676*/ 	.byte	0x3f
	.zero		1


	//   ....[26]....
        /*1678*/ 	.word	0x0000fca0
        /*167c*/ 	.word	0x0000002b
        /*1680*/ 	.word	0x000334b0
        /*1684*/ 	.short	0x010a
        /*1686*/ 	.byte	0x3f
	.zero		1


	//   ....[27]....
        /*1688*/ 	.word	0x000101c0
        /*168c*/ 	.word	0x0000002b
        /*1690*/ 	.word	0x00000000
        /*1694*/ 	.short	0x0101
        /*1696*/ 	.byte	0x3f
	.zero		1


	//   ....[28]....
        /*1698*/ 	.word	0x00010d60
        /*169c*/ 	.word	0x00000010
        /*16a0*/ 	.word	0x00033400
        /*16a4*/ 	.short	0x010a
        /*16a6*/ 	.byte	0x3f
	.zero		1


	//   ....[29]....
        /*16a8*/ 	.word	0x00010db0
        /*16ac*/ 	.word	0x00000010
        /*16b0*/ 	.word	0x00033400
        /*16b4*/ 	.short	0x010a
        /*16b6*/ 	.byte	0x3f
	.zero		1


	//   ....[30]....
        /*16b8*/ 	.word	0x00011640
        /*16bc*/ 	.word	0x00000010
        /*16c0*/ 	.word	0x00033400
        /*16c4*/ 	.short	0x010a
        /*16c6*/ 	.byte	0x3f
	.zero		1


	//   ....[31]....
        /*16c8*/ 	.word	0x00014ac0
        /*16cc*/ 	.word	0x00000010
        /*16d0*/ 	.word	0x00033400
        /*16d4*/ 	.short	0x010a
        /*16d6*/ 	.byte	0x3f
	.zero		1


	//   ....[32]....
        /*16d8*/ 	.word	0x00017c40
        /*16dc*/ 	.word	0x00000000
        /*16e0*/ 	.word	0x00033430
        /*16e4*/ 	.short	0x010a
        /*16e6*/ 	.byte	0x3f
	.zero		1


	//   ....[33]....
        /*16e8*/ 	.word	0x00017cc0
        /*16ec*/ 	.word	0x00000000
        /*16f0*/ 	.word	0x00033430
        /*16f4*/ 	.short	0x010a
        /*16f6*/ 	.byte	0x3f
	.zero		1


	//   ....[34]....
        /*16f8*/ 	.word	0x0001ac20
        /*16fc*/ 	.word	0x0000001b
        /*1700*/ 	.word	0x00000000
        /*1704*/ 	.short	0x0101
        /*1706*/ 	.byte	0x3f
	.zero		1


	//   ....[35]....
        /*1708*/ 	.word	0x0001c070
        /*170c*/ 	.word	0x0000000b
        /*1710*/ 	.word	0x00033430
        /*1714*/ 	.short	0x010a
        /*1716*/ 	.byte	0x3f
	.zero		1


	//   ....[36]....
        /*1718*/ 	.word	0x0001c0c0
        /*171c*/ 	.word	0x0000000b
        /*1720*/ 	.word	0x00033430
        /*1724*/ 	.short	0x010a
        /*1726*/ 	.byte	0x3f
	.zero		1


	//   ....[37]....
        /*1728*/ 	.word	0x0001d1c0
        /*172c*/ 	.word	0x0000000a
        /*1730*/ 	.word	0x00033450
        /*1734*/ 	.short	0x010a
        /*1736*/ 	.byte	0x3f
	.zero		1


	//   ....[38]....
        /*1738*/ 	.word	0x0001d200
        /*173c*/ 	.word	0x0000000a
        /*1740*/ 	.word	0x00033450
        /*1744*/ 	.short	0x010a
        /*1746*/ 	.byte	0x3f
	.zero		1


	//   ....[39]....
        /*1748*/ 	.word	0x0001ef10
        /*174c*/ 	.word	0x000000c2
        /*1750*/ 	.word	0x00000000
        /*1754*/ 	.short	0x0101
        /*1756*/ 	.byte	0x3f
	.zero		1


	//   ....[40]....
        /*1758*/ 	.word	0x0001f6e0
        /*175c*/ 	.word	0x00000007
        /*1760*/ 	.word	0x00000000
        /*1764*/ 	.short	0x0101
        /*1766*/ 	.byte	0x3f
	.zero		1


	//   ....[41]....
        /*1768*/ 	.word	0x0001ff20
        /*176c*/ 	.word	0x00000008
        /*1770*/ 	.word	0x00033450
        /*1774*/ 	.short	0x010a
        /*1776*/ 	.byte	0x3f
	.zero		1


	//   ....[42]....
        /*1778*/ 	.word	0x0001ffa0
        /*177c*/ 	.word	0x00000008
        /*1780*/ 	.word	0x00033450
        /*1784*/ 	.short	0x010a
        /*1786*/ 	.byte	0x3f
	.zero		1


	//   ....[43]....
        /*1788*/ 	.word	0x00020590
        /*178c*/ 	.word	0x00000010
        /*1790*/ 	.word	0x00000000
        /*1794*/ 	.short	0x0101
        /*1796*/ 	.byte	0x3f
	.zero		1


	//   ....[44]....
        /*1798*/ 	.word	0x00023570
        /*179c*/ 	.word	0x00000000
        /*17a0*/ 	.word	0x00000000
        /*17a4*/ 	.short	0x0101
        /*17a6*/ 	.byte	0x3f
	.zero		1


	//   ....[45]....
        /*17a8*/ 	.word	0x00023cf0
        /*17ac*/ 	.word	0x00000024
        /*17b0*/ 	.word	0x00000000
        /*17b4*/ 	.short	0x0101
        /*17b6*/ 	.byte	0x3f
	.zero		1


	//   ....[46]....
        /*17b8*/ 	.word	0x00027fb0
        /*17bc*/ 	.word	0x00000012
        /*17c0*/ 	.word	0x00033420
        /*17c4*/ 	.short	0x010a
        /*17c6*/ 	.byte	0x3f
	.zero		1


	//   ....[47]....
        /*17c8*/ 	.word	0x00028080
        /*17cc*/ 	.word	0x00000007
        /*17d0*/ 	.word	0x000334a0
        /*17d4*/ 	.short	0x010a
        /*17d6*/ 	.byte	0x3f
	.zero		1


	//   ....[48]....
        /*17d8*/ 	.word	0x000284c0
        /*17dc*/ 	.word	0x00000007
        /*17e0*/ 	.word	0x000334c0
        /*17e4*/ 	.short	0x010a
        /*17e6*/ 	.byte	0x3f
	.zero		1


	//   ....[49]....
        /*17e8*/ 	.word	0x00028a50
        /*17ec*/ 	.word	0x00000008
        /*17f0*/ 	.word	0x000334a0
        /*17f4*/ 	.short	0x010a
        /*17f6*/ 	.byte	0x3f
	.zero		1


	//   ....[50]....
        /*17f8*/ 	.word	0x00028e80
        /*17fc*/ 	.word	0x00000008
        /*1800*/ 	.word	0x000334c0
        /*1804*/ 	.short	0x010a
        /*1806*/ 	.byte	0x3f
	.zero		1


	//   ....[51]....
        /*1808*/ 	.word	0x0002a060
        /*180c*/ 	.word	0x00000002
        /*1810*/ 	.word	0x00033480
        /*1814*/ 	.short	0x010a
        /*1816*/ 	.byte	0x3f
	.zero		1


	//   ....[52]....
        /*1818*/ 	.word	0x0002a2a0
        /*181c*/ 	.word	0x00000002
        /*1820*/ 	.word	0x00033440
        /*1824*/ 	.short	0x010a
        /*1826*/ 	.byte	0x3f
	.zero		1


	//   ....[53]....
        /*1828*/ 	.word	0x0002aeb0
        /*182c*/ 	.word	0x00000012
        /*1830*/ 	.word	0x00033400
        /*1834*/ 	.short	0x0107
        /*1836*/ 	.byte	0x3f
	.zero		1


	//   ....[54]....
        /*1838*/ 	.word	0x0002afb0
        /*183c*/ 	.word	0x00000012
        /*1840*/ 	.word	0x00033400
        /*1844*/ 	.short	0x0101
        /*1846*/ 	.byte	0x3f
	.zero		1


	//   ....[55]....
        /*1848*/ 	.word	0x0002afd0
        /*184c*/ 	.word	0x00000012
        /*1850*/ 	.word	0x00033420
        /*1854*/ 	.short	0x010a
        /*1856*/ 	.byte	0x3f
	.zero		1


	//   ....[56]....
        /*1858*/ 	.word	0x0002b2e0
        /*185c*/ 	.word	0x00000006
        /*1860*/ 	.word	0x00033480
        /*1864*/ 	.short	0x010a
        /*1866*/ 	.byte	0x3f
	.zero		1


	//   ....[57]....
        /*1868*/ 	.word	0x0002b730
        /*186c*/ 	.word	0x00000006
        /*1870*/ 	.word	0x00033440
        /*1874*/ 	.short	0x010a
        /*1876*/ 	.byte	0x3f
	.zero		1


	//   ....[58]....
        /*1878*/ 	.word	0x0002bbe0
        /*187c*/ 	.word	0x00000003
        /*1880*/ 	.word	0x00033470
        /*1884*/ 	.short	0x010a
        /*1886*/ 	.byte	0x3f
	.zero		1


	//   ....[59]....
        /*1888*/ 	.word	0x0002bc50
        /*188c*/ 	.word	0x00000003
        /*1890*/ 	.word	0x00033460
        /*1894*/ 	.short	0x010a
        /*1896*/ 	.byte	0x3f
	.zero		1


	//   ....[60]....
        /*1898*/ 	.word	0x0002c310
        /*189c*/ 	.word	0x00000003
        /*18a0*/ 	.word	0x00033450
        /*18a4*/ 	.short	0x0101
        /*18a6*/ 	.byte	0x3f
	.zero		1


	//   ....[61]....
        /*18a8*/ 	.word	0x0002c390
        /*18ac*/ 	.word	0x00000003
        /*18b0*/ 	.word	0x00000000
        /*18b4*/ 	.short	0x0101
        /*18b6*/ 	.byte	0x3f
	.zero		1


	//   ....[62]....
        /*18b8*/ 	.word	0x0002c5c0
        /*18bc*/ 	.word	0x00000003
        /*18c0*/ 	.word	0x00033470
        /*18c4*/ 	.short	0x010a
        /*18c6*/ 	.byte	0x3f
	.zero		1


	//   ....[63]....
        /*18c8*/ 	.word	0x0002c630
        /*18cc*/ 	.word	0x00000003
        /*18d0*/ 	.word	0x00033460
        /*18d4*/ 	.short	0x010a
        /*18d6*/ 	.byte	0x3f
	.zero		1


	//   ....[64]....
        /*18d8*/ 	.word	0x0002cd00
        /*18dc*/ 	.word	0x00000003
        /*18e0*/ 	.word	0x00033450
        /*18e4*/ 	.short	0x0101
        /*18e6*/ 	.byte	0x3f
	.zero		1


	//   ....[65]....
        /*18e8*/ 	.word	0x0002cd50
        /*18ec*/ 	.word	0x00000003
        /*18f0*/ 	.word	0x00000000
        /*18f4*/ 	.short	0x0101
        /*18f6*/ 	.byte	0x3f
	.zero		1


	//   ....[66]....
        /*18f8*/ 	.word	0x0002dc00
        /*18fc*/ 	.word	0x00000000
        /*1900*/ 	.word	0x00033420
        /*1904*/ 	.short	0x010a
        /*1906*/ 	.byte	0x3f
	.zero		1


	//   ....[67]....
        /*1908*/ 	.word	0x0002dde0
        /*190c*/ 	.word	0x00000006
        /*1910*/ 	.word	0x00000000
        /*1914*/ 	.short	0x010a
        /*1916*/ 	.byte	0x3f
	.zero		1


	//   ....[68]....
        /*1918*/ 	.word	0x0002de10
        /*191c*/ 	.word	0x00000007
        /*1920*/ 	.word	0x00000000
        /*1924*/ 	.short	0x010a
        /*1926*/ 	.byte	0x3f
	.zero		1


	//   ....[69]....
        /*1928*/ 	.word	0x0002de60
        /*192c*/ 	.word	0x00000004
        /*1930*/ 	.word	0x00033460
        /*1934*/ 	.short	0x010a
        /*1936*/ 	.byte	0x3f
	.zero		1


	//   ....[70]....
        /*1938*/ 	.word	0x0002deb0
        /*193c*/ 	.word	0x00000003
        /*1940*/ 	.word	0x00033460
        /*1944*/ 	.short	0x010a
        /*1946*/ 	.byte	0x3f
	.zero		1


	//   ....[71]....
        /*1948*/ 	.word	0x0002def0
        /*194c*/ 	.word	0x00000004
        /*1950*/ 	.word	0x00033480
        /*1954*/ 	.short	0x010a
        /*1956*/ 	.byte	0x3f
	.zero		1


	//   ....[72]....
        /*1958*/ 	.word	0x0002df10
        /*195c*/ 	.word	0x00000003
        /*1960*/ 	.word	0x00033480
        /*1964*/ 	.short	0x010a
        /*1966*/ 	.byte	0x3f
	.zero		1


	//   ....[73]....
        /*1968*/ 	.word	0x0002df70
        /*196c*/ 	.word	0x0000002b
        /*1970*/ 	.word	0x00033490
        /*1974*/ 	.short	0x010a
        /*1976*/ 	.byte	0x3f
	.zero		1


	//   ....[74]....
        /*1978*/ 	.word	0x0002dfc0
        /*197c*/ 	.word	0x0000002b
        /*1980*/ 	.word	0x00033490
        /*1984*/ 	.short	0x010a
        /*1986*/ 	.byte	0x3f
	.zero		1


	//   ....[75]....
        /*1988*/ 	.word	0x0002e010
        /*198c*/ 	.word	0x0000002b
        /*1990*/ 	.word	0x00033490
        /*1994*/ 	.short	0x010a
        /*1996*/ 	.byte	0x3f
	.zero		1


	//   ....[76]....
        /*1998*/ 	.word	0x0002e060
        /*199c*/ 	.word	0x0000002b
        /*19a0*/ 	.word	0x000334b0
        /*19a4*/ 	.short	0x010a
        /*19a6*/ 	.byte	0x3f
	.zero		1


	//   ....[77]....
        /*19a8*/ 	.word	0x0002e310
        /*19ac*/ 	.word	0x00000010
        /*19b0*/ 	.word	0x00033400
        /*19b4*/ 	.short	0x010a
        /*19b6*/ 	.byte	0x3f
	.zero		1


	//   ....[78]....
        /*19b8*/ 	.word	0x0002e530
        /*19bc*/ 	.word	0x00000010
        /*19c0*/ 	.word	0x00033400
        /*19c4*/ 	.short	0x010a
        /*19c6*/ 	.byte	0x3f
	.zero		1


	//   ....[79]....
        /*19c8*/ 	.word	0x0002e580
        /*19cc*/ 	.word	0x00000000
        /*19d0*/ 	.word	0x00033430
        /*19d4*/ 	.short	0x010a
        /*19d6*/ 	.byte	0x3f
	.zero		1


	//   ....[80]....
        /*19d8*/ 	.word	0x0002e5d0
        /*19dc*/ 	.word	0x0000000b
        /*19e0*/ 	.word	0x00033430
        /*19e4*/ 	.short	0x010a
        /*19e6*/ 	.byte	0x3f
	.zero		1


	//   ....[81]....
        /*19e8*/ 	.word	0x0002e620
        /*19ec*/ 	.word	0x0000000a
        /*19f0*/ 	.word	0x00033450
        /*19f4*/ 	.short	0x010a
        /*19f6*/ 	.byte	0x3f
	.zero		1


	//   ....[82]....
        /*19f8*/ 	.word	0x0002e670
        /*19fc*/ 	.word	0x00000008
        /*1a00*/ 	.word	0x00033450
        /*1a04*/ 	.short	0x010a
        /*1a06*/ 	.byte	0x3f
	.zero		1


	//   ....[83]....
        /*1a08*/ 	.word	0x00031f30
        /*1a0c*/ 	.word	0x00000012
        /*1a10*/ 	.word	0x00033420
        /*1a14*/ 	.short	0x010a
        /*1a16*/ 	.byte	0x3f
	.zero		1


	//   ....[84]....
        /*1a18*/ 	.word	0x00031f80
        /*1a1c*/ 	.word	0x00000007
        /*1a20*/ 	.word	0x000334a0
        /*1a24*/ 	.short	0x010a
        /*1a26*/ 	.byte	0x3f
	.zero		1


	//   ....[85]....
        /*1a28*/ 	.word	0x00031fd0
        /*1a2c*/ 	.word	0x00000007
        /*1a30*/ 	.word	0x000334c0
        /*1a34*/ 	.short	0x010a
        /*1a36*/ 	.byte	0x3f
	.zero		1


	//   ....[86]....
        /*1a38*/ 	.word	0x00032020
        /*1a3c*/ 	.word	0x00000008
        /*1a40*/ 	.word	0x000334a0
        /*1a44*/ 	.short	0x010a
        /*1a46*/ 	.byte	0x3f
	.zero		1


	//   ....[87]....
        /*1a48*/ 	.word	0x00032070
        /*1a4c*/ 	.word	0x00000008
        /*1a50*/ 	.word	0x000334c0
        /*1a54*/ 	.short	0x010a
        /*1a56*/ 	.byte	0x3f
	.zero		1


	//   ....[88]....
        /*1a58*/ 	.word	0x00032210
        /*1a5c*/ 	.word	0x00000002
        /*1a60*/ 	.word	0x00033480
        /*1a64*/ 	.short	0x010a
        /*1a66*/ 	.byte	0x3f
	.zero		1


	//   ....[89]....
        /*1a68*/ 	.word	0x00032260
        /*1a6c*/ 	.word	0x00000002
        /*1a70*/ 	.word	0x00033440
        /*1a74*/ 	.short	0x010a
        /*1a76*/ 	.byte	0x3f
	.zero		1


	//   ....[90]....
        /*1a78*/ 	.word	0x00032860
        /*1a7c*/ 	.word	0x00000012
        /*1a80*/ 	.word	0x00033420
        /*1a84*/ 	.short	0x010a
        /*1a86*/ 	.byte	0x3f
	.zero		1


	//   ....[91]....
        /*1a88*/ 	.word	0x000328b0
        /*1a8c*/ 	.word	0x00000006
        /*1a90*/ 	.word	0x00033480
        /*1a94*/ 	.short	0x010a
        /*1a96*/ 	.byte	0x3f
	.zero		1


	//   ....[92]....
        /*1a98*/ 	.word	0x00032900
        /*1a9c*/ 	.word	0x00000006
        /*1aa0*/ 	.word	0x00033440
        /*1aa4*/ 	.short	0x010a
        /*1aa6*/ 	.byte	0x3f
	.zero		1


	//   ....[93]....
        /*1aa8*/ 	.word	0x00032950
        /*1aac*/ 	.word	0x00000003
        /*1ab0*/ 	.word	0x00033470
        /*1ab4*/ 	.short	0x010a
        /*1ab6*/ 	.byte	0x3f
	.zero		1


	//   ....[94]....
        /*1ab8*/ 	.word	0x000329a0
        /*1abc*/ 	.word	0x00000003
        /*1ac0*/ 	.word	0x00033460
        /*1ac4*/ 	.short	0x010a
        /*1ac6*/ 	.byte	0x3f
	.zero		1


	//   ....[95]....
        /*1ac8*/ 	.word	0x000329f0
        /*1acc*/ 	.word	0x00000003
        /*1ad0*/ 	.word	0x00033470
        /*1ad4*/ 	.short	0x010a
        /*1ad6*/ 	.byte	0x3f
	.zero		1


	//   ....[96]....
        /*1ad8*/ 	.word	0x00032a40
        /*1adc*/ 	.word	0x00000003
        /*1ae0*/ 	.word	0x00033460
        /*1ae4*/ 	.short	0x010a
        /*1ae6*/ 	.byte	0x3f
	.zero		1


	//   ....[97]....
        /*1ae8*/ 	.word	0x00033580
        /*1aec*/ 	.word	0x00000000
        /*1af0*/ 	.word	0x00033420
        /*1af4*/ 	.short	0x010a
        /*1af6*/ 	.byte	0x3f
	.zero		1


	//   ....[98]....
        /*1af8*/ 	.word	0x00033720
        /*1afc*/ 	.word	0x00000006
        /*1b00*/ 	.word	0x00000000
        /*1b04*/ 	.short	0x010a
        /*1b06*/ 	.byte	0x3f
	.zero		1


	//   ....[99]....
        /*1b08*/ 	.word	0x00033770
        /*1b0c*/ 	.word	0x00000007
        /*1b10*/ 	.word	0x00000000
        /*1b14*/ 	.short	0x010a
        /*1b16*/ 	.byte	0x3f
	.zero		1


	//   ....[100]....
        /*1b18*/ 	.word	0x000337c0
        /*1b1c*/ 	.word	0x00000004
        /*1b20*/ 	.word	0x00033460
        /*1b24*/ 	.short	0x010a
        /*1b26*/ 	.byte	0x3f
	.zero		1


	//   ....[101]....
        /*1b28*/ 	.word	0x00033810
        /*1b2c*/ 	.word	0x00000003
        /*1b30*/ 	.word	0x00033460
        /*1b34*/ 	.short	0x010a
        /*1b36*/ 	.byte	0x3f
	.zero		1


	//   ....[102]....
        /*1b38*/ 	.word	0x00033860
        /*1b3c*/ 	.word	0x00000004
        /*1b40*/ 	.word	0x00033480
        /*1b44*/ 	.short	0x010a
        /*1b46*/ 	.byte	0x3f
	.zero		1


	//----- nvinfo : EIATTR_NUM_MBARRIERS
	.align		4
.L_156:
        /*1b48*/ 	.byte	0x03, 0x38
        /*1b4a*/ 	.short	0x0016


	//----- nvinfo : EIATTR_EXIT_INSTR_OFFSETS
	.align		4
        /*1b4c*/ 	.byte	0x04, 0x1c
        /*1b4e*/ 	.short	(.L_158 - .L_157)


	//   ....[0]....
.L_157:
        /*1b50*/ 	.word	0x0002df60


	//----- nvinfo : EIATTR_MAX_THREADS
	.align		4
.L_158:
        /*1b54*/ 	.byte	0x04, 0x05
        /*1b56*/ 	.short	(.L_160 - .L_159)
.L_159:
        /*1b58*/ 	.word	0x00000180
        /*1b5c*/ 	.word	0x00000001
        /*1b60*/ 	.word	0x00000001


	//----- nvinfo : EIATTR_CRS_STACK_SIZE
	.align		4
.L_160:
        /*1b64*/ 	.byte	0x04, 0x1e
        /*1b66*/ 	.short	(.L_162 - .L_161)
.L_161:
        /*1b68*/ 	.word	0x00000000


	//----- nvinfo : EIATTR_CBANK_PARAM_SIZE
	.align		4
.L_162:
        /*1b6c*/ 	.byte	0x03, 0x19
        /*1b6e*/ 	.short	0x0af0


	//----- nvinfo : EIATTR_PARAM_CBANK
	.align		4
        /*1b70*/ 	.byte	0x04, 0x0a
        /*1b72*/ 	.short	(.L_164 - .L_163)
	.align		4
.L_163:
        /*1b74*/ 	.word	index@(.nv.constant0._ZN7cutlass13device_kernelIN5flash11enable_sm90INS1_16FlashAttnFwdSm90INS1_25CollectiveMainloopFwdSm90ILi2EN4cute5tupleIJNS5_1CILi1EEES8_S8_EEENS6_IJNS7_ILi128EEENS7_ILi160EEENS7_ILi192EEEEEELi192ENS_12float_e4m3_tEfNS_4arch4Sm90ELb0ELb0ELb1ELb1ELb0ELb1ELb0ELb1ELb1ELb1ELb1ELb0EEENS1_21CollectiveEpilogueFwdINS6_IJSA_SC_SB_EEES9_NS_10bfloat16_tESG_Li256ELb1ELb1ELb1ELb1EEENS1_36VarlenDynamicPersistentTileSchedulerILi128ELi160ELi256ELi128ELb1ELb1ELb1ELb0ELb1ELb1EEEEEEEEEvNT_6ParamsE)
        /*1b78*/ 	.short	0x0210
        /*1b7a*/ 	.short	0x0af0


	//----- nvinfo : EIATTR_SW_WAR
	.align		4
.L_164:
        /*1b7c*/ 	.byte	0x04, 0x36
        /*1b7e*/ 	.short	(.L_166 - .L_165)
.L_165:
        /*1b80*/ 	.word	0x00000008
.L_166:


//--------------------- .nv.info._ZN7cutlass13device_kernelIN5flash11enable_sm90INS1_16FlashAttnFwdSm90INS1_25CollectiveMainloopFwdSm90ILi2EN4cute5tupleIJNS5_1CILi1EEES8_S8_EEENS6_IJNS7_ILi128EEESA_NS7_ILi192EEEEEELi192ENS_12float_e4m3_tEfNS_4arch4Sm90ELb0ELb1ELb1ELb0ELb0ELb0ELb0ELb1ELb1ELb1ELb1ELb0EEENS1_21CollectiveEpilogueFwdINS6_IJSA_SB_SA_EEES9_NS_10bfloat16_tESF_Li256ELb0ELb1ELb1ELb1EEENS1_19SingleTileSchedulerILb0ELb1ELb1ELi128EEEEEEEEEvNT_6ParamsE --------------------------
	.section	.nv.info._ZN7cutlass13device_kernelIN5flash11enable_sm90INS1_16FlashAttnFwdSm90INS1_25CollectiveMainloopFwdSm90ILi2EN4cute5tupleIJNS5_1CILi1EEES8_S8_EEENS6_IJNS7_ILi128EEESA_NS7_ILi192EEEEEELi192ENS_12float_e4m3_tEfNS_4arch4Sm90ELb0ELb1ELb1ELb0ELb0ELb0ELb0ELb1ELb1ELb1ELb1ELb0EEENS1_21CollectiveEpilogueFwdINS6_IJSA_SB_SA_EEES9_NS_10bfloat16_tESF_Li256ELb0ELb1ELb1ELb1EEENS1_19SingleTileSchedulerILb0ELb1ELb1ELi128EEEEEEEEEvNT_6ParamsE,"",@"SHT_CUDA_INFO"
	.sectionflags	@""
	.align	4


	//----- nvinfo : EIATTR_CUDA_API_VERSION
	.align		4
        /*0000*/ 	.byte	0x04, 0x37
        /*0002*/ 	.short	(.L_168 - .L_167)
.L_167:
        /*0004*/ 	.word	0x00000082


	//----- nvinfo : EIATTR_KPARAM_INFO
	.align		4
.L_168:
        /*0008*/ 	.byte	0x04, 0x17
        /*000a*/ 	.short	(.L_170 - .L_169)
.L_169:
        /*000c*/ 	.word	0x00000000
        /*0010*/ 	.short	0x0000
        /*0012*/ 	.short	0x0070
        /*0014*/ 	.byte	0x00, 0xf0, 0x01, 0x28


	//----- nvinfo : EIATTR_SPARSE_MMA_MASK
	.align		4
.L_170:
        /*0018*/ 	.byte	0x03, 0x50
        /*001a*/ 	.short	0x0000


	//----- nvinfo : EIATTR_MAXREG_COUNT
	.align		4
        /*001c*/ 	.byte	0x03, 0x1b
        /*001e*/ 	.short	0x00a8


	//----- nvinfo : EIATTR_NUM_BARRIERS
	.align		4
        /*0020*/ 	.byte	0x02, 0x4c
        /*0022*/ 	.byte	0x10
	.zero		1


	//----- nvinfo : EIATTR_EXTERNS
	.align		4
        /*0024*/ 	.byte	0x04, 0x0f
        /*0026*/ 	.short	(.L_172 - .L_171)


	//   ....[0]....
	.align		4
.L_171:
        /*0028*/ 	.word	index@(__assertfail)


	//----- nvinfo : EIATTR_ANNOTATIONS
	.align		4
.L_172:
        /*002c*/ 	.byte	0x04, 0x55
        /*002e*/ 	.short	(.L_174 - .L_173)


	//   ....[0]....
.L_173:
        /*0030*/ 	.word	0x00000001
        /*0034*/ 	.byte	0x30, 0x47, 0x01, 0x00, 0x01, 0x00, 0x00, 0x00, 0xa0, 0x47, 0x01, 0x00, 0x01, 0x00, 0x00, 0x00
        /*0044*/ 	.byte	0x20, 0x48, 0x01, 0x00, 0x01, 0x00, 0x00, 0x00, 0x40, 0x48, 0x01, 0x00, 0x01, 0x00, 0x00, 0x00
        /*0054*/ 	.byte	0x70, 0x48, 0x01, 0x00, 0x01, 0x00, 0x00, 0x00, 0xc0, 0x59, 0x01, 0x00, 0x01, 0x00, 0x00, 0x00
        /*0064*/ 	.byte	0xd0, 0x63, 0x01, 0x00, 0x01, 0x00, 0x00, 0x00, 0xe0, 0x63, 0x01, 0x00, 0x01, 0x00, 0x00, 0x00
        /*0074*/ 	.byte	0x00, 0x64, 0x01, 0x00, 0x01, 0x00, 0x00, 0x00, 0x90, 0x66, 0x01, 0x00, 0x01, 0x00, 0x00, 0x00
        /*0084*/ 	.byte	0xa0, 0x6b, 0x01, 0x00, 0x01, 0x00, 0x00, 0x00, 0xb0, 0x6b, 0x01, 0x00, 0x01, 0x00, 0x00, 0x00
        /*0094*/ 	.byte	0xc0, 0x6b, 0x01, 0x00, 0x01, 0x00, 0x00, 0x00, 0xf0, 0x6b, 0x01, 0x00


	//----- nvinfo : EIATTR_MERCURY_ISA_VERSION
	.align		4
.L_174:
        /*00a0*/ 	.byte	0x03, 0x5f
        /*00a2*/ 	.short	0x0101


	//----- nvinfo : EIATTR_INT_WARP_WIDE_INSTR_OFFSETS
	.align		4
        /*00a4*/ 	.byte	0x04, 0x31
        /*00a6*/ 	.short	(.L_176 - .L_175)


	//   ....[0]....
.L_175:
        /*00a8*/ 	.word	0x00000130


	//   ....[1]....
        /*00ac*/ 	.word	0x00000170


	//   ....[2]....
        /*00b0*/ 	.word	0x000001e0


	//----- nvinfo : EIATTR_COOP_GROUP_MASK_REGIDS
	.align		4
.L_176:
        /*00b4*/ 	.byte	0x04, 0x29
        /*00b6*/ 	.short	(.L_178 - .L_177)


	//   ....[0]....
.L_177:
        /*00b8*/ 	.word	0xffffffff


	//   ....[1]....
        /*00bc*/ 	.word	0xffffffff


	//   ....[2]....
        /*00c0*/ 	.word	0xffffffff


	//   ....[3]....
        /*00c4*/ 	.word	0xffffffff


	//   ....[4]....
        /*00c8*/ 	.word	0xffffffff


	//   ....[5]....
        /*00cc*/ 	.word	0xffffffff


	//   ....[6]....
        /*00d0*/ 	.word	0xffffffff


	//   ....[7]....
        /*00d4*/ 	.word	0xffffffff


	//   ....[8]....
        /*00d8*/ 	.word	0xffffffff


	//   ....[9]....
        /*00dc*/ 	.word	0xffffffff


	//   ....[10]....
        /*00e0*/ 	.word	0xffffffff


	//   ....[11]....
        /*00e4*/ 	.word	0xffffffff


	//   ....[12]....
        /*00e8*/ 	.word	0xffffffff


	//   ....[13]....
        /*00ec*/ 	.word	0xffffffff


	//   ....[14]....
        /*00f0*/ 	.word	0xffffffff


	//   ....[15]....
        /*00f4*/ 	.word	0xffffffff


	//   ....[16]....
        /*00f8*/ 	.word	0xffffffff


	//   ....[17]....
        /*00fc*/ 	.word	0xffffffff


	//   ....[18]....
        /*0100*/ 	.word	0xffffffff


	//   ....[19]....
        /*0104*/ 	.word	0xffffffff


	//   ....[20]....
        /*0108*/ 	.word	0xffffffff


	//   ....[21]....
        /*010c*/ 	.word	0xffffffff


	//   ....[22]....
        /*0110*/ 	.word	0xffffffff


	//   ....[23]....
        /*0114*/ 	.word	0xffffffff


	//   ....[24]....
        /*0118*/ 	.word	0xffffffff


	//   ....[25]....
        /*011c*/ 	.word	0xffffffff


	//   ....[26]....
        /*0120*/ 	.word	0xffffffff


	//   ....[27]....
        /*0124*/ 	.word	0xffffffff


	//   ....[28]....
        /*0128*/ 	.word	0xffffffff


	//   ....[29]....
        /*012c*/ 	.word	0xffffffff


	//   ....[30]....
        /*0130*/ 	.word	0xffffffff


	//   ....[31]....
        /*0134*/ 	.word	0xffffffff


	//   ....[32]....
        /*0138*/ 	.word	0xffffffff


	//   ....[33]....
        /*013c*/ 	.word	0xffffffff


	//   ....[34]....
        /*0140*/ 	.word	0xffffffff


	//   ....[35]....
        /*0144*/ 	.word	0xffffffff


	//   ....[36]....
        /*0148*/ 	.word	0xffffffff


	//   ....[37]....
        /*014c*/ 	.word	0xffffffff


	//   ....[38]....
        /*0150*/ 	.word	0xffffffff


	//   ....[39]....
        /*0154*/ 	.word	0xffffffff


	//   ....[40]....
        /*0158*/ 	.word	0xffffffff


	//   ....[41]....
        /*015c*/ 	.word	0xffffffff


	//   ....[42]....
        /*0160*/ 	.word	0xffffffff


	//   ....[43]....
        /*0164*/ 	.word	0xffffffff


	//   ....[44]....
        /*0168*/ 	.word	0xffffffff


	//   ....[45]....
        /*016c*/ 	.word	0xffffffff


	//   ....[46]....
        /*0170*/ 	.word	0xffffffff


	//   ....[47]....
        /*0174*/ 	.word	0xffffffff


	//   ....[48]....
        /*0178*/ 	.word	0xffffffff


	//   ....[49]....
        /*017c*/ 	.word	0xffffffff


	//   ....[50]....
        /*0180*/ 	.word	0xffffffff


	//   ....[51]....
        /*0184*/ 	.word	0xffffffff


	//   ....[52]....
        /*0188*/ 	.word	0xffffffff


	//   ....[53]....
        /*018c*/ 	.word	0xffffffff


	//   ....[54]....
        /*0190*/ 	.word	0xffffffff


	//   ....[55]....
        /*0194*/ 	.word	0xffffffff


	//   ....[56]....
        /*0198*/ 	.word	0xffffffff


	//   ....[57]....
        /*019c*/ 	.word	0xffffffff


	//   ....[58]....
        /*01a0*/ 	.word	0xffffffff


	//   ....[59]....
        /*01a4*/ 	.word	0xffffffff


	//   ....[60]....
        /*01a8*/ 	.word	0xffffffff


	//   ....[61]....
        /*01ac*/ 	.word	0xffffffff


	//   ....[62]....
        /*01b0*/ 	.word	0xffffffff


	//   ....[63]....
        /*01b4*/ 	.word	0xffffffff


	//   ....[64]....
        /*01b8*/ 	.word	0xffffffff


	//   ....[65]....
        /*01bc*/ 	.word	0xffffffff


	//   ....[66]....
        /*01c0*/ 	.word	0xffffffff


	//   ....[67]....
        /*01c4*/ 	.word	0xffffffff


	//   ....[68]....
        /*01c8*/ 	.word	0xffffffff


	//   ....[69]....
        /*01cc*/ 	.word	0xffffffff


	//   ....[70]....
        /*01d0*/ 	.word	0xffffffff


	//   ....[71]....
        /*01d4*/ 	.word	0xffffffff


	//   ....[72]....
        /*01d8*/ 	.word	0xffffffff


	//   ....[73]....
        /*01dc*/ 	.word	0xffffffff


	//   ....[74]....
        /*01e0*/ 	.word	0xffffffff


	//   ....[75]....
        /*01e4*/ 	.word	0xffffffff


	//   ....[76]....
        /*01e8*/ 	.word	0xffffffff


	//   ....[77]....
        /*01ec*/ 	.word	0xffffffff


	//   ....[78]....
        /*01f0*/ 	.word	0xffffffff


	//   ....[79]....
        /*01f4*/ 	.word	0xffffffff


	//   ....[80]....
        /*01f8*/ 	.word	0xffffffff


	//   ....[81]....
        /*01fc*/ 	.word	0xffffffff


	//   ....[82]....
        /*0200*/ 	.word	0xffffffff


	//   ....[83]....
        /*0204*/ 	.word	0xffffffff


	//   ....[84]....
        /*0208*/ 	.word	0xffffffff


	//   ....[85]....
        /*020c*/ 	.word	0xffffffff


	//   ....[86]....
        /*0210*/ 	.word	0xffffffff


	//   ....[87]....
        /*0214*/ 	.word	0xffffffff


	//   ....[88]....
        /*0218*/ 	.word	0xffffffff


	//   ....[89]....
        /*021c*/ 	.word	0xffffffff


	//   ....[90]....
        /*0220*/ 	.word	0xffffffff


	//   ....[91]....
        /*0224*/ 	.word	0xffffffff


	//   ....[92]....
        /*0228*/ 	.word	0xffffffff


	//   ....[93]....
        /*022c*/ 	.word	0xffffffff


	//   ....[94]....
        /*0230*/ 	.word	0xffffffff


	//   ....[95]....
        /*0234*/ 	.word	0xffffffff


	//   ....[96]....
        /*0238*/ 	.word	0xffffffff


	//   ....[97]....
        /*023c*/ 	.word	0xffffffff


	//   ....[98]....
        /*0240*/ 	.word	0xffffffff


	//   ....[99]....
        /*0244*/ 	.word	0xffffffff


	//   ....[100]....
        /*0248*/ 	.word	0xffffffff


	//   ....[101]....
        /*024c*/ 	.word	0xffffffff


	//   ....[102]....
        /*0250*/ 	.word	0xffffffff


	//   ....[103]....
        /*0254*/ 	.word	0xffffffff


	//   ....[104]....
        /*0258*/ 	.word	0xffffffff


	//   ....[105]....
        /*025c*/ 	.word	0xffffffff


	//   ....[106]....
        /*0260*/ 	.word	0xffffffff


	//   ....[107]....
        /*0264*/ 	.word	0xffffffff


	//   ....[108]....
        /*0268*/ 	.word	0xffffffff


	//   ....[109]....
        /*026c*/ 	.word	0xffffffff


	//   ....[110]....
        /*0270*/ 	.word	0xffffffff


	//   ....[111]....
        /*0274*/ 	.word	0xffffffff


	//   ....[112]....
        /*0278*/ 	.word	0xffffffff


	//   ....[113]....
        /*027c*/ 	.word	0xffffffff


	//   ....[114]....
        /*0280*/ 	.word	0xffffffff


	//   ....[115]....
        /*0284*/ 	.word	0xffffffff


	//   ....[116]....
        /*0288*/ 	.word	0xffffffff


	//   ....[117]....
        /*028c*/ 	.word	0xffffffff


	//   ....[118]....
        /*0290*/ 	.word	0xffffffff


	//   ....[119]....
        /*0294*/ 	.word	0xffffffff


	//   ....[120]....
        /*0298*/ 	.word	0xffffffff


	//   ....[121]....
        /*029c*/ 	.word	0xffffffff


	//   ....[122]....
        /*02a0*/ 	.word	0xffffffff


	//   ....[123]....
        /*02a4*/ 	.word	0xffffffff


	//   ....[124]....
        /*02a8*/ 	.word	0xffffffff


	//   ....[125]....
        /*02ac*/ 	.word	0xffffffff


	//   ....[126]....
        /*02b0*/ 	.word	0xffffffff


	//   ....[127]....
        /*02b4*/ 	.word	0xffffffff


	//   ....[128]....
        /*02b8*/ 	.word	0xffffffff


	//   ....[129]....
        /*02bc*/ 	.word	0xffffffff


	//   ....[130]....
        /*02c0*/ 	.word	0xffffffff


	//   ....[131]....
        /*02c4*/ 	.word	0xffffffff


	//   ....[132]....
        /*02c8*/ 	.word	0xffffffff


	//   ....[133]....
        /*02cc*/ 	.word	0xffffffff


	//   ....[134]....
        /*02d0*/ 	.word	0xffffffff


	//   ....[135]....
        /*02d4*/ 	.word	0xffffffff


	//   ....[136]....
        /*02d8*/ 	.word	0xffffffff


	//   ....[137]....
        /*02dc*/ 	.word	0xffffffff


	//   ....[138]....
        /*02e0*/ 	.word	0xffffffff


	//   ....[139]....
        /*02e4*/ 	.word	0xffffffff


	//   ....[140]....
        /*02e8*/ 	.word	0xffffffff


	//   ....[141]....
        /*02ec*/ 	.word	0xffffffff


	//   ....[142]....
        /*02f0*/ 	.word	0xffffffff


	//   ....[143]....
        /*02f4*/ 	.word	0xffffffff


	//   ....[144]....
        /*02f8*/ 	.word	0xffffffff


	//   ....[145]....
        /*02fc*/ 	.word	0xffffffff


	//   ....[146]....
        /*0300*/ 	.word	0xffffffff


	//   ....[147]....
        /*0304*/ 	.word	0xffffffff


	//   ....[148]....
        /*0308*/ 	.word	0xffffffff


	//   ....[149]....
        /*030c*/ 	.word	0x0500000f


	//   ....[150]....
        /*0310*/ 	.word	0x0500000f


	//   ....[151]....
        /*0314*/ 	.word	0x0500000f


	//   ....[152]....
        /*0318*/ 	.word	0x0500000f


	//   ....[153]....
        /*031c*/ 	.word	0x0500000f


	//   ....[154]....
        /*0320*/ 	.word	0x0500000f


	//   ....[155]....
        /*0324*/ 	.word	0x0500000f


	//   ....[156]....
        /*0328*/ 	.word	0x0500000f


	//   ....[157]....
        /*032c*/ 	.word	0x0500000f


	//----- nvinfo : EIATTR_COOP_GROUP_INSTR_OFFSETS
	.align		4
.L_178:
        /*0330*/ 	.byte	0x04, 0x28
        /*0332*/ 	.short	(.L_180 - .L_179)


	//   ....[0]....
.L_179:
        /*0334*/ 	.word	0x00000070


	//   ....[1]....
        /*0338*/ 	.word	0x00000140


	//   ....[2]....
        /*033c*/ 	.word	0x00000190


	//   ....[3]....
        /*0340*/ 	.word	0x000003c0


	//   ....[4]....
        /*0344*/ 	.word	0x00000520


	//   ....[5]....
        /*0348*/ 	.word	0x00000640


	//   ....[6]....
        /*034c*/ 	.word	0x000007a0


	//   ....[7]....
        /*0350*/ 	.word	0x000016f0


	//   ....[8]....
        /*0354*/ 	.word	0x00002410


	//   ....[9]....
        /*0358*/ 	.word	0x00002e10


	//   ....[10]....
        /*035c*/ 	.word	0x00003e10


	//   ....[11]....
        /*0360*/ 	.word	0x00003f30


	//   ....[12]....
        /*0364*/ 	.word	0x00004840


	//   ....[13]....
        /*0368*/ 	.word	0x00004890


	//   ....[14]....
        /*036c*/ 	.word	0x00006a20


	//   ....[15]....
        /*0370*/ 	.word	0x00006c90


	//   ....[16]....
        /*0374*/ 	.word	0x00007860


	//   ....[17]....
        /*0378*/ 	.word	0x000078b0


	//   ....[18]....
        /*037c*/ 	.word	0x00008210


	//   ....[19]....
        /*0380*/ 	.word	0x000082b0


	//   ....[20]....
        /*0384*/ 	.word	0x0000a910


	//   ....[21]....
        /*0388*/ 	.word	0x0000a940


	//   ....[22]....
        /*038c*/ 	.word	0x0000a960


	//   ....[23]....
        /*0390*/ 	.word	0x0000a980


	//   ....[24]....
        /*0394*/ 	.word	0x0000ce50


	//   ....[25]....
        /*0398*/ 	.word	0x0000d110


	//   ....[26]....
        /*039c*/ 	.word	0x0000dbc0


	//   ....[27]....
        /*03a0*/ 	.word	0x0000dc00


	//   ....[28]....
        /*03a4*/ 	.word	0x0000e680


	//   ....[29]....
        /*03a8*/ 	.word	0x0000e730


	//   ....[30]....
        /*03ac*/ 	.word	0x0000fc90


	//   ....[31]....
        /*03b0*/ 	.word	0x0000fca0


	//   ....[32]....
        /*03b4*/ 	.word	0x0000fcd0


	//   ....[33]....
        /*03b8*/ 	.word	0x0000fce0


	//   ....[34]....
        /*03bc*/ 	.word	0x00010f30


	//   ....[35]....
        /*03c0*/ 	.word	0x00010f40


	//   ....[36]....
        /*03c4*/ 	.word	0x00010f50


	//   ....[37]....
        /*03c8*/ 	.word	0x00010f60


	//   ....[38]....
        /*03cc*/ 	.word	0x00010f70


	//   ....[39]....
        /*03d0*/ 	.word	0x00010f80


	//   ....[40]....
        /*03d4*/ 	.word	0x00010f90


	//   ....[41]....
        /*03d8*/ 	.word	0x00010fa0


	//   ....[42]....
        /*03dc*/ 	.word	0x00010fb0


	//   ....[43]....
        /*03e0*/ 	.word	0x00010fc0


	//   ....[44]....
        /*03e4*/ 	.word	0x00010fe0


	//   ....[45]....
        /*03e8*/ 	.word	0x00010ff0


	//   ....[46]....
        /*03ec*/ 	.word	0x00011000


	//   ....[47]....
        /*03f0*/ 	.word	0x00011020


	//   ....[48]....
        /*03f4*/ 	.word	0x00011030


	//   ....[49]....
        /*03f8*/ 	.word	0x00011040


	//   ....[50]....
        /*03fc*/ 	.word	0x00011060


	//   ....[51]....
        /*0400*/ 	.word	0x00011070


	//   ....[52]....
        /*0404*/ 	.word	0x00011080


	//   ....[53]....
        /*0408*/ 	.word	0x00011090


	//   ....[54]....
        /*040c*/ 	.word	0x000110b0


	//   ....[55]....
        /*0410*/ 	.word	0x000110c0


	//   ....[56]....
        /*0414*/ 	.word	0x000110d0


	//   ....[57]....
        /*0418*/ 	.word	0x000110e0


	//   ....[58]....
        /*041c*/ 	.word	0x000110f0


	//   ....[59]....
        /*0420*/ 	.word	0x00011100


	//   ....[60]....
        /*0424*/ 	.word	0x00011110


	//   ....[61]....
        /*0428*/ 	.word	0x00011120


	//   ....[62]....
        /*042c*/ 	.word	0x00011130


	//   ....[63]....
        /*0430*/ 	.word	0x00011140


	//   ....[64]....
        /*0434*/ 	.word	0x00011150


	//   ....[65]....
        /*0438*/ 	.word	0x00011160


	//   ....[66]....
        /*043c*/ 	.word	0x00011170


	//   ....[67]....
        /*0440*/ 	.word	0x00011180


	//   ....[68]....
        /*0444*/ 	.word	0x00011190


	//   ....[69]....
        /*0448*/ 	.word	0x000111a0


	//   ....[70]....
        /*044c*/ 	.word	0x000111b0


	//   ....[71]....
        /*0450*/ 	.word	0x000111c0


	//   ....[72]....
        /*0454*/ 	.word	0x000111d0


	//   ....[73]....
        /*0458*/ 	.word	0x000111e0


	//   ....[74]....
        /*045c*/ 	.word	0x000111f0


	//   ....[75]....
        /*0460*/ 	.word	0x00011200


	//   ....[76]....
        /*0464*/ 	.word	0x00011210


	//   ....[77]....
        /*0468*/ 	.word	0x00011220


	//   ....[78]....
        /*046c*/ 	.word	0x00011230


	//   ....[79]....
        /*0470*/ 	.word	0x00011240


	//   ....[80]....
        /*0474*/ 	.word	0x00011250


	//   ....[81]....
        /*0478*/ 	.word	0x00011260


	//   ....[82]....
        /*047c*/ 	.word	0x00011270


	//   ....[83]....
        /*0480*/ 	.word	0x00011280


	//   ....[84]....
        /*0484*/ 	.word	0x00011290


	//   ....[85]....
        /*0488*/ 	.word	0x000112a0


	//   ....[86]....
        /*048c*/ 	.word	0x000112b0


	//   ....[87]....
        /*0490*/ 	.word	0x000112c0


	//   ....[88]....
        /*0494*/ 	.word	0x000112d0


	//   ....[89]....
        /*0498*/ 	.word	0x000112e0


	//   ....[90]....
        /*049c*/ 	.word	0x000112f0


	//   ....[91]....
        /*04a0*/ 	.word	0x00011300


	//   ....[92]....
        /*04a4*/ 	.word	0x00011310


	//   ....[93]....
        /*04a8*/ 	.word	0x00011320


	//   ....[94]....
        /*04ac*/ 	.word	0x00011330


	//   ....[95]....
        /*04b0*/ 	.word	0x00011340


	//   ....[96]....
        /*04b4*/ 	.word	0x00011350


	//   ....[97]....
        /*04b8*/ 	.word	0x00011380


	//   ....[98]....
        /*04bc*/ 	.word	0x000113b0


	//   ....[99]....
        /*04c0*/ 	.word	0x000113e0


	//   ....[100]....
        /*04c4*/ 	.word	0x00011410


	//   ....[101]....
        /*04c8*/ 	.word	0x00011440


	//   ....[102]....
        /*04cc*/ 	.word	0x00011470


	//   ....[103]....
        /*04d0*/ 	.word	0x000114a0


	//   ....[104]....
        /*04d4*/ 	.word	0x000114d0


	//   ....[105]....
        /*04d8*/ 	.word	0x00011500


	//   ....[106]....
        /*04dc*/ 	.word	0x00011530


	//   ....[107]....
        /*04e0*/ 	.word	0x00011560


	//   ....[108]....
        /*04e4*/ 	.word	0x00011590


	//   ....[109]....
        /*04e8*/ 	.word	0x000115c0


	//   ....[110]....
        /*04ec*/ 	.word	0x000115f0


	//   ....[111]....
        /*04f0*/ 	.word	0x00011620


	//   ....[112]....
        /*04f4*/ 	.word	0x00011650


	//   ....[113]....
        /*04f8*/ 	.word	0x00011680


	//   ....[114]....
        /*04fc*/ 	.word	0x000116b0


	//   ....[115]....
        /*0500*/ 	.word	0x000116e0


	//   ....[116]....
        /*0504*/ 	.word	0x00011720


	//   ....[117]....
        /*0508*/ 	.word	0x00011750


	//   ....[118]....
        /*050c*/ 	.word	0x00011780


	//   ....[119]....
        /*0510*/ 	.word	0x000117c0


	//   ....[120]....
        /*0514*/ 	.word	0x00011800


	//   ....[121]....
        /*0518*/ 	.word	0x00011840


	//   ....[122]....
        /*051c*/ 	.word	0x00011880


	//   ....[123]....
        /*0520*/ 	.word	0x000118c0


	//   ....[124]....
        /*0524*/ 	.word	0x00011900


	//   ....[125]....
        /*0528*/ 	.word	0x00011930


	//   ....[126]....
        /*052c*/ 	.word	0x00011960


	//   ....[127]....
        /*0530*/ 	.word	0x00011990


	//   ....[128]....
        /*0534*/ 	.word	0x000119a0


	//   ....[129]....
        /*0538*/ 	.word	0x000119b0


	//   ....[130]....
        /*053c*/ 	.word	0x00011d50


	//   ....[131]....
        /*0540*/ 	.word	0x00011db0


	//   ....[132]....
        /*0544*/ 	.word	0x00011de0


	//   ....[133]....
        /*0548*/ 	.word	0x00011e20


	//   ....[134]....
        /*054c*/ 	.word	0x00011e50


	//   ....[135]....
        /*0550*/ 	.word	0x00011e90


	//   ....[136]....
        /*0554*/ 	.word	0x00012840


	//   ....[137]....
        /*0558*/ 	.word	0x00012870


	//   ....[138]....
        /*055c*/ 	.word	0x000136c0


	//   ....[139]....
        /*0560*/ 	.word	0x00014890


	//   ....[140]....
        /*0564*/ 	.word	0x00015490


	//   ....[141]....
        /*0568*/ 	.word	0x000154c0


	//   ....[142]....
        /*056c*/ 	.word	0x000154e0


	//   ....[143]....
        /*0570*/ 	.word	0x000155b0


	//   ....[144]....
        /*0574*/ 	.word	0x000155f0


	//   ....[145]....
        /*0578*/ 	.word	0x00015650


	//   ....[146]....
        /*057c*/ 	.word	0x00015680


	//   ....[147]....
        /*0580*/ 	.word	0x000156c0


	//   ....[148]....
        /*0584*/ 	.word	0x000172c0


	//   ....[149]....
        /*0588*/ 	.word	0x00017930


	//   ....[150]....
        /*058c*/ 	.word	0x00017b00


	//   ....[151]....
        /*0590*/ 	.word	0x00017b50


	//   ....[152]....
        /*0594*/ 	.word	0x00017bf0


	//   ....[153]....
        /*0598*/ 	.word	0x00017d00


	//   ....[154]....
        /*059c*/ 	.word	0x00017d90


	//   ....[155]....
        /*05a0*/ 	.word	0x00017e60


	//   ....[156]....
        /*05a4*/ 	.word	0x00017f00


	//   ....[157]....
        /*05a8*/ 	.word	0x00017fb0


	//----- nvinfo : EIATTR_REG_RECONFIG
	.align		4
.L_180:
        /*05ac*/ 	.byte	0x01, 0x54
	.zero		2


	//----- nvinfo : EIATTR_SYSCALL_OFFSETS
	.align		4
        /*05b0*/ 	.byte	0x04, 0x46
        /*05b2*/ 	.short	(.L_182 - .L_181)


	//   ....[0]....
.L_181:
        /*05b4*/ 	.word	0x000018b0


	//   ....[1]....
        /*05b8*/ 	.word	0x00014210


	//   ....[2]....
        /*05bc*/ 	.word	0x00014350


	//   ....[3]....
        /*05c0*/ 	.word	0x00014490


	//   ....[4]....
        /*05c4*/ 	.word	0x000145b0


	//   ....[5]....
        /*05c8*/ 	.word	0x00015080


	//----- nvinfo : EIATTR_MBARRIER_INSTR_OFFSETS
	.align		4
.L_182:
        /*05cc*/ 	.byte	0x04, 0x39
        /*05ce*/ 	.short	(.L_184 - .L_183)


	//   ....[0]....
.L_183:
        /*05d0*/ 	.word	0x00000270
        /*05d4*/ 	.word	0x000000ff
        /*05d8*/ 	.word	0x0002a800
        /*05dc*/ 	.short	0x0100
        /*05de*/ 	.byte	0x08
	.zero		1


	//   ....[1]....
        /*05e0*/ 	.word	0x00000280
        /*05e4*/ 	.word	0x000000ff
        /*05e8*/ 	.word	0x0002a820
        /*05ec*/ 	.short	0x0100
        /*05ee*/ 	.byte	0x08
	.zero		1


	//   ....[2]....
        /*05f0*/ 	.word	0x00000370
        /*05f4*/ 	.word	0x000000ff
        /*05f8*/ 	.word	0x0002a830
        /*05fc*/ 	.short	0x0100
        /*05fe*/ 	.byte	0x08
	.zero		1


	//   ....[3]....
        /*0600*/ 	.word	0x00000380
        /*0604*/ 	.word	0x000000ff
        /*0608*/ 	.word	0x0002a840
        /*060c*/ 	.short	0x0100
        /*060e*/ 	.byte	0x08
	.zero		1


	//   ....[4]....
        /*0610*/ 	.word	0x00000390
        /*0614*/ 	.word	0x000000ff
        /*0618*/ 	.word	0x0002a838
        /*061c*/ 	.short	0x0100
        /*061e*/ 	.byte	0x08
	.zero		1


	//   ....[5]....
        /*0620*/ 	.word	0x000003a0
        /*0624*/ 	.word	0x000000ff
        /*0628*/ 	.word	0x0002a848
        /*062c*/ 	.short	0x0100
        /*062e*/ 	.byte	0x08
	.zero		1


	//   ....[6]....
        /*0630*/ 	.word	0x000004d0
        /*0634*/ 	.word	0x000000ff
        /*0638*/ 	.word	0x0002a850
        /*063c*/ 	.short	0x0100
        /*063e*/ 	.byte	0x08
	.zero		1


	//   ....[7]....
        /*0640*/ 	.word	0x000004e0
        /*0644*/ 	.word	0x000000ff
        /*0648*/ 	.word	0x0002a860
        /*064c*/ 	.short	0x0100
        /*064e*/ 	.byte	0x08
	.zero		1


	//   ....[8]....
        /*0650*/ 	.word	0x000004f0
        /*0654*/ 	.word	0x000000ff
        /*0658*/ 	.word	0x0002a858
        /*065c*/ 	.short	0x0100
        /*065e*/ 	.byte	0x08
	.zero		1


	//   ....[9]....
        /*0660*/ 	.word	0x00000500
        /*0664*/ 	.word	0x000000ff
        /*0668*/ 	.word	0x0002a868
        /*066c*/ 	.short	0x0100
        /*066e*/ 	.byte	0x08
	.zero		1


	//   ....[10]....
        /*0670*/ 	.word	0x000005f0
        /*0674*/ 	.word	0x000000ff
        /*0678*/ 	.word	0x0002a870
        /*067c*/ 	.short	0x0100
        /*067e*/ 	.byte	0x06
	.zero		1


	//   ....[11]....
        /*0680*/ 	.word	0x00000600
        /*0684*/ 	.word	0x000000ff
        /*0688*/ 	.word	0x0002a880
        /*068c*/ 	.short	0x0100
        /*068e*/ 	.byte	0x06
	.zero		1


	//   ....[12]....
        /*0690*/ 	.word	0x00000610
        /*0694*/ 	.word	0x000000ff
        /*0698*/ 	.word	0x0002a878
        /*069c*/ 	.short	0x0100
        /*069e*/ 	.byte	0x06
	.zero		1


	//   ....[13]....
        /*06a0*/ 	.word	0x00000620
        /*06a4*/ 	.word	0x000000ff
        /*06a8*/ 	.word	0x0002a888
        /*06ac*/ 	.short	0x0100
        /*06ae*/ 	.byte	0x06
	.zero		1


	//   ....[14]....
        /*06b0*/ 	.word	0x00000750
        /*06b4*/ 	.word	0x000000ff
        /*06b8*/ 	.word	0x0002a890
        /*06bc*/ 	.short	0x0100
        /*06be*/ 	.byte	0x08
	.zero		1


	//   ....[15]....
        /*06c0*/ 	.word	0x00000760
        /*06c4*/ 	.word	0x000000ff
        /*06c8*/ 	.word	0x0002a8a0
        /*06cc*/ 	.short	0x0100
        /*06ce*/ 	.byte	0x08
	.zero		1


	//   ....[16]....
        /*06d0*/ 	.word	0x00000770
        /*06d4*/ 	.word	0x000000ff
        /*06d8*/ 	.word	0x0002a898
        /*06dc*/ 	.short	0x0100
        /*06de*/ 	.byte	0x08
	.zero		1


	//   ....[17]....
        /*06e0*/ 	.word	0x00000780
        /*06e4*/ 	.word	0x000000ff
        /*06e8*/ 	.word	0x0002a8a8
        /*06ec*/ 	.short	0x0100
        /*06ee*/ 	.byte	0x08
	.zero		1


	//   ....[18]....
        /*06f0*/ 	.word	0x000008b0
        /*06f4*/ 	.word	0x000000ff
        /*06f8*/ 	.word	0x0002a8b0
        /*06fc*/ 	.short	0x0100
        /*06fe*/ 	.byte	0x08
	.zero		1


	//   ....[19]....
        /*0700*/ 	.word	0x000008c0
        /*0704*/ 	.word	0x000000ff
        /*0708*/ 	.word	0x0002a8c0
        /*070c*/ 	.short	0x0100
        /*070e*/ 	.byte	0x08
	.zero		1


	//   ....[20]....
        /*0710*/ 	.word	0x000008d0
        /*0714*/ 	.word	0x000000ff
        /*0718*/ 	.word	0x0002a8b8
        /*071c*/ 	.short	0x0100
        /*071e*/ 	.byte	0x08
	.zero		1


	//   ....[21]....
        /*0720*/ 	.word	0x000008e0
        /*0724*/ 	.word	0x000000ff
        /*0728*/ 	.word	0x0002a8c8
        /*072c*/ 	.short	0x0100
        /*072e*/ 	.byte	0x08
	.zero		1


	//   ....[22]....
        /*0730*/ 	.word	0x00001b80
        /*0734*/ 	.word	0x000000ff
        /*0738*/ 	.word	0x0002a800
        /*073c*/ 	.short	0x010a
        /*073e*/ 	.byte	0x2c
	.zero		1


	//   ....[23]....
        /*0740*/ 	.word	0x00001c10
        /*0744*/ 	.word	0x000000ff
        /*0748*/ 	.word	0x0002a830
        /*074c*/ 	.short	0x010a
        /*074e*/ 	.byte	0x2c
	.zero		1


	//   ....[24]....
        /*0750*/ 	.word	0x00001ca0
        /*0754*/ 	.word	0x000000ff
        /*0758*/ 	.word	0x0002a830
        /*075c*/ 	.short	0x010a
        /*075e*/ 	.byte	0x2c
	.zero		1


	//   ....[25]....
        /*0760*/ 	.word	0x000024f0
        /*0764*/ 	.word	0x0000000f
        /*0768*/ 	.word	0x00000000
        /*076c*/ 	.short	0x0101
        /*076e*/ 	.byte	0x3f
	.zero		1


	//   ....[26]....
        /*0770*/ 	.word	0x00005c80
        /*0774*/ 	.word	0x000000ff
        /*0778*/ 	.word	0x0002a830
        /*077c*/ 	.short	0x010a
        /*077e*/ 	.byte	0x06
	.zero		1


	//   ....[27]....
        /*0780*/ 	.word	0x00005cc0
        /*0784*/ 	.word	0x000000ff
        /*0788*/ 	.word	0x0002a830
        /*078c*/ 	.short	0x010a
        /*078e*/ 	.byte	0x06
	.zero		1


	//   ....[28]....
        /*0790*/ 	.word	0x00005f60
        /*0794*/ 	.word	0x000000ff
        /*0798*/ 	.word	0x0002a850
        /*079c*/ 	.short	0x010a
        /*079e*/ 	.byte	0x06
	.zero		1


	//   ....[29]....
        /*07a0*/ 	.word	0x00005fa0
        /*07a4*/ 	.word	0x000000ff
        /*07a8*/ 	.word	0x0002a850
        /*07ac*/ 	.short	0x010a
        /*07ae*/ 	.byte	0x06
	.zero		1


	//   ....[30]....
        /*07b0*/ 	.word	0x00006af0
        /*07b4*/ 	.word	0x00000089
        /*07b8*/ 	.word	0x00000000
        /*07bc*/ 	.short	0x0101
        /*07be*/ 	.byte	0x3f
	.zero		1


	//   ....[31]....
        /*07c0*/ 	.word	0x00008d00
        /*07c4*/ 	.word	0x000000ff
        /*07c8*/ 	.word	0x00000000
        /*07cc*/ 	.short	0x0101
        /*07ce*/ 	.byte	0x06
	.zero		1


	//   ....[32]....
        /*07d0*/ 	.word	0x00009860
        /*07d4*/ 	.word	0x000000ff
        /*07d8*/ 	.word	0x0002a830
        /*07dc*/ 	.short	0x010a
        /*07de*/ 	.byte	0x06
	.zero		1


	//   ....[33]....
        /*07e0*/ 	.word	0x000098a0
        /*07e4*/ 	.word	0x000000ff
        /*07e8*/ 	.word	0x0002a830
        /*07ec*/ 	.short	0x010a
        /*07ee*/ 	.byte	0x06
	.zero		1


	//   ....[34]....
        /*07f0*/ 	.word	0x00009b70
        /*07f4*/ 	.word	0x000000ff
        /*07f8*/ 	.word	0x0002a850
        /*07fc*/ 	.short	0x010a
        /*07fe*/ 	.byte	0x06
	.zero		1


	//   ....[35]....
        /*0800*/ 	.word	0x00009bb0
        /*0804*/ 	.word	0x000000ff
        /*0808*/ 	.word	0x0002a850
        /*080c*/ 	.short	0x010a
        /*080e*/ 	.byte	0x06
	.zero		1


	//   ....[36]....
        /*0810*/ 	.word	0x0000b530
        /*0814*/ 	.word	0x00000004
        /*0818*/ 	.word	0x00000000
        /*081c*/ 	.short	0x0101
        /*081e*/ 	.byte	0x3f
	.zero		1


	//   ....[37]....
        /*0820*/ 	.word	0x0000b820
        /*0824*/ 	.word	0x000000ff
        /*0828*/ 	.word	0x00000000
        /*082c*/ 	.short	0x0101
        /*082e*/ 	.byte	0x06
	.zero		1


	//   ....[38]....
        /*0830*/ 	.word	0x0000c160
        /*0834*/ 	.word	0x000000ff
        /*0838*/ 	.word	0x0002a830
        /*083c*/ 	.short	0x010a
        /*083e*/ 	.byte	0x06
	.zero		1


	//   ....[39]....
        /*0840*/ 	.word	0x0000c1a0
        /*0844*/ 	.word	0x000000ff
        /*0848*/ 	.word	0x0002a830
        /*084c*/ 	.short	0x010a
        /*084e*/ 	.byte	0x06
	.zero		1


	//   ....[40]....
        /*0850*/ 	.word	0x0000c430
        /*0854*/ 	.word	0x000000ff
        /*0858*/ 	.word	0x0002a850
        /*085c*/ 	.short	0x010a
        /*085e*/ 	.byte	0x06
	.zero		1


	//   ....[41]....
        /*0860*/ 	.word	0x0000c470
        /*0864*/ 	.word	0x000000ff
        /*0868*/ 	.word	0x0002a850
        /*086c*/ 	.short	0x010a
        /*086e*/ 	.byte	0x06
	.zero		1


	//   ....[42]....
        /*0870*/ 	.word	0x0000cf50
        /*0874*/ 	.word	0x00000091
        /*0878*/ 	.word	0x00000000
        /*087c*/ 	.short	0x0101
        /*087e*/ 	.byte	0x3f
	.zero		1


	//   ....[43]....
        /*0880*/ 	.word	0x0000f170
        /*0884*/ 	.word	0x000000ff
        /*0888*/ 	.word	0x00000000
        /*088c*/ 	.short	0x0101
        /*088e*/ 	.byte	0x06
	.zero		1


	//   ....[44]....
        /*0890*/ 	.word	0x0000f960
        /*0894*/ 	.word	0x000000ff
        /*0898*/ 	.word	0x0002a850
        /*089c*/ 	.short	0x010a
        /*089e*/ 	.byte	0x0c
	.zero		1


	//   ....[45]....
        /*08a0*/ 	.word	0x0000f9a0
        /*08a4*/ 	.word	0x000000ff
        /*08a8*/ 	.word	0x0002a850
        /*08ac*/ 	.short	0x010a
        /*08ae*/ 	.byte	0x0c
	.zero		1


	//   ....[46]....
        /*08b0*/ 	.word	0x0000ffa0
        /*08b4*/ 	.word	0x000000ff
        /*08b8*/ 	.word	0x00000000
        /*08bc*/ 	.short	0x0101
        /*08be*/ 	.byte	0x04
	.zero		1


	//   ....[47]....
        /*08c0*/ 	.word	0x00011e80
        /*08c4*/ 	.word	0x000000ff
        /*08c8*/ 	.word	0x00000000
        /*08cc*/ 	.short	0x0101
        /*08ce*/ 	.byte	0x04
	.zero		1


	//   ....[48]....
        /*08d0*/ 	.word	0x00014aa0
        /*08d4*/ 	.word	0x000000ff
        /*08d8*/ 	.word	0x0002a880
        /*08dc*/ 	.short	0x010a
        /*08de*/ 	.byte	0x26
	.zero		1


	//   ....[49]....
        /*08e0*/ 	.word	0x00014cd0
        /*08e4*/ 	.word	0x000000ff
        /*08e8*/ 	.word	0x0002a840
        /*08ec*/ 	.short	0x010a
        /*08ee*/ 	.byte	0x26
	.zero		1


	//   ....[50]....
        /*08f0*/ 	.word	0x000157e0
        /*08f4*/ 	.word	0x000000ff
        /*08f8*/ 	.word	0x0002a800
        /*08fc*/ 	.short	0x0107
        /*08fe*/ 	.byte	0x26
	.zero		1


	//   ....[51]....
        /*0900*/ 	.word	0x00015840
        /*0904*/ 	.word	0x000000ff
        /*0908*/ 	.word	0x0002a800
        /*090c*/ 	.short	0x0101
        /*090e*/ 	.byte	0x26
	.zero		1


	//   ....[52]....
        /*0910*/ 	.word	0x00015870
        /*0914*/ 	.word	0x000000ff
        /*0918*/ 	.word	0x0002a820
        /*091c*/ 	.short	0x010a
        /*091e*/ 	.byte	0x26
	.zero		1


	//   ....[53]....
        /*0920*/ 	.word	0x00015b40
        /*0924*/ 	.word	0x00000008
        /*0928*/ 	.word	0x0002a880
        /*092c*/ 	.short	0x010a
        /*092e*/ 	.byte	0x3f
	.zero		1


	//   ....[54]....
        /*0930*/ 	.word	0x00015f20
        /*0934*/ 	.word	0x00000008
        /*0938*/ 	.word	0x0002a840
        /*093c*/ 	.short	0x010a
        /*093e*/ 	.byte	0x3f
	.zero		1


	//   ....[55]....
        /*0940*/ 	.word	0x00016340
        /*0944*/ 	.word	0x0000000d
        /*0948*/ 	.word	0x0002a870
        /*094c*/ 	.short	0x010a
        /*094e*/ 	.byte	0x3f
	.zero		1


	//   ....[56]....
        /*0950*/ 	.word	0x000163b0
        /*0954*/ 	.word	0x0000000d
        /*0958*/ 	.word	0x0002a860
        /*095c*/ 	.short	0x010a
        /*095e*/ 	.byte	0x3f
	.zero		1


	//   ....[57]....
        /*0960*/ 	.word	0x00016980
        /*0964*/ 	.word	0x0000000d
        /*0968*/ 	.word	0x0002a850
        /*096c*/ 	.short	0x0101
        /*096e*/ 	.byte	0x3f
	.zero		1


	//   ....[58]....
        /*0970*/ 	.word	0x000169f0
        /*0974*/ 	.word	0x00000000
        /*0978*/ 	.word	0x00000000
        /*097c*/ 	.short	0x0101
        /*097e*/ 	.byte	0x3f
	.zero		1


	//   ....[59]....
        /*0980*/ 	.word	0x00016af0
        /*0984*/ 	.word	0x0000000c
        /*0988*/ 	.word	0x0002a870
        /*098c*/ 	.short	0x010a
        /*098e*/ 	.byte	0x3f
	.zero		1


	//   ....[60]....
        /*0990*/ 	.word	0x00016b80
        /*0994*/ 	.word	0x0000000c
        /*0998*/ 	.word	0x0002a860
        /*099c*/ 	.short	0x010a
        /*099e*/ 	.byte	0x3f
	.zero		1


	//   ....[61]....
        /*09a0*/ 	.word	0x00017160
        /*09a4*/ 	.word	0x0000000c
        /*09a8*/ 	.word	0x0002a850
        /*09ac*/ 	.short	0x0101
        /*09ae*/ 	.byte	0x3f
	.zero		1


	//   ....[62]....
        /*09b0*/ 	.word	0x000171c0
        /*09b4*/ 	.word	0x00000000
        /*09b8*/ 	.word	0x00000000
        /*09bc*/ 	.short	0x0101
        /*09be*/ 	.byte	0x3f
	.zero		1


	//   ....[63]....
        /*09c0*/ 	.word	0x00017270
        /*09c4*/ 	.word	0x00000007
        /*09c8*/ 	.word	0x0002a820
        /*09cc*/ 	.short	0x010a
        /*09ce*/ 	.byte	0x3f
	.zero		1


	//   ....[64]....
        /*09d0*/ 	.word	0x000173b0
        /*09d4*/ 	.word	0x00000006
        /*09d8*/ 	.word	0x00000000
        /*09dc*/ 	.short	0x010a
        /*09de*/ 	.byte	0x3f
	.zero		1


	//   ....[65]....
        /*09e0*/ 	.word	0x00017420
        /*09e4*/ 	.word	0x00000005
        /*09e8*/ 	.word	0x00000000
        /*09ec*/ 	.short	0x010a
        /*09ee*/ 	.byte	0x3f
	.zero		1


	//   ....[66]....
        /*09f0*/ 	.word	0x00017470
        /*09f4*/ 	.word	0x00000000
        /*09f8*/ 	.word	0x0002a860
        /*09fc*/ 	.short	0x010a
        /*09fe*/ 	.byte	0x3f
	.zero		1


	//   ....[67]....
        /*0a00*/ 	.word	0x000174c0
        /*0a04*/ 	.word	0x00000005
        /*0a08*/ 	.word	0x0002a860
        /*0a0c*/ 	.short	0x010a
        /*0a0e*/ 	.byte	0x3f
	.zero		1


	//   ....[68]....
        /*0a10*/ 	.word	0x00017500
        /*0a14*/ 	.word	0x00000000
        /*0a18*/ 	.word	0x0002a880
        /*0a1c*/ 	.short	0x010a
        /*0a1e*/ 	.byte	0x3f
	.zero		1


	//   ....[69]....
        /*0a20*/ 	.word	0x00017520
        /*0a24*/ 	.word	0x00000005
        /*0a28*/ 	.word	0x0002a880
        /*0a2c*/ 	.short	0x010a
        /*0a2e*/ 	.byte	0x3f
	.zero		1


	//   ....[70]....
        /*0a30*/ 	.word	0x00017590
        /*0a34*/ 	.word	0x00000003
        /*0a38*/ 	.word	0x0002a800
        /*0a3c*/ 	.short	0x010a
        /*0a3e*/ 	.byte	0x3f
	.zero		1


	//   ....[71]....
        /*0a40*/ 	.word	0x000175f0
        /*0a44*/ 	.word	0x00000003
        /*0a48*/ 	.word	0x0002a830
        /*0a4c*/ 	.short	0x010a
        /*0a4e*/ 	.byte	0x3f
	.zero		1


	//   ....[72]....
        /*0a50*/ 	.word	0x00017650
        /*0a54*/ 	.word	0x0000000c
        /*0a58*/ 	.word	0x0002a830
        /*0a5c*/ 	.short	0x010a
        /*0a5e*/ 	.byte	0x3f
	.zero		1


	//   ....[73]....
        /*0a60*/ 	.word	0x000176b0
        /*0a64*/ 	.word	0x0000000c
        /*0a68*/ 	.word	0x0002a850
        /*0a6c*/ 	.short	0x010a
        /*0a6e*/ 	.byte	0x3f
	.zero		1


	//   ....[74]....
        /*0a70*/ 	.word	0x00017710
        /*0a74*/ 	.word	0x0000000a
        /*0a78*/ 	.word	0x0002a830
        /*0a7c*/ 	.short	0x010a
        /*0a7e*/ 	.byte	0x3f
	.zero		1


	//   ....[75]....
        /*0a80*/ 	.word	0x00017770
        /*0a84*/ 	.word	0x0000000a
        /*0a88*/ 	.word	0x0002a850
        /*0a8c*/ 	.short	0x010a
        /*0a8e*/ 	.byte	0x3f
	.zero		1


	//   ....[76]....
        /*0a90*/ 	.word	0x000177d0
        /*0a94*/ 	.word	0x0000000a
        /*0a98*/ 	.word	0x0002a830
        /*0a9c*/ 	.short	0x010a
        /*0a9e*/ 	.byte	0x3f
	.zero		1


	//   ....[77]....
        /*0aa0*/ 	.word	0x00017830
        /*0aa4*/ 	.word	0x0000000a
        /*0aa8*/ 	.word	0x0002a850
        /*0aac*/ 	.short	0x010a
        /*0aae*/ 	.byte	0x3f
	.zero		1


	//   ....[78]....
        /*0ab0*/ 	.word	0x00017890
        /*0ab4*/ 	.word	0x00000003
        /*0ab8*/ 	.word	0x0002a850
        /*0abc*/ 	.short	0x010a
        /*0abe*/ 	.byte	0x3f
	.zero		1


	//   ....[79]....
        /*0ac0*/ 	.word	0x000179f0
        /*0ac4*/ 	.word	0x00000003
        /*0ac8*/ 	.word	0x0002a880
        /*0acc*/ 	.short	0x010a
        /*0ace*/ 	.byte	0x3f
	.zero		1


	//   ....[80]....
        /*0ad0*/ 	.word	0x00017a50
        /*0ad4*/ 	.word	0x00000003
        /*0ad8*/ 	.word	0x0002a840
        /*0adc*/ 	.short	0x010a
        /*0ade*/ 	.byte	0x3f
	.zero		1


	//   ....[81]....
        /*0ae0*/ 	.word	0x00017ff0
        /*0ae4*/ 	.word	0x00000003
        /*0ae8*/ 	.word	0x0002a820
        /*0aec*/ 	.short	0x010a
        /*0aee*/ 	.byte	0x3f
	.zero		1


	//   ....[82]....
        /*0af0*/ 	.word	0x00018040
        /*0af4*/ 	.word	0x00000008
        /*0af8*/ 	.word	0x0002a880
        /*0afc*/ 	.short	0x010a
        /*0afe*/ 	.byte	0x3f
	.zero		1


	//   ....[83]....
        /*0b00*/ 	.word	0x00018090
        /*0b04*/ 	.word	0x00000008
        /*0b08*/ 	.word	0x0002a840
        /*0b0c*/ 	.short	0x010a
        /*0b0e*/ 	.byte	0x3f
	.zero		1


	//   ....[84]....
        /*0b10*/ 	.word	0x000180e0
        /*0b14*/ 	.word	0x0000000d
        /*0b18*/ 	.word	0x0002a870
        /*0b1c*/ 	.short	0x010a
        /*0b1e*/ 	.byte	0x3f
	.zero		1


	//   ....[85]....
        /*0b20*/ 	.word	0x00018130
        /*0b24*/ 	.word	0x0000000d
        /*0b28*/ 	.word	0x0002a860
        /*0b2c*/ 	.short	0x010a
        /*0b2e*/ 	.byte	0x3f
	.zero		1


	//   ....[86]....
        /*0b30*/ 	.word	0x00018180
        /*0b34*/ 	.word	0x0000000c
        /*0b38*/ 	.word	0x0002a870
        /*0b3c*/ 	.short	0x010a
        /*0b3e*/ 	.byte	0x3f
	.zero		1


	//   ....[87]....
        /*0b40*/ 	.word	0x000181d0
        /*0b44*/ 	.word	0x0000000c
        /*0b48*/ 	.word	0x0002a860
        /*0b4c*/ 	.short	0x010a
        /*0b4e*/ 	.byte	0x3f
	.zero		1


	//   ....[88]....
        /*0b50*/ 	.word	0x00018220
        /*0b54*/ 	.word	0x00000007
        /*0b58*/ 	.word	0x0002a820
        /*0b5c*/ 	.short	0x010a
        /*0b5e*/ 	.byte	0x3f
	.zero		1


	//   ....[89]....
        /*0b60*/ 	.word	0x00018270
        /*0b64*/ 	.word	0x00000006
        /*0b68*/ 	.word	0x00000000
        /*0b6c*/ 	.short	0x010a
        /*0b6e*/ 	.byte	0x3f
	.zero		1


	//   ....[90]....
        /*0b70*/ 	.word	0x000182c0
        /*0b74*/ 	.word	0x00000005
        /*0b78*/ 	.word	0x00000000
        /*0b7c*/ 	.short	0x010a
        /*0b7e*/ 	.byte	0x3f
	.zero		1


	//   ....[91]....
        /*0b80*/ 	.word	0x00018310
        /*0b84*/ 	.word	0x00000000
        /*0b88*/ 	.word	0x0002a860
        /*0b8c*/ 	.short	0x010a
        /*0b8e*/ 	.byte	0x3f
	.zero		1


	//   ....[92]....
        /*0b90*/ 	.word	0x00018360
        /*0b94*/ 	.word	0x00000005
        /*0b98*/ 	.word	0x0002a860
        /*0b9c*/ 	.short	0x010a
        /*0b9e*/ 	.byte	0x3f
	.zero		1


	//   ....[93]....
        /*0ba0*/ 	.word	0x000183b0
        /*0ba4*/ 	.word	0x00000000
        /*0ba8*/ 	.word	0x0002a880
        /*0bac*/ 	.short	0x010a
        /*0bae*/ 	.byte	0x3f
	.zero		1


	//----- nvinfo : EIATTR_NUM_MBARRIERS
	.align		4
.L_184:
        /*0bb0*/ 	.byte	0x03, 0x38
        /*0bb2*/ 	.short	0x0016


	//----- nvinfo : EIATTR_EXIT_INSTR_OFFSETS
	.align		4
        /*0bb4*/ 	.byte	0x04, 0x1c
        /*0bb6*/ 	.short	(.L_186 - .L_185)


	//   ....[0]....
.L_185:
        /*0bb8*/ 	.word	0x00017570


	//----- nvinfo : EIATTR_MAX_THREADS
	.align		4
.L_186:
        /*0bbc*/ 	.byte	0x04, 0x05
        /*0bbe*/ 	.short	(.L_188 - .L_187)
.L_187:
        /*0bc0*/ 	.word	0x00000180
        /*0bc4*/ 	.word	0x00000001
        /*0bc8*/ 	.word	0x00000001


	//----- nvinfo : EIATTR_CRS_STACK_SIZE
	.align		4
.L_188:
        /*0bcc*/ 	.byte	0x04, 0x1e
        /*0bce*/ 	.short	(.L_190 - .L_189)
.L_189:
        /*0bd0*/ 	.word	0x00000000


	//----- nvinfo : EIATTR_CBANK_PARAM_SIZE
	.align		4
.L_190:
        /*0bd4*/ 	.byte	0x03, 0x19
        /*0bd6*/ 	.short	0x0a70


	//----- nvinfo : EIATTR_PARAM_CBANK
	.align		4
        /*0bd8*/ 	.byte	0x04, 0x0a
        /*0bda*/ 	.short	(.L_192 - .L_191)
	.align		4
.L_191:
        /*0bdc*/ 	.word	index@(.nv.constant0._ZN7cutlass13device_kernelIN5flash11enable_sm90INS1_16FlashAttnFwdSm90INS1_25CollectiveMainloopFwdSm90ILi2EN4cute5tupleIJNS5_1CILi1EEES8_S8_EEENS6_IJNS7_ILi128EEESA_NS7_ILi192EEEEEELi192ENS_12float_e4m3_tEfNS_4arch4Sm90ELb0ELb1ELb1ELb0ELb0ELb0ELb0ELb1ELb1ELb1ELb1ELb0EEENS1_21CollectiveEpilogueFwdINS6_IJSA_SB_SA_EEES9_NS_10bfloat16_tESF_Li256ELb0ELb1ELb1ELb1EEENS1_19SingleTileSchedulerILb0ELb1ELb1ELi128EEEEEEEEEvNT_6ParamsE)
        /*0be0*/ 	.short	0x0210
        /*0be2*/ 	.short	0x0a70


	//----- nvinfo : EIATTR_SW_WAR
	.align		4
.L_192:
        /*0be4*/ 	.byte	0x04, 0x36
        /*0be6*/ 	.short	(.L_194 - .L_193)
.L_193:
        /*0be8*/ 	.word	0x00000008
.L_194:


//--------------------- .nv.info._ZN7cutlass13device_kernelIN5flash11enable_sm90INS1_16FlashAttnFwdSm90INS1_25CollectiveMainloopFwdSm90ILi2EN4cute5tupleIJNS5_1CILi1EEES8_S8_EEENS6_IJNS7_ILi128EEESA_NS7_ILi192EEEEEELi192ENS_12float_e4m3_tEfNS_4arch4Sm90ELb0ELb1ELb1ELb1ELb0ELb0ELb0ELb1ELb1ELb1ELb1ELb0EEENS1_21CollectiveEpilogueFwdINS6_IJSA_SB_SA_EEES9_NS_10bfloat16_tESF_Li256ELb1ELb1ELb1ELb1EEENS1_36VarlenDynamicPersistentTileSchedulerILi128ELi128ELi256ELi128ELb1ELb1ELb1ELb1ELb0ELb1EEEEEEEEEvNT_6ParamsE --------------------------
	.section	.nv.info._ZN7cutlass13device_kernelIN5flash11enable_sm90INS1_16FlashAttnFwdSm90INS1_25CollectiveMainloopFwdSm90ILi2EN4cute5tupleIJNS5_1CILi1EEES8_S8_EEENS6_IJNS7_ILi128EEESA_NS7_ILi192EEEEEELi192ENS_12float_e4m3_tEfNS_4arch4Sm90ELb0ELb1ELb1ELb1ELb0ELb0ELb0ELb1ELb1ELb1ELb1ELb0EEENS1_21CollectiveEpilogueFwdINS6_IJSA_SB_SA_EEES9_NS_10bfloat16_tESF_Li256ELb1ELb1ELb1ELb1EEENS1_36VarlenDynamicPersistentTileSchedulerILi128ELi128ELi256ELi128ELb1ELb1ELb1ELb1ELb0ELb1EEEEEEEEEvNT_6ParamsE,"",@"SHT_CUDA_INFO"
	.sectionflags	@""
	.align	4


	//----- nvinfo : EIATTR_CUDA_API_VERSION
	.align		4
        /*0000*/ 	.byte	0x04, 0x37
        /*0002*/ 	.short	(.L_196 - .L_195)
.L_195:
        /*0004*/ 	.word	0x00000082


	//----- nvinfo : EIATTR_KPARAM_INFO
	.align		4
.L_196:
        /*0008*/ 	.byte	0x04, 0x17
        /*000a*/ 	.short	(.L_198 - .L_197)
.L_197:
        /*000c*/ 	.word	0x00000000
        /*0010*/ 	.short	0x0000
        /*0012*/ 	.short	0x0070
        /*0014*/ 	.byte	0x00, 0xf0, 0x01, 0x2a


	//----- nvinfo : EIATTR_SPARSE_MMA_MASK
	.align		4
.L_198:
        /*0018*/ 	.byte	0x03, 0x50
        /*001a*/ 	.short	0x0000


	//----- nvinfo : EIATTR_MAXREG_COUNT
	.align		4
        /*001c*/ 	.byte	0x03, 0x1b
        /*001e*/ 	.short	0x00a8


	//----- nvinfo : EIATTR_NUM_BARRIERS
	.align		4
        /*0020*/ 	.byte	0x02, 0x4c
        /*0022*/ 	.byte	0x10
	.zero		1


	//----- nvinfo : EIATTR_EXTERNS
	.align		4
        /*0024*/ 	.byte	0x04, 0x0f
        /*0026*/ 	.short	(.L_200 - .L_199)


	//   ....[0]....
	.align		4
.L_199:
        /*0028*/ 	.word	index@(__assertfail)


	//----- nvinfo : EIATTR_ANNOTATIONS
	.align		4
.L_200:
        /*002c*/ 	.byte	0x04, 0x55
        /*002e*/ 	.short	(.L_202 - .L_201)


	//   ....[0]....
.L_201:
        /* <DEDUP_REMOVED lines=42> */


	//----- nvinfo : EIATTR_MERCURY_ISA_VERSION
	.align		4
.L_202:
        /*02c0*/ 	.byte	0x03, 0x5f
        /*02c2*/ 	.short	0x0101


	//----- nvinfo : EIATTR_UNUSED_LOAD_BYTE_OFFSET
	.align		4
        /*02c4*/ 	.byte	0x04, 0x44
        /*02c6*/ 	.short	(.L_204 - .L_203)


	//   ....[0]....
.L_203:
        /*02c8*/ 	.word	0x00000a40
        /*02cc*/ 	.word	0x0000fff0


	//   ....[1]....
        /*02d0*/ 	.word	0x00010f50
        /*02d4*/ 	.word	0x0000fff0


	//----- nvinfo : EIATTR_INT_WARP_WIDE_INSTR_OFFSETS
	.align		4
.L_204:
        /*02d8*/ 	.byte	0x04, 0x31
        /*02da*/ 	.short	(.L_206 - .L_205)


	//   ....[0]....
.L_205:
        /*02dc*/ 	.word	0x00000130


	//   ....[1]....
        /*02e0*/ 	.word	0x00000170


	//   ....[2]....
        /*02e4*/ 	.word	0x000001e0


	//   ....[3]....
        /*02e8*/ 	.word	0x00017c60


	//   ....[4]....
        /*02ec*/ 	.word	0x00017cf0


	//   ....[5]....
        /*02f0*/ 	.word	0x0001a9d0


	//   ....[6]....
        /*02f4*/ 	.word	0x0001aa60


	//----- nvinfo : EIATTR_COOP_GROUP_MASK_REGIDS
	.align		4
.L_206:
        /*02f8*/ 	.byte	0x04, 0x29
        /*02fa*/ 	.short	(.L_208 - .L_207)


	//   ....[0]....
.L_207:
        /*02fc*/ 	.word	0xffffffff


	//   ....[1]....
        /*0300*/ 	.word	0xffffffff


	//   ....[2]....
        /*0304*/ 	.word	0xffffffff


	//   ....[3]....
        /*0308*/ 	.word	0xffffffff


	//   ....[4]....
        /*030c*/ 	.word	0xffffffff


	//   ....[5]....
        /*0310*/ 	.word	0xffffffff


	//   ....[6]....
        /*0314*/ 	.word	0xffffffff


	//   ....[7]....
        /*0318*/ 	.word	0xffffffff


	//   ....[8]....
        /*031c*/ 	.word	0xffffffff


	//   ....[9]....
        /*0320*/ 	.word	0xffffffff


	//   ....[10]....
        /*0324*/ 	.word	0xffffffff


	//   ....[11]....
        /*0328*/ 	.word	0xffffffff


	//   ....[12]....
        /*032c*/ 	.word	0xffffffff


	//   ....[13]....
        /*0330*/ 	.word	0xffffffff


	//   ....[14]....
        /*0334*/ 	.word	0xffffffff


	//   ....[15]....
        /*0338*/ 	.word	0xffffffff


	//   ....[16]....
        /*033c*/ 	.word	0xffffffff


	//   ....[17]....
        /*0340*/ 	.word	0xffffffff


	//   ....[18]....
        /*0344*/ 	.word	0xffffffff


	//   ....[19]....
        /*0348*/ 	.word	0xffffffff


	//   ....[20]....
        /*034c*/ 	.word	0xffffffff


	//   ....[21]....
        /*0350*/ 	.word	0xffffffff


	//   ....[22]....
        /*0354*/ 	.word	0xffffffff


	//   ....[23]....
        /*0358*/ 	.word	0xffffffff


	//   ....[24]....
        /*035c*/ 	.word	0xffffffff


	//   ....[25]....
        /*0360*/ 	.word	0xffffffff


	//   ....[26]....
        /*0364*/ 	.word	0xffffffff


	//   ....[27]....
        /*0368*/ 	.word	0xffffffff


	//   ....[28]....
        /*036c*/ 	.word	0xffffffff


	//   ....[29]....
        /*0370*/ 	.word	0xffffffff


	//   ....[30]....
        /*0374*/ 	.word	0xffffffff


	//   ....[31]....
        /*0378*/ 	.word	0xffffffff


	//   ....[32]....
        /*037c*/ 	.word	0xffffffff


	//   ....[33]....
        /*0380*/ 	.word	0xffffffff


	//   ....[34]....
        /*0384*/ 	.word	0xffffffff


	//   ....[35]....
        /*0388*/ 	.word	0xffffffff


	//   ....[36]....
        /*038c*/ 	.word	0xffffffff


	//   ....[37]....
        /*0390*/ 	.word	0xffffffff


	//   ....[38]....
        /*0394*/ 	.word	0xffffffff


	//   ....[39]....
        /*0398*/ 	.word	0xffffffff


	//   ....[40]....
        /*039c*/ 	.word	0xffffffff


	//   ....[41]....
        /*03a0*/ 	.word	0xffffffff


	//   ....[42]....
        /*03a4*/ 	.word	0xffffffff


	//   ....[43]....
        /*03a8*/ 	.word	0xffffffff


	//   ....[44]....
        /*03ac*/ 	.word	0xffffffff


	//   ....[45]....
        /*03b0*/ 	.word	0xffffffff


	//   ....[46]....
        /*03b4*/ 	.word	0xffffffff


	//   ....[47]....
        /*03b8*/ 	.word	0xffffffff


	//   ....[48]....
        /*03bc*/ 	.word	0xffffffff


	//   ....[49]....
        /*03c0*/ 	.word	0xffffffff


	//   ....[50]....
        /*03c4*/ 	.word	0xffffffff


	//   ....[51]....
        /*03c8*/ 	.word	0xffffffff


	//   ....[52]....
        /*03cc*/ 	.word	0xffffffff


	//   ....[53]....
        /*03d0*/ 	.word	0xffffffff


	//   ....[54]....
        /*03d4*/ 	.word	0xffffffff


	//   ....[55]....
        /*03d8*/ 	.word	0xffffffff


	//   ....[56]....
        /*03dc*/ 	.word	0xffffffff


	//   ....[57]....
        /*03e0*/ 	.word	0xffffffff


	//   ....[58]....
        /*03e4*/ 	.word	0xffffffff


	//   ....[59]....
        /*03e8*/ 	.word	0xffffffff


	//   ....[60]....
        /*03ec*/ 	.word	0xffffffff


	//   ....[61]....
        /*03f0*/ 	.word	0xffffffff


	//   ....[62]....
        /*03f4*/ 	.word	0xffffffff


	//   ....[63]....
        /*03f8*/ 	.word	0xffffffff


	//   ....[64]....
        /*03fc*/ 	.word	0xffffffff


	//   ....[65]....
        /*0400*/ 	.word	0xffffffff


	//   ....[66]....
        /*0404*/ 	.word	0xffffffff


	//   ....[67]....
        /*0408*/ 	.word	0xffffffff


	//   ....[68]....
        /*040c*/ 	.word	0xffffffff


	//   ....[69]....
        /*0410*/ 	.word	0xffffffff


	//   ....[70]....
        /*0414*/ 	.word	0xffffffff


	//   ....[71]....
        /*0418*/ 	.word	0xffffffff


	//   ....[72]....
        /*041c*/ 	.word	0xffffffff


	//   ....[73]....
        /*0420*/ 	.word	0xffffffff


	//   ....[74]....
        /*0424*/ 	.word	0xffffffff


	//   ....[75]....
        /*0428*/ 	.word	0xffffffff


	//   ....[76]....
        /*042c*/ 	.word	0xffffffff


	//   ....[77]....
        /*0430*/ 	.word	0xffffffff


	//   ....[78]....
        /*0434*/ 	.word	0xffffffff


	//   ....[79]....
        /*0438*/ 	.word	0xffffffff


	//   ....[80]....
        /*043c*/ 	.word	0xffffffff


	//   ....[81]....
        /*0440*/ 	.word	0xffffffff


	//   ....[82]....
        /*0444*/ 	.word	0xffffffff


	//   ....[83]....
        /*0448*/ 	.word	0xffffffff


	//   ....[84]....
        /*044c*/ 	.word	0xffffffff


	//   ....[85]....
        /*0450*/ 	.word	0xffffffff


	//   ....[86]....
        /*0454*/ 	.word	0xffffffff


	//   ....[87]....
        /*0458*/ 	.word	0xffffffff


	//   ....[88]....
        /*045c*/ 	.word	0xffffffff


	//   ....[89]....
        /*0460*/ 	.word	0xffffffff


	//   ....[90]....
        /*0464*/ 	.word	0xffffffff


	//   ....[91]....
        /*0468*/ 	.word	0xffffffff


	//   ....[92]....
        /*046c*/ 	.word	0xffffffff


	//   ....[93]....
        /*0470*/ 	.word	0xffffffff


	//   ....[94]....
        /*0474*/ 	.word	0xffffffff


	//   ....[95]....
        /*0478*/ 	.word	0xffffffff


	//   ....[96]....
        /*047c*/ 	.word	0xffffffff


	//   ....[97]....
        /*0480*/ 	.word	0xffffffff


	//   ....[98]....
        /*0484*/ 	.word	0xffffffff


	//   ....[99]....
        /*0488*/ 	.word	0xffffffff


	//   ....[100]....
        /*048c*/ 	.word	0xffffffff


	//   ....[101]....
        /*0490*/ 	.word	0xffffffff


	//   ....[102]....
        /*0494*/ 	.word	0xffffffff


	//   ....[103]....
        /*0498*/ 	.word	0xffffffff


	//   ....[104]....
        /*049c*/ 	.word	0xffffffff


	//   ....[105]....
        /*04a0*/ 	.word	0xffffffff


	//   ....[106]....
        /*04a4*/ 	.word	0xffffffff


	//   ....[107]....
        /*04a8*/ 	.word	0xffffffff


	//   ....[108]....
        /*04ac*/ 	.word	0xffffffff


	//   ....[109]....
        /*04b0*/ 	.word	0xffffffff


	//   ....[110]....
        /*04b4*/ 	.word	0xffffffff


	//   ....[111]....
        /*04b8*/ 	.word	0xffffffff


	//   ....[112]....
        /*04bc*/ 	.word	0xffffffff


	//   ....[113]....
        /*04c0*/ 	.word	0xffffffff


	//   ....[114]....
        /*04c4*/ 	.word	0xffffffff


	//   ....[115]....
        /*04c8*/ 	.word	0xffffffff


	//   ....[116]....
        /*04cc*/ 	.word	0xffffffff


	//   ....[117]....
        /*04d0*/ 	.word	0xffffffff


	//   ....[118]....
        /*04d4*/ 	.word	0xffffffff


	//   ....[119]....
        /*04d8*/ 	.word	0xffffffff


	//   ....[120]....
        /*04dc*/ 	.word	0xffffffff


	//   ....[121]....
        /*04e0*/ 	.word	0xffffffff


	//   ....[122]....
        /*04e4*/ 	.word	0xffffffff


	//   ....[123]....
        /*04e8*/ 	.word	0xffffffff


	//   ....[124]....
        /*04ec*/ 	.word	0xffffffff


	//   ....[125]....
        /*04f0*/ 	.word	0xffffffff


	//   ....[126]....
        /*04f4*/ 	.word	0xffffffff


	//   ....[127]....
        /*04f8*/ 	.word	0xffffffff


	//   ....[128]....
        /*04fc*/ 	.word	0xffffffff


	//   ....[129]....
        /*0500*/ 	.word	0xffffffff


	//   ....[130]....
        /*0504*/ 	.word	0xffffffff


	//   ....[131]....
        /*0508*/ 	.word	0xffffffff


	//   ....[132]....
        /*050c*/ 	.word	0xffffffff


	//   ....[133]....
        /*0510*/ 	.word	0xffffffff


	//   ....[134]....
        /*0514*/ 	.word	0xffffffff


	//   ....[135]....
        /*0518*/ 	.word	0xffffffff


	//   ....[136]....
        /*051c*/ 	.word	0xffffffff


	//   ....[137]....
        /*0520*/ 	.word	0xffffffff


	//   ....[138]....
        /*0524*/ 	.word	0xffffffff


	//   ....[139]....
        /*0528*/ 	.word	0xffffffff


	//   ....[140]....
        /*052c*/ 	.word	0xffffffff


	//   ....[141]....
        /*0530*/ 	.word	0xffffffff


	//   ....[142]....
        /*0534*/ 	.word	0xffffffff


	//   ....[143]....
        /*0538*/ 	.word	0xffffffff


	//   ....[144]....
        /*053c*/ 	.word	0xffffffff


	//   ....[145]....
        /*0540*/ 	.word	0xffffffff


	//   ....[146]....
        /*0544*/ 	.word	0xffffffff


	//   ....[147]....
        /*0548*/ 	.word	0xffffffff


	//   ....[148]....
        /*054c*/ 	.word	0xffffffff


	//   ....[149]....
        /*0550*/ 	.word	0xffffffff


	//   ....[150]....
        /*0554*/ 	.word	0xffffffff


	//   ....[151]....
        /*0558*/ 	.word	0xffffffff


	//   ....[152]....
        /*055c*/ 	.word	0xffffffff


	//   ....[153]....
        /*0560*/ 	.word	0xffffffff


	//   ....[154]....
        /*0564*/ 	.word	0xffffffff


	//   ....[155]....
        /*0568*/ 	.word	0xffffffff


	//   ....[156]....
        /*056c*/ 	.word	0xffffffff


	//   ....[157]....
        /*0570*/ 	.word	0xffffffff


	//   ....[158]....
        /*0574*/ 	.word	0xffffffff


	//   ....[159]....
        /*0578*/ 	.word	0xffffffff


	//   ....[160]....
        /*057c*/ 	.word	0xffffffff


	//   ....[161]....
        /*0580*/ 	.word	0xffffffff


	//   ....[162]....
        /*0584*/ 	.word	0xffffffff


	//   ....[163]....
        /*0588*/ 	.word	0xffffffff


	//   ....[164]....
        /*058c*/ 	.word	0xffffffff


	//   ....[165]....
        /*0590*/ 	.word	0xffffffff


	//   ....[166]....
        /*0594*/ 	.word	0xffffffff


	//   ....[167]....
        /*0598*/ 	.word	0xffffffff


	//   ....[168]....
        /*059c*/ 	.word	0xffffffff


	//   ....[169]....
        /*05a0*/ 	.word	0xffffffff


	//   ....[170]....
        /*05a4*/ 	.word	0xffffffff


	//   ....[171]....
        /*05a8*/ 	.word	0xffffffff


	//   ....[172]....
        /*05ac*/ 	.word	0xffffffff


	//   ....[173]....
        /*05b0*/ 	.word	0xffffffff


	//   ....[174]....
        /*05b4*/ 	.word	0xffffffff


	//   ....[175]....
        /*05b8*/ 	.word	0xffffffff


	//   ....[176]....
        /*05bc*/ 	.word	0xffffffff


	//   ....[177]....
        /*05c0*/ 	.word	0xffffffff


	//   ....[178]....
        /*05c4*/ 	.word	0xffffffff


	//   ....[179]....
        /*05c8*/ 	.word	0xffffffff


	//   ....[180]....
        /*05cc*/ 	.word	0xffffffff


	//   ....[181]....
        /*05d0*/ 	.word	0xffffffff


	//   ....[182]....
        /*05d4*/ 	.word	0xffffffff


	//   ....[183]....
        /*05d8*/ 	.word	0xffffffff


	//   ....[184]....
        /*05dc*/ 	.word	0xffffffff


	//   ....[185]....
        /*05e0*/ 	.word	0xffffffff


	//   ....[186]....
        /*05e4*/ 	.word	0xffffffff


	//   ....[187]....
        /*05e8*/ 	.word	0xffffffff


	//   ....[188]....
        /*05ec*/ 	.word	0xffffffff


	//   ....[189]....
        /*05f0*/ 	.word	0xffffffff


	//   ....[190]....
        /*05f4*/ 	.word	0xffffffff


	//   ....[191]....
        /*05f8*/ 	.word	0xffffffff


	//   ....[192]....
        /*05fc*/ 	.word	0xffffffff


	//   ....[193]....
        /*0600*/ 	.word	0xffffffff


	//   ....[194]....
        /*0604*/ 	.word	0xffffffff


	//   ....[195]....
        /*0608*/ 	.word	0xffffffff


	//   ....[196]....
        /*060c*/ 	.word	0xffffffff


	//   ....[197]....
        /*0610*/ 	.word	0xffffffff


	//   ....[198]....
        /*0614*/ 	.word	0xffffffff


	//   ....[199]....
        /*0618*/ 	.word	0x0500000f


	//   ....[200]....
        /*061c*/ 	.word	0x0500000f


	//   ....[201]....
        /*0620*/ 	.word	0x0500000f


	//   ....[202]....
        /*0624*/ 	.word	0x0500000f


	//   ....[203]....
        /*0628*/ 	.word	0x0500000f


	//   ....[204]....
        /*062c*/ 	.word	0x0500000f


	//   ....[205]....
        /*0630*/ 	.word	0x0500000f


	//   ....[206]....
        /*0634*/ 	.word	0x0500000f


	//   ....[207]....
        /*0638*/ 	.word	0x0500000f


	//   ....[208]....
        /*063c*/ 	.word	0x0500000f


	//----- nvinfo : EIATTR_COOP_GROUP_INSTR_OFFSETS
	.align		4
.L_208:
        /*0640*/ 	.byte	0x04, 0x28
        /*0642*/ 	.short	(.L_210 - .L_209)


	//   ....[0]....
.L_209:
        /*0644*/ 	.word	0x00000070


	//   ....[1]....
        /*0648*/ 	.word	0x00000140


	//   ....[2]....
        /*064c*/ 	.word	0x00000190


	//   ....[3]....
        /*0650*/ 	.word	0x000003c0


	//   ....[4]....
        /*0654*/ 	.word	0x00000520


	//   ....[5]....
        /*0658*/ 	.word	0x00000640


	//   ....[6]....
        /*065c*/ 	.word	0x000007a0


	//   ....[7]....
        /*0660*/ 	.word	0x00002240


	//   ....[8]....
        /*0664*/ 	.word	0x00002c60


	//   ....[9]....
        /*0668*/ 	.word	0x000038f0


	//   ....[10]....
        /*066c*/ 	.word	0x00004830


	//   ....[11]....
        /*0670*/ 	.word	0x00004900


	//   ....[12]....
        /*0674*/ 	.word	0x00005150


	//   ....[13]....
        /*0678*/ 	.word	0x000051b0


	//   ....[14]....
        /*067c*/ 	.word	0x000072f0


	//   ....[15]....
        /*0680*/ 	.word	0x00007560


	//   ....[16]....
        /*0684*/ 	.word	0x00008140


	//   ....[17]....
        /*0688*/ 	.word	0x00008240


	//   ....[18]....
        /*068c*/ 	.word	0x00008b20


	//   ....[19]....
        /*0690*/ 	.word	0x00008ba0


	//   ....[20]....
        /*0694*/ 	.word	0x0000b250


	//   ....[21]....
        /*0698*/ 	.word	0x0000b270


	//   ....[22]....
        /*069c*/ 	.word	0x0000b290


	//   ....[23]....
        /*06a0*/ 	.word	0x0000b2b0


	//   ....[24]....
        /*06a4*/ 	.word	0x0000d800


	//   ....[25]....
        /*06a8*/ 	.word	0x0000da60


	//   ....[26]....
        /*06ac*/ 	.word	0x0000e630


	//   ....[27]....
        /*06b0*/ 	.word	0x0000e6f0


	//   ....[28]....
        /*06b4*/ 	.word	0x0000f0a0


	//   ....[29]....
        /*06b8*/ 	.word	0x0000f100


	//   ....[30]....
        /*06bc*/ 	.word	0x000105e0


	//   ....[31]....
        /*06c0*/ 	.word	0x000105f0


	//   ....[32]....
        /*06c4*/ 	.word	0x00010620


	//   ....[33]....
        /*06c8*/ 	.word	0x00010630


	//   ....[34]....
        /*06cc*/ 	.word	0x000116d0


	//   ....[35]....
        /*06d0*/ 	.word	0x000116e0


	//   ....[36]....
        /*06d4*/ 	.word	0x000116f0


	//   ....[37]....
        /*06d8*/ 	.word	0x00011710


	//   ....[38]....
        /*06dc*/ 	.word	0x00011730


	//   ....[39]....
        /*06e0*/ 	.word	0x00011760


	//   ....[40]....
        /*06e4*/ 	.word	0x00011820


	//   ....[41]....
        /*06e8*/ 	.word	0x00011850


	//   ....[42]....
        /*06ec*/ 	.word	0x00011930


	//   ....[43]....
        /*06f0*/ 	.word	0x00011960


	//   ....[44]....
        /*06f4*/ 	.word	0x00011990


	//   ....[45]....
        /*06f8*/ 	.word	0x000119c0


	//   ....[46]....
        /*06fc*/ 	.word	0x000119f0


	//   ....[47]....
        /*0700*/ 	.word	0x00011a20


	//   ....[48]....
        /*0704*/ 	.word	0x00011a50


	//   ....[49]....
        /*0708*/ 	.word	0x00011a80


	//   ....[50]....
        /*070c*/ 	.word	0x00011ab0


	//   ....[51]....
        /*0710*/ 	.word	0x00011ae0


	//   ....[52]....
        /*0714*/ 	.word	0x00011b10


	//   ....[53]....
        /*0718*/ 	.word	0x00011b40


	//   ....[54]....
        /*071c*/ 	.word	0x00011b70


	//   ....[55]....
        /*0720*/ 	.word	0x00011ba0


	//   ....[56]....
        /*0724*/ 	.word	0x00011bd0


	//   ....[57]....
        /*0728*/ 	.word	0x00011c00


	//   ....[58]....
        /*072c*/ 	.word	0x00011c30


	//   ....[59]....
        /*0730*/ 	.word	0x00011c60


	//   ....[60]....
        /*0734*/ 	.word	0x00011c90


	//   ....[61]....
        /*0738*/ 	.word	0x00011cc0


	//   ....[62]....
        /*073c*/ 	.word	0x00011cf0


	//   ....[63]....
        /*0740*/ 	.word	0x00011d20


	//   ....[64]....
        /*0744*/ 	.word	0x00011d30


	//   ....[65]....
        /*0748*/ 	.word	0x00011d50


	//   ....[66]....
        /*074c*/ 	.word	0x00011d80


	//   ....[67]....
        /*0750*/ 	.word	0x00011db0


	//   ....[68]....
        /*0754*/ 	.word	0x00011de0


	//   ....[69]....
        /*0758*/ 	.word	0x00011e10


	//   ....[70]....
        /*075c*/ 	.word	0x00011e40


	//   ....[71]....
        /*0760*/ 	.word	0x00011e50


	//   ....[72]....
        /*0764*/ 	.word	0x00011e80


	//   ....[73]....
        /*0768*/ 	.word	0x00011ea0


	//   ....[74]....
        /*076c*/ 	.word	0x00011eb0


	//   ....[75]....
        /*0770*/ 	.word	0x00011ee0


	//   ....[76]....
        /*0774*/ 	.word	0x00011ef0


	//   ....[77]....
        /*0778*/ 	.word	0x00011f00


	//   ....[78]....
        /*077c*/ 	.word	0x00011f10


	//   ....[79]....
        /*0780*/ 	.word	0x00011f20


	//   ....[80]....
        /*0784*/ 	.word	0x00011f30


	//   ....[81]....
        /*0788*/ 	.word	0x00011f50


	//   ....[82]....
        /*078c*/ 	.word	0x00011f70


	//   ....[83]....
        /*0790*/ 	.word	0x00011f90


	//   ....[84]....
        /*0794*/ 	.word	0x00011fb0


	//   ....[85]....
        /*0798*/ 	.word	0x00011fe0


	//   ....[86]....
        /*079c*/ 	.word	0x00012000


	//   ....[87]....
        /*07a0*/ 	.word	0x00012030


	//   ....[88]....
        /*07a4*/ 	.word	0x00012060


	//   ....[89]....
        /*07a8*/ 	.word	0x00012070


	//   ....[90]....
        /*07ac*/ 	.word	0x00012080


	//   ....[91]....
        /*07b0*/ 	.word	0x00012090


	//   ....[92]....
        /*07b4*/ 	.word	0x000120a0


	//   ....[93]....
        /*07b8*/ 	.word	0x000120b0


	//   ....[94]....
        /*07bc*/ 	.word	0x000120c0


	//   ....[95]....
        /*07c0*/ 	.word	0x000120d0


	//   ....[96]....
        /*07c4*/ 	.word	0x000120e0


	//   ....[97]....
        /*07c8*/ 	.word	0x000120f0


	//   ....[98]....
        /*07cc*/ 	.word	0x00012100


	//   ....[99]....
        /*07d0*/ 	.word	0x00012110


	//   ....[100]....
        /*07d4*/ 	.word	0x00012120


	//   ....[101]....
        /*07d8*/ 	.word	0x00012130


	//   ....[102]....
        /*07dc*/ 	.word	0x00012140


	//   ....[103]....
        /*07e0*/ 	.word	0x00012150


	//   ....[104]....
        /*07e4*/ 	.word	0x00012170


	//   ....[105]....
        /*07e8*/ 	.word	0x000121a0


	//   ....[106]....
        /*07ec*/ 	.word	0x000121c0


	//   ....[107]....
        /*07f0*/ 	.word	0x000121d0


	//   ....[108]....
        /*07f4*/ 	.word	0x000121e0


	//   ....[109]....
        /*07f8*/ 	.word	0x00012200


	//   ....[110]....
        /*07fc*/ 	.word	0x00012210


	//   ....[111]....
        /*0800*/ 	.word	0x00012220


	//   ....[112]....
        /*0804*/ 	.word	0x00012240


	//   ....[113]....
        /*0808*/ 	.word	0x00012270


	//   ....[114]....
        /*080c*/ 	.word	0x000122a0


	//   ....[115]....
        /*0810*/ 	.word	0x000122d0


	//   ....[116]....
        /*0814*/ 	.word	0x00012300


	//   ....[117]....
        /*0818*/ 	.word	0x00012330


	//   ....[118]....
        /*081c*/ 	.word	0x00012360


	//   ....[119]....
        /*0820*/ 	.word	0x00012390


	//   ....[120]....
        /*0824*/ 	.word	0x000123c0


	//   ....[121]....
        /*0828*/ 	.word	0x000123f0


	//   ....[122]....
        /*082c*/ 	.word	0x00012420


	//   ....[123]....
        /*0830*/ 	.word	0x00012450


	//   ....[124]....
        /*0834*/ 	.word	0x00012480


	//   ....[125]....
        /*0838*/ 	.word	0x000124b0


	//   ....[126]....
        /*083c*/ 	.word	0x000124e0


	//   ....[127]....
        /*0840*/ 	.word	0x00012510


	//   ....[128]....
        /*0844*/ 	.word	0x00012540


	//   ....[129]....
        /*0848*/ 	.word	0x00012570


	//   ....[130]....
        /*084c*/ 	.word	0x00012ff0


	//   ....[131]....
        /*0850*/ 	.word	0x00013000


	//   ....[132]....
        /*0854*/ 	.word	0x00013010


	//   ....[133]....
        /*0858*/ 	.word	0x00013020


	//   ....[134]....
        /*085c*/ 	.word	0x000138b0


	//   ....[135]....
        /*0860*/ 	.word	0x000138e0


	//   ....[136]....
        /*0864*/ 	.word	0x00013a20


	//   ....[137]....
        /*0868*/ 	.word	0x00013a40


	//   ....[138]....
        /*086c*/ 	.word	0x00013b40


	//   ....[139]....
        /*0870*/ 	.word	0x00013b60


	//   ....[140]....
        /*0874*/ 	.word	0x00013c70


	//   ....[141]....
        /*0878*/ 	.word	0x00013c90


	//   ....[142]....
        /*087c*/ 	.word	0x00014150


	//   ....[143]....
        /*0880*/ 	.word	0x00014160


	//   ....[144]....
        /*0884*/ 	.word	0x000147b0


	//   ....[145]....
        /*0888*/ 	.word	0x000147c0


	//   ....[146]....
        /*088c*/ 	.word	0x00015700


	//   ....[147]....
        /*0890*/ 	.word	0x00015730


	//   ....[148]....
        /*0894*/ 	.word	0x00015840


	//   ....[149]....
        /*0898*/ 	.word	0x00015860


	//   ....[150]....
        /*089c*/ 	.word	0x00015960


	//   ....[151]....
        /*08a0*/ 	.word	0x00015980


	//   ....[152]....
        /*08a4*/ 	.word	0x00015a90


	//   ....[153]....
        /*08a8*/ 	.word	0x00015ab0


	//   ....[154]....
        /*08ac*/ 	.word	0x00015c50


	//   ....[155]....
        /*08b0*/ 	.word	0x00015e90


	//   ....[156]....
        /*08b4*/ 	.word	0x00015ed0


	//   ....[157]....
        /*08b8*/ 	.word	0x00015f10


	//   ....[158]....
        /*08bc*/ 	.word	0x00015f40


	//   ....[159]....
        /*08c0*/ 	.word	0x00015f70


	//   ....[160]....
        /*08c4*/ 	.word	0x00015fa0


	//   ....[161]....
        /*08c8*/ 	.word	0x00016130


	//   ....[162]....
        /*08cc*/ 	.word	0x00016160


	//   ....[163]....
        /*08d0*/ 	.word	0x000161a0


	//   ....[164]....
        /*08d4*/ 	.word	0x000161d0


	//   ....[165]....
        /*08d8*/ 	.word	0x00016200


	//   ....[166]....
        /*08dc*/ 	.word	0x00016230


	//   ....[167]....
        /*08e0*/ 	.word	0x000162d0


	//   ....[168]....
        /*08e4*/ 	.word	0x00016320


	//   ....[169]....
        /*08e8*/ 	.word	0x00016330


	//   ....[170]....
        /*08ec*/ 	.word	0x00016370


	//   ....[171]....
        /*08f0*/ 	.word	0x00018410


	//   ....[172]....
        /*08f4*/ 	.word	0x000191c0


	//   ....[173]....
        /*08f8*/ 	.word	0x00019200


	//   ....[174]....
        /*08fc*/ 	.word	0x000192d0


	//   ....[175]....
        /*0900*/ 	.word	0x000192e0


	//   ....[176]....
        /*0904*/ 	.word	0x00019390


	//   ....[177]....
        /*0908*/ 	.word	0x000193a0


	//   ....[178]....
        /*090c*/ 	.word	0x00019410


	//   ....[179]....
        /*0910*/ 	.word	0x00019450


	//   ....[180]....
        /*0914*/ 	.word	0x0001b470


	//   ....[181]....
        /*0918*/ 	.word	0x0001b4a0


	//   ....[182]....
        /*091c*/ 	.word	0x0001b4d0


	//   ....[183]....
        /*0920*/ 	.word	0x0001b500


	//   ....[184]....
        /*0924*/ 	.word	0x0001b530


	//   ....[185]....
        /*0928*/ 	.word	0x0001b560


	//   ....[186]....
        /*092c*/ 	.word	0x0001b590


	//   ....[187]....
        /*0930*/ 	.word	0x0001b5c0


	//   ....[188]....
        /*0934*/ 	.word	0x0001b730


	//   ....[189]....
        /*0938*/ 	.word	0x0001b760


	//   ....[190]....
        /*093c*/ 	.word	0x0001b790


	//   ....[191]....
        /*0940*/ 	.word	0x0001b7c0


	//   ....[192]....
        /*0944*/ 	.word	0x0001b7f0


	//   ....[193]....
        /*0948*/ 	.word	0x0001b820


	//   ....[194]....
        /*094c*/ 	.word	0x0001b8a0


	//   ....[195]....
        /*0950*/ 	.word	0x0001b8e0


	//   ....[196]....
        /*0954*/ 	.word	0x0001b8f0


	//   ....[197]....
        /*0958*/ 	.word	0x0001b930


	//   ....[198]....
        /*095c*/ 	.word	0x0001c410


	//   ....[199]....
        /*0960*/ 	.word	0x0001caa0


	//   ....[200]....
        /*0964*/ 	.word	0x0001ccc0


	//   ....[201]....
        /*0968*/ 	.word	0x0001cd10


	//   ....[202]....
        /*096c*/ 	.word	0x0001cd70


	//   ....[203]....
        /*0970*/ 	.word	0x0001ce90


	//   ....[204]....
        /*0974*/ 	.word	0x0001cef0


	//   ....[205]....
        /*0978*/ 	.word	0x0001d000


	//   ....[206]....
        /*097c*/ 	.word	0x0001d060


	//   ....[207]....
        /*0980*/ 	.word	0x0001d100


	//   ....[208]....
        /*0984*/ 	.word	0x0001d4b0


	//----- nvinfo : EIATTR_REG_RECONFIG
	.align		4
.L_210:
        /*0988*/ 	.byte	0x01, 0x54
	.zero		2


	//----- nvinfo : EIATTR_SYSCALL_OFFSETS
	.align		4
        /*098c*/ 	.byte	0x04, 0x46
        /*098e*/ 	.short	(.L_212 - .L_211)


	//   ....[0]....
.L_211:
        /*0990*/ 	.word	0x000023c0


	//   ....[1]....
        /*0994*/ 	.word	0x00017e60


	//   ....[2]....
        /*0998*/ 	.word	0x00017ff0


	//   ....[3]....
        /*099c*/ 	.word	0x00018140


	//   ....[4]....
        /*09a0*/ 	.word	0x00018280


	//   ....[5]....
        /*09a4*/ 	.word	0x00018d50


	//----- nvinfo : EIATTR_MBARRIER_INSTR_OFFSETS
	.align		4
.L_212:
        /*09a8*/ 	.byte	0x04, 0x39
        /*09aa*/ 	.short	(.L_214 - .L_213)


	//   ....[0]....
.L_213:
        /*09ac*/ 	.word	0x00000270
        /*09b0*/ 	.word	0x000000ff
        /*09b4*/ 	.word	0x0002a800
        /*09b8*/ 	.short	0x0100
        /*09ba*/ 	.byte	0x08
	.zero		1


	//   ....[1]....
        /*09bc*/ 	.word	0x00000280
        /*09c0*/ 	.word	0x000000ff
        /*09c4*/ 	.word	0x0002a820
        /*09c8*/ 	.short	0x0100
        /*09ca*/ 	.byte	0x08
	.zero		1


	//   ....[2]....
        /*09cc*/ 	.word	0x00000370
        /*09d0*/ 	.word	0x000000ff
        /*09d4*/ 	.word	0x0002a830
        /*09d8*/ 	.short	0x0100
        /*09da*/ 	.byte	0x08
	.zero		1


	//   ....[3]....
        /*09dc*/ 	.word	0x00000380
        /*09e0*/ 	.word	0x000000ff
        /*09e4*/ 	.word	0x0002a840
        /*09e8*/ 	.short	0x0100
        /*09ea*/ 	.byte	0x08
	.zero		1


	//   ....[4]....
        /*09ec*/ 	.word	0x00000390
        /*09f0*/ 	.word	0x000000ff
        /*09f4*/ 	.word	0x0002a838
        /*09f8*/ 	.short	0x0100
        /*09fa*/ 	.byte	0x08
	.zero		1


	//   ....[5]....
        /*09fc*/ 	.word	0x000003a0
        /*0a00*/ 	.word	0x000000ff
        /*0a04*/ 	.word	0x0002a848
        /*0a08*/ 	.short	0x0100
        /*0a0a*/ 	.byte	0x08
	.zero		1


	//   ....[6]....
        /*0a0c*/ 	.word	0x000004d0
        /*0a10*/ 	.word	0x000000ff
        /*0a14*/ 	.word	0x0002a850
        /*0a18*/ 	.short	0x0100
        /*0a1a*/ 	.byte	0x08
	.zero		1


	//   ....[7]....
        /*0a1c*/ 	.word	0x000004e0
        /*0a20*/ 	.word	0x000000ff
        /*0a24*/ 	.word	0x0002a860
        /*0a28*/ 	.short	0x0100
        /*0a2a*/ 	.byte	0x08
	.zero		1


	//   ....[8]....
        /*0a2c*/ 	.word	0x000004f0
        /*0a30*/ 	.word	0x000000ff
        /*0a34*/ 	.word	0x0002a858
        /*0a38*/ 	.short	0x0100
        /*0a3a*/ 	.byte	0x08
	.zero		1


	//   ....[9]....
        /*0a3c*/ 	.word	0x00000500
        /*0a40*/ 	.word	0x000000ff
        /*0a44*/ 	.word	0x0002a868
        /*0a48*/ 	.short	0x0100
        /*0a4a*/ 	.byte	0x08
	.zero		1


	//   ....[10]....
        /*0a4c*/ 	.word	0x000005f0
        /*0a50*/ 	.word	0x000000ff
        /*0a54*/ 	.word	0x0002a870
        /*0a58*/ 	.short	0x0100
        /*0a5a*/ 	.byte	0x06
	.zero		1


	//   ....[11]....
        /*0a5c*/ 	.word	0x00000600
        /*0a60*/ 	.word	0x000000ff
        /*0a64*/ 	.word	0x0002a880
        /*0a68*/ 	.short	0x0100
        /*0a6a*/ 	.byte	0x06
	.zero		1


	//   ....[12]....
        /*0a6c*/ 	.word	0x00000610
        /*0a70*/ 	.word	0x000000ff
        /*0a74*/ 	.word	0x0002a878
        /*0a78*/ 	.short	0x0100
        /*0a7a*/ 	.byte	0x06
	.zero		1


	//   ....[13]....
        /*0a7c*/ 	.word	0x00000620
        /*0a80*/ 	.word	0x000000ff
        /*0a84*/ 	.word	0x0002a888
        /*0a88*/ 	.short	0x0100
        /*0a8a*/ 	.byte	0x06
	.zero		1


	//   ....[14]....
        /*0a8c*/ 	.word	0x00000750
        /*0a90*/ 	.word	0x000000ff
        /*0a94*/ 	.word	0x0002a890
        /*0a98*/ 	.short	0x0100
        /*0a9a*/ 	.byte	0x08
	.zero		1


	//   ....[15]....
        /*0a9c*/ 	.word	0x00000760
        /*0aa0*/ 	.word	0x000000ff
        /*0aa4*/ 	.word	0x0002a8a0
        /*0aa8*/ 	.short	0x0100
        /*0aaa*/ 	.byte	0x08
	.zero		1


	//   ....[16]....
        /*0aac*/ 	.word	0x00000770
        /*0ab0*/ 	.word	0x000000ff
        /*0ab4*/ 	.word	0x0002a898
        /*0ab8*/ 	.short	0x0100
        /*0aba*/ 	.byte	0x08
	.zero		1


	//   ....[17]....
        /*0abc*/ 	.word	0x00000780
        /*0ac0*/ 	.word	0x000000ff
        /*0ac4*/ 	.word	0x0002a8a8
        /*0ac8*/ 	.short	0x0100
        /*0aca*/ 	.byte	0x08
	.zero		1


	//   ....[18]....
        /*0acc*/ 	.word	0x000008b0
        /*0ad0*/ 	.word	0x000000ff
        /*0ad4*/ 	.word	0x0002a8b0
        /*0ad8*/ 	.short	0x0100
        /*0ada*/ 	.byte	0x08
	.zero		1


	//   ....[19]....
        /*0adc*/ 	.word	0x000008c0
        /*0ae0*/ 	.word	0x000000ff
        /*0ae4*/ 	.word	0x0002a8c0
        /*0ae8*/ 	.short	0x0100
        /*0aea*/ 	.byte	0x08
	.zero		1


	//   ....[20]....
        /*0aec*/ 	.word	0x000008d0
        /*0af0*/ 	.word	0x000000ff
        /*0af4*/ 	.word	0x0002a8b8
        /*0af8*/ 	.short	0x0100
        /*0afa*/ 	.byte	0x08
	.zero		1


	//   ....[21]....
        /*0afc*/ 	.word	0x000008e0
        /*0b00*/ 	.word	0x000000ff
        /*0b04*/ 	.word	0x0002a8c8
        /*0b08*/ 	.short	0x0100
        /*0b0a*/ 	.byte	0x08
	.zero		1


	//   ....[22]....
        /*0b0c*/ 	.word	0x000026b0
        /*0b10*/ 	.word	0x000000ff
        /*0b14*/ 	.word	0x0002a800
        /*0b18*/ 	.short	0x010a
        /*0b1a*/ 	.byte	0x24
	.zero		1


	//   ....[23]....
        /*0b1c*/ 	.word	0x00002750
        /*0b20*/ 	.word	0x00000014
        /*0b24*/ 	.word	0x0002a830
        /*0b28*/ 	.short	0x010a
        /*0b2a*/ 	.byte	0x3f
	.zero		1


	//   ....[24]....
        /*0b2c*/ 	.word	0x000027b0
        /*0b30*/ 	.word	0x00000014
        /*0b34*/ 	.word	0x0002a830
        /*0b38*/ 	.short	0x010a
        /*0b3a*/ 	.byte	0x3f
	.zero		1


	//   ....[25]....
        /*0b3c*/ 	.word	0x00002d10
        /*0b40*/ 	.word	0x00000014
        /*0b44*/ 	.word	0x00000000
        /*0b48*/ 	.short	0x0101
        /*0b4a*/ 	.byte	0x3f
	.zero		1


	//   ....[26]....
        /*0b4c*/ 	.word	0x00006560
        /*0b50*/ 	.word	0x000000ff
        /*0b54*/ 	.word	0x0002a830
        /*0b58*/ 	.short	0x010a
        /*0b5a*/ 	.byte	0x06
	.zero		1


	//   ....[27]....
        /*0b5c*/ 	.word	0x000065a0
        /*0b60*/ 	.word	0x000000ff
        /*0b64*/ 	.word	0x0002a830
        /*0b68*/ 	.short	0x010a
        /*0b6a*/ 	.byte	0x06
	.zero		1


	//   ....[28]....
        /*0b6c*/ 	.word	0x00006840
        /*0b70*/ 	.word	0x000000ff
        /*0b74*/ 	.word	0x0002a850
        /*0b78*/ 	.short	0x010a
        /*0b7a*/ 	.byte	0x06
	.zero		1


	//   ....[29]....
        /*0b7c*/ 	.word	0x00006880
        /*0b80*/ 	.word	0x000000ff
        /*0b84*/ 	.word	0x0002a850
        /*0b88*/ 	.short	0x010a
        /*0b8a*/ 	.byte	0x06
	.zero		1


	//   ....[30]....
        /*0b8c*/ 	.word	0x00007360
        /*0b90*/ 	.word	0x0000000d
        /*0b94*/ 	.word	0x00000000
        /*0b98*/ 	.short	0x0101
        /*0b9a*/ 	.byte	0x3f
	.zero		1


	//   ....[31]....
        /*0b9c*/ 	.word	0x000095f0
        /*0ba0*/ 	.word	0x000000ff
        /*0ba4*/ 	.word	0x00000000
        /*0ba8*/ 	.short	0x0101
        /*0baa*/ 	.byte	0x06
	.zero		1


	//   ....[32]....
        /*0bac*/ 	.word	0x0000a160
        /*0bb0*/ 	.word	0x000000ff
        /*0bb4*/ 	.word	0x0002a830
        /*0bb8*/ 	.short	0x010a
        /*0bba*/ 	.byte	0x06
	.zero		1


	//   ....[33]....
        /*0bbc*/ 	.word	0x0000a1a0
        /*0bc0*/ 	.word	0x000000ff
        /*0bc4*/ 	.word	0x0002a830
        /*0bc8*/ 	.short	0x010a
        /*0bca*/ 	.byte	0x06
	.zero		1


	//   ....[34]....
        /*0bcc*/ 	.word	0x0000a470
        /*0bd0*/ 	.word	0x000000ff
        /*0bd4*/ 	.word	0x0002a850
        /*0bd8*/ 	.short	0x010a
        /*0bda*/ 	.byte	0x06
	.zero		1


	//   ....[35]....
        /*0bdc*/ 	.word	0x0000a4b0
        /*0be0*/ 	.word	0x000000ff
        /*0be4*/ 	.word	0x0002a850
        /*0be8*/ 	.short	0x010a
        /*0bea*/ 	.byte	0x06
	.zero		1


	//   ....[36]....
        /*0bec*/ 	.word	0x0000ba10
        /*0bf0*/ 	.word	0x000000af
        /*0bf4*/ 	.word	0x00000000
        /*0bf8*/ 	.short	0x0101
        /*0bfa*/ 	.byte	0x3f
	.zero		1


	//   ....[37]....
        /*0bfc*/ 	.word	0x0000c160
        /*0c00*/ 	.word	0x000000ff
        /*0c04*/ 	.word	0x00000000
        /*0c08*/ 	.short	0x0101
        /*0c0a*/ 	.byte	0x06
	.zero		1


	//   ....[38]....
        /*0c0c*/ 	.word	0x0000ca50
        /*0c10*/ 	.word	0x000000ff
        /*0c14*/ 	.word	0x0002a830
        /*0c18*/ 	.short	0x010a
        /*0c1a*/ 	.byte	0x06
	.zero		1


	//   ....[39]....
        /*0c1c*/ 	.word	0x0000ca90
        /*0c20*/ 	.word	0x000000ff
        /*0c24*/ 	.word	0x0002a830
        /*0c28*/ 	.short	0x010a
        /*0c2a*/ 	.byte	0x06
	.zero		1


	//   ....[40]....
        /*0c2c*/ 	.word	0x0000cd60
        /*0c30*/ 	.word	0x000000ff
        /*0c34*/ 	.word	0x0002a850
        /*0c38*/ 	.short	0x010a
        /*0c3a*/ 	.byte	0x06
	.zero		1


	//   ....[41]....
        /*0c3c*/ 	.word	0x0000cda0
        /*0c40*/ 	.word	0x000000ff
        /*0c44*/ 	.word	0x0002a850
        /*0c48*/ 	.short	0x010a
        /*0c4a*/ 	.byte	0x06
	.zero		1


	//   ....[42]....
        /*0c4c*/ 	.word	0x0000d860
        /*0c50*/ 	.word	0x0000000c
        /*0c54*/ 	.word	0x00000000
        /*0c58*/ 	.short	0x0101
        /*0c5a*/ 	.byte	0x3f
	.zero		1


	//   ....[43]....
        /*0c5c*/ 	.word	0x0000fae0
        /*0c60*/ 	.word	0x000000ff
        /*0c64*/ 	.word	0x00000000
        /*0c68*/ 	.short	0x0101
        /*0c6a*/ 	.byte	0x06
	.zero		1


	//   ....[44]....
        /*0c6c*/ 	.word	0x000102f0
        /*0c70*/ 	.word	0x000000ff
        /*0c74*/ 	.word	0x0002a850
        /*0c78*/ 	.short	0x010a
        /*0c7a*/ 	.byte	0x09
	.zero		1


	//   ....[45]....
        /*0c7c*/ 	.word	0x00010330
        /*0c80*/ 	.word	0x000000ff
        /*0c84*/ 	.word	0x0002a850
        /*0c88*/ 	.short	0x010a
        /*0c8a*/ 	.byte	0x09
	.zero		1


	//   ....[46]....
        /*0c8c*/ 	.word	0x00010910
        /*0c90*/ 	.word	0x000000ff
        /*0c94*/ 	.word	0x00000000
        /*0c98*/ 	.short	0x0101
        /*0c9a*/ 	.byte	0x04
	.zero		1


	//   ....[47]....
        /*0c9c*/ 	.word	0x000138d0
        /*0ca0*/ 	.word	0x000000ff
        /*0ca4*/ 	.word	0x00000000
        /*0ca8*/ 	.short	0x0101
        /*0caa*/ 	.byte	0x07
	.zero		1


	//   ....[48]....
        /*0cac*/ 	.word	0x00013f30
        /*0cb0*/ 	.word	0x000000ff
        /*0cb4*/ 	.word	0x00000000
        /*0cb8*/ 	.short	0x0101
        /*0cba*/ 	.byte	0x07
	.zero		1


	//   ....[49]....
        /*0cbc*/ 	.word	0x00018660
        /*0cc0*/ 	.word	0x00000003
        /*0cc4*/ 	.word	0x0002a880
        /*0cc8*/ 	.short	0x010a
        /*0cca*/ 	.byte	0x3f
	.zero		1


	//   ....[50]....
        /*0ccc*/ 	.word	0x000188f0
        /*0cd0*/ 	.word	0x00000003
        /*0cd4*/ 	.word	0x0002a840
        /*0cd8*/ 	.short	0x010a
        /*0cda*/ 	.byte	0x3f
	.zero		1


	//   ....[51]....
        /*0cdc*/ 	.word	0x00019530
        /*0ce0*/ 	.word	0x00000011
        /*0ce4*/ 	.word	0x0002a800
        /*0ce8*/ 	.short	0x0107
        /*0cea*/ 	.byte	0x3f
	.zero		1


	//   ....[52]....
        /*0cec*/ 	.word	0x00019630
        /*0cf0*/ 	.word	0x00000011
        /*0cf4*/ 	.word	0x0002a800
        /*0cf8*/ 	.short	0x0101
        /*0cfa*/ 	.byte	0x3f
	.zero		1


	//   ....[53]....
        /*0cfc*/ 	.word	0x00019650
        /*0d00*/ 	.word	0x00000011
        /*0d04*/ 	.word	0x0002a820
        /*0d08*/ 	.short	0x010a
        /*0d0a*/ 	.byte	0x3f
	.zero		1


	//   ....[54]....
        /*0d0c*/ 	.word	0x00019950
        /*0d10*/ 	.word	0x00000006
        /*0d14*/ 	.word	0x0002a880
        /*0d18*/ 	.short	0x010a
        /*0d1a*/ 	.byte	0x3f
	.zero		1


	//   ....[55]....
        /*0d1c*/ 	.word	0x00019da0
        /*0d20*/ 	.word	0x00000006
        /*0d24*/ 	.word	0x0002a840
        /*0d28*/ 	.short	0x010a
        /*0d2a*/ 	.byte	0x3f
	.zero		1


	//   ....[56]....
        /*0d2c*/ 	.word	0x0001a250
        /*0d30*/ 	.word	0x0000000d
        /*0d34*/ 	.word	0x0002a870
        /*0d38*/ 	.short	0x010a
        /*0d3a*/ 	.byte	0x3f
	.zero		1


	//   ....[57]....
        /*0d3c*/ 	.word	0x0001a2c0
        /*0d40*/ 	.word	0x0000000d
        /*0d44*/ 	.word	0x0002a860
        /*0d48*/ 	.short	0x010a
        /*0d4a*/ 	.byte	0x3f
	.zero		1


	//   ....[58]....
        /*0d4c*/ 	.word	0x0001a8a0
        /*0d50*/ 	.word	0x0000000d
        /*0d54*/ 	.word	0x0002a850
        /*0d58*/ 	.short	0x0101
        /*0d5a*/ 	.byte	0x3f
	.zero		1


	//   ....[59]....
        /*0d5c*/ 	.word	0x0001a920
        /*0d60*/ 	.word	0x0000000d
        /*0d64*/ 	.word	0x00000000
        /*0d68*/ 	.short	0x0101
        /*0d6a*/ 	.byte	0x3f
	.zero		1


	//   ....[60]....
        /*0d6c*/ 	.word	0x0001ab30
        /*0d70*/ 	.word	0x0000000c
        /*0d74*/ 	.word	0x0002a870
        /*0d78*/ 	.short	0x010a
        /*0d7a*/ 	.byte	0x3f
	.zero		1


	//   ....[61]....
        /*0d7c*/ 	.word	0x0001aba0
        /*0d80*/ 	.word	0x0000000c
        /*0d84*/ 	.word	0x0002a860
        /*0d88*/ 	.short	0x010a
        /*0d8a*/ 	.byte	0x3f
	.zero		1


	//   ....[62]....
        /*0d8c*/ 	.word	0x0001b180
        /*0d90*/ 	.word	0x0000000c
        /*0d94*/ 	.word	0x0002a850
        /*0d98*/ 	.short	0x0101
        /*0d9a*/ 	.byte	0x3f
	.zero		1


	//   ....[63]....
        /*0d9c*/ 	.word	0x0001b1d0
        /*0da0*/ 	.word	0x0000000c
        /*0da4*/ 	.word	0x00000000
        /*0da8*/ 	.short	0x0101
        /*0daa*/ 	.byte	0x3f
	.zero		1


	//   ....[64]....
        /*0dac*/ 	.word	0x0001c390
        /*0db0*/ 	.word	0x00000003
        /*0db4*/ 	.word	0x0002a820
        /*0db8*/ 	.short	0x010a
        /*0dba*/ 	.byte	0x3f
	.zero		1


	//   ....[65]....
        /*0dbc*/ 	.word	0x0001c530
        /*0dc0*/ 	.word	0x00000007
        /*0dc4*/ 	.word	0x00000000
        /*0dc8*/ 	.short	0x010a
        /*0dca*/ 	.byte	0x3f
	.zero		1


	//   ....[66]....
        /*0dcc*/ 	.word	0x0001c5a0
        /*0dd0*/ 	.word	0x00000005
        /*0dd4*/ 	.word	0x00000000
        /*0dd8*/ 	.short	0x010a
        /*0dda*/ 	.byte	0x3f
	.zero		1


	//   ....[67]....
        /*0ddc*/ 	.word	0x0001c5f0
        /*0de0*/ 	.word	0x00000005
        /*0de4*/ 	.word	0x0002a860
        /*0de8*/ 	.short	0x010a
        /*0dea*/ 	.byte	0x3f
	.zero		1


	//   ....[68]....
        /*0dec*/ 	.word	0x0001c640
        /*0df0*/ 	.word	0x00000003
        /*0df4*/ 	.word	0x0002a860
        /*0df8*/ 	.short	0x010a
        /*0dfa*/ 	.byte	0x3f
	.zero		1


	//   ....[69]....
        /*0dfc*/ 	.word	0x0001c680
        /*0e00*/ 	.word	0x00000005
        /*0e04*/ 	.word	0x0002a880
        /*0e08*/ 	.short	0x010a
        /*0e0a*/ 	.byte	0x3f
	.zero		1


	//   ....[70]....
        /*0e0c*/ 	.word	0x0001c6a0
        /*0e10*/ 	.word	0x00000003
        /*0e14*/ 	.word	0x0002a880
        /*0e18*/ 	.short	0x010a
        /*0e1a*/ 	.byte	0x3f
	.zero		1


	//   ....[71]....
        /*0e1c*/ 	.word	0x0001c710
        /*0e20*/ 	.word	0x00000003
        /*0e24*/ 	.word	0x0002a800
        /*0e28*/ 	.short	0x010a
        /*0e2a*/ 	.byte	0x3f
	.zero		1


	//   ....[72]....
        /*0e2c*/ 	.word	0x0001c760
        /*0e30*/ 	.word	0x00000014
        /*0e34*/ 	.word	0x0002a830
        /*0e38*/ 	.short	0x010a
        /*0e3a*/ 	.byte	0x3f
	.zero		1


	//   ....[73]....
        /*0e3c*/ 	.word	0x0001c7c0
        /*0e40*/ 	.word	0x00000008
        /*0e44*/ 	.word	0x0002a830
        /*0e48*/ 	.short	0x010a
        /*0e4a*/ 	.byte	0x3f
	.zero		1


	//   ....[74]....
        /*0e4c*/ 	.word	0x0001c820
        /*0e50*/ 	.word	0x00000008
        /*0e54*/ 	.word	0x0002a850
        /*0e58*/ 	.short	0x010a
        /*0e5a*/ 	.byte	0x3f
	.zero		1


	//   ....[75]....
        /*0e5c*/ 	.word	0x0001c880
        /*0e60*/ 	.word	0x00000006
        /*0e64*/ 	.word	0x0002a830
        /*0e68*/ 	.short	0x010a
        /*0e6a*/ 	.byte	0x3f
	.zero		1


	//   ....[76]....
        /*0e6c*/ 	.word	0x0001c8e0
        /*0e70*/ 	.word	0x00000006
        /*0e74*/ 	.word	0x0002a850
        /*0e78*/ 	.short	0x010a
        /*0e7a*/ 	.byte	0x3f
	.zero		1


	//   ....[77]....
        /*0e7c*/ 	.word	0x0001c940
        /*0e80*/ 	.word	0x00000006
        /*0e84*/ 	.word	0x0002a830
        /*0e88*/ 	.short	0x010a
        /*0e8a*/ 	.byte	0x3f
	.zero		1


	//   ....[78]....
        /*0e8c*/ 	.word	0x0001c9a0
        /*0e90*/ 	.word	0x00000006
        /*0e94*/ 	.word	0x0002a850
        /*0e98*/ 	.short	0x010a
        /*0e9a*/ 	.byte	0x3f
	.zero		1


	//   ....[79]....
        /*0e9c*/ 	.word	0x0001ca00
        /*0ea0*/ 	.word	0x00000007
        /*0ea4*/ 	.word	0x0002a850
        /*0ea8*/ 	.short	0x010a
        /*0eaa*/ 	.byte	0x3f
	.zero		1


	//   ....[80]....
        /*0eac*/ 	.word	0x0001cb50
        /*0eb0*/ 	.word	0x00000003
        /*0eb4*/ 	.word	0x0002a880
        /*0eb8*/ 	.short	0x010a
        /*0eba*/ 	.byte	0x3f
	.zero		1


	//   ....[81]....
        /*0ebc*/ 	.word	0x0001cba0
        /*0ec0*/ 	.word	0x00000003
        /*0ec4*/ 	.word	0x0002a840
        /*0ec8*/ 	.short	0x010a
        /*0eca*/ 	.byte	0x3f
	.zero		1


	//   ....[82]....
        /*0ecc*/ 	.word	0x0001d1a0
        /*0ed0*/ 	.word	0x00000011
        /*0ed4*/ 	.word	0x0002a820
        /*0ed8*/ 	.short	0x010a
        /*0eda*/ 	.byte	0x3f
	.zero		1


	//   ....[83]....
        /*0edc*/ 	.word	0x0001d1f0
        /*0ee0*/ 	.word	0x00000006
        /*0ee4*/ 	.word	0x0002a880
        /*0ee8*/ 	.short	0x010a
        /*0eea*/ 	.byte	0x3f
	.zero		1


	//   ....[84]....
        /*0eec*/ 	.word	0x0001d240
        /*0ef0*/ 	.word	0x00000006
        /*0ef4*/ 	.word	0x0002a840
        /*0ef8*/ 	.short	0x010a
        /*0efa*/ 	.byte	0x3f
	.zero		1


	//   ....[85]....
        /*0efc*/ 	.word	0x0001d290
        /*0f00*/ 	.word	0x0000000d
        /*0f04*/ 	.word	0x0002a870
        /*0f08*/ 	.short	0x010a
        /*0f0a*/ 	.byte	0x3f
	.zero		1


	//   ....[86]....
        /*0f0c*/ 	.word	0x0001d2e0
        /*0f10*/ 	.word	0x0000000d
        /*0f14*/ 	.word	0x0002a860
        /*0f18*/ 	.short	0x010a
        /*0f1a*/ 	.byte	0x3f
	.zero		1


	//   ....[87]....
        /*0f1c*/ 	.word	0x0001d330
        /*0f20*/ 	.word	0x0000000c
        /*0f24*/ 	.word	0x0002a870
        /*0f28*/ 	.short	0x010a
        /*0f2a*/ 	.byte	0x3f
	.zero		1


	//   ....[88]....
        /*0f2c*/ 	.word	0x0001d380
        /*0f30*/ 	.word	0x0000000c
        /*0f34*/ 	.word	0x0002a860
        /*0f38*/ 	.short	0x010a
        /*0f3a*/ 	.byte	0x3f
	.zero		1


	//   ....[89]....
        /*0f3c*/ 	.word	0x0001d3d0
        /*0f40*/ 	.word	0x00000003
        /*0f44*/ 	.word	0x0002a820
        /*0f48*/ 	.short	0x010a
        /*0f4a*/ 	.byte	0x3f
	.zero		1


	//   ....[90]....
        /*0f4c*/ 	.word	0x0001d570
        /*0f50*/ 	.word	0x00000007
        /*0f54*/ 	.word	0x00000000
        /*0f58*/ 	.short	0x010a
        /*0f5a*/ 	.byte	0x3f
	.zero		1


	//   ....[91]....
        /*0f5c*/ 	.word	0x0001d5c0
        /*0f60*/ 	.word	0x00000005
        /*0f64*/ 	.word	0x00000000
        /*0f68*/ 	.short	0x010a
        /*0f6a*/ 	.byte	0x3f
	.zero		1


	//   ....[92]....
        /*0f6c*/ 	.word	0x0001d610
        /*0f70*/ 	.word	0x00000005
        /*0f74*/ 	.word	0x0002a860
        /*0f78*/ 	.short	0x010a
        /*0f7a*/ 	.byte	0x3f
	.zero		1


	//   ....[93]....
        /*0f7c*/ 	.word	0x0001d660
        /*0f80*/ 	.word	0x00000003
        /*0f84*/ 	.word	0x0002a860
        /*0f88*/ 	.short	0x010a
        /*0f8a*/ 	.byte	0x3f
	.zero		1


	//   ....[94]....
        /*0f8c*/ 	.word	0x0001d6b0
        /*0f90*/ 	.word	0x00000005
        /*0f94*/ 	.word	0x0002a880
        /*0f98*/ 	.short	0x010a
        /*0f9a*/ 	.byte	0x3f
	.zero		1


	//----- nvinfo : EIATTR_NUM_MBARRIERS
	.align		4
.L_214:
        /*0f9c*/ 	.byte	0x03, 0x38
        /*0f9e*/ 	.short	0x0016


	//----- nvinfo : EIATTR_EXIT_INSTR_OFFSETS
	.align		4
        /*0fa0*/ 	.byte	0x04, 0x1c
        /*0fa2*/ 	.short	(.L_216 - .L_215)


	//   ....[0]....
.L_215:
        /*0fa4*/ 	.word	0x00000a80


	//   ....[1]....
        /*0fa8*/ 	.word	0x00015bf0


	//   ....[2]....
        /*0fac*/ 	.word	0x0001c6f0


	//----- nvinfo : EIATTR_MAX_THREADS
	.align		4
.L_216:
        /*0fb0*/ 	.byte	0x04, 0x05
        /*0fb2*/ 	.short	(.L_218 - .L_217)
.L_217:
        /*0fb4*/ 	.word	0x00000180
        /*0fb8*/ 	.word	0x00000001
        /*0fbc*/ 	.word	0x00000001


	//----- nvinfo : EIATTR_CRS_STACK_SIZE
	.align		4
.L_218:
        /*0fc0*/ 	.byte	0x04, 0x1e
        /*0fc2*/ 	.short	(.L_220 - .L_219)
.L_219:
        /*0fc4*/ 	.word	0x00000000


	//----- nvinfo : EIATTR_CBANK_PARAM_SIZE
	.align		4
.L_220:
        /*0fc8*/ 	.byte	0x03, 0x19
        /*0fca*/ 	.short	0x0af0


	//----- nvinfo : EIATTR_PARAM_CBANK
	.align		4
        /*0fcc*/ 	.byte	0x04, 0x0a
        /*0fce*/ 	.short	(.L_222 - .L_221)
	.align		4
.L_221:
        /*0fd0*/ 	.word	index@(.nv.constant0._ZN7cutlass13device_kernelIN5flash11enable_sm90INS1_16FlashAttnFwdSm90INS1_25CollectiveMainloopFwdSm90ILi2EN4cute5tupleIJNS5_1CILi1EEES8_S8_EEENS6_IJNS7_ILi128EEESA_NS7_ILi192EEEEEELi192ENS_12float_e4m3_tEfNS_4arch4Sm90ELb0ELb1ELb1ELb1ELb0ELb0ELb0ELb1ELb1ELb1ELb1ELb0EEENS1_21CollectiveEpilogueFwdINS6_IJSA_SB_SA_EEES9_NS_10bfloat16_tESF_Li256ELb1ELb1ELb1ELb1EEENS1_36VarlenDynamicPersistentTileSchedulerILi128ELi128ELi256ELi128ELb1ELb1ELb1ELb1ELb0ELb1EEEEEEEEEvNT_6ParamsE)
        /*0fd4*/ 	.short	0x0210
        /*0fd6*/ 	.short	0x0af0


	//----- nvinfo : EIATTR_SW_WAR
	.align		4
.L_222:
        /*0fd8*/ 	.byte	0x04, 0x36
        /*0fda*/ 	.short	(.L_224 - .L_223)
.L_223:
        /*0fdc*/ 	.word	0x00000008
.L_224:


//--------------------- .nv.info._ZN7cutlass13device_kernelIN5flash11enable_sm90INS1_16FlashAttnFwdSm90INS1_25CollectiveMainloopFwdSm90ILi2EN4cute5tupleIJNS5_1CILi1EEES8_S8_EEENS6_IJNS7_ILi128EEESA_NS7_ILi192EEEEEELi192ENS_12float_e4m3_tEfNS_4arch4Sm90ELb0ELb1ELb1ELb1ELb0ELb1ELb0ELb1ELb1ELb1ELb1ELb0EEENS1_21CollectiveEpilogueFwdINS6_IJSA_SB_SA_EEES9_NS_10bfloat16_tESF_Li256ELb1ELb1ELb1ELb1EEENS1_36VarlenDynamicPersistentTileSchedulerILi128ELi128ELi256ELi128ELb1ELb1ELb1ELb1ELb0ELb1EEEEEEEEEvNT_6ParamsE --------------------------
	.section	.nv.info._ZN7cutlass13device_kernelIN5flash11enable_sm90INS1_16FlashAttnFwdSm90INS1_25CollectiveMainloopFwdSm90ILi2EN4cute5tupleIJNS5_1CILi1EEES8_S8_EEENS6_IJNS7_ILi128EEESA_NS7_ILi192EEEEEELi192ENS_12float_e4m3_tEfNS_4arch4Sm90ELb0ELb1ELb1ELb1ELb0ELb1ELb0ELb1ELb1ELb1ELb1ELb0EEENS1_21CollectiveEpilogueFwdINS6_IJSA_SB_SA_EEES9_NS_10bfloat16_tESF_Li256ELb1ELb1ELb1ELb1EEENS1_36VarlenDynamicPersistentTileSchedulerILi128ELi128ELi256ELi128ELb1ELb1ELb1ELb1ELb0ELb1EEEEEEEEEvNT_6ParamsE,"",@"SHT_CUDA_INFO"
	.sectionflags	@""
	.align	4


	//----- nvinfo : EIATTR_CUDA_API_VERSION
	.align		4
        /*0000*/ 	.byte	0x04, 0x37
        /*0002*/ 	.short	(.L_226 - .L_225)
.L_225:
        /*0004*/ 	.word	0x00000082


	//----- nvinfo : EIATTR_KPARAM_INFO
	.align		4
.L_226:
        /*0008*/ 	.byte	0x04, 0x17
        /*000a*/ 	.short	(.L_228 - .L_227)
.L_227:
        /*000c*/ 	.word	0x00000000
        /*0010*/ 	.short	0x0000
        /*0012*/ 	.short	0x0070
        /*0014*/ 	.byte	0x00, 0xf0, 0x01, 0x2a


	//----- nvinfo : EIATTR_SPARSE_MMA_MASK
	.align		4
.L_228:
        /*0018*/ 	.byte	0x03, 0x50
        /*001a*/ 	.short	0x0000


	//----- nvinfo : EIATTR_MAXREG_COUNT
	.align		4
        /*001c*/ 	.byte	0x03, 0x1b
        /*001e*/ 	.short	0x00a8


	//----- nvinfo : EIATTR_NUM_BARRIERS
	.align		4
        /*0020*/ 	.byte	0x02, 0x4c
        /*0022*/ 	.byte	0x10
	.zero		1


	//----- nvinfo : EIATTR_EXTERNS
	.align		4
        /*0024*/ 	.byte	0x04, 0x0f
        /*0026*/ 	.short	(.L_230 - .L_229)


	//   ....[0]....
	.align		4
.L_229:
        /*0028*/ 	.word	index@(__assertfail)


	//----- nvinfo : EIATTR_ANNOTATIONS
	.align		4
.L_230:
        /*002c*/ 	.byte	0x04, 0x55
        /*002e*/ 	.short	(.L_232 - .L_231)


	//   ....[0]....
.L_231:
        /* <DEDUP_REMOVED lines=75> */


	//----- nvinfo : EIATTR_MERCURY_ISA_VERSION
	.align		4
.L_232:
        /*04c8*/ 	.byte	0x03, 0x5f
        /*04ca*/ 	.short	0x0101


	//----- nvinfo : EIATTR_UNUSED_LOAD_BYTE_OFFSET
	.align		4
        /*04cc*/ 	.byte	0x04, 0x44
        /*04ce*/ 	.short	(.L_234 - .L_233)


	//   ....[0]....
.L_233:
        /*04d0*/ 	.word	0x00000ad0
        /*04d4*/ 	.word	0x0000fff0


	//   ....[1]....
        /*04d8*/ 	.word	0x00020510
        /*04dc*/ 	.word	0x0000fff0


	//----- nvinfo : EIATTR_INT_WARP_WIDE_INSTR_OFFSETS
	.align		4
.L_234:
        /*04e0*/ 	.byte	0x04, 0x31
        /*04e2*/ 	.short	(.L_236 - .L_235)


	//   ....[0]....
.L_235:
        /*04e4*/ 	.word	0x00000190


	//   ....[1]....
        /*04e8*/ 	.word	0x000001d0


	//   ....[2]....
        /*04ec*/ 	.word	0x00000240


	//   ....[3]....
        /*04f0*/ 	.word	0x00029920


	//   ....[4]....
        /*04f4*/ 	.word	0x00029980


	//   ....[5]....
        /*04f8*/ 	.word	0x0002c5f0


	//   ....[6]....
        /*04fc*/ 	.word	0x0002c650


	//----- nvinfo : EIATTR_COOP_GROUP_MASK_REGIDS
	.align		4
.L_236:
        /*0500*/ 	.byte	0x04, 0x29
        /*0502*/ 	.short	(.L_238 - .L_237)


	//   ....[0]....
.L_237:
        /*0504*/ 	.word	0xffffffff


	//   ....[1]....
        /*0508*/ 	.word	0xffffffff


	//   ....[2]....
        /*050c*/ 	.word	0xffffffff


	//   ....[3]....
        /*0510*/ 	.word	0xffffffff


	//   ....[4]....
        /*0514*/ 	.word	0xffffffff


	//   ....[5]....
        /*0518*/ 	.word	0xffffffff


	//   ....[6]....
        /*051c*/ 	.word	0xffffffff


	//   ....[7]....
        /*0520*/ 	.word	0xffffffff


	//   ....[8]....
        /*0524*/ 	.word	0xffffffff


	//   ....[9]....
        /*0528*/ 	.word	0xffffffff


	//   ....[10]....
        /*052c*/ 	.word	0xffffffff


	//   ....[11]....
        /*0530*/ 	.word	0xffffffff


	//   ....[12]....
        /*0534*/ 	.word	0xffffffff


	//   ....[13]....
        /*0538*/ 	.word	0xffffffff


	//   ....[14]....
        /*053c*/ 	.word	0xffffffff


	//   ....[15]....
        /*0540*/ 	.word	0xffffffff


	//   ....[16]....
        /*0544*/ 	.word	0xffffffff


	//   ....[17]....
        /*0548*/ 	.word	0xffffffff


	//   ....[18]....
        /*054c*/ 	.word	0xffffffff


	//   ....[19]....
        /*0550*/ 	.word	0xffffffff


	//   ....[20]....
        /*0554*/ 	.word	0xffffffff


	//   ....[21]....
        /*0558*/ 	.word	0xffffffff


	//   ....[22]....
        /*055c*/ 	.word	0xffffffff


	//   ....[23]....
        /*0560*/ 	.word	0xffffffff


	//   ....[24]....
        /*0564*/ 	.word	0xffffffff


	//   ....[25]....
        /*0568*/ 	.word	0xffffffff


	//   ....[26]....
        /*056c*/ 	.word	0xffffffff


	//   ....[27]....
        /*0570*/ 	.word	0xffffffff


	//   ....[28]....
        /*0574*/ 	.word	0xffffffff


	//   ....[29]....
        /*0578*/ 	.word	0xffffffff


	//   ....[30]....
        /*057c*/ 	.word	0xffffffff


	//   ....[31]....
        /*0580*/ 	.word	0xffffffff


	//   ....[32]....
        /*0584*/ 	.word	0xffffffff


	//   ....[33]....
        /*0588*/ 	.word	0xffffffff


	//   ....[34]....
        /*058c*/ 	.word	0xffffffff


	//   ....[35]....
        /*0590*/ 	.word	0xffffffff


	//   ....[36]....
        /*0594*/ 	.word	0xffffffff


	//   ....[37]....
        /*0598*/ 	.word	0xffffffff


	//   ....[38]....
        /*059c*/ 	.word	0xffffffff


	//   ....[39]....
        /*05a0*/ 	.word	0xffffffff


	//   ....[40]....
        /*05a4*/ 	.word	0xffffffff


	//   ....[41]....
        /*05a8*/ 	.word	0xffffffff


	//   ....[42]....
        /*05ac*/ 	.word	0xffffffff


	//   ....[43]....
        /*05b0*/ 	.word	0xffffffff


	//   ....[44]....
        /*05b4*/ 	.word	0xffffffff


	//   ....[45]....
        /*05b8*/ 	.word	0xffffffff


	//   ....[46]....
        /*05bc*/ 	.word	0xffffffff


	//   ....[47]....
        /*05c0*/ 	.word	0xffffffff


	//   ....[48]....
        /*05c4*/ 	.word	0xffffffff


	//   ....[49]....
        /*05c8*/ 	.word	0xffffffff


	//   ....[50]....
        /*05cc*/ 	.word	0xffffffff


	//   ....[51]....
        /*05d0*/ 	.word	0xffffffff


	//   ....[52]....
        /*05d4*/ 	.word	0xffffffff


	//   ....[53]....
        /*05d8*/ 	.word	0xffffffff


	//   ....[54]....
        /*05dc*/ 	.word	0xffffffff


	//   ....[55]....
        /*05e0*/ 	.word	0xffffffff


	//   ....[56]....
        /*05e4*/ 	.word	0xffffffff


	//   ....[57]....
        /*05e8*/ 	.word	0xffffffff


	//   ....[58]....
        /*05ec*/ 	.word	0xffffffff


	//   ....[59]....
        /*05f0*/ 	.word	0xffffffff


	//   ....[60]....
        /*05f4*/ 	.word	0xffffffff


	//   ....[61]....
        /*05f8*/ 	.word	0xffffffff


	//   ....[62]....
        /*05fc*/ 	.word	0xffffffff


	//   ....[63]....
        /*0600*/ 	.word	0xffffffff


	//   ....[64]....
        /*0604*/ 	.word	0xffffffff


	//   ....[65]....
        /*0608*/ 	.word	0xffffffff


	//   ....[66]....
        /*060c*/ 	.word	0xffffffff


	//   ....[67]....
        /*0610*/ 	.word	0xffffffff


	//   ....[68]....
        /*0614*/ 	.word	0xffffffff


	//   ....[69]....
        /*0618*/ 	.word	0xffffffff


	//   ....[70]....
        /*061c*/ 	.word	0xffffffff


	//   ....[71]....
        /*0620*/ 	.word	0xffffffff


	//   ....[72]....
        /*0624*/ 	.word	0xffffffff


	//   ....[73]....
        /*0628*/ 	.word	0xffffffff


	//   ....[74]....
        /*062c*/ 	.word	0xffffffff


	//   ....[75]....
        /*0630*/ 	.word	0xffffffff


	//   ....[76]....
        /*0634*/ 	.word	0xffffffff


	//   ....[77]....
        /*0638*/ 	.word	0xffffffff


	//   ....[78]....
        /*063c*/ 	.word	0xffffffff


	//   ....[79]....
        /*0640*/ 	.word	0xffffffff


	//   ....[80]....
        /*0644*/ 	.word	0xffffffff


	//   ....[81]....
        /*0648*/ 	.word	0xffffffff


	//   ....[82]....
        /*064c*/ 	.word	0xffffffff


	//   ....[83]....
        /*0650*/ 	.word	0xffffffff


	//   ....[84]....
        /*0654*/ 	.word	0xffffffff


	//   ....[85]....
        /*0658*/ 	.word	0xffffffff


	//   ....[86]....
        /*065c*/ 	.word	0xffffffff


	//   ....[87]....
        /*0660*/ 	.word	0xffffffff


	//   ....[88]....
        /*0664*/ 	.word	0xffffffff


	//   ....[89]....
        /*0668*/ 	.word	0xffffffff


	//   ....[90]....
        /*066c*/ 	.word	0xffffffff


	//   ....[91]....
        /*0670*/ 	.word	0xffffffff


	//   ....[92]....
        /*0674*/ 	.word	0xffffffff


	//   ....[93]....
        /*0678*/ 	.word	0xffffffff


	//   ....[94]....
        /*067c*/ 	.word	0xffffffff


	//   ....[95]....
        /*0680*/ 	.word	0xffffffff


	//   ....[96]....
        /*0684*/ 	.word	0xffffffff


	//   ....[97]....
        /*0688*/ 	.word	0xffffffff


	//   ....[98]....
        /*068c*/ 	.word	0xffffffff


	//   ....[99]....
        /*0690*/ 	.word	0xffffffff


	//   ....[100]....
        /*0694*/ 	.word	0xffffffff


	//   ....[101]....
        /*0698*/ 	.word	0xffffffff


	//   ....[102]....
        /*069c*/ 	.word	0xffffffff


	//   ....[103]....
        /*06a0*/ 	.word	0xffffffff


	//   ....[104]....
        /*06a4*/ 	.word	0xffffffff


	//   ....[105]....
        /*06a8*/ 	.word	0xffffffff


	//   ....[106]....
        /*06ac*/ 	.word	0xffffffff


	//   ....[107]....
        /*06b0*/ 	.word	0xffffffff


	//   ....[108]....
        /*06b4*/ 	.word	0xffffffff


	//   ....[109]....
        /*06b8*/ 	.word	0xffffffff


	//   ....[110]....
        /*06bc*/ 	.word	0xffffffff


	//   ....[111]....
        /*06c0*/ 	.word	0xffffffff


	//   ....[112]....
        /*06c4*/ 	.word	0xffffffff


	//   ....[113]....
        /*06c8*/ 	.word	0xffffffff


	//   ....[114]....
        /*06cc*/ 	.word	0xffffffff


	//   ....[115]....
        /*06d0*/ 	.word	0xffffffff


	//   ....[116]....
        /*06d4*/ 	.word	0xffffffff


	//   ....[117]....
        /*06d8*/ 	.word	0xffffffff


	//   ....[118]....
        /*06dc*/ 	.word	0xffffffff


	//   ....[119]....
        /*06e0*/ 	.word	0xffffffff


	//   ....[120]....
        /*06e4*/ 	.word	0xffffffff


	//   ....[121]....
        /*06e8*/ 	.word	0xffffffff


	//   ....[122]....
        /*06ec*/ 	.word	0xffffffff


	//   ....[123]....
        /*06f0*/ 	.word	0xffffffff


	//   ....[124]....
        /*06f4*/ 	.word	0xffffffff


	//   ....[125]....
        /*06f8*/ 	.word	0xffffffff


	//   ....[126]....
        /*06fc*/ 	.word	0xffffffff


	//   ....[127]....
        /*0700*/ 	.word	0xffffffff


	//   ....[128]....
        /*0704*/ 	.word	0xffffffff


	//   ....[129]....
        /*0708*/ 	.word	0xffffffff


	//   ....[130]....
        /*070c*/ 	.word	0xffffffff


	//   ....[131]....
        /*0710*/ 	.word	0xffffffff


	//   ....[132]....
        /*0714*/ 	.word	0xffffffff


	//   ....[133]....
        /*0718*/ 	.word	0xffffffff


	//   ....[134]....
        /*071c*/ 	.word	0xffffffff


	//   ....[135]....
        /*0720*/ 	.word	0xffffffff


	//   ....[136]....
        /*0724*/ 	.word	0xffffffff


	//   ....[137]....
        /*0728*/ 	.word	0xffffffff


	//   ....[138]....
        /*072c*/ 	.word	0xffffffff


	//   ....[139]....
        /*0730*/ 	.word	0xffffffff


	//   ....[140]....
        /*0734*/ 	.word	0xffffffff


	//   ....[141]....
        /*0738*/ 	.word	0xffffffff


	//   ....[142]....
        /*073c*/ 	.word	0xffffffff


	//   ....[143]....
        /*0740*/ 	.word	0xffffffff


	//   ....[144]....
        /*0744*/ 	.word	0xffffffff


	//   ....[145]....
        /*0748*/ 	.word	0xffffffff


	//   ....[146]....
        /*074c*/ 	.word	0xffffffff


	//   ....[147]....
        /*0750*/ 	.word	0xffffffff


	//   ....[148]....
        /*0754*/ 	.word	0xffffffff


	//   ....[149]....
        /*0758*/ 	.word	0xffffffff


	//   ....[150]....
        /*075c*/ 	.word	0xffffffff


	//   ....[151]....
        /*0760*/ 	.word	0xffffffff


	//   ....[152]....
        /*0764*/ 	.word	0xffffffff


	//   ....[153]....
        /*0768*/ 	.word	0xffffffff


	//   ....[154]....
        /*076c*/ 	.word	0xffffffff


	//   ....[155]....
        /*0770*/ 	.word	0xffffffff


	//   ....[156]....
        /*0774*/ 	.word	0xffffffff


	//   ....[157]....
        /*0778*/ 	.word	0xffffffff


	//   ....[158]....
        /*077c*/ 	.word	0xffffffff


	//   ....[159]....
        /*0780*/ 	.word	0xffffffff


	//   ....[160]....
        /*0784*/ 	.word	0xffffffff


	//   ....[161]....
        /*0788*/ 	.word	0xffffffff


	//   ....[162]....
        /*078c*/ 	.word	0xffffffff


	//   ....[163]....
        /*0790*/ 	.word	0xffffffff


	//   ....[164]....
        /*0794*/ 	.word	0xffffffff


	//   ....[165]....
        /*0798*/ 	.word	0xffffffff


	//   ....[166]....
        /*079c*/ 	.word	0xffffffff


	//   ....[167]....
        /*07a0*/ 	.word	0xffffffff


	//   ....[168]....
        /*07a4*/ 	.word	0xffffffff


	//   ....[169]....
        /*07a8*/ 	.word	0xffffffff


	//   ....[170]....
        /*07ac*/ 	.word	0xffffffff


	//   ....[171]....
        /*07b0*/ 	.word	0xffffffff


	//   ....[172]....
        /*07b4*/ 	.word	0xffffffff


	//   ....[173]....
        /*07b8*/ 	.word	0xffffffff


	//   ....[174]....
        /*07bc*/ 	.word	0xffffffff


	//   ....[175]....
        /*07c0*/ 	.word	0xffffffff


	//   ....[176]....
        /*07c4*/ 	.word	0xffffffff


	//   ....[177]....
        /*07c8*/ 	.word	0xffffffff


	//   ....[178]....
        /*07cc*/ 	.word	0xffffffff


	//   ....[179]....
        /*07d0*/ 	.word	0xffffffff


	//   ....[180]....
        /*07d4*/ 	.word	0xffffffff


	//   ....[181]....
        /*07d8*/ 	.word	0xffffffff


	//   ....[182]....
        /*07dc*/ 	.word	0xffffffff


	//   ....[183]....
        /*07e0*/ 	.word	0xffffffff


	//   ....[184]....
        /*07e4*/ 	.word	0xffffffff


	//   ....[185]....
        /*07e8*/ 	.word	0xffffffff


	//   ....[186]....
        /*07ec*/ 	.word	0xffffffff


	//   ....[187]....
        /*07f0*/ 	.word	0xffffffff


	//   ....[188]....
        /*07f4*/ 	.word	0xffffffff


	//   ....[189]....
        /*07f8*/ 	.word	0xffffffff


	//   ....[190]....
        /*07fc*/ 	.word	0xffffffff


	//   ....[191]....
        /*0800*/ 	.word	0xffffffff


	//   ....[192]....
        /*0804*/ 	.word	0xffffffff


	//   ....[193]....
        /*0808*/ 	.word	0xffffffff


	//   ....[194]....
        /*080c*/ 	.word	0xffffffff


	//   ....[195]....
        /*0810*/ 	.word	0xffffffff


	//   ....[196]....
        /*0814*/ 	.word	0xffffffff


	//   ....[197]....
        /*0818*/ 	.word	0xffffffff


	//   ....[198]....
        /*081c*/ 	.word	0xffffffff


	//   ....[199]....
        /*0820*/ 	.word	0xffffffff


	//   ....[200]....
        /*0824*/ 	.word	0xffffffff


	//   ....[201]....
        /*0828*/ 	.word	0xffffffff


	//   ....[202]....
        /*082c*/ 	.word	0xffffffff


	//   ....[203]....
        /*0830*/ 	.word	0xffffffff


	//   ....[204]....
        /*0834*/ 	.word	0xffffffff


	//   ....[205]....
        /*0838*/ 	.word	0xffffffff


	//   ....[206]....
        /*083c*/ 	.word	0xffffffff


	//   ....[207]....
        /*0840*/ 	.word	0xffffffff


	//   ....[208]....
        /*0844*/ 	.word	0x0500000f


	//   ....[209]....
        /*0848*/ 	.word	0x0500000f


	//   ....[210]....
        /*084c*/ 	.word	0x0500000f


	//   ....[211]....
        /*0850*/ 	.word	0x0500000f


	//   ....[212]....
        /*0854*/ 	.word	0x0500000f


	//   ....[213]....
        /*0858*/ 	.word	0x0500000f


	//   ....[214]....
        /*085c*/ 	.word	0x0500000f


	//   ....[215]....
        /*0860*/ 	.word	0x0500000f


	//   ....[216]....
        /*0864*/ 	.word	0x0500000f


	//   ....[217]....
        /*0868*/ 	.word	0x0500000f


	//   ....[218]....
        /*086c*/ 	.word	0x0500000f


	//   ....[219]....
        /*0870*/ 	.word	0x0500000f


	//   ....[220]....
        /*0874*/ 	.word	0x0500000f


	//   ....[221]....
        /*0878*/ 	.word	0x0500000f


	//   ....[222]....
        /*087c*/ 	.word	0x0500000f


	//   ....[223]....
        /*0880*/ 	.word	0x0500000f


	//   ....[224]....
        /*0884*/ 	.word	0x0500000f


	//   ....[225]....
        /*0888*/ 	.word	0x0500000f


	//   ....[226]....
        /*088c*/ 	.word	0x0500000f


	//   ....[227]....
        /*0890*/ 	.word	0x0500000f


	//   ....[228]....
        /*0894*/ 	.word	0x0500000f


	//   ....[229]....
        /*0898*/ 	.word	0x0500000f


	//   ....[230]....
        /*089c*/ 	.word	0x0500000f


	//   ....[231]....
        /*08a0*/ 	.word	0x0500000f


	//   ....[232]....
        /*08a4*/ 	.word	0x0500000f


	//   ....[233]....
        /*08a8*/ 	.word	0x0500000f


	//   ....[234]....
        /*08ac*/ 	.word	0x0500000f


	//   ....[235]....
        /*08b0*/ 	.word	0x0500000f


	//   ....[236]....
        /*08b4*/ 	.word	0x0500000f


	//   ....[237]....
        /*08b8*/ 	.word	0x0500000f


	//   ....[238]....
        /*08bc*/ 	.word	0x0500000f


	//   ....[239]....
        /*08c0*/ 	.word	0x0500000f


	//   ....[240]....
        /*08c4*/ 	.word	0x0500000f


	//   ....[241]....
        /*08c8*/ 	.word	0x0500000f


	//   ....[242]....
        /*08cc*/ 	.word	0x0500000f


	//   ....[243]....
        /*08d0*/ 	.word	0x0500000f


	//   ....[244]....
        /*08d4*/ 	.word	0x0500000f


	//   ....[245]....
        /*08d8*/ 	.word	0x0500000f


	//   ....[246]....
        /*08dc*/ 	.word	0x0500000f


	//   ....[247]....
        /*08e0*/ 	.word	0x0500000f


	//   ....[248]....
        /*08e4*/ 	.word	0x0500000f


	//   ....[249]....
        /*08e8*/ 	.word	0x0500000f


	//   ....[250]....
        /*08ec*/ 	.word	0x0500000f


	//   ....[251]....
        /*08f0*/ 	.word	0x0500000f


	//   ....[252]....
        /*08f4*/ 	.word	0x0500000f


	//   ....[253]....
        /*08f8*/ 	.word	0x0500000f


	//   ....[254]....
        /*08fc*/ 	.word	0x0500000f


	//   ....[255]....
        /*0900*/ 	.word	0x0500000f


	//   ....[0]....
        /*0904*/ 	.word	0x0500000f


	//   ....[1]....
        /*0908*/ 	.word	0x0500000f


	//   ....[2]....
        /*090c*/ 	.word	0x0500000f


	//   ....[3]....
        /*0910*/ 	.word	0x0500000f


	//   ....[4]....
        /*0914*/ 	.word	0x0500000f


	//   ....[5]....
        /*0918*/ 	.word	0x0500000f


	//   ....[6]....
        /*091c*/ 	.word	0x0500000f


	//   ....[7]....
        /*0920*/ 	.word	0x0500000f


	//   ....[8]....
        /*0924*/ 	.word	0x0500000f


	//   ....[9]....
        /*0928*/ 	.word	0x0500000f


	//   ....[10]....
        /*092c*/ 	.word	0x0500000f


	//   ....[11]....
        /*0930*/ 	.word	0x0500000f


	//   ....[12]....
        /*0934*/ 	.word	0x0500000f


	//   ....[13]....
        /*0938*/ 	.word	0x0500000f


	//   ....[14]....
        /*093c*/ 	.word	0x0500000f


	//   ....[15]....
        /*0940*/ 	.word	0x0500000f


	//   ....[16]....
        /*0944*/ 	.word	0x0500000f


	//   ....[17]....
        /*0948*/ 	.word	0x0500000f


	//   ....[18]....
        /*094c*/ 	.word	0x0500000f


	//   ....[19]....
        /*0950*/ 	.word	0x0500000f


	//   ....[20]....
        /*0954*/ 	.word	0x0500000f


	//   ....[21]....
        /*0958*/ 	.word	0x0500000f


	//   ....[22]....
        /*095c*/ 	.word	0x0500000f


	//   ....[23]....
        /*0960*/ 	.word	0x0500000f


	//   ....[24]....
        /*0964*/ 	.word	0x0500000f


	//   ....[25]....
        /*0968*/ 	.word	0x0500000f


	//   ....[26]....
        /*096c*/ 	.word	0x0500000f


	//   ....[27]....
        /*0970*/ 	.word	0x0500000f


	//   ....[28]....
        /*0974*/ 	.word	0x0500000f


	//   ....[29]....
        /*0978*/ 	.word	0x0500000f


	//   ....[30]....
        /*097c*/ 	.word	0x0500000f


	//   ....[31]....
        /*0980*/ 	.word	0x0500000f


	//   ....[32]....
        /*0984*/ 	.word	0x0500000f


	//   ....[33]....
        /*0988*/ 	.word	0x0500000f


	//   ....[34]....
        /*098c*/ 	.word	0x0500000f


	//   ....[35]....
        /*0990*/ 	.word	0x0500000f


	//   ....[36]....
        /*0994*/ 	.word	0x0500000f


	//   ....[37]....
        /*0998*/ 	.word	0x0500000f


	//   ....[38]....
        /*099c*/ 	.word	0x0500000f


	//   ....[39]....
        /*09a0*/ 	.word	0x0500000f


	//   ....[40]....
        /*09a4*/ 	.word	0x0500000f


	//   ....[41]....
        /*09a8*/ 	.word	0x0500000f


	//   ....[42]....
        /*09ac*/ 	.word	0x0500000f


	//   ....[43]....
        /*09b0*/ 	.word	0x0500000f


	//   ....[44]....
        /*09b4*/ 	.word	0x0500000f


	//   ....[45]....
        /*09b8*/ 	.word	0x0500000f


	//   ....[46]....
        /*09bc*/ 	.word	0x0500000f


	//   ....[47]....
        /*09c0*/ 	.word	0x0500000f


	//   ....[48]....
        /*09c4*/ 	.word	0x0500000f


	//   ....[49]....
        /*09c8*/ 	.word	0x0500000f


	//   ....[50]....
        /*09cc*/ 	.word	0x0500000f


	//   ....[51]....
        /*09d0*/ 	.word	0x0500000f


	//   ....[52]....
        /*09d4*/ 	.word	0x0500000f


	//   ....[53]....
        /*09d8*/ 	.word	0x0500000f


	//   ....[54]....
        /*09dc*/ 	.word	0x0500000f


	//   ....[55]....
        /*09e0*/ 	.word	0x0500000f


	//   ....[56]....
        /*09e4*/ 	.word	0x0500000f


	//   ....[57]....
        /*09e8*/ 	.word	0x0500000f


	//   ....[58]....
        /*09ec*/ 	.word	0x0500000f


	//   ....[59]....
        /*09f0*/ 	.word	0x0500000f


	//   ....[60]....
        /*09f4*/ 	.word	0x0500000f


	//   ....[61]....
        /*09f8*/ 	.word	0x0500000f


	//   ....[62]....
        /*09fc*/ 	.word	0x0500000f


	//   ....[63]....
        /*0a00*/ 	.word	0x0500000f


	//   ....[64]....
        /*0a04*/ 	.word	0x0500000f


	//   ....[65]....
        /*0a08*/ 	.word	0x0500000f


	//   ....[66]....
        /*0a0c*/ 	.word	0x0500000f


	//   ....[67]....
        /*0a10*/ 	.word	0x0500000f


	//   ....[68]....
        /*0a14*/ 	.word	0x0500000f


	//   ....[69]....
        /*0a18*/ 	.word	0x0500000f


	//   ....[70]....
        /*0a1c*/ 	.word	0x0500000f


	//   ....[71]....
        /*0a20*/ 	.word	0x0500000f


	//   ....[72]....
        /*0a24*/ 	.word	0x0500000f


	//   ....[73]....
        /*0a28*/ 	.word	0x0500000f


	//   ....[74]....
        /*0a2c*/ 	.word	0x0500000f


	//   ....[75]....
        /*0a30*/ 	.word	0x0500000f


	//   ....[76]....
        /*0a34*/ 	.word	0x0500000f


	//   ....[77]....
        /*0a38*/ 	.word	0x0500000f


	//   ....[78]....
        /*0a3c*/ 	.word	0x0500000f


	//   ....[79]....
        /*0a40*/ 	.word	0x0500000f


	//   ....[80]....
        /*0a44*/ 	.word	0x0500000f


	//   ....[81]....
        /*0a48*/ 	.word	0x0500000f


	//   ....[82]....
        /*0a4c*/ 	.word	0x0500000f


	//   ....[83]....
        /*0a50*/ 	.word	0x0500000f


	//   ....[84]....
        /*0a54*/ 	.word	0x0500000f


	//   ....[85]....
        /*0a58*/ 	.word	0x0500000f


	//   ....[86]....
        /*0a5c*/ 	.word	0x0500000f


	//   ....[87]....
        /*0a60*/ 	.word	0x0500000f


	//   ....[88]....
        /*0a64*/ 	.word	0x0500000f


	//   ....[89]....
        /*0a68*/ 	.word	0x0500000f


	//   ....[90]....
        /*0a6c*/ 	.word	0x0500000f


	//   ....[91]....
        /*0a70*/ 	.word	0x0500000f


	//   ....[92]....
        /*0a74*/ 	.word	0x0500000f


	//   ....[93]....
        /*0a78*/ 	.word	0x0500000f


	//   ....[94]....
        /*0a7c*/ 	.word	0x0500000f


	//   ....[95]....
        /*0a80*/ 	.word	0x0500000f


	//   ....[96]....
        /*0a84*/ 	.word	0x0500000f


	//   ....[97]....
        /*0a88*/ 	.word	0x0500000f


	//   ....[98]....
        /*0a8c*/ 	.word	0x0500000f


	//   ....[99]....
        /*0a90*/ 	.word	0x0500000f


	//   ....[100]....
        /*0a94*/ 	.word	0x0500000f


	//   ....[101]....
        /*0a98*/ 	.word	0x0500000f


	//   ....[102]....
        /*0a9c*/ 	.word	0x0500000f


	//   ....[103]....
        /*0aa0*/ 	.word	0x0500000f


	//   ....[104]....
        /*0aa4*/ 	.word	0x0500000f


	//   ....[105]....
        /*0aa8*/ 	.word	0x0500000f


	//----- nvinfo : EIATTR_COOP_GROUP_INSTR_OFFSETS
	.align		4
.L_238:
        /*0aac*/ 	.byte	0x04, 0x28
        /*0aae*/ 	.short	(.L_240 - .L_239)


	//   ....[0]....
.L_239:
        /*0ab0*/ 	.word	0x00000070


	//   ....[1]....
        /*0ab4*/ 	.word	0x000001a0


	//   ....[2]....
        /*0ab8*/ 	.word	0x000001f0


	//   ....[3]....
        /*0abc*/ 	.word	0x00000420


	//   ....[4]....
        /*0ac0*/ 	.word	0x00000580


	//   ....[5]....
        /*0ac4*/ 	.word	0x000006a0


	//   ....[6]....
        /*0ac8*/ 	.word	0x00000800


	//   ....[7]....
        /*0acc*/ 	.word	0x0000a330


	//   ....[8]....
        /*0ad0*/ 	.word	0x0000ac20


	//   ....[9]....
        /*0ad4*/ 	.word	0x0000ac30


	//   ....[10]....
        /*0ad8*/ 	.word	0x0000ac40


	//   ....[11]....
        /*0adc*/ 	.word	0x0000ac50


	//   ....[12]....
        /*0ae0*/ 	.word	0x0000e2e0


	//   ....[13]....
        /*0ae4*/ 	.word	0x0000e2f0


	//   ....[14]....
        /*0ae8*/ 	.word	0x0000e300


	//   ....[15]....
        /*0aec*/ 	.word	0x0000e310


	//   ....[16]....
        /*0af0*/ 	.word	0x00011f40


	//   ....[17]....
        /*0af4*/ 	.word	0x000130a0


	//   ....[18]....
        /*0af8*/ 	.word	0x000139f0


	//   ....[19]....
        /*0afc*/ 	.word	0x00013d40


	//   ....[20]....
        /*0b00*/ 	.word	0x00014370


	//   ....[21]....
        /*0b04*/ 	.word	0x000143d0


	//   ....[22]....
        /*0b08*/ 	.word	0x000166e0


	//   ....[23]....
        /*0b0c*/ 	.word	0x000168b0


	//   ....[24]....
        /*0b10*/ 	.word	0x00017260


	//   ....[25]....
        /*0b14*/ 	.word	0x00017280


	//   ....[26]....
        /*0b18*/ 	.word	0x00017f40


	//   ....[27]....
        /*0b1c*/ 	.word	0x00017f60


	//   ....[28]....
        /*0b20*/ 	.word	0x0001a670


	//   ....[29]....
        /*0b24*/ 	.word	0x0001a6a0


	//   ....[30]....
        /*0b28*/ 	.word	0x0001a6d0


	//   ....[31]....
        /*0b2c*/ 	.word	0x0001a730


	//   ....[32]....
        /*0b30*/ 	.word	0x0001c9e0


	//   ....[33]....
        /*0b34*/ 	.word	0x0001cfb0


	//   ....[34]....
        /*0b38*/ 	.word	0x0001d960


	//   ....[35]....
        /*0b3c*/ 	.word	0x0001d980


	//   ....[36]....
        /*0b40*/ 	.word	0x0001e640


	//   ....[37]....
        /*0b44*/ 	.word	0x0001e660


	//   ....[38]....
        /*0b48*/ 	.word	0x0001fb20


	//   ....[39]....
        /*0b4c*/ 	.word	0x0001fb30


	//   ....[40]....
        /*0b50*/ 	.word	0x0001fbb0


	//   ....[41]....
        /*0b54*/ 	.word	0x0001fbc0


	//   ....[42]....
        /*0b58*/ 	.word	0x00020af0


	//   ....[43]....
        /*0b5c*/ 	.word	0x00020bb0


	//   ....[44]....
        /*0b60*/ 	.word	0x00020c30


	//   ....[45]....
        /*0b64*/ 	.word	0x00020cb0


	//   ....[46]....
        /*0b68*/ 	.word	0x00020d20


	//   ....[47]....
        /*0b6c*/ 	.word	0x00020d50


	//   ....[48]....
        /*0b70*/ 	.word	0x00020d80


	//   ....[49]....
        /*0b74*/ 	.word	0x00020db0


	//   ....[50]....
        /*0b78*/ 	.word	0x00020de0


	//   ....[51]....
        /*0b7c*/ 	.word	0x00020e10


	//   ....[52]....
        /*0b80*/ 	.word	0x00020e40


	//   ....[53]....
        /*0b84*/ 	.word	0x00020e70


	//   ....[54]....
        /*0b88*/ 	.word	0x00020ea0


	//   ....[55]....
        /*0b8c*/ 	.word	0x00020ed0


	//   ....[56]....
        /*0b90*/ 	.word	0x00020f00


	//   ....[57]....
        /*0b94*/ 	.word	0x00020f30


	//   ....[58]....
        /*0b98*/ 	.word	0x00020f60


	//   ....[59]....
        /*0b9c*/ 	.word	0x00020f90


	//   ....[60]....
        /*0ba0*/ 	.word	0x00020fc0


	//   ....[61]....
        /*0ba4*/ 	.word	0x00020ff0


	//   ....[62]....
        /*0ba8*/ 	.word	0x00021020


	//   ....[63]....
        /*0bac*/ 	.word	0x00021050


	//   ....[64]....
        /*0bb0*/ 	.word	0x00021080


	//   ....[65]....
        /*0bb4*/ 	.word	0x000210b0


	//   ....[66]....
        /*0bb8*/ 	.word	0x000210e0


	//   ....[67]....
        /*0bbc*/ 	.word	0x00021110


	//   ....[68]....
        /*0bc0*/ 	.word	0x00021140


	//   ....[69]....
        /*0bc4*/ 	.word	0x00021170


	//   ....[70]....
        /*0bc8*/ 	.word	0x000211a0


	//   ....[71]....
        /*0bcc*/ 	.word	0x000211d0


	//   ....[72]....
        /*0bd0*/ 	.word	0x00021200


	//   ....[73]....
        /*0bd4*/ 	.word	0x00021230


	//   ....[74]....
        /*0bd8*/ 	.word	0x00021260


	//   ....[75]....
        /*0bdc*/ 	.word	0x00021290


	//   ....[76]....
        /*0be0*/ 	.word	0x000212c0


	//   ....[77]....
        /*0be4*/ 	.word	0x000212e0


	//   ....[78]....
        /*0be8*/ 	.word	0x00021300


	//   ....[79]....
        /*0bec*/ 	.word	0x00021330


	//   ....[80]....
        /*0bf0*/ 	.word	0x00021360


	//   ....[81]....
        /*0bf4*/ 	.word	0x00021380


	//   ....[82]....
        /*0bf8*/ 	.word	0x000213b0


	//   ....[83]....
        /*0bfc*/ 	.word	0x000213e0


	//   ....[84]....
        /*0c00*/ 	.word	0x00021410


	//   ....[85]....
        /*0c04*/ 	.word	0x00021440


	//   ....[86]....
        /*0c08*/ 	.word	0x00021470


	//   ....[87]....
        /*0c0c*/ 	.word	0x000214a0


	//   ....[88]....
        /*0c10*/ 	.word	0x000214d0


	//   ....[89]....
        /*0c14*/ 	.word	0x00021500


	//   ....[90]....
        /*0c18*/ 	.word	0x00021520


	//   ....[91]....
        /*0c1c*/ 	.word	0x00021530


	//   ....[92]....
        /*0c20*/ 	.word	0x00021550


	//   ....[93]....
        /*0c24*/ 	.word	0x00021570


	//   ....[94]....
        /*0c28*/ 	.word	0x00021580


	//   ....[95]....
        /*0c2c*/ 	.word	0x000215b0


	//   ....[96]....
        /*0c30*/ 	.word	0x000215e0


	//   ....[97]....
        /*0c34*/ 	.word	0x00021600


	//   ....[98]....
        /*0c38*/ 	.word	0x00021610


	//   ....[99]....
        /*0c3c*/ 	.word	0x00021640


	//   ....[100]....
        /*0c40*/ 	.word	0x00021650


	//   ....[101]....
        /*0c44*/ 	.word	0x00021680


	//   ....[102]....
        /*0c48*/ 	.word	0x000216a0


	//   ....[103]....
        /*0c4c*/ 	.word	0x000216d0


	//   ....[104]....
        /*0c50*/ 	.word	0x00021700


	//   ....[105]....
        /*0c54*/ 	.word	0x00021730


	//   ....[106]....
        /*0c58*/ 	.word	0x00021750


	//   ....[107]....
        /*0c5c*/ 	.word	0x00021760


	//   ....[108]....
        /*0c60*/ 	.word	0x00021770


	//   ....[109]....
        /*0c64*/ 	.word	0x00021780


	//   ....[110]....
        /*0c68*/ 	.word	0x00021790


	//   ....[111]....
        /*0c6c*/ 	.word	0x000217a0


	//   ....[112]....
        /*0c70*/ 	.word	0x000217c0


	//   ....[113]....
        /*0c74*/ 	.word	0x000217f0


	//   ....[114]....
        /*0c78*/ 	.word	0x00021820


	//   ....[115]....
        /*0c7c*/ 	.word	0x00021850


	//   ....[116]....
        /*0c80*/ 	.word	0x00021880


	//   ....[117]....
        /*0c84*/ 	.word	0x000218b0


	//   ....[118]....
        /*0c88*/ 	.word	0x000218e0


	//   ....[119]....
        /*0c8c*/ 	.word	0x00021910


	//   ....[120]....
        /*0c90*/ 	.word	0x00021940


	//   ....[121]....
        /*0c94*/ 	.word	0x00021970


	//   ....[122]....
        /*0c98*/ 	.word	0x000219a0


	//   ....[123]....
        /*0c9c*/ 	.word	0x000219d0


	//   ....[124]....
        /*0ca0*/ 	.word	0x00021a00


	//   ....[125]....
        /*0ca4*/ 	.word	0x00021a30


	//   ....[126]....
        /*0ca8*/ 	.word	0x00021a50


	//   ....[127]....
        /*0cac*/ 	.word	0x00021a60


	//   ....[128]....
        /*0cb0*/ 	.word	0x00021a70


	//   ....[129]....
        /*0cb4*/ 	.word	0x00021a90


	//   ....[130]....
        /*0cb8*/ 	.word	0x00021ab0


	//   ....[131]....
        /*0cbc*/ 	.word	0x00021ad0


	//   ....[132]....
        /*0cc0*/ 	.word	0x00021b00


	//   ....[133]....
        /*0cc4*/ 	.word	0x00021b30


	//   ....[134]....
        /*0cc8*/ 	.word	0x00021b60


	//   ....[135]....
        /*0ccc*/ 	.word	0x00021b90


	//   ....[136]....
        /*0cd0*/ 	.word	0x00021bc0


	//   ....[137]....
        /*0cd4*/ 	.word	0x00021bf0


	//   ....[138]....
        /*0cd8*/ 	.word	0x00022510


	//   ....[139]....
        /*0cdc*/ 	.word	0x00022530


	//   ....[140]....
        /*0ce0*/ 	.word	0x00022540


	//   ....[141]....
        /*0ce4*/ 	.word	0x00022550


	//   ....[142]....
        /*0ce8*/ 	.word	0x00022e30


	//   ....[143]....
        /*0cec*/ 	.word	0x00022e40


	//   ....[144]....
        /*0cf0*/ 	.word	0x00022f90


	//   ....[145]....
        /*0cf4*/ 	.word	0x00022fa0


	//   ....[146]....
        /*0cf8*/ 	.word	0x000230f0


	//   ....[147]....
        /*0cfc*/ 	.word	0x00023100


	//   ....[148]....
        /*0d00*/ 	.word	0x00023250


	//   ....[149]....
        /*0d04*/ 	.word	0x00023260


	//   ....[150]....
        /*0d08*/ 	.word	0x00023650


	//   ....[151]....
        /*0d0c*/ 	.word	0x00023660


	//   ....[152]....
        /*0d10*/ 	.word	0x00024290


	//   ....[153]....
        /*0d14*/ 	.word	0x000242a0


	//   ....[154]....
        /*0d18*/ 	.word	0x00025610


	//   ....[155]....
        /*0d1c*/ 	.word	0x00025620


	//   ....[156]....
        /*0d20*/ 	.word	0x00025780


	//   ....[157]....
        /*0d24*/ 	.word	0x00025790


	//   ....[158]....
        /*0d28*/ 	.word	0x000258e0


	//   ....[159]....
        /*0d2c*/ 	.word	0x000258f0


	//   ....[160]....
        /*0d30*/ 	.word	0x00025a40


	//   ....[161]....
        /*0d34*/ 	.word	0x00025a50


	//   ....[162]....
        /*0d38*/ 	.word	0x00025c00


	//   ....[163]....
        /*0d3c*/ 	.word	0x00025e40


	//   ....[164]....
        /*0d40*/ 	.word	0x00025e70


	//   ....[165]....
        /*0d44*/ 	.word	0x00025ea0


	//   ....[166]....
        /*0d48*/ 	.word	0x00025ed0


	//   ....[167]....
        /*0d4c*/ 	.word	0x00025f00


	//   ....[168]....
        /*0d50*/ 	.word	0x00025f30


	//   ....[169]....
        /*0d54*/ 	.word	0x000260d0


	//   ....[170]....
        /*0d58*/ 	.word	0x00026100


	//   ....[171]....
        /*0d5c*/ 	.word	0x00026130


	//   ....[172]....
        /*0d60*/ 	.word	0x00026160


	//   ....[173]....
        /*0d64*/ 	.word	0x00026190


	//   ....[174]....
        /*0d68*/ 	.word	0x000261c0


	//   ....[175]....
        /*0d6c*/ 	.word	0x00026260


	//   ....[176]....
        /*0d70*/ 	.word	0x00026290


	//   ....[177]....
        /*0d74*/ 	.word	0x000262a0


	//   ....[178]....
        /*0d78*/ 	.word	0x000262d0


	//   ....[179]....
        /*0d7c*/ 	.word	0x00027d50


	//   ....[180]....
        /*0d80*/ 	.word	0x0002a0b0


	//   ....[181]....
        /*0d84*/ 	.word	0x0002ae30


	//   ....[182]....
        /*0d88*/ 	.word	0x0002ae50


	//   ....[183]....
        /*0d8c*/ 	.word	0x0002aeb0


	//   ....[184]....
        /*0d90*/ 	.word	0x0002af30


	//   ....[185]....
        /*0d94*/ 	.word	0x0002afc0


	//   ....[186]....
        /*0d98*/ 	.word	0x0002afd0


	//   ....[187]....
        /*0d9c*/ 	.word	0x0002b020


	//   ....[188]....
        /*0da0*/ 	.word	0x0002b060


	//   ....[189]....
        /*0da4*/ 	.word	0x0002d0b0


	//   ....[190]....
        /*0da8*/ 	.word	0x0002d0e0


	//   ....[191]....
        /*0dac*/ 	.word	0x0002d140


	//   ....[192]....
        /*0db0*/ 	.word	0x0002d170


	//   ....[193]....
        /*0db4*/ 	.word	0x0002d1a0


	//   ....[194]....
        /*0db8*/ 	.word	0x0002d1d0


	//   ....[195]....
        /*0dbc*/ 	.word	0x0002d200


	//   ....[196]....
        /*0dc0*/ 	.word	0x0002d230


	//   ....[197]....
        /*0dc4*/ 	.word	0x0002d400


	//   ....[198]....
        /*0dc8*/ 	.word	0x0002d430


	//   ....[199]....
        /*0dcc*/ 	.word	0x0002d460


	//   ....[200]....
        /*0dd0*/ 	.word	0x0002d490


	//   ....[201]....
        /*0dd4*/ 	.word	0x0002d4c0


	//   ....[202]....
        /*0dd8*/ 	.word	0x0002d4f0


	//   ....[203]....
        /*0ddc*/ 	.word	0x0002d5d0


	//   ....[204]....
        /*0de0*/ 	.word	0x0002d5f0


	//   ....[205]....
        /*0de4*/ 	.word	0x0002d600


	//   ....[206]....
        /*0de8*/ 	.word	0x0002d680


	//   ....[207]....
        /*0dec*/ 	.word	0x0002e1d0


	//   ....[208]....
        /*0df0*/ 	.word	0x0002e650


	//   ....[209]....
        /*0df4*/ 	.word	0x0002e6f0


	//   ....[210]....
        /*0df8*/ 	.word	0x0002e780


	//   ....[211]....
        /*0dfc*/ 	.word	0x0002e7d0


	//   ....[212]....
        /*0e00*/ 	.word	0x0002e820


	//   ....[213]....
        /*0e04*/ 	.word	0x0002e8f0


	//   ....[214]....
        /*0e08*/ 	.word	0x0002e980


	//   ....[215]....
        /*0e0c*/ 	.word	0x0002e9d0


	//   ....[216]....
        /*0e10*/ 	.word	0x0002ea20


	//   ....[217]....
        /*0e14*/ 	.word	0x0002ee90


	//   ....[218]....
        /*0e18*/ 	.word	0x0002efb0


	//   ....[219]....
        /*0e1c*/ 	.word	0x0002f0e0


	//   ....[220]....
        /*0e20*/ 	.word	0x0002f200


	//   ....[221]....
        /*0e24*/ 	.word	0x0002f330


	//   ....[222]....
        /*0e28*/ 	.word	0x0002f450


	//   ....[223]....
        /*0e2c*/ 	.word	0x0002f570


	//   ....[224]....
        /*0e30*/ 	.word	0x0002f5c0


	//   ....[225]....
        /*0e34*/ 	.word	0x0002f630


	//   ....[226]....
        /*0e38*/ 	.word	0x0002f6c0


	//   ....[227]....
        /*0e3c*/ 	.word	0x0002f720


	//   ....[228]....
        /*0e40*/ 	.word	0x0002f780


	//   ....[229]....
        /*0e44*/ 	.word	0x0002f800


	//   ....[230]....
        /*0e48*/ 	.word	0x0002f870


	//   ....[231]....
        /*0e4c*/ 	.word	0x0002f8d0


	//   ....[232]....
        /*0e50*/ 	.word	0x0002f920


	//   ....[233]....
        /*0e54*/ 	.word	0x0002f9a0


	//   ....[234]....
        /*0e58*/ 	.word	0x0002fa10


	//   ....[235]....
        /*0e5c*/ 	.word	0x0002fa70


	//   ....[236]....
        /*0e60*/ 	.word	0x0002fac0


	//   ....[237]....
        /*0e64*/ 	.word	0x0002fb40


	//   ....[238]....
        /*0e68*/ 	.word	0x0002fbb0


	//   ....[239]....
        /*0e6c*/ 	.word	0x0002fc10


	//   ....[240]....
        /*0e70*/ 	.word	0x0002fc60


	//   ....[241]....
        /*0e74*/ 	.word	0x0002fd10


	//   ....[242]....
        /*0e78*/ 	.word	0x0002fd60


	//   ....[243]....
        /*0e7c*/ 	.word	0x0002fdc0


	//   ....[244]....
        /*0e80*/ 	.word	0x0002fe10


	//   ....[245]....
        /*0e84*/ 	.word	0x0002fe90


	//   ....[246]....
        /*0e88*/ 	.word	0x0002fee0


	//   ....[247]....
        /*0e8c*/ 	.word	0x0002ff40


	//   ....[248]....
        /*0e90*/ 	.word	0x0002ffb0


	//   ....[249]....
        /*0e94*/ 	.word	0x00030020


	//   ....[250]....
        /*0e98*/ 	.word	0x00030080


	//   ....[251]....
        /*0e9c*/ 	.word	0x000300f0


	//   ....[252]....
        /*0ea0*/ 	.word	0x00030150


	//   ....[253]....
        /*0ea4*/ 	.word	0x000301b0


	//   ....[254]....
        /*0ea8*/ 	.word	0x00030220


	//   ....[255]....
        /*0eac*/ 	.word	0x00030280


	//   ....[0]....
        /*0eb0*/ 	.word	0x000302f0


	//   ....[1]....
        /*0eb4*/ 	.word	0x00030370


	//   ....[2]....
        /*0eb8*/ 	.word	0x000303e0


	//   ....[3]....
        /*0ebc*/ 	.word	0x00030440


	//   ....[4]....
        /*0ec0*/ 	.word	0x00030490


	//   ....[5]....
        /*0ec4*/ 	.word	0x000304f0


	//   ....[6]....
        /*0ec8*/ 	.word	0x00030580


	//   ....[7]....
        /*0ecc*/ 	.word	0x000305e0


	//   ....[8]....
        /*0ed0*/ 	.word	0x00030630


	//   ....[9]....
        /*0ed4*/ 	.word	0x000306d0


	//   ....[10]....
        /*0ed8*/ 	.word	0x00030720


	//   ....[11]....
        /*0edc*/ 	.word	0x00030780


	//   ....[12]....
        /*0ee0*/ 	.word	0x000307d0


	//   ....[13]....
        /*0ee4*/ 	.word	0x00030850


	//   ....[14]....
        /*0ee8*/ 	.word	0x000308a0


	//   ....[15]....
        /*0eec*/ 	.word	0x00030900


	//   ....[16]....
        /*0ef0*/ 	.word	0x00030970


	//   ....[17]....
        /*0ef4*/ 	.word	0x000309e0


	//   ....[18]....
        /*0ef8*/ 	.word	0x00030a40


	//   ....[19]....
        /*0efc*/ 	.word	0x00030ab0


	//   ....[20]....
        /*0f00*/ 	.word	0x00030b10


	//   ....[21]....
        /*0f04*/ 	.word	0x00030b80


	//   ....[22]....
        /*0f08*/ 	.word	0x00030bd0


	//   ....[23]....
        /*0f0c*/ 	.word	0x00030c40


	//   ....[24]....
        /*0f10*/ 	.word	0x00030ca0


	//   ....[25]....
        /*0f14*/ 	.word	0x00030d20


	//   ....[26]....
        /*0f18*/ 	.word	0x00030d70


	//   ....[27]....
        /*0f1c*/ 	.word	0x00030df0


	//   ....[28]....
        /*0f20*/ 	.word	0x00030e40


	//   ....[29]....
        /*0f24*/ 	.word	0x00030ec0


	//   ....[30]....
        /*0f28*/ 	.word	0x00030f30


	//   ....[31]....
        /*0f2c*/ 	.word	0x00030f90


	//   ....[32]....
        /*0f30*/ 	.word	0x00030ff0


	//   ....[33]....
        /*0f34*/ 	.word	0x00031070


	//   ....[34]....
        /*0f38*/ 	.word	0x000310e0


	//   ....[35]....
        /*0f3c*/ 	.word	0x00031140


	//   ....[36]....
        /*0f40*/ 	.word	0x00031190


	//   ....[37]....
        /*0f44*/ 	.word	0x000311f0


	//   ....[38]....
        /*0f48*/ 	.word	0x00031240


	//   ....[39]....
        /*0f4c*/ 	.word	0x000312a0


	//   ....[40]....
        /*0f50*/ 	.word	0x000312f0


	//   ....[41]....
        /*0f54*/ 	.word	0x00031350


	//   ....[42]....
        /*0f58*/ 	.word	0x000313b0


	//   ....[43]....
        /*0f5c*/ 	.word	0x00031410


	//   ....[44]....
        /*0f60*/ 	.word	0x00031460


	//   ....[45]....
        /*0f64*/ 	.word	0x000314f0


	//   ....[46]....
        /*0f68*/ 	.word	0x00031550


	//   ....[47]....
        /*0f6c*/ 	.word	0x000315b0


	//   ....[48]....
        /*0f70*/ 	.word	0x00031600


	//   ....[49]....
        /*0f74*/ 	.word	0x00031690


	//   ....[50]....
        /*0f78*/ 	.word	0x00031710


	//   ....[51]....
        /*0f7c*/ 	.word	0x00031790


	//   ....[52]....
        /*0f80*/ 	.word	0x000317e0


	//   ....[53]....
        /*0f84*/ 	.word	0x00031870


	//   ....[54]....
        /*0f88*/ 	.word	0x000318e0


	//   ....[55]....
        /*0f8c*/ 	.word	0x00031960


	//   ....[56]....
        /*0f90*/ 	.word	0x000319b0


	//   ....[57]....
        /*0f94*/ 	.word	0x00031a40


	//   ....[58]....
        /*0f98*/ 	.word	0x00031a90


	//   ....[59]....
        /*0f9c*/ 	.word	0x00031b20


	//   ....[60]....
        /*0fa0*/ 	.word	0x00031bb0


	//   ....[61]....
        /*0fa4*/ 	.word	0x00031c40


	//   ....[62]....
        /*0fa8*/ 	.word	0x00031cd0


	//   ....[63]....
        /*0fac*/ 	.word	0x00031d60


	//   ....[64]....
        /*0fb0*/ 	.word	0x00031df0


	//   ....[65]....
        /*0fb4*/ 	.word	0x00031e70


	//   ....[66]....
        /*0fb8*/ 	.word	0x00031ec0


	//   ....[67]....
        /*0fbc*/ 	.word	0x00031f60


	//   ....[68]....
        /*0fc0*/ 	.word	0x00031ff0


	//   ....[69]....
        /*0fc4*/ 	.word	0x00032070


	//   ....[70]....
        /*0fc8*/ 	.word	0x000320c0


	//   ....[71]....
        /*0fcc*/ 	.word	0x00032150


	//   ....[72]....
        /*0fd0*/ 	.word	0x000321e0


	//   ....[73]....
        /*0fd4*/ 	.word	0x00032270


	//   ....[74]....
        /*0fd8*/ 	.word	0x00032300


	//   ....[75]....
        /*0fdc*/ 	.word	0x00032390


	//   ....[76]....
        /*0fe0*/ 	.word	0x00032420


	//   ....[77]....
        /*0fe4*/ 	.word	0x000324e0


	//   ....[78]....
        /*0fe8*/ 	.word	0x000327c0


	//   ....[79]....
        /*0fec*/ 	.word	0x000329d0


	//   ....[80]....
        /*0ff0*/ 	.word	0x00032a20


	//   ....[81]....
        /*0ff4*/ 	.word	0x00032a80


	//   ....[82]....
        /*0ff8*/ 	.word	0x00032b90


	//   ....[83]....
        /*0ffc*/ 	.word	0x00032bf0


	//   ....[84]....
        /*1000*/ 	.word	0x00032d00


	//   ....[85]....
        /*1004*/ 	.word	0x00032d60


	//   ....[86]....
        /*1008*/ 	.word	0x00032e40


	//   ....[87]....
        /*100c*/ 	.word	0x00033160


	//   ....[88]....
        /*1010*/ 	.word	0x00033200


	//   ....[89]....
        /*1014*/ 	.word	0x000333a0


	//   ....[90]....
        /*1018*/ 	.word	0x00033420


	//   ....[91]....
        /*101c*/ 	.word	0x000334a0


	//   ....[92]....
        /*1020*/ 	.word	0x00033520


	//   ....[93]....
        /*1024*/ 	.word	0x000335a0


	//   ....[94]....
        /*1028*/ 	.word	0x00033630


	//   ....[95]....
        /*102c*/ 	.word	0x000336d0


	//   ....[96]....
        /*1030*/ 	.word	0x00033780


	//   ....[97]....
        /*1034*/ 	.word	0x00033800


	//   ....[98]....
        /*1038*/ 	.word	0x00033880


	//   ....[99]....
        /*103c*/ 	.word	0x00033900


	//   ....[100]....
        /*1040*/ 	.word	0x00033990


	//   ....[101]....
        /*1044*/ 	.word	0x00033a10


	//   ....[102]....
        /*1048*/ 	.word	0x00033ac0


	//   ....[103]....
        /*104c*/ 	.word	0x00033b10


	//   ....[104]....
        /*1050*/ 	.word	0x00033bd0


	//   ....[105]....
        /*1054*/ 	.word	0x00033d00


	//----- nvinfo : EIATTR_REG_RECONFIG
	.align		4
.L_240:
        /*1058*/ 	.byte	0x01, 0x54
	.zero		2


	//----- nvinfo : EIATTR_SYSCALL_OFFSETS
	.align		4
        /*105c*/ 	.byte	0x04, 0x46
        /*105e*/ 	.short	(.L_242 - .L_241)


	//   ....[0]....
.L_241:
        /*1060*/ 	.word	0x00002220


	//   ....[1]....
        /*1064*/ 	.word	0x00002370


	//   ....[2]....
        /*1068*/ 	.word	0x0000a4c0


	//   ....[3]....
        /*106c*/ 	.word	0x0000aa00


	//   ....[4]....
        /*1070*/ 	.word	0x00029b20


	//   ....[5]....
        /*1074*/ 	.word	0x00029cb0


	//   ....[6]....
        /*1078*/ 	.word	0x00029e00


	//   ....[7]....
        /*107c*/ 	.word	0x00029f40


	//   ....[8]....
        /*1080*/ 	.word	0x0002a9c0


	//----- nvinfo : EIATTR_MBARRIER_INSTR_OFFSETS
	.align		4
.L_242:
        /*1084*/ 	.byte	0x04, 0x39
        /*1086*/ 	.short	(.L_244 - .L_243)


	//   ....[0]....
.L_243:
        /*1088*/ 	.word	0x000002d0
        /*108c*/ 	.word	0x000000ff
        /*1090*/ 	.word	0x0002a800
        /*1094*/ 	.short	0x0100
        /*1096*/ 	.byte	0x08
	.zero		1


	//   ....[1]....
        /*1098*/ 	.word	0x000002e0
        /*109c*/ 	.word	0x000000ff
        /*10a0*/ 	.word	0x0002a820
        /*10a4*/ 	.short	0x0100
        /*10a6*/ 	.byte	0x08
	.zero		1


	//   ....[2]....
        /*10a8*/ 	.word	0x000003d0
        /*10ac*/ 	.word	0x000000ff
        /*10b0*/ 	.word	0x0002a830
        /*10b4*/ 	.short	0x0100
        /*10b6*/ 	.byte	0x08
	.zero		1


	//   ....[3]....
        /*10b8*/ 	.word	0x000003e0
        /*10bc*/ 	.word	0x000000ff
        /*10c0*/ 	.word	0x0002a840
        /*10c4*/ 	.short	0x0100
        /*10c6*/ 	.byte	0x08
	.zero		1


	//   ....[4]....
        /*10c8*/ 	.word	0x000003f0
        /*10cc*/ 	.word	0x000000ff
        /*10d0*/ 	.word	0x0002a838
        /*10d4*/ 	.short	0x0100
        /*10d6*/ 	.byte	0x08
	.zero		1


	//   ....[5]....
        /*10d8*/ 	.word	0x00000400
        /*10dc*/ 	.word	0x000000ff
        /*10e0*/ 	.word	0x0002a848
        /*10e4*/ 	.short	0x0100
        /*10e6*/ 	.byte	0x08
	.zero		1


	//   ....[6]....
        /*10e8*/ 	.word	0x00000530
        /*10ec*/ 	.word	0x000000ff
        /*10f0*/ 	.word	0x0002a850
        /*10f4*/ 	.short	0x0100
        /*10f6*/ 	.byte	0x08
	.zero		1


	//   ....[7]....
        /*10f8*/ 	.word	0x00000540
        /*10fc*/ 	.word	0x000000ff
        /*1100*/ 	.word	0x0002a860
        /*1104*/ 	.short	0x0100
        /*1106*/ 	.byte	0x08
	.zero		1


	//   ....[8]....
        /*1108*/ 	.word	0x00000550
        /*110c*/ 	.word	0x000000ff
        /*1110*/ 	.word	0x0002a858
        /*1114*/ 	.short	0x0100
        /*1116*/ 	.byte	0x08
	.zero		1


	//   ....[9]....
        /*1118*/ 	.word	0x00000560
        /*111c*/ 	.word	0x000000ff
        /*1120*/ 	.word	0x0002a868
        /*1124*/ 	.short	0x0100
        /*1126*/ 	.byte	0x08
	.zero		1


	//   ....[10]....
        /*1128*/ 	.word	0x00000650
        /*112c*/ 	.word	0x000000ff
        /*1130*/ 	.word	0x0002a870
        /*1134*/ 	.short	0x0100
        /*1136*/ 	.byte	0x06
	.zero		1


	//   ....[11]....
        /*1138*/ 	.word	0x00000660
        /*113c*/ 	.word	0x000000ff
        /*1140*/ 	.word	0x0002a880
        /*1144*/ 	.short	0x0100
        /*1146*/ 	.byte	0x06
	.zero		1


	//   ....[12]....
        /*1148*/ 	.word	0x00000670
        /*114c*/ 	.word	0x000000ff
        /*1150*/ 	.word	0x0002a878
        /*1154*/ 	.short	0x0100
        /*1156*/ 	.byte	0x06
	.zero		1


	//   ....[13]....
        /*1158*/ 	.word	0x00000680
        /*115c*/ 	.word	0x000000ff
        /*1160*/ 	.word	0x0002a888
        /*1164*/ 	.short	0x0100
        /*1166*/ 	.byte	0x06
	.zero		1


	//   ....[14]....
        /*1168*/ 	.word	0x000007b0
        /*116c*/ 	.word	0x000000ff
        /*1170*/ 	.word	0x0002a890
        /*1174*/ 	.short	0x0100
        /*1176*/ 	.byte	0x08
	.zero		1


	//   ....[15]....
        /*1178*/ 	.word	0x000007c0
        /*117c*/ 	.word	0x000000ff
        /*1180*/ 	.word	0x0002a8a0
        /*1184*/ 	.short	0x0100
        /*1186*/ 	.byte	0x08
	.zero		1


	//   ....[16]....
        /*1188*/ 	.word	0x000007d0
        /*118c*/ 	.word	0x000000ff
        /*1190*/ 	.word	0x0002a898
        /*1194*/ 	.short	0x0100
        /*1196*/ 	.byte	0x08
	.zero		1


	//   ....[17]....
        /*1198*/ 	.word	0x000007e0
        /*119c*/ 	.word	0x000000ff
        /*11a0*/ 	.word	0x0002a8a8
        /*11a4*/ 	.short	0x0100
        /*11a6*/ 	.byte	0x08
	.zero		1


	//   ....[18]....
        /*11a8*/ 	.word	0x00000910
        /*11ac*/ 	.word	0x000000ff
        /*11b0*/ 	.word	0x0002a8b0
        /*11b4*/ 	.short	0x0100
        /*11b6*/ 	.byte	0x08
	.zero		1


	//   ....[19]....
        /*11b8*/ 	.word	0x00000920
        /*11bc*/ 	.word	0x000000ff
        /*11c0*/ 	.word	0x0002a8c0
        /*11c4*/ 	.short	0x0100
        /*11c6*/ 	.byte	0x08
	.zero		1


	//   ....[20]....
        /*11c8*/ 	.word	0x00000930
        /*11cc*/ 	.word	0x000000ff
        /*11d0*/ 	.word	0x0002a8b8
        /*11d4*/ 	.short	0x0100
        /*11d6*/ 	.byte	0x08
	.zero		1


	//   ....[21]....
        /*11d8*/ 	.word	0x00000940
        /*11dc*/ 	.word	0x000000ff
        /*11e0*/ 	.word	0x0002a8c8
        /*11e4*/ 	.short	0x0100
        /*11e6*/ 	.byte	0x08
	.zero		1


	//   ....[22]....
        /*11e8*/ 	.word	0x00003470
        /*11ec*/ 	.word	0x00000068
        /*11f0*/ 	.word	0x0002a890
        /*11f4*/ 	.short	0x010a
        /*11f6*/ 	.byte	0x3f
	.zero		1


	//   ....[23]....
        /*11f8*/ 	.word	0x00006310
        /*11fc*/ 	.word	0x00000068
        /*1200*/ 	.word	0x0002a890
        /*1204*/ 	.short	0x010a
        /*1206*/ 	.byte	0x3f
	.zero		1


	//   ....[24]....
        /*1208*/ 	.word	0x00009230
        /*120c*/ 	.word	0x00000068
        /*1210*/ 	.word	0x0002a890
        /*1214*/ 	.short	0x010a
        /*1216*/ 	.byte	0x3f
	.zero		1


	//   ....[25]....
        /*1218*/ 	.word	0x000094a0
        /*121c*/ 	.word	0x00000004
        /*1220*/ 	.word	0x00000000
        /*1224*/ 	.short	0x0101
        /*1226*/ 	.byte	0x3f
	.zero		1


	//   ....[26]....
        /*1228*/ 	.word	0x000094e0
        /*122c*/ 	.word	0x00000068
        /*1230*/ 	.word	0x0002a8b0
        /*1234*/ 	.short	0x010a
        /*1236*/ 	.byte	0x3f
	.zero		1


	//   ....[27]....
        /*1238*/ 	.word	0x00009810
        /*123c*/ 	.word	0x00000068
        /*1240*/ 	.word	0x00000000
        /*1244*/ 	.short	0x0101
        /*1246*/ 	.byte	0x3f
	.zero		1


	//   ....[28]....
        /*1248*/ 	.word	0x0000a780
        /*124c*/ 	.word	0x00000010
        /*1250*/ 	.word	0x0002a800
        /*1254*/ 	.short	0x010a
        /*1256*/ 	.byte	0x3f
	.zero		1


	//   ....[29]....
        /*1258*/ 	.word	0x0000a7d0
        /*125c*/ 	.word	0x00000010
        /*1260*/ 	.word	0x0002a800
        /*1264*/ 	.short	0x010a
        /*1266*/ 	.byte	0x3f
	.zero		1


	//   ....[30]....
        /*1268*/ 	.word	0x0000b1c0
        /*126c*/ 	.word	0x00000010
        /*1270*/ 	.word	0x0002a800
        /*1274*/ 	.short	0x010a
        /*1276*/ 	.byte	0x3f
	.zero		1


	//   ....[31]....
        /*1278*/ 	.word	0x0000e7c0
        /*127c*/ 	.word	0x00000010
        /*1280*/ 	.word	0x0002a800
        /*1284*/ 	.short	0x010a
        /*1286*/ 	.byte	0x3f
	.zero		1


	//   ....[32]....
        /*1288*/ 	.word	0x00011940
        /*128c*/ 	.word	0x00000008
        /*1290*/ 	.word	0x0002a830
        /*1294*/ 	.short	0x010a
        /*1296*/ 	.byte	0x3f
	.zero		1


	//   ....[33]....
        /*1298*/ 	.word	0x000119b0
        /*129c*/ 	.word	0x00000008
        /*12a0*/ 	.word	0x0002a830
        /*12a4*/ 	.short	0x010a
        /*12a6*/ 	.byte	0x3f
	.zero		1


	//   ....[34]....
        /*12a8*/ 	.word	0x00012280
        /*12ac*/ 	.word	0x00000008
        /*12b0*/ 	.word	0x00000000
        /*12b4*/ 	.short	0x0101
        /*12b6*/ 	.byte	0x3f
	.zero		1


	//   ....[35]....
        /*12b8*/ 	.word	0x000157c0
        /*12bc*/ 	.word	0x00000007
        /*12c0*/ 	.word	0x0002a830
        /*12c4*/ 	.short	0x010a
        /*12c6*/ 	.byte	0x3f
	.zero		1


	//   ....[36]....
        /*12c8*/ 	.word	0x00015810
        /*12cc*/ 	.word	0x00000007
        /*12d0*/ 	.word	0x0002a830
        /*12d4*/ 	.short	0x010a
        /*12d6*/ 	.byte	0x3f
	.zero		1


	//   ....[37]....
        /*12d8*/ 	.word	0x00015b60
        /*12dc*/ 	.word	0x00000007
        /*12e0*/ 	.word	0x0002a850
        /*12e4*/ 	.short	0x010a
        /*12e6*/ 	.byte	0x3f
	.zero		1


	//   ....[38]....
        /*12e8*/ 	.word	0x00015ba0
        /*12ec*/ 	.word	0x00000007
        /*12f0*/ 	.word	0x0002a850
        /*12f4*/ 	.short	0x010a
        /*12f6*/ 	.byte	0x3f
	.zero		1


	//   ....[39]....
        /*12f8*/ 	.word	0x00016700
        /*12fc*/ 	.word	0x00000014
        /*1300*/ 	.word	0x00000000
        /*1304*/ 	.short	0x0101
        /*1306*/ 	.byte	0x3f
	.zero		1


	//   ....[40]....
        /*1308*/ 	.word	0x000188e0
        /*130c*/ 	.word	0x00000013
        /*1310*/ 	.word	0x00000000
        /*1314*/ 	.short	0x0101
        /*1316*/ 	.byte	0x3f
	.zero		1


	//   ....[41]....
        /*1318*/ 	.word	0x00019480
        /*131c*/ 	.word	0x00000007
        /*1320*/ 	.word	0x0002a830
        /*1324*/ 	.short	0x010a
        /*1326*/ 	.byte	0x3f
	.zero		1


	//   ....[42]....
        /*1328*/ 	.word	0x000194d0
        /*132c*/ 	.word	0x00000007
        /*1330*/ 	.word	0x0002a830
        /*1334*/ 	.short	0x010a
        /*1336*/ 	.byte	0x3f
	.zero		1


	//   ....[43]....
        /*1338*/ 	.word	0x00019850
        /*133c*/ 	.word	0x00000007
        /*1340*/ 	.word	0x0002a850
        /*1344*/ 	.short	0x010a
        /*1346*/ 	.byte	0x3f
	.zero		1


	//   ....[44]....
        /*1348*/ 	.word	0x00019890
        /*134c*/ 	.word	0x00000007
        /*1350*/ 	.word	0x0002a850
        /*1354*/ 	.short	0x010a
        /*1356*/ 	.byte	0x3f
	.zero		1


	//   ....[45]....
        /*1358*/ 	.word	0x0001b000
        /*135c*/ 	.word	0x000000b3
        /*1360*/ 	.word	0x00000000
        /*1364*/ 	.short	0x0101
        /*1366*/ 	.byte	0x3f
	.zero		1


	//   ....[46]....
        /*1368*/ 	.word	0x0001b570
        /*136c*/ 	.word	0x00000013
        /*1370*/ 	.word	0x00000000
        /*1374*/ 	.short	0x0101
        /*1376*/ 	.byte	0x3f
	.zero		1


	//   ....[47]....
        /*1378*/ 	.word	0x0001be90
        /*137c*/ 	.word	0x00000007
        /*1380*/ 	.word	0x0002a830
        /*1384*/ 	.short	0x010a
        /*1386*/ 	.byte	0x3f
	.zero		1


	//   ....[48]....
        /*1388*/ 	.word	0x0001bee0
        /*138c*/ 	.word	0x00000007
        /*1390*/ 	.word	0x0002a830
        /*1394*/ 	.short	0x010a
        /*1396*/ 	.byte	0x3f
	.zero		1


	//   ....[49]....
        /*1398*/ 	.word	0x0001c260
        /*139c*/ 	.word	0x00000007
        /*13a0*/ 	.word	0x0002a850
        /*13a4*/ 	.short	0x010a
        /*13a6*/ 	.byte	0x3f
	.zero		1


	//   ....[50]....
        /*13a8*/ 	.word	0x0001c2a0
        /*13ac*/ 	.word	0x00000007
        /*13b0*/ 	.word	0x0002a850
        /*13b4*/ 	.short	0x010a
        /*13b6*/ 	.byte	0x3f
	.zero		1


	//   ....[51]....
        /*13b8*/ 	.word	0x0001cdf0
        /*13bc*/ 	.word	0x00000015
        /*13c0*/ 	.word	0x00000000
        /*13c4*/ 	.short	0x0101
        /*13c6*/ 	.byte	0x3f
	.zero		1


	//   ....[52]....
        /*13c8*/ 	.word	0x0001efd0
        /*13cc*/ 	.word	0x00000013
        /*13d0*/ 	.word	0x00000000
        /*13d4*/ 	.short	0x0101
        /*13d6*/ 	.byte	0x3f
	.zero		1


	//   ....[53]....
        /*13d8*/ 	.word	0x0001f840
        /*13dc*/ 	.word	0x00000000
        /*13e0*/ 	.word	0x0002a850
        /*13e4*/ 	.short	0x010a
        /*13e6*/ 	.byte	0x3f
	.zero		1


	//   ....[54]....
        /*13e8*/ 	.word	0x0001f8c0
        /*13ec*/ 	.word	0x00000000
        /*13f0*/ 	.word	0x0002a850
        /*13f4*/ 	.short	0x010a
        /*13f6*/ 	.byte	0x3f
	.zero		1


	//   ....[55]....
        /*13f8*/ 	.word	0x0001fe80
        /*13fc*/ 	.word	0x00000003
        /*1400*/ 	.word	0x00000000
        /*1404*/ 	.short	0x0101
        /*1406*/ 	.byte	0x3f
	.zero		1


	//   ....[56]....
        /*1408*/ 	.word	0x00022dd0
        /*140c*/ 	.word	0x00000000
        /*1410*/ 	.word	0x00000000
        /*1414*/ 	.short	0x0101
        /*1416*/ 	.byte	0x3f
	.zero		1


	//   ....[57]....
        /*1418*/ 	.word	0x00023450
        /*141c*/ 	.word	0x00000028
        /*1420*/ 	.word	0x00000000
        /*1424*/ 	.short	0x0101
        /*1426*/ 	.byte	0x3f
	.zero		1


	//   ....[58]....
        /*1428*/ 	.word	0x00027e30
        /*142c*/ 	.word	0x00000012
        /*1430*/ 	.word	0x0002a820
        /*1434*/ 	.short	0x010a
        /*1436*/ 	.byte	0x3f
	.zero		1


	//   ....[59]....
        /*1438*/ 	.word	0x00027f00
        /*143c*/ 	.word	0x00000008
        /*1440*/ 	.word	0x0002a8a0
        /*1444*/ 	.short	0x010a
        /*1446*/ 	.byte	0x3f
	.zero		1


	//   ....[60]....
        /*1448*/ 	.word	0x00028340
        /*144c*/ 	.word	0x00000008
        /*1450*/ 	.word	0x0002a8c0
        /*1454*/ 	.short	0x010a
        /*1456*/ 	.byte	0x3f
	.zero		1


	//   ....[61]....
        /*1458*/ 	.word	0x000288e0
        /*145c*/ 	.word	0x00000009
        /*1460*/ 	.word	0x0002a8a0
        /*1464*/ 	.short	0x010a
        /*1466*/ 	.byte	0x3f
	.zero		1


	//   ....[62]....
        /*1468*/ 	.word	0x00028d10
        /*146c*/ 	.word	0x00000009
        /*1470*/ 	.word	0x0002a8c0
        /*1474*/ 	.short	0x010a
        /*1476*/ 	.byte	0x3f
	.zero		1


	//   ....[63]....
        /*1478*/ 	.word	0x0002a330
        /*147c*/ 	.word	0x00000002
        /*1480*/ 	.word	0x0002a880
        /*1484*/ 	.short	0x010a
        /*1486*/ 	.byte	0x3f
	.zero		1


	//   ....[64]....
        /*1488*/ 	.word	0x0002a570
        /*148c*/ 	.word	0x00000002
        /*1490*/ 	.word	0x0002a840
        /*1494*/ 	.short	0x010a
        /*1496*/ 	.byte	0x3f
	.zero		1


	//   ....[65]....
        /*1498*/ 	.word	0x0002b140
        /*149c*/ 	.word	0x00000012
        /*14a0*/ 	.word	0x0002a800
        /*14a4*/ 	.short	0x0107
        /*14a6*/ 	.byte	0x3f
	.zero		1


	//   ....[66]....
        /*14a8*/ 	.word	0x0002b240
        /*14ac*/ 	.word	0x00000012
        /*14b0*/ 	.word	0x0002a800
        /*14b4*/ 	.short	0x0101
        /*14b6*/ 	.byte	0x3f
	.zero		1


	//   ....[67]....
        /*14b8*/ 	.word	0x0002b260
        /*14bc*/ 	.word	0x00000012
        /*14c0*/ 	.word	0x0002a820
        /*14c4*/ 	.short	0x010a
        /*14c6*/ 	.byte	0x3f
	.zero		1


	//   ....[68]....
        /*14c8*/ 	.word	0x0002b570
        /*14cc*/ 	.word	0x00000006
        /*14d0*/ 	.word	0x0002a880
        /*14d4*/ 	.short	0x010a
        /*14d6*/ 	.byte	0x3f
	.zero		1


	//   ....[69]....
        /*14d8*/ 	.word	0x0002b9c0
        /*14dc*/ 	.word	0x00000006
        /*14e0*/ 	.word	0x0002a840
        /*14e4*/ 	.short	0x010a
        /*14e6*/ 	.byte	0x3f
	.zero		1


	//   ....[70]....
        /*14e8*/ 	.word	0x0002be70
        /*14ec*/ 	.word	0x0000000d
        /*14f0*/ 	.word	0x0002a870
        /*14f4*/ 	.short	0x010a
        /*14f6*/ 	.byte	0x3f
	.zero		1


	//   ....[71]....
        /*14f8*/ 	.word	0x0002bee0
        /*14fc*/ 	.word	0x0000000d
        /*1500*/ 	.word	0x0002a860
        /*1504*/ 	.short	0x010a
        /*1506*/ 	.byte	0x3f
	.zero		1


	//   ....[72]....
        /*1508*/ 	.word	0x0002c4c0
        /*150c*/ 	.word	0x0000000d
        /*1510*/ 	.word	0x0002a850
        /*1514*/ 	.short	0x0101
        /*1516*/ 	.byte	0x3f
	.zero		1


	//   ....[73]....
        /*1518*/ 	.word	0x0002c540
        /*151c*/ 	.word	0x0000000d
        /*1520*/ 	.word	0x00000000
        /*1524*/ 	.short	0x0101
        /*1526*/ 	.byte	0x3f
	.zero		1


	//   ....[74]....
        /*1528*/ 	.word	0x0002c770
        /*152c*/ 	.word	0x0000000c
        /*1530*/ 	.word	0x0002a870
        /*1534*/ 	.short	0x010a
        /*1536*/ 	.byte	0x3f
	.zero		1


	//   ....[75]....
        /*1538*/ 	.word	0x0002c7e0
        /*153c*/ 	.word	0x0000000c
        /*1540*/ 	.word	0x0002a860
        /*1544*/ 	.short	0x010a
        /*1546*/ 	.byte	0x3f
	.zero		1


	//   ....[76]....
        /*1548*/ 	.word	0x0002cdd0
        /*154c*/ 	.word	0x0000000c
        /*1550*/ 	.word	0x0002a850
        /*1554*/ 	.short	0x0101
        /*1556*/ 	.byte	0x3f
	.zero		1


	//   ....[77]....
        /*1558*/ 	.word	0x0002ce20
        /*155c*/ 	.word	0x0000000c
        /*1560*/ 	.word	0x00000000
        /*1564*/ 	.short	0x0101
        /*1566*/ 	.byte	0x3f
	.zero		1


	//   ....[78]....
        /*1568*/ 	.word	0x0002e150
        /*156c*/ 	.word	0x00000000
        /*1570*/ 	.word	0x0002a820
        /*1574*/ 	.short	0x010a
        /*1576*/ 	.byte	0x3f
	.zero		1


	//   ....[79]....
        /*1578*/ 	.word	0x0002e330
        /*157c*/ 	.word	0x00000006
        /*1580*/ 	.word	0x00000000
        /*1584*/ 	.short	0x010a
        /*1586*/ 	.byte	0x3f
	.zero		1


	//   ....[80]....
        /*1588*/ 	.word	0x0002e360
        /*158c*/ 	.word	0x00000007
        /*1590*/ 	.word	0x00000000
        /*1594*/ 	.short	0x010a
        /*1596*/ 	.byte	0x3f
	.zero		1


	//   ....[81]....
        /*1598*/ 	.word	0x0002e3b0
        /*159c*/ 	.word	0x00000004
        /*15a0*/ 	.word	0x0002a860
        /*15a4*/ 	.short	0x010a
        /*15a6*/ 	.byte	0x3f
	.zero		1


	//   ....[82]....
        /*15a8*/ 	.word	0x0002e400
        /*15ac*/ 	.word	0x00000003
        /*15b0*/ 	.word	0x0002a860
        /*15b4*/ 	.short	0x010a
        /*15b6*/ 	.byte	0x3f
	.zero		1


	//   ....[83]....
        /*15b8*/ 	.word	0x0002e440
        /*15bc*/ 	.word	0x00000004
        /*15c0*/ 	.word	0x0002a880
        /*15c4*/ 	.short	0x010a
        /*15c6*/ 	.byte	0x3f
	.zero		1


	//   ....[84]....
        /*15c8*/ 	.word	0x0002e460
        /*15cc*/ 	.word	0x00000003
        /*15d0*/ 	.word	0x0002a880
        /*15d4*/ 	.short	0x010a
        /*15d6*/ 	.byte	0x3f
	.zero		1


	//   ....[85]....
        /*15d8*/ 	.word	0x0002e4c0
        /*15dc*/ 	.word	0x00000068
        /*15e0*/ 	.word	0x0002a890
        /*15e4*/ 	.short	0x010a
        /*15e6*/ 	.byte	0x3f
	.zero		1


	//   ....[86]....
        /*15e8*/ 	.word	0x0002e510
        /*15ec*/ 	.word	0x00000068
        /*15f0*/ 	.word	0x0002a890
        /*15f4*/ 	.short	0x010a
        /*15f6*/ 	.byte	0x3f
	.zero		1


	//   ....[87]....
        /*15f8*/ 	.word	0x0002e560
        /*15fc*/ 	.word	0x00000068
        /*1600*/ 	.word	0x0002a890
        /*1604*/ 	.short	0x010a
        /*1606*/ 	.byte	0x3f
	.zero		1


	//   ....[88]....
        /*1608*/ 	.word	0x0002e5b0
        /*160c*/ 	.word	0x00000068
        /*1610*/ 	.word	0x0002a8b0
        /*1614*/ 	.short	0x010a
        /*1616*/ 	.byte	0x3f
	.zero		1


	//   ....[89]....
        /*1618*/ 	.word	0x0002e850
        /*161c*/ 	.word	0x00000010
        /*1620*/ 	.word	0x0002a800
        /*1624*/ 	.short	0x010a
        /*1626*/ 	.byte	0x3f
	.zero		1


	//   ....[90]....
        /*1628*/ 	.word	0x0002ea60
        /*162c*/ 	.word	0x00000010
        /*1630*/ 	.word	0x0002a800
        /*1634*/ 	.short	0x010a
        /*1636*/ 	.byte	0x3f
	.zero		1


	//   ....[91]....
        /*1638*/ 	.word	0x0002eab0
        /*163c*/ 	.word	0x00000008
        /*1640*/ 	.word	0x0002a830
        /*1644*/ 	.short	0x010a
        /*1646*/ 	.byte	0x3f
	.zero		1


	//   ....[92]....
        /*1648*/ 	.word	0x0002eb00
        /*164c*/ 	.word	0x00000007
        /*1650*/ 	.word	0x0002a830
        /*1654*/ 	.short	0x010a
        /*1656*/ 	.byte	0x3f
	.zero		1


	//   ....[93]....
        /*1658*/ 	.word	0x0002eb50
        /*165c*/ 	.word	0x00000007
        /*1660*/ 	.word	0x0002a850
        /*1664*/ 	.short	0x010a
        /*1666*/ 	.byte	0x3f
	.zero		1


	//   ....[94]....
        /*1668*/ 	.word	0x0002eba0
        /*166c*/ 	.word	0x00000007
        /*1670*/ 	.word	0x0002a830
        /*1674*/ 	.short	0x010a
        /*1676*/ 	.byte	0x3f
	.zero		1


	//   ....[95]....
        /*1678*/ 	.word	0x0002ebf0
        /*167c*/ 	.word	0x00000007
        /*1680*/ 	.word	0x0002a850
        /*1684*/ 	.short	0x010a
        /*1686*/ 	.byte	0x3f
	.zero		1


	//   ....[96]....
        /*1688*/ 	.word	0x0002ec40
        /*168c*/ 	.word	0x00000007
        /*1690*/ 	.word	0x0002a830
        /*1694*/ 	.short	0x010a
        /*1696*/ 	.byte	0x3f
	.zero		1


	//   ....[97]....
        /*1698*/ 	.word	0x0002ec90
        /*169c*/ 	.word	0x00000007
        /*16a0*/ 	.word	0x0002a850
        /*16a4*/ 	.short	0x010a
        /*16a6*/ 	.byte	0x3f
	.zero		1


	//   ....[98]....
        /*16a8*/ 	.word	0x0002ece0
        /*16ac*/ 	.word	0x00000000
        /*16b0*/ 	.word	0x0002a850
        /*16b4*/ 	.short	0x010a
        /*16b6*/ 	.byte	0x3f
	.zero		1


	//   ....[99]....
        /*16b8*/ 	.word	0x000325a0
        /*16bc*/ 	.word	0x00000012
        /*16c0*/ 	.word	0x0002a820
        /*16c4*/ 	.short	0x010a
        /*16c6*/ 	.byte	0x3f
	.zero		1


	//   ....[100]....
        /*16c8*/ 	.word	0x000325f0
        /*16cc*/ 	.word	0x00000008
        /*16d0*/ 	.word	0x0002a8a0
        /*16d4*/ 	.short	0x010a
        /*16d6*/ 	.byte	0x3f
	.zero		1


	//   ....[101]....
        /*16d8*/ 	.word	0x00032640
        /*16dc*/ 	.word	0x00000008
        /*16e0*/ 	.word	0x0002a8c0
        /*16e4*/ 	.short	0x010a
        /*16e6*/ 	.byte	0x3f
	.zero		1


	//   ....[102]....
        /*16e8*/ 	.word	0x00032690
        /*16ec*/ 	.word	0x00000009
        /*16f0*/ 	.word	0x0002a8a0
        /*16f4*/ 	.short	0x010a
        /*16f6*/ 	.byte	0x3f
	.zero		1


	//   ....[103]....
        /*16f8*/ 	.word	0x000326e0
        /*16fc*/ 	.word	0x00000009
        /*1700*/ 	.word	0x0002a8c0
        /*1704*/ 	.short	0x010a
        /*1706*/ 	.byte	0x3f
	.zero		1


	//   ....[104]....
        /*1708*/ 	.word	0x00032880
        /*170c*/ 	.word	0x00000002
        /*1710*/ 	.word	0x0002a880
        /*1714*/ 	.short	0x010a
        /*1716*/ 	.byte	0x3f
	.zero		1


	//   ....[105]....
        /*1718*/ 	.word	0x000328d0
        /*171c*/ 	.word	0x00000002
        /*1720*/ 	.word	0x0002a840
        /*1724*/ 	.short	0x010a
        /*1726*/ 	.byte	0x3f
	.zero		1


	//   ....[106]....
        /*1728*/ 	.word	0x00032ec0
        /*172c*/ 	.word	0x00000012
        /*1730*/ 	.word	0x0002a820
        /*1734*/ 	.short	0x010a
        /*1736*/ 	.byte	0x3f
	.zero		1


	//   ....[107]....
        /*1738*/ 	.word	0x00032f10
        /*173c*/ 	.word	0x00000006
        /*1740*/ 	.word	0x0002a880
        /*1744*/ 	.short	0x010a
        /*1746*/ 	.byte	0x3f
	.zero		1


	//   ....[108]....
        /*1748*/ 	.word	0x00032f60
        /*174c*/ 	.word	0x00000006
        /*1750*/ 	.word	0x0002a840
        /*1754*/ 	.short	0x010a
        /*1756*/ 	.byte	0x3f
	.zero		1


	//   ....[109]....
        /*1758*/ 	.word	0x00032fb0
        /*175c*/ 	.word	0x0000000d
        /*1760*/ 	.word	0x0002a870
        /*1764*/ 	.short	0x010a
        /*1766*/ 	.byte	0x3f
	.zero		1


	//   ....[110]....
        /*1768*/ 	.word	0x00033000
        /*176c*/ 	.word	0x0000000d
        /*1770*/ 	.word	0x0002a860
        /*1774*/ 	.short	0x010a
        /*1776*/ 	.byte	0x3f
	.zero		1


	//   ....[111]....
        /*1778*/ 	.word	0x00033050
        /*177c*/ 	.word	0x0000000c
        /*1780*/ 	.word	0x0002a870
        /*1784*/ 	.short	0x010a
        /*1786*/ 	.byte	0x3f
	.zero		1


	//   ....[112]....
        /*1788*/ 	.word	0x000330a0
        /*178c*/ 	.word	0x0000000c
        /*1790*/ 	.word	0x0002a860
        /*1794*/ 	.short	0x010a
        /*1796*/ 	.byte	0x3f
	.zero		1


	//   ....[113]....
        /*1798*/ 	.word	0x00033c20
        /*179c*/ 	.word	0x00000000
        /*17a0*/ 	.word	0x0002a820
        /*17a4*/ 	.short	0x010a
        /*17a6*/ 	.byte	0x3f
	.zero		1


	//   ....[114]....
        /*17a8*/ 	.word	0x00033dc0
        /*17ac*/ 	.word	0x00000006
        /*17b0*/ 	.word	0x00000000
        /*17b4*/ 	.short	0x010a
        /*17b6*/ 	.byte	0x3f
	.zero		1


	//   ....[115]....
        /*17b8*/ 	.word	0x00033e10
        /*17bc*/ 	.word	0x00000007
        /*17c0*/ 	.word	0x00000000
        /*17c4*/ 	.short	0x010a
        /*17c6*/ 	.byte	0x3f
	.zero		1


	//   ....[116]....
        /*17c8*/ 	.word	0x00033e60
        /*17cc*/ 	.word	0x00000004
        /*17d0*/ 	.word	0x0002a860
        /*17d4*/ 	.short	0x010a
        /*17d6*/ 	.byte	0x3f
	.zero		1


	//   ....[117]....
        /*17d8*/ 	.word	0x00033eb0
        /*17dc*/ 	.word	0x00000003
        /*17e0*/ 	.word	0x0002a860
        /*17e4*/ 	.short	0x010a
        /*17e6*/ 	.byte	0x3f
	.zero		1


	//   ....[118]....
        /*17e8*/ 	.word	0x00033f00
        /*17ec*/ 	.word	0x00000004
        /*17f0*/ 	.word	0x0002a880
        /*17f4*/ 	.short	0x010a
        /*17f6*/ 	.byte	0x3f
	.zero		1


	//----- nvinfo : EIATTR_NUM_MBARRIERS
	.align		4
.L_244:
        /*17f8*/ 	.byte	0x03, 0x38
        /*17fa*/ 	.short	0x0016


	//----- nvinfo : EIATTR_EXIT_INSTR_OFFSETS
	.align		4
        /*17fc*/ 	.byte	0x04, 0x1c
        /*17fe*/ 	.short	(.L_246 - .L_245)


	//   ....[0]....
.L_245:
        /*1800*/ 	.word	0x0002e4b0


	//----- nvinfo : EIATTR_MAX_THREADS
	.align		4
.L_246:
        /*1804*/ 	.byte	0x04, 0x05
        /*1806*/ 	.short	(.L_248 - .L_247)
.L_247:
        /*1808*/ 	.word	0x00000180
        /*180c*/ 	.word	0x00000001
        /*1810*/ 	.word	0x00000001


	//----- nvinfo : EIATTR_CRS_STACK_SIZE
	.align		4
.L_248:
        /*1814*/ 	.byte	0x04, 0x1e
        /*1816*/ 	.short	(.L_250 - .L_249)
.L_249:
        /*1818*/ 	.word	0x00000000


	//----- nvinfo : EIATTR_CBANK_PARAM_SIZE
	.align		4
.L_250:
        /*181c*/ 	.byte	0x03, 0x19
        /*181e*/ 	.short	0x0af0


	//----- nvinfo : EIATTR_PARAM_CBANK
	.align		4
        /*1820*/ 	.byte	0x04, 0x0a
        /*1822*/ 	.short	(.L_252 - .L_251)
	.align		4
.L_251:
        /*1824*/ 	.word	index@(.nv.constant0._ZN7cutlass13device_kernelIN5flash11enable_sm90INS1_16FlashAttnFwdSm90INS1_25CollectiveMainloopFwdSm90ILi2EN4cute5tupleIJNS5_1CILi1EEES8_S8_EEENS6_IJNS7_ILi128EEESA_NS7_ILi192EEEEEELi192ENS_12float_e4m3_tEfNS_4arch4Sm90ELb0ELb1ELb1ELb1ELb0ELb1ELb0ELb1ELb1ELb1ELb1ELb0EEENS1_21CollectiveEpilogueFwdINS6_IJSA_SB_SA_EEES9_NS_10bfloat16_tESF_Li256ELb1ELb1ELb1ELb1EEENS1_36VarlenDynamicPersistentTileSchedulerILi128ELi128ELi256ELi128ELb1ELb1ELb1ELb1ELb0ELb1EEEEEEEEEvNT_6ParamsE)
        /*1828*/ 	.short	0x0210
        /*182a*/ 	.short	0x0af0


	//----- nvinfo : EIATTR_SW_WAR
	.align		4
.L_252:
        /*182c*/ 	.byte	0x04, 0x36
        /*182e*/ 	.short	(.L_254 - .L_253)
.L_253:
        /*1830*/ 	.word	0x00000008
.L_254:


//--------------------- .nv.info._ZN7cutlass13device_kernelIN5flash11enable_sm90INS1_16FlashAttnFwdSm90INS1_25CollectiveMainloopFwdSm90ILi2EN4cute5tupleIJNS5_1CILi1EEES8_S8_EEENS6_IJNS7_ILi128EEENS7_ILi160EEENS7_ILi192EEEEEELi192ENS_12float_e4m3_tEfNS_4arch4Sm90ELb1ELb0ELb1ELb0ELb0ELb0ELb0ELb1ELb1ELb1ELb1ELb0EEENS1_21CollectiveEpilogueFwdINS6_IJSA_SC_SB_EEES9_NS_10bfloat16_tESG_Li256ELb0ELb1ELb1ELb1EEENS1_19SingleTileSchedulerILb0ELb1ELb1ELi128EEEEEEEEEvNT_6ParamsE --------------------------
	.section	.nv.info._ZN7cutlass13device_kernelIN5flash11enable_sm90INS1_16FlashAttnFwdSm90INS1_25CollectiveMainloopFwdSm90ILi2EN4cute5tupleIJNS5_1CILi1EEES8_S8_EEENS6_IJNS7_ILi128EEENS7_ILi160EEENS7_ILi192EEEEEELi192ENS_12float_e4m3_tEfNS_4arch4Sm90ELb1ELb0ELb1ELb0ELb0ELb0ELb0ELb1ELb1ELb1ELb1ELb0EEENS1_21CollectiveEpilogueFwdINS6_IJSA_SC_SB_EEES9_NS_10bfloat16_tESG_Li256ELb0ELb1ELb1ELb1EEENS1_19SingleTileSchedulerILb0ELb1ELb1ELi128EEEEEEEEEvNT_6ParamsE,"",@"SHT_CUDA_INFO"
	.sectionflags	@""
	.align	4


	//----- nvinfo : EIATTR_CUDA_API_VERSION
	.align		4
        /*0000*/ 	.byte	0x04, 0x37
        /*0002*/ 	.short	(.L_256 - .L_255)
.L_255:
        /*0004*/ 	.word	0x00000082


	//----- nvinfo : EIATTR_KPARAM_INFO
	.align		4
.L_256:
        /*0008*/ 	.byte	0x04, 0x17
        /*000a*/ 	.short	(.L_258 - .L_257)
.L_257:
        /*000c*/ 	.word	0x00000000
        /*0010*/ 	.short	0x0000
        /*0012*/ 	.short	0x0070
        /*0014*/ 	.byte	0x00, 0xf0, 0x01, 0x28


	//----- nvinfo : EIATTR_SPARSE_MMA_MASK
	.align		4
.L_258:
        /*0018*/ 	.byte	0x03, 0x50
        /*001a*/ 	.short	0x0000


	//----- nvinfo : EIATTR_MAXREG_COUNT
	.align		4
        /*001c*/ 	.byte	0x03, 0x1b
        /*001e*/ 	.short	0x00a8


	//----- nvinfo : EIATTR_NUM_BARRIERS
	.align		4
        /*0020*/ 	.byte	0x02, 0x4c
        /*0022*/ 	.byte	0x10
	.zero		1


	//----- nvinfo : EIATTR_EXTERNS
	.align		4
        /*0024*/ 	.byte	0x04, 0x0f
        /*0026*/ 	.short	(.L_260 - .L_259)


	//   ....[0]....
	.align		4
.L_259:
        /*0028*/ 	.word	index@(__assertfail)


	//----- nvinfo : EIATTR_ANNOTATIONS
	.align		4
.L_260:
        /*002c*/ 	.byte	0x04, 0x55
        /*002e*/ 	.short	(.L_262 - .L_261)


	//   ....[0]....
.L_261:
        /* <DEDUP_REMOVED lines=10> */


	//----- nvinfo : EIATTR_MERCURY_ISA_VERSION
	.align		4
.L_262:
        /*00c0*/ 	.byte	0x03, 0x5f
        /*00c2*/ 	.short	0x0101


	//----- nvinfo : EIATTR_INT_WARP_WIDE_INSTR_OFFSETS
	.align		4
        /*00c4*/ 	.byte	0x04, 0x31
        /*00c6*/ 	.short	(.L_264 - .L_263)


	//   ....[0]....
.L_263:
        /*00c8*/ 	.word	0x00000120


	//   ....[1]....
        /*00cc*/ 	.word	0x000001c0


	//   ....[2]....
        /*00d0*/ 	.word	0x00000230


	//----- nvinfo : EIATTR_COOP_GROUP_MASK_REGIDS
	.align		4
.L_264:
        /*00d4*/ 	.byte	0x04, 0x29
        /*00d6*/ 	.short	(.L_266 - .L_265)


	//   ....[0]....
.L_265:
        /*00d8*/ 	.word	0xffffffff


	//   ....[1]....
        /*00dc*/ 	.word	0xffffffff


	//   ....[2]....
        /*00e0*/ 	.word	0xffffffff


	//   ....[3]....
        /*00e4*/ 	.word	0xffffffff


	//   ....[4]....
        /*00e8*/ 	.word	0xffffffff


	//   ....[5]....
        /*00ec*/ 	.word	0xffffffff


	//   ....[6]....
        /*00f0*/ 	.word	0xffffffff


	//   ....[7]....
        /*00f4*/ 	.word	0xffffffff


	//   ....[8]....
        /*00f8*/ 	.word	0xffffffff


	//   ....[9]....
        /*00fc*/ 	.word	0xffffffff


	//   ....[10]....
        /*0100*/ 	.word	0xffffffff


	//   ....[11]....
        /*0104*/ 	.word	0xffffffff


	//   ....[12]....
        /*0108*/ 	.word	0xffffffff


	//   ....[13]....
        /*010c*/ 	.word	0xffffffff


	//   ....[14]....
        /*0110*/ 	.word	0xffffffff


	//   ....[15]....
        /*0114*/ 	.word	0xffffffff


	//   ....[16]....
        /*0118*/ 	.word	0xffffffff


	//   ....[17]....
        /*011c*/ 	.word	0xffffffff


	//   ....[18]....
        /*0120*/ 	.word	0xffffffff


	//   ....[19]....
        /*0124*/ 	.word	0xffffffff


	//   ....[20]....
        /*0128*/ 	.word	0xffffffff


	//   ....[21]....
        /*012c*/ 	.word	0xffffffff


	//   ....[22]....
        /*0130*/ 	.word	0xffffffff


	//   ....[23]....
        /*0134*/ 	.word	0xffffffff


	//   ....[24]....
        /*0138*/ 	.word	0xffffffff


	//   ....[25]....
        /*013c*/ 	.word	0xffffffff


	//   ....[26]....
        /*0140*/ 	.word	0xffffffff


	//   ....[27]....
        /*0144*/ 	.word	0xffffffff


	//   ....[28]....
        /*0148*/ 	.word	0xffffffff


	//   ....[29]....
        /*014c*/ 	.word	0xffffffff


	//   ....[30]....
        /*0150*/ 	.word	0xffffffff


	//   ....[31]....
        /*0154*/ 	.word	0xffffffff


	//   ....[32]....
        /*0158*/ 	.word	0xffffffff


	//   ....[33]....
        /*015c*/ 	.word	0xffffffff


	//   ....[34]....
        /*0160*/ 	.word	0xffffffff


	//   ....[35]....
        /*0164*/ 	.word	0xffffffff


	//   ....[36]....
        /*0168*/ 	.word	0xffffffff


	//   ....[37]....
        /*016c*/ 	.word	0xffffffff


	//   ....[38]....
        /*0170*/ 	.word	0xffffffff


	//   ....[39]....
        /*0174*/ 	.word	0xffffffff


	//   ....[40]....
        /*0178*/ 	.word	0xffffffff


	//   ....[41]....
        /*017c*/ 	.word	0xffffffff


	//   ....[42]....
        /*0180*/ 	.word	0xffffffff


	//   ....[43]....
        /*0184*/ 	.word	0xffffffff


	//   ....[44]....
        /*0188*/ 	.word	0xffffffff


	//   ....[45]....
        /*018c*/ 	.word	0xffffffff


	//   ....[46]....
        /*0190*/ 	.word	0xffffffff


	//   ....[47]....
        /*0194*/ 	.word	0xffffffff


	//   ....[48]....
        /*0198*/ 	.word	0xffffffff


	//   ....[49]....
        /*019c*/ 	.word	0xffffffff


	//   ....[50]....
        /*01a0*/ 	.word	0xffffffff


	//   ....[51]....
        /*01a4*/ 	.word	0xffffffff


	//   ....[52]....
        /*01a8*/ 	.word	0xffffffff


	//   ....[53]....
        /*01ac*/ 	.word	0xffffffff


	//   ....[54]....
        /*01b0*/ 	.word	0xffffffff


	//   ....[55]....
        /*01b4*/ 	.word	0xffffffff


	//   ....[56]....
        /*01b8*/ 	.word	0xffffffff


	//   ....[57]....
        /*01bc*/ 	.word	0xffffffff


	//   ....[58]....
        /*01c0*/ 	.word	0xffffffff


	//   ....[59]....
        /*01c4*/ 	.word	0xffffffff


	//   ....[60]....
        /*01c8*/ 	.word	0xffffffff


	//   ....[61]....
        /*01cc*/ 	.word	0xffffffff


	//   ....[62]....
        /*01d0*/ 	.word	0xffffffff


	//   ....[63]....
        /*01d4*/ 	.word	0xffffffff


	//   ....[64]....
        /*01d8*/ 	.word	0xffffffff


	//   ....[65]....
        /*01dc*/ 	.word	0xffffffff


	//   ....[66]....
        /*01e0*/ 	.word	0xffffffff


	//   ....[67]....
        /*01e4*/ 	.word	0xffffffff


	//   ....[68]....
        /*01e8*/ 	.word	0xffffffff


	//   ....[69]....
        /*01ec*/ 	.word	0xffffffff


	//   ....[70]....
        /*01f0*/ 	.word	0xffffffff


	//   ....[71]....
        /*01f4*/ 	.word	0xffffffff


	//   ....[72]....
        /*01f8*/ 	.word	0xffffffff


	//   ....[73]....
        /*01fc*/ 	.word	0xffffffff


	//   ....[74]....
        /*0200*/ 	.word	0xffffffff


	//   ....[75]....
        /*0204*/ 	.word	0xffffffff


	//   ....[76]....
        /*0208*/ 	.word	0xffffffff


	//   ....[77]....
        /*020c*/ 	.word	0xffffffff


	//   ....[78]....
        /*0210*/ 	.word	0xffffffff


	//   ....[79]....
        /*0214*/ 	.word	0xffffffff


	//   ....[80]....
        /*0218*/ 	.word	0xffffffff


	//   ....[81]....
        /*021c*/ 	.word	0xffffffff


	//   ....[82]....
        /*0220*/ 	.word	0xffffffff


	//   ....[83]....
        /*0224*/ 	.word	0xffffffff


	//   ....[84]....
        /*0228*/ 	.word	0xffffffff


	//   ....[85]....
        /*022c*/ 	.word	0xffffffff


	//   ....[86]....
        /*0230*/ 	.word	0xffffffff


	//   ....[87]....
        /*0234*/ 	.word	0xffffffff


	//   ....[88]....
        /*0238*/ 	.word	0xffffffff


	//   ....[89]....
        /*023c*/ 	.word	0xffffffff


	//   ....[90]....
        /*0240*/ 	.word	0xffffffff


	//   ....[91]....
        /*0244*/ 	.word	0xffffffff


	//   ....[92]....
        /*0248*/ 	.word	0xffffffff


	//   ....[93]....
        /*024c*/ 	.word	0xffffffff


	//   ....[94]....
        /*0250*/ 	.word	0xffffffff


	//   ....[95]....
        /*0254*/ 	.word	0xffffffff


	//   ....[96]....
        /*0258*/ 	.word	0xffffffff


	//   ....[97]....
        /*025c*/ 	.word	0xffffffff


	//   ....[98]....
        /*0260*/ 	.word	0xffffffff


	//   ....[99]....
        /*0264*/ 	.word	0xffffffff


	//   ....[100]....
        /*0268*/ 	.word	0xffffffff


	//   ....[101]....
        /*026c*/ 	.word	0xffffffff


	//   ....[102]....
        /*0270*/ 	.word	0xffffffff


	//   ....[103]....
        /*0274*/ 	.word	0xffffffff


	//   ....[104]....
        /*0278*/ 	.word	0xffffffff


	//   ....[105]....
        /*027c*/ 	.word	0xffffffff


	//   ....[106]....
        /*0280*/ 	.word	0xffffffff


	//   ....[107]....
        /*0284*/ 	.word	0xffffffff


	//   ....[108]....
        /*0288*/ 	.word	0xffffffff


	//   ....[109]....
        /*028c*/ 	.word	0xffffffff


	//   ....[110]....
        /*0290*/ 	.word	0xffffffff


	//   ....[111]....
        /*0294*/ 	.word	0xffffffff


	//   ....[112]....
        /*0298*/ 	.word	0xffffffff


	//   ....[113]....
        /*029c*/ 	.word	0xffffffff


	//   ....[114]....
        /*02a0*/ 	.word	0xffffffff


	//   ....[115]....
        /*02a4*/ 	.word	0xffffffff


	//   ....[116]....
        /*02a8*/ 	.word	0xffffffff


	//   ....[117]....
        /*02ac*/ 	.word	0xffffffff


	//   ....[118]....
        /*02b0*/ 	.word	0xffffffff


	//   ....[119]....
        /*02b4*/ 	.word	0xffffffff


	//   ....[120]....
        /*02b8*/ 	.word	0xffffffff


	//   ....[121]....
        /*02bc*/ 	.word	0xffffffff


	//   ....[122]....
        /*02c0*/ 	.word	0xffffffff


	//   ....[123]....
        /*02c4*/ 	.word	0xffffffff


	//   ....[124]....
        /*02c8*/ 	.word	0xffffffff


	//   ....[125]....
        /*02cc*/ 	.word	0xffffffff


	//   ....[126]....
        /*02d0*/ 	.word	0xffffffff


	//   ....[127]....
        /*02d4*/ 	.word	0xffffffff


	//   ....[128]....
        /*02d8*/ 	.word	0xffffffff


	//   ....[129]....
        /*02dc*/ 	.word	0xffffffff


	//   ....[130]....
        /*02e0*/ 	.word	0xffffffff


	//   ....[131]....
        /*02e4*/ 	.word	0xffffffff


	//   ....[132]....
        /*02e8*/ 	.word	0xffffffff


	//   ....[133]....
        /*02ec*/ 	.word	0xffffffff


	//   ....[134]....
        /*02f0*/ 	.word	0xffffffff


	//   ....[135]....
        /*02f4*/ 	.word	0xffffffff


	//   ....[136]....
        /*02f8*/ 	.word	0xffffffff


	//   ....[137]....
        /*02fc*/ 	.word	0xffffffff


	//   ....[138]....
        /*0300*/ 	.word	0xffffffff


	//   ....[139]....
        /*0304*/ 	.word	0xffffffff


	//   ....[140]....
        /*0308*/ 	.word	0xffffffff


	//   ....[141]....
        /*030c*/ 	.word	0xffffffff


	//   ....[142]....
        /*0310*/ 	.word	0xffffffff


	//   ....[143]....
        /*0314*/ 	.word	0x0500000f


	//   ....[144]....
        /*0318*/ 	.word	0x0500000f


	//   ....[145]....
        /*031c*/ 	.word	0x0500000f


	//   ....[146]....
        /*0320*/ 	.word	0x0500000f


	//   ....[147]....
        /*0324*/ 	.word	0x0500000f


	//   ....[148]....
        /*0328*/ 	.word	0x0500000f


	//   ....[149]....
        /*032c*/ 	.word	0x0500000f


	//   ....[150]....
        /*0330*/ 	.word	0x0500000f


	//   ....[151]....
        /*0334*/ 	.word	0x0500000f


	//----- nvinfo : EIATTR_COOP_GROUP_INSTR_OFFSETS
	.align		4
.L_266:
        /*0338*/ 	.byte	0x04, 0x28
        /*033a*/ 	.short	(.L_268 - .L_267)


	//   ....[0]....
.L_267:
        /*033c*/ 	.word	0x00000060


	//   ....[1]....
        /*0340*/ 	.word	0x00000130


	//   ....[2]....
        /*0344*/ 	.word	0x000001e0


	//   ....[3]....
        /*0348*/ 	.word	0x000003a0


	//   ....[4]....
        /*034c*/ 	.word	0x00000500


	//   ....[5]....
        /*0350*/ 	.word	0x00000620


	//   ....[6]....
        /*0354*/ 	.word	0x00000780


	//   ....[7]....
        /*0358*/ 	.word	0x000012e0


	//   ....[8]....
        /*035c*/ 	.word	0x00002bd0


	//   ....[9]....
        /*0360*/ 	.word	0x000032a0


	//   ....[10]....
        /*0364*/ 	.word	0x00003850


	//   ....[11]....
        /*0368*/ 	.word	0x000038e0


	//   ....[12]....
        /*036c*/ 	.word	0x000044d0


	//   ....[13]....
        /*0370*/ 	.word	0x00004560


	//   ....[14]....
        /*0374*/ 	.word	0x00006b80


	//   ....[15]....
        /*0378*/ 	.word	0x00007bc0


	//   ....[16]....
        /*037c*/ 	.word	0x00007be0


	//   ....[17]....
        /*0380*/ 	.word	0x00007c80


	//   ....[18]....
        /*0384*/ 	.word	0x000088a0


	//   ....[19]....
        /*0388*/ 	.word	0x00008910


	//   ....[20]....
        /*038c*/ 	.word	0x0000bcc0


	//   ....[21]....
        /*0390*/ 	.word	0x0000bd10


	//   ....[22]....
        /*0394*/ 	.word	0x0000bd30


	//   ....[23]....
        /*0398*/ 	.word	0x0000bd50


	//   ....[24]....
        /*039c*/ 	.word	0x0000da50


	//   ....[25]....
        /*03a0*/ 	.word	0x0000da60


	//   ....[26]....
        /*03a4*/ 	.word	0x0000dac0


	//   ....[27]....
        /*03a8*/ 	.word	0x0000dad0


	//   ....[28]....
        /*03ac*/ 	.word	0x0000ecd0


	//   ....[29]....
        /*03b0*/ 	.word	0x0000ece0


	//   ....[30]....
        /*03b4*/ 	.word	0x0000ecf0


	//   ....[31]....
        /*03b8*/ 	.word	0x0000ed10


	//   ....[32]....
        /*03bc*/ 	.word	0x0000ed20


	//   ....[33]....
        /*03c0*/ 	.word	0x0000ed30


	//   ....[34]....
        /*03c4*/ 	.word	0x0000ed40


	//   ....[35]....
        /*03c8*/ 	.word	0x0000ed50


	//   ....[36]....
        /*03cc*/ 	.word	0x0000ed60


	//   ....[37]....
        /*03d0*/ 	.word	0x0000ed70


	//   ....[38]....
        /*03d4*/ 	.word	0x0000ed80


	//   ....[39]....
        /*03d8*/ 	.word	0x0000ed90


	//   ....[40]....
        /*03dc*/ 	.word	0x0000eda0


	//   ....[41]....
        /*03e0*/ 	.word	0x0000edb0


	//   ....[42]....
        /*03e4*/ 	.word	0x0000edc0


	//   ....[43]....
        /*03e8*/ 	.word	0x0000ede0


	//   ....[44]....
        /*03ec*/ 	.word	0x0000edf0


	//   ....[45]....
        /*03f0*/ 	.word	0x0000ee00


	//   ....[46]....
        /*03f4*/ 	.word	0x0000ee10


	//   ....[47]....
        /*03f8*/ 	.word	0x0000ee20


	//   ....[48]....
        /*03fc*/ 	.word	0x0000ee30


	//   ....[49]....
        /*0400*/ 	.word	0x0000ee40


	//   ....[50]....
        /*0404*/ 	.word	0x0000ee50


	//   ....[51]....
        /*0408*/ 	.word	0x0000ee70


	//   ....[52]....
        /*040c*/ 	.word	0x0000ee80


	//   ....[53]....
        /*0410*/ 	.word	0x0000ee90


	//   ....[54]....
        /*0414*/ 	.word	0x0000eea0


	//   ....[55]....
        /*0418*/ 	.word	0x0000eec0


	//   ....[56]....
        /*041c*/ 	.word	0x0000eed0


	//   ....[57]....
        /*0420*/ 	.word	0x0000eee0


	//   ....[58]....
        /*0424*/ 	.word	0x0000eef0


	//   ....[59]....
        /*0428*/ 	.word	0x0000ef00


	//   ....[60]....
        /*042c*/ 	.word	0x0000ef10


	//   ....[61]....
        /*0430*/ 	.word	0x0000ef20


	//   ....[62]....
        /*0434*/ 	.word	0x0000ef30


	//   ....[63]....
        /*0438*/ 	.word	0x0000ef40


	//   ....[64]....
        /*043c*/ 	.word	0x0000ef50


	//   ....[65]....
        /*0440*/ 	.word	0x0000ef60


	//   ....[66]....
        /*0444*/ 	.word	0x0000ef70


	//   ....[67]....
        /*0448*/ 	.word	0x0000ef80


	//   ....[68]....
        /*044c*/ 	.word	0x0000ef90


	//   ....[69]....
        /*0450*/ 	.word	0x0000efa0


	//   ....[70]....
        /*0454*/ 	.word	0x0000efb0


	//   ....[71]....
        /*0458*/ 	.word	0x0000efc0


	//   ....[72]....
        /*045c*/ 	.word	0x0000efd0


	//   ....[73]....
        /*0460*/ 	.word	0x0000efe0


	//   ....[74]....
        /*0464*/ 	.word	0x0000eff0


	//   ....[75]....
        /*0468*/ 	.word	0x0000f000


	//   ....[76]....
        /*046c*/ 	.word	0x0000f010


	//   ....[77]....
        /*0470*/ 	.word	0x0000f020


	//   ....[78]....
        /*0474*/ 	.word	0x0000f030


	//   ....[79]....
        /*0478*/ 	.word	0x0000f040


	//   ....[80]....
        /*047c*/ 	.word	0x0000f050


	//   ....[81]....
        /*0480*/ 	.word	0x0000f060


	//   ....[82]....
        /*0484*/ 	.word	0x0000f070


	//   ....[83]....
        /*0488*/ 	.word	0x0000f080


	//   ....[84]....
        /*048c*/ 	.word	0x0000f090


	//   ....[85]....
        /*0490*/ 	.word	0x0000f0a0


	//   ....[86]....
        /*0494*/ 	.word	0x0000f0b0


	//   ....[87]....
        /*0498*/ 	.word	0x0000f0c0


	//   ....[88]....
        /*049c*/ 	.word	0x0000f0d0


	//   ....[89]....
        /*04a0*/ 	.word	0x0000f100


	//   ....[90]....
        /*04a4*/ 	.word	0x0000f130


	//   ....[91]....
        /*04a8*/ 	.word	0x0000f160


	//   ....[92]....
        /*04ac*/ 	.word	0x0000f190


	//   ....[93]....
        /*04b0*/ 	.word	0x0000f1c0


	//   ....[94]....
        /*04b4*/ 	.word	0x0000f1f0


	//   ....[95]....
        /*04b8*/ 	.word	0x0000f210


	//   ....[96]....
        /*04bc*/ 	.word	0x0000f240


	//   ....[97]....
        /*04c0*/ 	.word	0x0000f270


	//   ....[98]....
        /*04c4*/ 	.word	0x0000f2a0


	//   ....[99]....
        /*04c8*/ 	.word	0x0000f2b0


	//   ....[100]....
        /*04cc*/ 	.word	0x0000f2d0


	//   ....[101]....
        /*04d0*/ 	.word	0x0000f2f0


	//   ....[102]....
        /*04d4*/ 	.word	0x0000f310


	//   ....[103]....
        /*04d8*/ 	.word	0x0000f340


	//   ....[104]....
        /*04dc*/ 	.word	0x0000f370


	//   ....[105]....
        /*04e0*/ 	.word	0x0000f3a0


	//   ....[106]....
        /*04e4*/ 	.word	0x0000f3d0


	//   ....[107]....
        /*04e8*/ 	.word	0x0000f400


	//   ....[108]....
        /*04ec*/ 	.word	0x0000f430


	//   ....[109]....
        /*04f0*/ 	.word	0x0000f460


	//   ....[110]....
        /*04f4*/ 	.word	0x0000f490


	//   ....[111]....
        /*04f8*/ 	.word	0x0000f4c0


	//   ....[112]....
        /*04fc*/ 	.word	0x0000f4f0


	//   ....[113]....
        /*0500*/ 	.word	0x0000f520


	//   ....[114]....
        /*0504*/ 	.word	0x0000f530


	//   ....[115]....
        /*0508*/ 	.word	0x0000f550


	//   ....[116]....
        /*050c*/ 	.word	0x0000f560


	//   ....[117]....
        /*0510*/ 	.word	0x0000f580


	//   ....[118]....
        /*0514*/ 	.word	0x0000f590


	//   ....[119]....
        /*0518*/ 	.word	0x0000f5a0


	//   ....[120]....
        /*051c*/ 	.word	0x0000f5b0


	//   ....[121]....
        /*0520*/ 	.word	0x0000f5c0


	//   ....[122]....
        /*0524*/ 	.word	0x0000f5d0


	//   ....[123]....
        /*0528*/ 	.word	0x0000f5e0


	//   ....[124]....
        /*052c*/ 	.word	0x0000fae0


	//   ....[125]....
        /*0530*/ 	.word	0x0000fb40


	//   ....[126]....
        /*0534*/ 	.word	0x0000fb70


	//   ....[127]....
        /*0538*/ 	.word	0x0000fbb0


	//   ....[128]....
        /*053c*/ 	.word	0x0000fbe0


	//   ....[129]....
        /*0540*/ 	.word	0x0000fc20


	//   ....[130]....
        /*0544*/ 	.word	0x000105d0


	//   ....[131]....
        /*0548*/ 	.word	0x00010600


	//   ....[132]....
        /*054c*/ 	.word	0x00011420


	//   ....[133]....
        /*0550*/ 	.word	0x000121b0


	//   ....[134]....
        /*0554*/ 	.word	0x00012df0


	//   ....[135]....
        /*0558*/ 	.word	0x00012e00


	//   ....[136]....
        /*055c*/ 	.word	0x00012e20


	//   ....[137]....
        /*0560*/ 	.word	0x00012f10


	//   ....[138]....
        /*0564*/ 	.word	0x00012f40


	//   ....[139]....
        /*0568*/ 	.word	0x00012fd0


	//   ....[140]....
        /*056c*/ 	.word	0x00013000


	//   ....[141]....
        /*0570*/ 	.word	0x00013010


	//   ....[142]....
        /*0574*/ 	.word	0x00014e10


	//   ....[143]....
        /*0578*/ 	.word	0x000153c0


	//   ....[144]....
        /*057c*/ 	.word	0x000155a0


	//   ....[145]....
        /*0580*/ 	.word	0x000155f0


	//   ....[146]....
        /*0584*/ 	.word	0x00015690


	//   ....[147]....
        /*0588*/ 	.word	0x000157b0


	//   ....[148]....
        /*058c*/ 	.word	0x00015820


	//   ....[149]....
        /*0590*/ 	.word	0x00015920


	//   ....[150]....
        /*0594*/ 	.word	0x00015990


	//   ....[151]....
        /*0598*/ 	.word	0x00015a80


	//----- nvinfo : EIATTR_REG_RECONFIG
	.align		4
.L_268:
        /*059c*/ 	.byte	0x01, 0x54
	.zero		2


	//----- nvinfo : EIATTR_SYSCALL_OFFSETS
	.align		4
        /*05a0*/ 	.byte	0x04, 0x46
        /*05a2*/ 	.short	(.L_270 - .L_269)


	//   ....[0]....
.L_269:
        /*05a4*/ 	.word	0x000014a0


	//   ....[1]....
        /*05a8*/ 	.word	0x00011b90


	//   ....[2]....
        /*05ac*/ 	.word	0x00011cd0


	//   ....[3]....
        /*05b0*/ 	.word	0x00011e10


	//   ....[4]....
        /*05b4*/ 	.word	0x00011f30


	//   ....[5]....
        /*05b8*/ 	.word	0x000129a0


	//----- nvinfo : EIATTR_MBARRIER_INSTR_OFFSETS
	.align		4
.L_270:
        /*05bc*/ 	.byte	0x04, 0x39
        /*05be*/ 	.short	(.L_272 - .L_271)


	//   ....[0]....
.L_271:
        /*05c0*/ 	.word	0x00000250
        /*05c4*/ 	.word	0x000000ff
        /*05c8*/ 	.word	0x00033400
        /*05cc*/ 	.short	0x0100
        /*05ce*/ 	.byte	0x08
	.zero		1


	//   ....[1]....
        /*05d0*/ 	.word	0x00000260
        /*05d4*/ 	.word	0x000000ff
        /*05d8*/ 	.word	0x00033420
        /*05dc*/ 	.short	0x0100
        /*05de*/ 	.byte	0x08
	.zero		1


	//   ....[2]....
        /*05e0*/ 	.word	0x00000350
        /*05e4*/ 	.word	0x000000ff
        /*05e8*/ 	.word	0x00033430
        /*05ec*/ 	.short	0x0100
        /*05ee*/ 	.byte	0x08
	.zero		1


	//   ....[3]....
        /*05f0*/ 	.word	0x00000360
        /*05f4*/ 	.word	0x000000ff
        /*05f8*/ 	.word	0x00033440
        /*05fc*/ 	.short	0x0100
        /*05fe*/ 	.byte	0x08
	.zero		1


	//   ....[4]....
        /*0600*/ 	.word	0x00000370
        /*0604*/ 	.word	0x000000ff
        /*0608*/ 	.word	0x00033438
        /*060c*/ 	.short	0x0100
        /*060e*/ 	.byte	0x08
	.zero		1


	//   ....[5]....
        /*0610*/ 	.word	0x00000380
        /*0614*/ 	.word	0x000000ff
        /*0618*/ 	.word	0x00033448
        /*061c*/ 	.short	0x0100
        /*061e*/ 	.byte	0x08
	.zero		1


	//   ....[6]....
        /*0620*/ 	.word	0x000004b0
        /*0624*/ 	.word	0x000000ff
        /*0628*/ 	.word	0x00033450
        /*062c*/ 	.short	0x0100
        /*062e*/ 	.byte	0x08
	.zero		1


	//   ....[7]....
        /*0630*/ 	.word	0x000004c0
        /*0634*/ 	.word	0x000000ff
        /*0638*/ 	.word	0x00033460
        /*063c*/ 	.short	0x0100
        /*063e*/ 	.byte	0x08
	.zero		1


	//   ....[8]....
        /*0640*/ 	.word	0x000004d0
        /*0644*/ 	.word	0x000000ff
        /*0648*/ 	.word	0x00033458
        /*064c*/ 	.short	0x0100
        /*064e*/ 	.byte	0x08
	.zero		1


	//   ....[9]....
        /*0650*/ 	.word	0x000004e0
        /*0654*/ 	.word	0x000000ff
        /*0658*/ 	.word	0x00033468
        /*065c*/ 	.short	0x0100
        /*065e*/ 	.byte	0x08
	.zero		1


	//   ....[10]....
        /*0660*/ 	.word	0x000005d0
        /*0664*/ 	.word	0x000000ff
        /*0668*/ 	.word	0x00033470
        /*066c*/ 	.short	0x0100
        /*066e*/ 	.byte	0x06
	.zero		1


	//   ....[11]....
        /*0670*/ 	.word	0x000005e0
        /*0674*/ 	.word	0x000000ff
        /*0678*/ 	.word	0x00033480
        /*067c*/ 	.short	0x0100
        /*067e*/ 	.byte	0x06
	.zero		1


	//   ....[12]....
        /*0680*/ 	.word	0x000005f0
        /*0684*/ 	.word	0x000000ff
        /*0688*/ 	.word	0x00033478
        /*068c*/ 	.short	0x0100
        /*068e*/ 	.byte	0x06
	.zero		1


	//   ....[13]....
        /*0690*/ 	.word	0x00000600
        /*0694*/ 	.word	0x000000ff
        /*0698*/ 	.word	0x00033488
        /*069c*/ 	.short	0x0100
        /*069e*/ 	.byte	0x06
	.zero		1


	//   ....[14]....
        /*06a0*/ 	.word	0x00000730
        /*06a4*/ 	.word	0x000000ff
        /*06a8*/ 	.word	0x00033490
        /*06ac*/ 	.short	0x0100
        /*06ae*/ 	.byte	0x08
	.zero		1


	//   ....[15]....
        /*06b0*/ 	.word	0x00000740
        /*06b4*/ 	.word	0x000000ff
        /*06b8*/ 	.word	0x000334a0
        /*06bc*/ 	.short	0x0100
        /*06be*/ 	.byte	0x08
	.zero		1


	//   ....[16]....
        /*06c0*/ 	.word	0x00000750
        /*06c4*/ 	.word	0x000000ff
        /*06c8*/ 	.word	0x00033498
        /*06cc*/ 	.short	0x0100
        /*06ce*/ 	.byte	0x08
	.zero		1


	//   ....[17]....
        /*06d0*/ 	.word	0x00000760
        /*06d4*/ 	.word	0x000000ff
        /*06d8*/ 	.word	0x000334a8
        /*06dc*/ 	.short	0x0100
        /*06de*/ 	.byte	0x08
	.zero		1


	//   ....[18]....
        /*06e0*/ 	.word	0x00000890
        /*06e4*/ 	.word	0x000000ff
        /*06e8*/ 	.word	0x000334b0
        /*06ec*/ 	.short	0x0100
        /*06ee*/ 	.byte	0x08
	.zero		1


	//   ....[19]....
        /*06f0*/ 	.word	0x000008a0
        /*06f4*/ 	.word	0x000000ff
        /*06f8*/ 	.word	0x000334c0
        /*06fc*/ 	.short	0x0100
        /*06fe*/ 	.byte	0x08
	.zero		1


	//   ....[20]....
        /*0700*/ 	.word	0x000008b0
        /*0704*/ 	.word	0x000000ff
        /*0708*/ 	.word	0x000334b8
        /*070c*/ 	.short	0x0100
        /*070e*/ 	.byte	0x08
	.zero		1


	//   ....[21]....
        /*0710*/ 	.word	0x000008c0
        /*0714*/ 	.word	0x000000ff
        /*0718*/ 	.word	0x000334c8
        /*071c*/ 	.short	0x0100
        /*071e*/ 	.byte	0x08
	.zero		1


	//   ....[22]....
        /*0720*/ 	.word	0x00001720
        /*0724*/ 	.word	0x000000ff
        /*0728*/ 	.word	0x00033400
        /*072c*/ 	.short	0x010a
        /*072e*/ 	.byte	0x28
	.zero		1


	//   ....[23]....
        /*0730*/ 	.word	0x000017a0
        /*0734*/ 	.word	0x000000ff
        /*0738*/ 	.word	0x00033430
        /*073c*/ 	.short	0x010a
        /*073e*/ 	.byte	0x28
	.zero		1


	//   ....[24]....
        /*0740*/ 	.word	0x00001830
        /*0744*/ 	.word	0x000000ff
        /*0748*/ 	.word	0x00033430
        /*074c*/ 	.short	0x010a
        /*074e*/ 	.byte	0x28
	.zero		1


	//   ....[25]....
        /*0750*/ 	.word	0x000049d0
        /*0754*/ 	.word	0x00000038
        /*0758*/ 	.word	0x00000000
        /*075c*/ 	.short	0x0101
        /*075e*/ 	.byte	0x3f
	.zero		1


	//   ....[26]....
        /*0760*/ 	.word	0x00005ba0
        /*0764*/ 	.word	0x000000ff
        /*0768*/ 	.word	0x00033430
        /*076c*/ 	.short	0x010a
        /*076e*/ 	.byte	0x06
	.zero		1


	//   ....[27]....
        /*0770*/ 	.word	0x00005be0
        /*0774*/ 	.word	0x000000ff
        /*0778*/ 	.word	0x00033430
        /*077c*/ 	.short	0x010a
        /*077e*/ 	.byte	0x06
	.zero		1


	//   ....[28]....
        /*0780*/ 	.word	0x00006840
        /*0784*/ 	.word	0x000000ff
        /*0788*/ 	.word	0x00033450
        /*078c*/ 	.short	0x010a
        /*078e*/ 	.byte	0x06
	.zero		1


	//   ....[29]....
        /*0790*/ 	.word	0x00006880
        /*0794*/ 	.word	0x000000ff
        /*0798*/ 	.word	0x00033450
        /*079c*/ 	.short	0x010a
        /*079e*/ 	.byte	0x06
	.zero		1


	//   ....[30]....
        /*07a0*/ 	.word	0x000092d0
        /*07a4*/ 	.word	0x00000005
        /*07a8*/ 	.word	0x00000000
        /*07ac*/ 	.short	0x0101
        /*07ae*/ 	.byte	0x3f
	.zero		1


	//   ....[31]....
        /*07b0*/ 	.word	0x00009660
        /*07b4*/ 	.word	0x000000ff
        /*07b8*/ 	.word	0x00000000
        /*07bc*/ 	.short	0x0101
        /*07be*/ 	.byte	0x06
	.zero		1


	//   ....[32]....
        /*07c0*/ 	.word	0x00009fa0
        /*07c4*/ 	.word	0x000000ff
        /*07c8*/ 	.word	0x00033430
        /*07cc*/ 	.short	0x010a
        /*07ce*/ 	.byte	0x06
	.zero		1


	//   ....[33]....
        /*07d0*/ 	.word	0x00009fe0
        /*07d4*/ 	.word	0x000000ff
        /*07d8*/ 	.word	0x00033430
        /*07dc*/ 	.short	0x010a
        /*07de*/ 	.byte	0x06
	.zero		1


	//   ....[34]....
        /*07e0*/ 	.word	0x0000ac00
        /*07e4*/ 	.word	0x000000ff
        /*07e8*/ 	.word	0x00033450
        /*07ec*/ 	.short	0x010a
        /*07ee*/ 	.byte	0x06
	.zero		1


	//   ....[35]....
        /*07f0*/ 	.word	0x0000ac40
        /*07f4*/ 	.word	0x000000ff
        /*07f8*/ 	.word	0x00033450
        /*07fc*/ 	.short	0x010a
        /*07fe*/ 	.byte	0x06
	.zero		1


	//   ....[36]....
        /*0800*/ 	.word	0x0000cb90
        /*0804*/ 	.word	0x00000005
        /*0808*/ 	.word	0x00000000
        /*080c*/ 	.short	0x0101
        /*080e*/ 	.byte	0x3f
	.zero		1


	//   ....[37]....
        /*0810*/ 	.word	0x0000cee0
        /*0814*/ 	.word	0x000000ff
        /*0818*/ 	.word	0x00000000
        /*081c*/ 	.short	0x0101
        /*081e*/ 	.byte	0x06
	.zero		1


	//   ....[38]....
        /*0820*/ 	.word	0x0000d740
        /*0824*/ 	.word	0x000000ff
        /*0828*/ 	.word	0x00033450
        /*082c*/ 	.short	0x010a
        /*082e*/ 	.byte	0x05
	.zero		1


	//   ....[39]....
        /*0830*/ 	.word	0x0000d780
        /*0834*/ 	.word	0x000000ff
        /*0838*/ 	.word	0x00033450
        /*083c*/ 	.short	0x010a
        /*083e*/ 	.byte	0x05
	.zero		1


	//   ....[40]....
        /*0840*/ 	.word	0x0000dd90
        /*0844*/ 	.word	0x000000ff
        /*0848*/ 	.word	0x00000000
        /*084c*/ 	.short	0x0101
        /*084e*/ 	.byte	0x04
	.zero		1


	//   ....[41]....
        /*0850*/ 	.word	0x0000fc10
        /*0854*/ 	.word	0x000000ff
        /*0858*/ 	.word	0x00000000
        /*085c*/ 	.short	0x0101
        /*085e*/ 	.byte	0x04
	.zero		1


	//   ....[42]....
        /*0860*/ 	.word	0x000123c0
        /*0864*/ 	.word	0x000000ff
        /*0868*/ 	.word	0x00033480
        /*086c*/ 	.short	0x010a
        /*086e*/ 	.byte	0x28
	.zero		1


	//   ....[43]....
        /*0870*/ 	.word	0x000125f0
        /*0874*/ 	.word	0x000000ff
        /*0878*/ 	.word	0x00033440
        /*087c*/ 	.short	0x010a
        /*087e*/ 	.byte	0x28
	.zero		1


	//   ....[44]....
        /*0880*/ 	.word	0x00013170
        /*0884*/ 	.word	0x000000ff
        /*0888*/ 	.word	0x00033400
        /*088c*/ 	.short	0x0107
        /*088e*/ 	.byte	0x28
	.zero		1


	//   ....[45]....
        /*0890*/ 	.word	0x000131d0
        /*0894*/ 	.word	0x000000ff
        /*0898*/ 	.word	0x00033400
        /*089c*/ 	.short	0x0101
        /*089e*/ 	.byte	0x28
	.zero		1


	//   ....[46]....
        /*08a0*/ 	.word	0x00013200
        /*08a4*/ 	.word	0x000000ff
        /*08a8*/ 	.word	0x00033420
        /*08ac*/ 	.short	0x010a
        /*08ae*/ 	.byte	0x28
	.zero		1


	//   ....[47]....
        /*08b0*/ 	.word	0x00013500
        /*08b4*/ 	.word	0x00000008
        /*08b8*/ 	.word	0x00033480
        /*08bc*/ 	.short	0x010a
        /*08be*/ 	.byte	0x3f
	.zero		1


	//   ....[48]....
        /*08c0*/ 	.word	0x000138e0
        /*08c4*/ 	.word	0x00000008
        /*08c8*/ 	.word	0x00033440
        /*08cc*/ 	.short	0x010a
        /*08ce*/ 	.byte	0x3f
	.zero		1


	//   ....[49]....
        /*08d0*/ 	.word	0x00013cf0
        /*08d4*/ 	.word	0x0000000c
        /*08d8*/ 	.word	0x00033470
        /*08dc*/ 	.short	0x010a
        /*08de*/ 	.byte	0x3f
	.zero		1


	//   ....[50]....
        /*08e0*/ 	.word	0x00013d50
        /*08e4*/ 	.word	0x0000000c
        /*08e8*/ 	.word	0x00033460
        /*08ec*/ 	.short	0x010a
        /*08ee*/ 	.byte	0x3f
	.zero		1


	//   ....[51]....
        /*08f0*/ 	.word	0x00014400
        /*08f4*/ 	.word	0x0000000c
        /*08f8*/ 	.word	0x00033450
        /*08fc*/ 	.short	0x0101
        /*08fe*/ 	.byte	0x3f
	.zero		1


	//   ....[52]....
        /*0900*/ 	.word	0x00014470
        /*0904*/ 	.word	0x00000000
        /*0908*/ 	.word	0x00000000
        /*090c*/ 	.short	0x0101
        /*090e*/ 	.byte	0x3f
	.zero		1


	//   ....[53]....
        /*0910*/ 	.word	0x00014580
        /*0914*/ 	.word	0x00000003
        /*0918*/ 	.word	0x00033470
        /*091c*/ 	.short	0x010a
        /*091e*/ 	.byte	0x3f
	.zero		1


	//   ....[54]....
        /*0920*/ 	.word	0x000145f0
        /*0924*/ 	.word	0x00000003
        /*0928*/ 	.word	0x00033460
        /*092c*/ 	.short	0x010a
        /*092e*/ 	.byte	0x3f
	.zero		1


	//   ....[55]....
        /*0930*/ 	.word	0x00014cb0
        /*0934*/ 	.word	0x00000003
        /*0938*/ 	.word	0x00033450
        /*093c*/ 	.short	0x0101
        /*093e*/ 	.byte	0x3f
	.zero		1


	//   ....[56]....
        /*0940*/ 	.word	0x00014d20
        /*0944*/ 	.word	0x00000000
        /*0948*/ 	.word	0x00000000
        /*094c*/ 	.short	0x0101
        /*094e*/ 	.byte	0x3f
	.zero		1


	//   ....[57]....
        /*0950*/ 	.word	0x00014dc0
        /*0954*/ 	.word	0x00000009
        /*0958*/ 	.word	0x00033420
        /*095c*/ 	.short	0x010a
        /*095e*/ 	.byte	0x3f
	.zero		1


	//   ....[58]....
        /*0960*/ 	.word	0x00014f00
        /*0964*/ 	.word	0x00000005
        /*0968*/ 	.word	0x00000000
        /*096c*/ 	.short	0x010a
        /*096e*/ 	.byte	0x3f
	.zero		1


	//   ....[59]....
        /*0970*/ 	.word	0x00014f70
        /*0974*/ 	.word	0x00000007
        /*0978*/ 	.word	0x00000000
        /*097c*/ 	.short	0x010a
        /*097e*/ 	.byte	0x3f
	.zero		1


	//   ....[60]....
        /*0980*/ 	.word	0x00014fc0
        /*0984*/ 	.word	0x00000005
        /*0988*/ 	.word	0x00033460
        /*098c*/ 	.short	0x010a
        /*098e*/ 	.byte	0x3f
	.zero		1


	//   ....[61]....
        /*0990*/ 	.word	0x00015010
        /*0994*/ 	.word	0x00000003
        /*0998*/ 	.word	0x00033460
        /*099c*/ 	.short	0x010a
        /*099e*/ 	.byte	0x3f
	.zero		1


	//   ....[62]....
        /*09a0*/ 	.word	0x00015050
        /*09a4*/ 	.word	0x00000005
        /*09a8*/ 	.word	0x00033480
        /*09ac*/ 	.short	0x010a
        /*09ae*/ 	.byte	0x3f
	.zero		1


	//   ....[63]....
        /*09b0*/ 	.word	0x00015070
        /*09b4*/ 	.word	0x00000003
        /*09b8*/ 	.word	0x00033480
        /*09bc*/ 	.short	0x010a
        /*09be*/ 	.byte	0x3f
	.zero		1


	//   ....[64]....
        /*09c0*/ 	.word	0x000150e0
        /*09c4*/ 	.word	0x00000003
        /*09c8*/ 	.word	0x00033400
        /*09cc*/ 	.short	0x010a
        /*09ce*/ 	.byte	0x3f
	.zero		1


	//   ....[65]....
        /*09d0*/ 	.word	0x00015140
        /*09d4*/ 	.word	0x00000005
        /*09d8*/ 	.word	0x00033430
        /*09dc*/ 	.short	0x010a
        /*09de*/ 	.byte	0x3f
	.zero		1


	//   ....[66]....
        /*09e0*/ 	.word	0x000151a0
        /*09e4*/ 	.word	0x0000000f
        /*09e8*/ 	.word	0x00033430
        /*09ec*/ 	.short	0x010a
        /*09ee*/ 	.byte	0x3f
	.zero		1


	//   ....[67]....
        /*09f0*/ 	.word	0x00015200
        /*09f4*/ 	.word	0x0000000e
        /*09f8*/ 	.word	0x00033450
        /*09fc*/ 	.short	0x010a
        /*09fe*/ 	.byte	0x3f
	.zero		1


	//   ....[68]....
        /*0a00*/ 	.word	0x00015260
        /*0a04*/ 	.word	0x0000000d
        /*0a08*/ 	.word	0x00033430
        /*0a0c*/ 	.short	0x010a
        /*0a0e*/ 	.byte	0x3f
	.zero		1


	//   ....[69]....
        /*0a10*/ 	.word	0x000152c0
        /*0a14*/ 	.word	0x0000000d
        /*0a18*/ 	.word	0x00033450
        /*0a1c*/ 	.short	0x010a
        /*0a1e*/ 	.byte	0x3f
	.zero		1


	//   ....[70]....
        /*0a20*/ 	.word	0x00015320
        /*0a24*/ 	.word	0x00000003
        /*0a28*/ 	.word	0x00033450
        /*0a2c*/ 	.short	0x010a
        /*0a2e*/ 	.byte	0x3f
	.zero		1


	//   ....[71]....
        /*0a30*/ 	.word	0x00015480
        /*0a34*/ 	.word	0x00000003
        /*0a38*/ 	.word	0x00033480
        /*0a3c*/ 	.short	0x010a
        /*0a3e*/ 	.byte	0x3f
	.zero		1


	//   ....[72]....
        /*0a40*/ 	.word	0x000154e0
        /*0a44*/ 	.word	0x00000003
        /*0a48*/ 	.word	0x00033440
        /*0a4c*/ 	.short	0x010a
        /*0a4e*/ 	.byte	0x3f
	.zero		1


	//   ....[73]....
        /*0a50*/ 	.word	0x00015ac0
        /*0a54*/ 	.word	0x00000003
        /*0a58*/ 	.word	0x00033420
        /*0a5c*/ 	.short	0x010a
        /*0a5e*/ 	.byte	0x3f
	.zero		1


	//   ....[74]....
        /*0a60*/ 	.word	0x00015b10
        /*0a64*/ 	.word	0x00000008
        /*0a68*/ 	.word	0x00033480
        /*0a6c*/ 	.short	0x010a
        /*0a6e*/ 	.byte	0x3f
	.zero		1


	//   ....[75]....
        /*0a70*/ 	.word	0x00015b60
        /*0a74*/ 	.word	0x00000008
        /*0a78*/ 	.word	0x00033440
        /*0a7c*/ 	.short	0x010a
        /*0a7e*/ 	.byte	0x3f
	.zero		1


	//   ....[76]....
        /*0a80*/ 	.word	0x00015bb0
        /*0a84*/ 	.word	0x0000000c
        /*0a88*/ 	.word	0x00033470
        /*0a8c*/ 	.short	0x010a
        /*0a8e*/ 	.byte	0x3f
	.zero		1


	//   ....[77]....
        /*0a90*/ 	.word	0x00015c00
        /*0a94*/ 	.word	0x0000000c
        /*0a98*/ 	.word	0x00033460
        /*0a9c*/ 	.short	0x010a
        /*0a9e*/ 	.byte	0x3f
	.zero		1


	//   ....[78]....
        /*0aa0*/ 	.word	0x00015c50
        /*0aa4*/ 	.word	0x00000003
        /*0aa8*/ 	.word	0x00033470
        /*0aac*/ 	.short	0x010a
        /*0aae*/ 	.byte	0x3f
	.zero		1


	//   ....[79]....
        /*0ab0*/ 	.word	0x00015ca0
        /*0ab4*/ 	.word	0x00000003
        /*0ab8*/ 	.word	0x00033460
        /*0abc*/ 	.short	0x010a
        /*0abe*/ 	.byte	0x3f
	.zero		1


	//   ....[80]....
        /*0ac0*/ 	.word	0x00015cf0
        /*0ac4*/ 	.word	0x00000009
        /*0ac8*/ 	.word	0x00033420
        /*0acc*/ 	.short	0x010a
        /*0ace*/ 	.byte	0x3f
	.zero		1


	//   ....[81]....
        /*0ad0*/ 	.word	0x00015d40
        /*0ad4*/ 	.word	0x00000005
        /*0ad8*/ 	.word	0x00000000
        /*0adc*/ 	.short	0x010a
        /*0ade*/ 	.byte	0x3f
	.zero		1


	//   ....[82]....
        /*0ae0*/ 	.word	0x00015d90
        /*0ae4*/ 	.word	0x00000007
        /*0ae8*/ 	.word	0x00000000
        /*0aec*/ 	.short	0x010a
        /*0aee*/ 	.byte	0x3f
	.zero		1


	//   ....[83]....
        /*0af0*/ 	.word	0x00015de0
        /*0af4*/ 	.word	0x00000005
        /*0af8*/ 	.word	0x00033460
        /*0afc*/ 	.short	0x010a
        /*0afe*/ 	.byte	0x3f
	.zero		1


	//   ....[84]....
        /*0b00*/ 	.word	0x00015e30
        /*0b04*/ 	.word	0x00000003
        /*0b08*/ 	.word	0x00033460
        /*0b0c*/ 	.short	0x010a
        /*0b0e*/ 	.byte	0x3f
	.zero		1


	//   ....[85]....
        /*0b10*/ 	.word	0x00015e80
        /*0b14*/ 	.word	0x00000005
        /*0b18*/ 	.word	0x00033480
        /*0b1c*/ 	.short	0x010a
        /*0b1e*/ 	.byte	0x3f
	.zero		1


	//----- nvinfo : EIATTR_NUM_MBARRIERS
	.align		4
.L_272:
        /*0b20*/ 	.byte	0x03, 0x38
        /*0b22*/ 	.short	0x0016


	//----- nvinfo : EIATTR_EXIT_INSTR_OFFSETS
	.align		4
        /*0b24*/ 	.byte	0x04, 0x1c
        /*0b26*/ 	.short	(.L_274 - .L_273)


	//   ....[0]....
.L_273:
        /*0b28*/ 	.word	0x000150c0


	//----- nvinfo : EIATTR_MAX_THREADS
	.align		4
.L_274:
        /*0b2c*/ 	.byte	0x04, 0x05
        /*0b2e*/ 	.short	(.L_276 - .L_275)
.L_275:
        /*0b30*/ 	.word	0x00000180
        /*0b34*/ 	.word	0x00000001
        /*0b38*/ 	.word	0x00000001


	//----- nvinfo : EIATTR_CRS_STACK_SIZE
	.align		4
.L_276:
        /*0b3c*/ 	.byte	0x04, 0x1e
        /*0b3e*/ 	.short	(.L_278 - .L_277)
.L_277:
        /*0b40*/ 	.word	0x00000000


	//----- nvinfo : EIATTR_CBANK_PARAM_SIZE
	.align		4
.L_278:
        /*0b44*/ 	.byte	0x03, 0x19
        /*0b46*/ 	.short	0x0a70


	//----- nvinfo : EIATTR_PARAM_CBANK
	.align		4
        /*0b48*/ 	.byte	0x04, 0x0a
        /*0b4a*/ 	.short	(.L_280 - .L_279)
	.align		4
.L_279:
        /*0b4c*/ 	.word	index@(.nv.constant0._ZN7cutlass13device_kernelIN5flash11enable_sm90INS1_16FlashAttnFwdSm90INS1_25CollectiveMainloopFwdSm90ILi2EN4cute5tupleIJNS5_1CILi1EEES8_S8_EEENS6_IJNS7_ILi128EEENS7_ILi160EEENS7_ILi192EEEEEELi192ENS_12float_e4m3_tEfNS_4arch4Sm90ELb1ELb0ELb1ELb0ELb0ELb0ELb0ELb1ELb1ELb1ELb1ELb0EEENS1_21CollectiveEpilogueFwdINS6_IJSA_SC_SB_EEES9_NS_10bfloat16_tESG_Li256ELb0ELb1ELb1ELb1EEENS1_19SingleTileSchedulerILb0ELb1ELb1ELi128EEEEEEEEEvNT_6ParamsE)
        /*0b50*/ 	.short	0x0210
        /*0b52*/ 	.short	0x0a70


	//----- nvinfo : EIATTR_SW_WAR
	.align		4
.L_280:
        /*0b54*/ 	.byte	0x04, 0x36
        /*0b56*/ 	.short	(.L_282 - .L_281)
.L_281:
        /*0b58*/ 	.word	0x00000008
.L_282:


//--------------------- .nv.info._ZN7cutlass13device_kernelIN5flash11enable_sm90INS1_16FlashAttnFwdSm90INS1_25CollectiveMainloopFwdSm90ILi2EN4cute5tupleIJNS5_1CILi1EEES8_S8_EEENS6_IJNS7_ILi128EEENS7_ILi160EEENS7_ILi192EEEEEELi192ENS_12float_e4m3_tEfNS_4arch4Sm90ELb1ELb0ELb1ELb1ELb0ELb0ELb0ELb1ELb1ELb1ELb1ELb0EEENS1_21CollectiveEpilogueFwdINS6_IJSA_SC_SB_EEES9_NS_10bfloat16_tESG_Li256ELb1ELb1ELb1ELb1EEENS1_36VarlenDynamicPersistentTileSchedulerILi128ELi160ELi256ELi128ELb1ELb1ELb1ELb1ELb1ELb1EEEEEEEEEvNT_6ParamsE --------------------------
	.section	.nv.info._ZN7cutlass13device_kernelIN5flash11enable_sm90INS1_16FlashAttnFwdSm90INS1_25CollectiveMainloopFwdSm90ILi2EN4cute5tupleIJNS5_1CILi1EEES8_S8_EEENS6_IJNS7_ILi128EEENS7_ILi160EEENS7_ILi192EEEEEELi192ENS_12float_e4m3_tEfNS_4arch4Sm90ELb1ELb0ELb1ELb1ELb0ELb0ELb0ELb1ELb1ELb1ELb1ELb0EEENS1_21CollectiveEpilogueFwdINS6_IJSA_SC_SB_EEES9_NS_10bfloat16_tESG_Li256ELb1ELb1ELb1ELb1EEENS1_36VarlenDynamicPersistentTileSchedulerILi128ELi160ELi256ELi128ELb1ELb1ELb1ELb1ELb1ELb1EEEEEEEEEvNT_6ParamsE,"",@"SHT_CUDA_INFO"
	.sectionflags	@""
	.align	4


	//----- nvinfo : EIATTR_CUDA_API_VERSION
	.align		4
        /*0000*/ 	.byte	0x04, 0x37
        /*0002*/ 	.short	(.L_284 - .L_283)
.L_283:
        /*0004*/ 	.word	0x00000082


	//----- nvinfo : EIATTR_KPARAM_INFO
	.align		4
.L_284:
        /*0008*/ 	.byte	0x04, 0x17
        /*000a*/ 	.short	(.L_286 - .L_285)
.L_285:
        /*000c*/ 	.word	0x00000000
        /*0010*/ 	.short	0x0000
        /*0012*/ 	.short	0x0070
        /*0014*/ 	.byte	0x00, 0xf0, 0x01, 0x2a


	//----- nvinfo : EIATTR_SPARSE_MMA_MASK
	.align		4
.L_286:
        /*0018*/ 	.byte	0x03, 0x50
        /*001a*/ 	.short	0x0000


	//----- nvinfo : EIATTR_MAXREG_COUNT
	.align		4
        /*001c*/ 	.byte	0x03, 0x1b
        /*001e*/ 	.short	0x00a8


	//----- nvinfo : EIATTR_NUM_BARRIERS
	.align		4
        /*0020*/ 	.byte	0x02, 0x4c
        /*0022*/ 	.byte	0x10
	.zero		1


	//----- nvinfo : EIATTR_EXTERNS
	.align		4
        /*0024*/ 	.byte	0x04, 0x0f
        /*0026*/ 	.short	(.L_288 - .L_287)


	//   ....[0]....
	.align		4
.L_287:
        /*0028*/ 	.word	index@(__assertfail)


	//----- nvinfo : EIATTR_ANNOTATIONS
	.align		4
.L_288:
        /*002c*/ 	.byte	0x04, 0x55
        /*002e*/ 	.short	(.L_290 - .L_289)


	//   ....[0]....
.L_289:
        /* <DEDUP_REMOVED lines=37> */


	//----- nvinfo : EIATTR_MERCURY_ISA_VERSION
	.align		4
.L_290:
        /*0268*/ 	.byte	0x03, 0x5f
        /*026a*/ 	.short	0x0101


	//----- nvinfo : EIATTR_UNUSED_LOAD_BYTE_OFFSET
	.align		4
        /*026c*/ 	.byte	0x04, 0x44
        /*026e*/ 	.short	(.L_292 - .L_291)


	//   ....[0]....
.L_291:
        /*0270*/ 	.word	0x00000a40
        /*0274*/ 	.word	0x0000fff0


	//   ....[1]....
        /*0278*/ 	.word	0x0000ed80
        /*027c*/ 	.word	0x0000fff0


	//----- nvinfo : EIATTR_INT_WARP_WIDE_INSTR_OFFSETS
	.align		4
.L_292:
        /*0280*/ 	.byte	0x04, 0x31
        /*0282*/ 	.short	(.L_294 - .L_293)


	//   ....[0]....
.L_293:
        /*0284*/ 	.word	0x00000130


	//   ....[1]....
        /*0288*/ 	.word	0x00000170


	//   ....[2]....
        /*028c*/ 	.word	0x000001e0


	//   ....[3]....
        /*0290*/ 	.word	0x00015910


	//   ....[4]....
        /*0294*/ 	.word	0x000159a0


	//   ....[5]....
        /*0298*/ 	.word	0x00018630


	//   ....[6]....
        /*029c*/ 	.word	0x000186c0


	//----- nvinfo : EIATTR_COOP_GROUP_MASK_REGIDS
	.align		4
.L_294:
        /*02a0*/ 	.byte	0x04, 0x29
        /*02a2*/ 	.short	(.L_296 - .L_295)


	//   ....[0]....
.L_295:
        /*02a4*/ 	.word	0xffffffff


	//   ....[1]....
        /*02a8*/ 	.word	0xffffffff


	//   ....[2]....
        /*02ac*/ 	.word	0xffffffff


	//   ....[3]....
        /*02b0*/ 	.word	0xffffffff


	//   ....[4]....
        /*02b4*/ 	.word	0xffffffff


	//   ....[5]....
        /*02b8*/ 	.word	0xffffffff


	//   ....[6]....
        /*02bc*/ 	.word	0xffffffff


	//   ....[7]....
        /*02c0*/ 	.word	0xffffffff


	//   ....[8]....
        /*02c4*/ 	.word	0xffffffff


	//   ....[9]....
        /*02c8*/ 	.word	0xffffffff


	//   ....[10]....
        /*02cc*/ 	.word	0xffffffff


	//   ....[11]....
        /*02d0*/ 	.word	0xffffffff


	//   ....[12]....
        /*02d4*/ 	.word	0xffffffff


	//   ....[13]....
        /*02d8*/ 	.word	0xffffffff


	//   ....[14]....
        /*02dc*/ 	.word	0xffffffff


	//   ....[15]....
        /*02e0*/ 	.word	0xffffffff


	//   ....[16]....
        /*02e4*/ 	.word	0xffffffff


	//   ....[17]....
        /*02e8*/ 	.word	0xffffffff


	//   ....[18]....
        /*02ec*/ 	.word	0xffffffff


	//   ....[19]....
        /*02f0*/ 	.word	0xffffffff


	//   ....[20]....
        /*02f4*/ 	.word	0xffffffff


	//   ....[21]....
        /*02f8*/ 	.word	0xffffffff


	//   ....[22]....
        /*02fc*/ 	.word	0xffffffff


	//   ....[23]....
        /*0300*/ 	.word	0xffffffff


	//   ....[24]....
        /*0304*/ 	.word	0xffffffff


	//   ....[25]....
        /*0308*/ 	.word	0xffffffff


	//   ....[26]....
        /*030c*/ 	.word	0xffffffff


	//   ....[27]....
        /*0310*/ 	.word	0xffffffff


	//   ....[28]....
        /*0314*/ 	.word	0xffffffff


	//   ....[29]....
        /*0318*/ 	.word	0xffffffff


	//   ....[30]....
        /*031c*/ 	.word	0xffffffff


	//   ....[31]....
        /*0320*/ 	.word	0xffffffff


	//   ....[32]....
        /*0324*/ 	.word	0xffffffff


	//   ....[33]....
        /*0328*/ 	.word	0xffffffff


	//   ....[34]....
        /*032c*/ 	.word	0xffffffff


	//   ....[35]....
        /*0330*/ 	.word	0xffffffff


	//   ....[36]....
        /*0334*/ 	.word	0xffffffff


	//   ....[37]....
        /*0338*/ 	.word	0xffffffff


	//   ....[38]....
        /*033c*/ 	.word	0xffffffff


	//   ....[39]....
        /*0340*/ 	.word	0xffffffff


	//   ....[40]....
        /*0344*/ 	.word	0xffffffff


	//   ....[41]....
        /*0348*/ 	.word	0xffffffff


	//   ....[42]....
        /*034c*/ 	.word	0xffffffff


	//   ....[43]....
        /*0350*/ 	.word	0xffffffff


	//   ....[44]....
        /*0354*/ 	.word	0xffffffff


	//   ....[45]....
        /*0358*/ 	.word	0xffffffff


	//   ....[46]....
        /*035c*/ 	.word	0xffffffff


	//   ....[47]....
        /*0360*/ 	.word	0xffffffff


	//   ....[48]....
        /*0364*/ 	.word	0xffffffff


	//   ....[49]....
        /*0368*/ 	.word	0xffffffff


	//   ....[50]....
        /*036c*/ 	.word	0xffffffff


	//   ....[51]....
        /*0370*/ 	.word	0xffffffff


	//   ....[52]....
        /*0374*/ 	.word	0xffffffff


	//   ....[53]....
        /*0378*/ 	.word	0xffffffff


	//   ....[54]....
        /*037c*/ 	.word	0xffffffff


	//   ....[55]....
        /*0380*/ 	.word	0xffffffff


	//   ....[56]....
        /*0384*/ 	.word	0xffffffff


	//   ....[57]....
        /*0388*/ 	.word	0xffffffff


	//   ....[58]....
        /*038c*/ 	.word	0xffffffff


	//   ....[59]....
        /*0390*/ 	.word	0xffffffff


	//   ....[60]....
        /*0394*/ 	.word	0xffffffff


	//   ....[61]....
        /*0398*/ 	.word	0xffffffff


	//   ....[62]....
        /*039c*/ 	.word	0xffffffff


	//   ....[63]....
        /*03a0*/ 	.word	0xffffffff


	//   ....[64]....
        /*03a4*/ 	.word	0xffffffff


	//   ....[65]....
        /*03a8*/ 	.word	0xffffffff


	//   ....[66]....
        /*03ac*/ 	.word	0xffffffff


	//   ....[67]....
        /*03b0*/ 	.word	0xffffffff


	//   ....[68]....
        /*03b4*/ 	.word	0xffffffff


	//   ....[69]....
        /*03b8*/ 	.word	0xffffffff


	//   ....[70]....
        /*03bc*/ 	.word	0xffffffff


	//   ....[71]....
        /*03c0*/ 	.word	0xffffffff


	//   ....[72]....
        /*03c4*/ 	.word	0xffffffff


	//   ....[73]....
        /*03c8*/ 	.word	0xffffffff


	//   ....[74]....
        /*03cc*/ 	.word	0xffffffff


	//   ....[75]....
        /*03d0*/ 	.word	0xffffffff


	//   ....[76]....
        /*03d4*/ 	.word	0xffffffff


	//   ....[77]....
        /*03d8*/ 	.word	0xffffffff


	//   ....[78]....
        /*03dc*/ 	.word	0xffffffff


	//   ....[79]....
        /*03e0*/ 	.word	0xffffffff


	//   ....[80]....
        /*03e4*/ 	.word	0xffffffff


	//   ....[81]....
        /*03e8*/ 	.word	0xffffffff


	//   ....[82]....
        /*03ec*/ 	.word	0xffffffff


	//   ....[83]....
        /*03f0*/ 	.word	0xffffffff


	//   ....[84]....
        /*03f4*/ 	.word	0xffffffff


	//   ....[85]....
        /*03f8*/ 	.word	0xffffffff


	//   ....[86]....
        /*03fc*/ 	.word	0xffffffff


	//   ....[87]....
        /*0400*/ 	.word	0xffffffff


	//   ....[88]....
        /*0404*/ 	.word	0xffffffff


	//   ....[89]....
        /*0408*/ 	.word	0xffffffff


	//   ....[90]....
        /*040c*/ 	.word	0xffffffff


	//   ....[91]....
        /*0410*/ 	.word	0xffffffff


	//   ....[92]....
        /*0414*/ 	.word	0xffffffff


	//   ....[93]....
        /*0418*/ 	.word	0xffffffff


	//   ....[94]....
        /*041c*/ 	.word	0xffffffff


	//   ....[95]....
        /*0420*/ 	.word	0xffffffff


	//   ....[96]....
        /*0424*/ 	.word	0xffffffff


	//   ....[97]....
        /*0428*/ 	.word	0xffffffff


	//   ....[98]....
        /*042c*/ 	.word	0xffffffff


	//   ....[99]....
        /*0430*/ 	.word	0xffffffff


	//   ....[100]....
        /*0434*/ 	.word	0xffffffff


	//   ....[101]....
        /*0438*/ 	.word	0xffffffff


	//   ....[102]....
        /*043c*/ 	.word	0xffffffff


	//   ....[103]....
        /*0440*/ 	.word	0xffffffff


	//   ....[104]....
        /*0444*/ 	.word	0xffffffff


	//   ....[105]....
        /*0448*/ 	.word	0xffffffff


	//   ....[106]....
        /*044c*/ 	.word	0xffffffff


	//   ....[107]....
        /*0450*/ 	.word	0xffffffff


	//   ....[108]....
        /*0454*/ 	.word	0xffffffff


	//   ....[109]....
        /*0458*/ 	.word	0xffffffff


	//   ....[110]....
        /*045c*/ 	.word	0xffffffff


	//   ....[111]....
        /*0460*/ 	.word	0xffffffff


	//   ....[112]....
        /*0464*/ 	.word	0xffffffff


	//   ....[113]....
        /*0468*/ 	.word	0xffffffff


	//   ....[114]....
        /*046c*/ 	.word	0xffffffff


	//   ....[115]....
        /*0470*/ 	.word	0xffffffff


	//   ....[116]....
        /*0474*/ 	.word	0xffffffff


	//   ....[117]....
        /*0478*/ 	.word	0xffffffff


	//   ....[118]....
        /*047c*/ 	.word	0xffffffff


	//   ....[119]....
        /*0480*/ 	.word	0xffffffff


	//   ....[120]....
        /*0484*/ 	.word	0xffffffff


	//   ....[121]....
        /*0488*/ 	.word	0xffffffff


	//   ....[122]....
        /*048c*/ 	.word	0xffffffff


	//   ....[123]....
        /*0490*/ 	.word	0xffffffff


	//   ....[124]....
        /*0494*/ 	.word	0xffffffff


	//   ....[125]....
        /*0498*/ 	.word	0xffffffff


	//   ....[126]....
        /*049c*/ 	.word	0xffffffff


	//   ....[127]....
        /*04a0*/ 	.word	0xffffffff


	//   ....[128]....
        /*04a4*/ 	.word	0xffffffff


	//   ....[129]....
        /*04a8*/ 	.word	0xffffffff


	//   ....[130]....
        /*04ac*/ 	.word	0xffffffff


	//   ....[131]....
        /*04b0*/ 	.word	0xffffffff


	//   ....[132]....
        /*04b4*/ 	.word	0xffffffff


	//   ....[133]....
        /*04b8*/ 	.word	0xffffffff


	//   ....[134]....
        /*04bc*/ 	.word	0xffffffff


	//   ....[135]....
        /*04c0*/ 	.word	0xffffffff


	//   ....[136]....
        /*04c4*/ 	.word	0xffffffff


	//   ....[137]....
        /*04c8*/ 	.word	0xffffffff


	//   ....[138]....
        /*04cc*/ 	.word	0xffffffff


	//   ....[139]....
        /*04d0*/ 	.word	0xffffffff


	//   ....[140]....
        /*04d4*/ 	.word	0xffffffff


	//   ....[141]....
        /*04d8*/ 	.word	0xffffffff


	//   ....[142]....
        /*04dc*/ 	.word	0xffffffff


	//   ....[143]....
        /*04e0*/ 	.word	0xffffffff


	//   ....[144]....
        /*04e4*/ 	.word	0xffffffff


	//   ....[145]....
        /*04e8*/ 	.word	0xffffffff


	//   ....[146]....
        /*04ec*/ 	.word	0xffffffff


	//   ....[147]....
        /*04f0*/ 	.word	0xffffffff


	//   ....[148]....
        /*04f4*/ 	.word	0xffffffff


	//   ....[149]....
        /*04f8*/ 	.word	0xffffffff


	//   ....[150]....
        /*04fc*/ 	.word	0xffffffff


	//   ....[151]....
        /*0500*/ 	.word	0xffffffff


	//   ....[152]....
        /*0504*/ 	.word	0xffffffff


	//   ....[153]....
        /*0508*/ 	.word	0xffffffff


	//   ....[154]....
        /*050c*/ 	.word	0xffffffff


	//   ....[155]....
        /*0510*/ 	.word	0xffffffff


	//   ....[156]....
        /*0514*/ 	.word	0xffffffff


	//   ....[157]....
        /*0518*/ 	.word	0xffffffff


	//   ....[158]....
        /*051c*/ 	.word	0xffffffff


	//   ....[159]....
        /*0520*/ 	.word	0xffffffff


	//   ....[160]....
        /*0524*/ 	.word	0xffffffff


	//   ....[161]....
        /*0528*/ 	.word	0xffffffff


	//   ....[162]....
        /*052c*/ 	.word	0xffffffff


	//   ....[163]....
        /*0530*/ 	.word	0xffffffff


	//   ....[164]....
        /*0534*/ 	.word	0xffffffff


	//   ....[165]....
        /*0538*/ 	.word	0xffffffff


	//   ....[166]....
        /*053c*/ 	.word	0xffffffff


	//   ....[167]....
        /*0540*/ 	.word	0xffffffff


	//   ....[168]....
        /*0544*/ 	.word	0xffffffff


	//   ....[169]....
        /*0548*/ 	.word	0xffffffff


	//   ....[170]....
        /*054c*/ 	.word	0xffffffff


	//   ....[171]....
        /*0550*/ 	.word	0xffffffff


	//   ....[172]....
        /*0554*/ 	.word	0xffffffff


	//   ....[173]....
        /*0558*/ 	.word	0xffffffff


	//   ....[174]....
        /*055c*/ 	.word	0xffffffff


	//   ....[175]....
        /*0560*/ 	.word	0xffffffff


	//   ....[176]....
        /*0564*/ 	.word	0xffffffff


	//   ....[177]....
        /*0568*/ 	.word	0xffffffff


	//   ....[178]....
        /*056c*/ 	.word	0xffffffff


	//   ....[179]....
        /*0570*/ 	.word	0xffffffff


	//   ....[180]....
        /*0574*/ 	.word	0xffffffff


	//   ....[181]....
        /*0578*/ 	.word	0xffffffff


	//   ....[182]....
        /*057c*/ 	.word	0xffffffff


	//   ....[183]....
        /*0580*/ 	.word	0xffffffff


	//   ....[184]....
        /*0584*/ 	.word	0xffffffff


	//   ....[185]....
        /*0588*/ 	.word	0xffffffff


	//   ....[186]....
        /*058c*/ 	.word	0xffffffff


	//   ....[187]....
        /*0590*/ 	.word	0xffffffff


	//   ....[188]....
        /*0594*/ 	.word	0xffffffff


	//   ....[189]....
        /*0598*/ 	.word	0xffffffff


	//   ....[190]....
        /*059c*/ 	.word	0xffffffff


	//   ....[191]....
        /*05a0*/ 	.word	0xffffffff


	//   ....[192]....
        /*05a4*/ 	.word	0xffffffff


	//   ....[193]....
        /*05a8*/ 	.word	0x0500000f


	//   ....[194]....
        /*05ac*/ 	.word	0x0500000f


	//   ....[195]....
        /*05b0*/ 	.word	0x0500000f


	//   ....[196]....
        /*05b4*/ 	.word	0x0500000f


	//   ....[197]....
        /*05b8*/ 	.word	0x0500000f


	//   ....[198]....
        /*05bc*/ 	.word	0x0500000f


	//   ....[199]....
        /*05c0*/ 	.word	0x0500000f


	//   ....[200]....
        /*05c4*/ 	.word	0x0500000f


	//   ....[201]....
        /*05c8*/ 	.word	0x0500000f


	//   ....[202]....
        /*05cc*/ 	.word	0x0500000f


	//----- nvinfo : EIATTR_COOP_GROUP_INSTR_OFFSETS
	.align		4
.L_296:
        /*05d0*/ 	.byte	0x04, 0x28
        /*05d2*/ 	.short	(.L_298 - .L_297)


	//   ....[0]....
.L_297:
        /*05d4*/ 	.word	0x00000070


	//   ....[1]....
        /*05d8*/ 	.word	0x00000140


	//   ....[2]....
        /*05dc*/ 	.word	0x00000190


	//   ....[3]....
        /*05e0*/ 	.word	0x000003c0


	//   ....[4]....
        /*05e4*/ 	.word	0x00000520


	//   ....[5]....
        /*05e8*/ 	.word	0x00000640


	//   ....[6]....
        /*05ec*/ 	.word	0x000007a0


	//   ....[7]....
        /*05f0*/ 	.word	0x00001e80


	//   ....[8]....
        /*05f4*/ 	.word	0x00003480


	//   ....[9]....
        /*05f8*/ 	.word	0x000034b0


	//   ....[10]....
        /*05fc*/ 	.word	0x00004210


	//   ....[11]....
        /*0600*/ 	.word	0x00004310


	//   ....[12]....
        /*0604*/ 	.word	0x00004e40


	//   ....[13]....
        /*0608*/ 	.word	0x00004ef0


	//   ....[14]....
        /*060c*/ 	.word	0x00007cb0


	//   ....[15]....
        /*0610*/ 	.word	0x000085b0


	//   ....[16]....
        /*0614*/ 	.word	0x000085d0


	//   ....[17]....
        /*0618*/ 	.word	0x00008650


	//   ....[18]....
        /*061c*/ 	.word	0x00009140


	//   ....[19]....
        /*0620*/ 	.word	0x000091c0


	//   ....[20]....
        /*0624*/ 	.word	0x0000c620


	//   ....[21]....
        /*0628*/ 	.word	0x0000c680


	//   ....[22]....
        /*062c*/ 	.word	0x0000c6e0


	//   ....[23]....
        /*0630*/ 	.word	0x0000c6f0


	//   ....[24]....
        /*0634*/ 	.word	0x0000e410


	//   ....[25]....
        /*0638*/ 	.word	0x0000e420


	//   ....[26]....
        /*063c*/ 	.word	0x0000e450


	//   ....[27]....
        /*0640*/ 	.word	0x0000e460


	//   ....[28]....
        /*0644*/ 	.word	0x0000f500


	//   ....[29]....
        /*0648*/ 	.word	0x0000f510


	//   ....[30]....
        /*064c*/ 	.word	0x0000f520


	//   ....[31]....
        /*0650*/ 	.word	0x0000f540


	//   ....[32]....
        /*0654*/ 	.word	0x0000f560


	//   ....[33]....
        /*0658*/ 	.word	0x0000f590


	//   ....[34]....
        /*065c*/ 	.word	0x0000f650


	//   ....[35]....
        /*0660*/ 	.word	0x0000f680


	//   ....[36]....
        /*0664*/ 	.word	0x0000f770


	//   ....[37]....
        /*0668*/ 	.word	0x0000f7a0


	//   ....[38]....
        /*066c*/ 	.word	0x0000f7d0


	//   ....[39]....
        /*0670*/ 	.word	0x0000f800


	//   ....[40]....
        /*0674*/ 	.word	0x0000f830


	//   ....[41]....
        /*0678*/ 	.word	0x0000f860


	//   ....[42]....
        /*067c*/ 	.word	0x0000f890


	//   ....[43]....
        /*0680*/ 	.word	0x0000f8c0


	//   ....[44]....
        /*0684*/ 	.word	0x0000f8f0


	//   ....[45]....
        /*0688*/ 	.word	0x0000f920


	//   ....[46]....
        /*068c*/ 	.word	0x0000f950


	//   ....[47]....
        /*0690*/ 	.word	0x0000f980


	//   ....[48]....
        /*0694*/ 	.word	0x0000f9b0


	//   ....[49]....
        /*0698*/ 	.word	0x0000f9e0


	//   ....[50]....
        /*069c*/ 	.word	0x0000fa10


	//   ....[51]....
        /*06a0*/ 	.word	0x0000fa40


	//   ....[52]....
        /*06a4*/ 	.word	0x0000fa70


	//   ....[53]....
        /*06a8*/ 	.word	0x0000faa0


	//   ....[54]....
        /*06ac*/ 	.word	0x0000fad0


	//   ....[55]....
        /*06b0*/ 	.word	0x0000fb00


	//   ....[56]....
        /*06b4*/ 	.word	0x0000fb30


	//   ....[57]....
        /*06b8*/ 	.word	0x0000fb50


	//   ....[58]....
        /*06bc*/ 	.word	0x0000fb60


	//   ....[59]....
        /*06c0*/ 	.word	0x0000fb70


	//   ....[60]....
        /*06c4*/ 	.word	0x0000fb80


	//   ....[61]....
        /*06c8*/ 	.word	0x0000fbb0


	//   ....[62]....
        /*06cc*/ 	.word	0x0000fbc0


	//   ....[63]....
        /*06d0*/ 	.word	0x0000fbf0


	//   ....[64]....
        /*06d4*/ 	.word	0x0000fc20


	//   ....[65]....
        /*06d8*/ 	.word	0x0000fc30


	//   ....[66]....
        /*06dc*/ 	.word	0x0000fc60


	//   ....[67]....
        /*06e0*/ 	.word	0x0000fc70


	//   ....[68]....
        /*06e4*/ 	.word	0x0000fc80


	//   ....[69]....
        /*06e8*/ 	.word	0x0000fc90


	//   ....[70]....
        /*06ec*/ 	.word	0x0000fca0


	//   ....[71]....
        /*06f0*/ 	.word	0x0000fcb0


	//   ....[72]....
        /*06f4*/ 	.word	0x0000fcc0


	//   ....[73]....
        /*06f8*/ 	.word	0x0000fcd0


	//   ....[74]....
        /*06fc*/ 	.word	0x0000fce0


	//   ....[75]....
        /*0700*/ 	.word	0x0000fcf0


	//   ....[76]....
        /*0704*/ 	.word	0x0000fd00


	//   ....[77]....
        /*0708*/ 	.word	0x0000fd10


	//   ....[78]....
        /*070c*/ 	.word	0x0000fd20


	//   ....[79]....
        /*0710*/ 	.word	0x0000fd30


	//   ....[80]....
        /*0714*/ 	.word	0x0000fd40


	//   ....[81]....
        /*0718*/ 	.word	0x0000fd50


	//   ....[82]....
        /*071c*/ 	.word	0x0000fd60


	//   ....[83]....
        /*0720*/ 	.word	0x0000fd70


	//   ....[84]....
        /*0724*/ 	.word	0x0000fd80


	//   ....[85]....
        /*0728*/ 	.word	0x0000fd90


	//   ....[86]....
        /*072c*/ 	.word	0x0000fda0


	//   ....[87]....
        /*0730*/ 	.word	0x0000fdb0


	//   ....[88]....
        /*0734*/ 	.word	0x0000fdc0


	//   ....[89]....
        /*0738*/ 	.word	0x0000fdd0


	//   ....[90]....
        /*073c*/ 	.word	0x0000fde0


	//   ....[91]....
        /*0740*/ 	.word	0x0000fe00


	//   ....[92]....
        /*0744*/ 	.word	0x0000fe10


	//   ....[93]....
        /*0748*/ 	.word	0x0000fe20


	//   ....[94]....
        /*074c*/ 	.word	0x0000fe30


	//   ....[95]....
        /*0750*/ 	.word	0x0000fe60


	//   ....[96]....
        /*0754*/ 	.word	0x0000fe80


	//   ....[97]....
        /*0758*/ 	.word	0x0000fe90


	//   ....[98]....
        /*075c*/ 	.word	0x0000fea0


	//   ....[99]....
        /*0760*/ 	.word	0x0000feb0


	//   ....[100]....
        /*0764*/ 	.word	0x0000fed0


	//   ....[101]....
        /*0768*/ 	.word	0x0000ff00


	//   ....[102]....
        /*076c*/ 	.word	0x0000ff10


	//   ....[103]....
        /*0770*/ 	.word	0x0000ff20


	//   ....[104]....
        /*0774*/ 	.word	0x0000ff50


	//   ....[105]....
        /*0778*/ 	.word	0x0000ff70


	//   ....[106]....
        /*077c*/ 	.word	0x0000ff90


	//   ....[107]....
        /*0780*/ 	.word	0x0000ffc0


	//   ....[108]....
        /*0784*/ 	.word	0x0000fff0


	//   ....[109]....
        /*0788*/ 	.word	0x00010020


	//   ....[110]....
        /*078c*/ 	.word	0x00010050


	//   ....[111]....
        /*0790*/ 	.word	0x00010080


	//   ....[112]....
        /*0794*/ 	.word	0x000100b0


	//   ....[113]....
        /*0798*/ 	.word	0x000100e0


	//   ....[114]....
        /*079c*/ 	.word	0x00010110


	//   ....[115]....
        /*07a0*/ 	.word	0x00010140


	//   ....[116]....
        /*07a4*/ 	.word	0x00010170


	//   ....[117]....
        /*07a8*/ 	.word	0x000101a0


	//   ....[118]....
        /*07ac*/ 	.word	0x000101d0


	//   ....[119]....
        /*07b0*/ 	.word	0x00010200


	//   ....[120]....
        /*07b4*/ 	.word	0x00010230


	//   ....[121]....
        /*07b8*/ 	.word	0x00010260


	//   ....[122]....
        /*07bc*/ 	.word	0x00010290


	//   ....[123]....
        /*07c0*/ 	.word	0x000102c0


	//   ....[124]....
        /*07c4*/ 	.word	0x00010e10


	//   ....[125]....
        /*07c8*/ 	.word	0x00010e20


	//   ....[126]....
        /*07cc*/ 	.word	0x00010e30


	//   ....[127]....
        /*07d0*/ 	.word	0x00010e40


	//   ....[128]....
        /*07d4*/ 	.word	0x00011720


	//   ....[129]....
        /*07d8*/ 	.word	0x00011740


	//   ....[130]....
        /*07dc*/ 	.word	0x00011870


	//   ....[131]....
        /*07e0*/ 	.word	0x00011890


	//   ....[132]....
        /*07e4*/ 	.word	0x00011990


	//   ....[133]....
        /*07e8*/ 	.word	0x000119b0


	//   ....[134]....
        /*07ec*/ 	.word	0x00011ac0


	//   ....[135]....
        /*07f0*/ 	.word	0x00011ae0


	//   ....[136]....
        /*07f4*/ 	.word	0x00011fe0


	//   ....[137]....
        /*07f8*/ 	.word	0x00011ff0


	//   ....[138]....
        /*07fc*/ 	.word	0x000126e0


	//   ....[139]....
        /*0800*/ 	.word	0x000126f0


	//   ....[140]....
        /*0804*/ 	.word	0x000136e0


	//   ....[141]....
        /*0808*/ 	.word	0x00013710


	//   ....[142]....
        /*080c*/ 	.word	0x00013830


	//   ....[143]....
        /*0810*/ 	.word	0x00013850


	//   ....[144]....
        /*0814*/ 	.word	0x00013950


	//   ....[145]....
        /*0818*/ 	.word	0x00013970


	//   ....[146]....
        /*081c*/ 	.word	0x00013a80


	//   ....[147]....
        /*0820*/ 	.word	0x00013aa0


	//   ....[148]....
        /*0824*/ 	.word	0x00013c30


	//   ....[149]....
        /*0828*/ 	.word	0x00013e60


	//   ....[150]....
        /*082c*/ 	.word	0x00013ea0


	//   ....[151]....
        /*0830*/ 	.word	0x00013ee0


	//   ....[152]....
        /*0834*/ 	.word	0x00013f10


	//   ....[153]....
        /*0838*/ 	.word	0x00013f40


	//   ....[154]....
        /*083c*/ 	.word	0x00013f70


	//   ....[155]....
        /*0840*/ 	.word	0x00014100


	//   ....[156]....
        /*0844*/ 	.word	0x00014130


	//   ....[157]....
        /*0848*/ 	.word	0x00014170


	//   ....[158]....
        /*084c*/ 	.word	0x000141a0


	//   ....[159]....
        /*0850*/ 	.word	0x000141d0


	//   ....[160]....
        /*0854*/ 	.word	0x00014200


	//   ....[161]....
        /*0858*/ 	.word	0x000142a0


	//   ....[162]....
        /*085c*/ 	.word	0x000142f0


	//   ....[163]....
        /*0860*/ 	.word	0x00014300


	//   ....[164]....
        /*0864*/ 	.word	0x00014340


	//   ....[165]....
        /*0868*/ 	.word	0x00016090


	//   ....[166]....
        /*086c*/ 	.word	0x00016de0


	//   ....[167]....
        /*0870*/ 	.word	0x00016e00


	//   ....[168]....
        /*0874*/ 	.word	0x00016ea0


	//   ....[169]....
        /*0878*/ 	.word	0x00016eb0


	//   ....[170]....
        /*087c*/ 	.word	0x00016f40


	//   ....[171]....
        /*0880*/ 	.word	0x00016f50


	//   ....[172]....
        /*0884*/ 	.word	0x00016f60


	//   ....[173]....
        /*0888*/ 	.word	0x00016f70


	//   ....[174]....
        /*088c*/ 	.word	0x000191d0


	//   ....[175]....
        /*0890*/ 	.word	0x00019200


	//   ....[176]....
        /*0894*/ 	.word	0x00019230


	//   ....[177]....
        /*0898*/ 	.word	0x00019270


	//   ....[178]....
        /*089c*/ 	.word	0x00019280


	//   ....[179]....
        /*08a0*/ 	.word	0x000192b0


	//   ....[180]....
        /*08a4*/ 	.word	0x000192c0


	//   ....[181]....
        /*08a8*/ 	.word	0x00019300


	//   ....[182]....
        /*08ac*/ 	.word	0x00019470


	//   ....[183]....
        /*08b0*/ 	.word	0x000194a0


	//   ....[184]....
        /*08b4*/ 	.word	0x000194d0


	//   ....[185]....
        /*08b8*/ 	.word	0x00019500


	//   ....[186]....
        /*08bc*/ 	.word	0x00019530


	//   ....[187]....
        /*08c0*/ 	.word	0x00019560


	//   ....[188]....
        /*08c4*/ 	.word	0x000195e0


	//   ....[189]....
        /*08c8*/ 	.word	0x00019620


	//   ....[190]....
        /*08cc*/ 	.word	0x00019630


	//   ....[191]....
        /*08d0*/ 	.word	0x00019670


	//   ....[192]....
        /*08d4*/ 	.word	0x0001a150


	//   ....[193]....
        /*08d8*/ 	.word	0x0001a720


	//   ....[194]....
        /*08dc*/ 	.word	0x0001a900


	//   ....[195]....
        /*08e0*/ 	.word	0x0001a960


	//   ....[196]....
        /*08e4*/ 	.word	0x0001a9d0


	//   ....[197]....
        /*08e8*/ 	.word	0x0001aad0


	//   ....[198]....
        /*08ec*/ 	.word	0x0001ab30


	//   ....[199]....
        /*08f0*/ 	.word	0x0001ac30


	//   ....[200]....
        /*08f4*/ 	.word	0x0001ac90


	//   ....[201]....
        /*08f8*/ 	.word	0x0001ad70


	//   ....[202]....
        /*08fc*/ 	.word	0x0001b0c0


	//----- nvinfo : EIATTR_REG_RECONFIG
	.align		4
.L_298:
        /*0900*/ 	.byte	0x01, 0x54
	.zero		2


	//----- nvinfo : EIATTR_SYSCALL_OFFSETS
	.align		4
        /*0904*/ 	.byte	0x04, 0x46
        /*0906*/ 	.short	(.L_300 - .L_299)


	//   ....[0]....
.L_299:
        /*0908*/ 	.word	0x00002000


	//   ....[1]....
        /*090c*/ 	.word	0x00015b10


	//   ....[2]....
        /*0910*/ 	.word	0x00015c70


	//   ....[3]....
        /*0914*/ 	.word	0x00015dc0


	//   ....[4]....
        /*0918*/ 	.word	0x00015f00


	//   ....[5]....
        /*091c*/ 	.word	0x000169e0


	//----- nvinfo : EIATTR_MBARRIER_INSTR_OFFSETS
	.align		4
.L_300:
        /*0920*/ 	.byte	0x04, 0x39
        /*0922*/ 	.short	(.L_302 - .L_301)


	//   ....[0]....
.L_301:
        /*0924*/ 	.word	0x00000270
        /*0928*/ 	.word	0x000000ff
        /*092c*/ 	.word	0x00033400
        /*0930*/ 	.short	0x0100
        /*0932*/ 	.byte	0x08
	.zero		1


	//   ....[1]....
        /*0934*/ 	.word	0x00000280
        /*0938*/ 	.word	0x000000ff
        /*093c*/ 	.word	0x00033420
        /*0940*/ 	.short	0x0100
        /*0942*/ 	.byte	0x08
	.zero		1


	//   ....[2]....
        /*0944*/ 	.word	0x00000370
        /*0948*/ 	.word	0x000000ff
        /*094c*/ 	.word	0x00033430
        /*0950*/ 	.short	0x0100
        /*0952*/ 	.byte	0x08
	.zero		1


	//   ....[3]....
        /*0954*/ 	.word	0x00000380
        /*0958*/ 	.word	0x000000ff
        /*095c*/ 	.word	0x00033440
        /*0960*/ 	.short	0x0100
        /*0962*/ 	.byte	0x08
	.zero		1


	//   ....[4]....
        /*0964*/ 	.word	0x00000390
        /*0968*/ 	.word	0x000000ff
        /*096c*/ 	.word	0x00033438
        /*0970*/ 	.short	0x0100
        /*0972*/ 	.byte	0x08
	.zero		1


	//   ....[5]....
        /*0974*/ 	.word	0x000003a0
        /*0978*/ 	.word	0x000000ff
        /*097c*/ 	.word	0x00033448
        /*0980*/ 	.short	0x0100
        /*0982*/ 	.byte	0x08
	.zero		1


	//   ....[6]....
        /*0984*/ 	.word	0x000004d0
        /*0988*/ 	.word	0x000000ff
        /*098c*/ 	.word	0x00033450
        /*0990*/ 	.short	0x0100
        /*0992*/ 	.byte	0x08
	.zero		1


	//   ....[7]....
        /*0994*/ 	.word	0x000004e0
        /*0998*/ 	.word	0x000000ff
        /*099c*/ 	.word	0x00033460
        /*09a0*/ 	.short	0x0100
        /*09a2*/ 	.byte	0x08
	.zero		1


	//   ....[8]....
        /*09a4*/ 	.word	0x000004f0
        /*09a8*/ 	.word	0x000000ff
        /*09ac*/ 	.word	0x00033458
        /*09b0*/ 	.short	0x0100
        /*09b2*/ 	.byte	0x08
	.zero		1


	//   ....[9]....
        /*09b4*/ 	.word	0x00000500
        /*09b8*/ 	.word	0x000000ff
        /*09bc*/ 	.word	0x00033468
        /*09c0*/ 	.short	0x0100
        /*09c2*/ 	.byte	0x08
	.zero		1


	//   ....[10]....
        /*09c4*/ 	.word	0x000005f0
        /*09c8*/ 	.word	0x000000ff
        /*09cc*/ 	.word	0x00033470
        /*09d0*/ 	.short	0x0100
        /*09d2*/ 	.byte	0x06
	.zero		1


	//   ....[11]....
        /*09d4*/ 	.word	0x00000600
        /*09d8*/ 	.word	0x000000ff
        /*09dc*/ 	.word	0x00033480
        /*09e0*/ 	.short	0x0100
        /*09e2*/ 	.byte	0x06
	.zero		1


	//   ....[12]....
        /*09e4*/ 	.word	0x00000610
        /*09e8*/ 	.word	0x000000ff
        /*09ec*/ 	.word	0x00033478
        /*09f0*/ 	.short	0x0100
        /*09f2*/ 	.byte	0x06
	.zero		1


	//   ....[13]....
        /*09f4*/ 	.word	0x00000620
        /*09f8*/ 	.word	0x000000ff
        /*09fc*/ 	.word	0x00033488
        /*0a00*/ 	.short	0x0100
        /*0a02*/ 	.byte	0x06
	.zero		1


	//   ....[14]....
        /*0a04*/ 	.word	0x00000750
        /*0a08*/ 	.word	0x000000ff
        /*0a0c*/ 	.word	0x00033490
        /*0a10*/ 	.short	0x0100
        /*0a12*/ 	.byte	0x08
	.zero		1


	//   ....[15]....
        /*0a14*/ 	.word	0x00000760
        /*0a18*/ 	.word	0x000000ff
        /*0a1c*/ 	.word	0x000334a0
        /*0a20*/ 	.short	0x0100
        /*0a22*/ 	.byte	0x08
	.zero		1


	//   ....[16]....
        /*0a24*/ 	.word	0x00000770
        /*0a28*/ 	.word	0x000000ff
        /*0a2c*/ 	.word	0x00033498
        /*0a30*/ 	.short	0x0100
        /*0a32*/ 	.byte	0x08
	.zero		1


	//   ....[17]....
        /*0a34*/ 	.word	0x00000780
        /*0a38*/ 	.word	0x000000ff
        /*0a3c*/ 	.word	0x000334a8
        /*0a40*/ 	.short	0x0100
        /*0a42*/ 	.byte	0x08
	.zero		1


	//   ....[18]....
        /*0a44*/ 	.word	0x000008b0
        /*0a48*/ 	.word	0x000000ff
        /*0a4c*/ 	.word	0x000334b0
        /*0a50*/ 	.short	0x0100
        /*0a52*/ 	.byte	0x08
	.zero		1


	//   ....[19]....
        /*0a54*/ 	.word	0x000008c0
        /*0a58*/ 	.word	0x000000ff
        /*0a5c*/ 	.word	0x000334c0
        /*0a60*/ 	.short	0x0100
        /*0a62*/ 	.byte	0x08
	.zero		1


	//   ....[20]....
        /*0a64*/ 	.word	0x000008d0
        /*0a68*/ 	.word	0x000000ff
        /*0a6c*/ 	.word	0x000334b8
        /*0a70*/ 	.short	0x0100
        /*0a72*/ 	.byte	0x08
	.zero		1


	//   ....[21]....
        /*0a74*/ 	.word	0x000008e0
        /*0a78*/ 	.word	0x000000ff
        /*0a7c*/ 	.word	0x000334c8
        /*0a80*/ 	.short	0x0100
        /*0a82*/ 	.byte	0x08
	.zero		1


	//   ....[22]....
        /*0a84*/ 	.word	0x00002250
        /*0a88*/ 	.word	0x000000ff
        /*0a8c*/ 	.word	0x00033400
        /*0a90*/ 	.short	0x010a
        /*0a92*/ 	.byte	0x29
	.zero		1


	//   ....[23]....
        /*0a94*/ 	.word	0x00002310
        /*0a98*/ 	.word	0x00000002
        /*0a9c*/ 	.word	0x00033430
        /*0aa0*/ 	.short	0x010a
        /*0aa2*/ 	.byte	0x3f
	.zero		1


	//   ....[24]....
        /*0aa4*/ 	.word	0x00002370
        /*0aa8*/ 	.word	0x00000002
        /*0aac*/ 	.word	0x00033430
        /*0ab0*/ 	.short	0x010a
        /*0ab2*/ 	.byte	0x3f
	.zero		1


	//   ....[25]....
        /*0ab4*/ 	.word	0x00005370
        /*0ab8*/ 	.word	0x00000032
        /*0abc*/ 	.word	0x00000000
        /*0ac0*/ 	.short	0x0101
        /*0ac2*/ 	.byte	0x3f
	.zero		1


	//   ....[26]....
        /*0ac4*/ 	.word	0x00006480
        /*0ac8*/ 	.word	0x000000ff
        /*0acc*/ 	.word	0x00033430
        /*0ad0*/ 	.short	0x010a
        /*0ad2*/ 	.byte	0x06
	.zero		1


	//   ....[27]....
        /*0ad4*/ 	.word	0x000064c0
        /*0ad8*/ 	.word	0x000000ff
        /*0adc*/ 	.word	0x00033430
        /*0ae0*/ 	.short	0x010a
        /*0ae2*/ 	.byte	0x06
	.zero		1


	//   ....[28]....
        /*0ae4*/ 	.word	0x00007110
        /*0ae8*/ 	.word	0x000000ff
        /*0aec*/ 	.word	0x00033450
        /*0af0*/ 	.short	0x010a
        /*0af2*/ 	.byte	0x06
	.zero		1


	//   ....[29]....
        /*0af4*/ 	.word	0x00007150
        /*0af8*/ 	.word	0x000000ff
        /*0afc*/ 	.word	0x00033450
        /*0b00*/ 	.short	0x010a
        /*0b02*/ 	.byte	0x06
	.zero		1


	//   ....[30]....
        /*0b04*/ 	.word	0x000093d0
        /*0b08*/ 	.word	0x00000004
        /*0b0c*/ 	.word	0x00000000
        /*0b10*/ 	.short	0x0101
        /*0b12*/ 	.byte	0x3f
	.zero		1


	//   ....[31]....
        /*0b14*/ 	.word	0x00009fb0
        /*0b18*/ 	.word	0x000000ff
        /*0b1c*/ 	.word	0x00000000
        /*0b20*/ 	.short	0x0101
        /*0b22*/ 	.byte	0x06
	.zero		1


	//   ....[32]....
        /*0b24*/ 	.word	0x0000a900
        /*0b28*/ 	.word	0x000000ff
        /*0b2c*/ 	.word	0x00033430
        /*0b30*/ 	.short	0x010a
        /*0b32*/ 	.byte	0x06
	.zero		1


	//   ....[33]....
        /*0b34*/ 	.word	0x0000a940
        /*0b38*/ 	.word	0x000000ff
        /*0b3c*/ 	.word	0x00033430
        /*0b40*/ 	.short	0x010a
        /*0b42*/ 	.byte	0x06
	.zero		1


	//   ....[34]....
        /*0b44*/ 	.word	0x0000b560
        /*0b48*/ 	.word	0x000000ff
        /*0b4c*/ 	.word	0x00033450
        /*0b50*/ 	.short	0x010a
        /*0b52*/ 	.byte	0x06
	.zero		1


	//   ....[35]....
        /*0b54*/ 	.word	0x0000b5a0
        /*0b58*/ 	.word	0x000000ff
        /*0b5c*/ 	.word	0x00033450
        /*0b60*/ 	.short	0x010a
        /*0b62*/ 	.byte	0x06
	.zero		1


	//   ....[36]....
        /*0b64*/ 	.word	0x0000cfd0
        /*0b68*/ 	.word	0x000000ba
        /*0b6c*/ 	.word	0x00000000
        /*0b70*/ 	.short	0x0101
        /*0b72*/ 	.byte	0x3f
	.zero		1


	//   ....[37]....
        /*0b74*/ 	.word	0x0000d8c0
        /*0b78*/ 	.word	0x000000ff
        /*0b7c*/ 	.word	0x00000000
        /*0b80*/ 	.short	0x0101
        /*0b82*/ 	.byte	0x06
	.zero		1


	//   ....[38]....
        /*0b84*/ 	.word	0x0000e120
        /*0b88*/ 	.word	0x000000ff
        /*0b8c*/ 	.word	0x00033450
        /*0b90*/ 	.short	0x010a
        /*0b92*/ 	.byte	0x05
	.zero		1


	//   ....[39]....
        /*0b94*/ 	.word	0x0000e160
        /*0b98*/ 	.word	0x000000ff
        /*0b9c*/ 	.word	0x00033450
        /*0ba0*/ 	.short	0x010a
        /*0ba2*/ 	.byte	0x05
	.zero		1


	//   ....[40]....
        /*0ba4*/ 	.word	0x0000e790
        /*0ba8*/ 	.word	0x000000ff
        /*0bac*/ 	.word	0x00000000
        /*0bb0*/ 	.short	0x0101
        /*0bb2*/ 	.byte	0x04
	.zero		1


	//   ....[41]....
        /*0bb4*/ 	.word	0x00011710
        /*0bb8*/ 	.word	0x000000ff
        /*0bbc*/ 	.word	0x00000000
        /*0bc0*/ 	.short	0x0101
        /*0bc2*/ 	.byte	0x08
	.zero		1


	//   ....[42]....
        /*0bc4*/ 	.word	0x00011d90
        /*0bc8*/ 	.word	0x000000ff
        /*0bcc*/ 	.word	0x00000000
        /*0bd0*/ 	.short	0x0101
        /*0bd2*/ 	.byte	0x08
	.zero		1


	//   ....[43]....
        /*0bd4*/ 	.word	0x000162c0
        /*0bd8*/ 	.word	0x00000004
        /*0bdc*/ 	.word	0x00033480
        /*0be0*/ 	.short	0x010a
        /*0be2*/ 	.byte	0x3f
	.zero		1


	//   ....[44]....
        /*0be4*/ 	.word	0x00016550
        /*0be8*/ 	.word	0x00000004
        /*0bec*/ 	.word	0x00033440
        /*0bf0*/ 	.short	0x010a
        /*0bf2*/ 	.byte	0x3f
	.zero		1


	//   ....[45]....
        /*0bf4*/ 	.word	0x000170b0
        /*0bf8*/ 	.word	0x00000011
        /*0bfc*/ 	.word	0x00033400
        /*0c00*/ 	.short	0x0107
        /*0c02*/ 	.byte	0x3f
	.zero		1


	//   ....[46]....
        /*0c04*/ 	.word	0x000171b0
        /*0c08*/ 	.word	0x00000011
        /*0c0c*/ 	.word	0x00033400
        /*0c10*/ 	.short	0x0101
        /*0c12*/ 	.byte	0x3f
	.zero		1


	//   ....[47]....
        /*0c14*/ 	.word	0x000171d0
        /*0c18*/ 	.word	0x00000011
        /*0c1c*/ 	.word	0x00033420
        /*0c20*/ 	.short	0x010a
        /*0c22*/ 	.byte	0x3f
	.zero		1


	//   ....[48]....
        /*0c24*/ 	.word	0x000174d0
        /*0c28*/ 	.word	0x00000006
        /*0c2c*/ 	.word	0x00033480
        /*0c30*/ 	.short	0x010a
        /*0c32*/ 	.byte	0x3f
	.zero		1


	//   ....[49]....
        /*0c34*/ 	.word	0x00017920
        /*0c38*/ 	.word	0x00000006
        /*0c3c*/ 	.word	0x00033440
        /*0c40*/ 	.short	0x010a
        /*0c42*/ 	.byte	0x3f
	.zero		1


	//   ....[50]....
        /*0c44*/ 	.word	0x00017dd0
        /*0c48*/ 	.word	0x00000003
        /*0c4c*/ 	.word	0x00033470
        /*0c50*/ 	.short	0x010a
        /*0c52*/ 	.byte	0x3f
	.zero		1


	//   ....[51]....
        /*0c54*/ 	.word	0x00017e40
        /*0c58*/ 	.word	0x00000003
        /*0c5c*/ 	.word	0x00033460
        /*0c60*/ 	.short	0x010a
        /*0c62*/ 	.byte	0x3f
	.zero		1


	//   ....[52]....
        /*0c64*/ 	.word	0x00018500
        /*0c68*/ 	.word	0x00000003
        /*0c6c*/ 	.word	0x00033450
        /*0c70*/ 	.short	0x0101
        /*0c72*/ 	.byte	0x3f
	.zero		1


	//   ....[53]....
        /*0c74*/ 	.word	0x00018580
        /*0c78*/ 	.word	0x00000003
        /*0c7c*/ 	.word	0x00000000
        /*0c80*/ 	.short	0x0101
        /*0c82*/ 	.byte	0x3f
	.zero		1


	//   ....[54]....
        /*0c84*/ 	.word	0x000187a0
        /*0c88*/ 	.word	0x00000003
        /*0c8c*/ 	.word	0x00033470
        /*0c90*/ 	.short	0x010a
        /*0c92*/ 	.byte	0x3f
	.zero		1


	//   ....[55]....
        /*0c94*/ 	.word	0x00018800
        /*0c98*/ 	.word	0x00000003
        /*0c9c*/ 	.word	0x00033460
        /*0ca0*/ 	.short	0x010a
        /*0ca2*/ 	.byte	0x3f
	.zero		1


	//   ....[56]....
        /*0ca4*/ 	.word	0x00018ec0
        /*0ca8*/ 	.word	0x00000003
        /*0cac*/ 	.word	0x00033450
        /*0cb0*/ 	.short	0x0101
        /*0cb2*/ 	.byte	0x3f
	.zero		1


	//   ....[57]....
        /*0cb4*/ 	.word	0x00018f10
        /*0cb8*/ 	.word	0x00000000
        /*0cbc*/ 	.word	0x00000000
        /*0cc0*/ 	.short	0x0101
        /*0cc2*/ 	.byte	0x3f
	.zero		1


	//   ....[58]....
        /*0cc4*/ 	.word	0x0001a0d0
        /*0cc8*/ 	.word	0x00000003
        /*0ccc*/ 	.word	0x00033420
        /*0cd0*/ 	.short	0x010a
        /*0cd2*/ 	.byte	0x3f
	.zero		1


	//   ....[59]....
        /*0cd4*/ 	.word	0x0001a270
        /*0cd8*/ 	.word	0x00000007
        /*0cdc*/ 	.word	0x00000000
        /*0ce0*/ 	.short	0x010a
        /*0ce2*/ 	.byte	0x3f
	.zero		1


	//   ....[60]....
        /*0ce4*/ 	.word	0x0001a2e0
        /*0ce8*/ 	.word	0x00000005
        /*0cec*/ 	.word	0x00000000
        /*0cf0*/ 	.short	0x010a
        /*0cf2*/ 	.byte	0x3f
	.zero		1


	//   ....[61]....
        /*0cf4*/ 	.word	0x0001a330
        /*0cf8*/ 	.word	0x00000005
        /*0cfc*/ 	.word	0x00033460
        /*0d00*/ 	.short	0x010a
        /*0d02*/ 	.byte	0x3f
	.zero		1


	//   ....[62]....
        /*0d04*/ 	.word	0x0001a380
        /*0d08*/ 	.word	0x00000003
        /*0d0c*/ 	.word	0x00033460
        /*0d10*/ 	.short	0x010a
        /*0d12*/ 	.byte	0x3f
	.zero		1


	//   ....[63]....
        /*0d14*/ 	.word	0x0001a3c0
        /*0d18*/ 	.word	0x00000005
        /*0d1c*/ 	.word	0x00033480
        /*0d20*/ 	.short	0x010a
        /*0d22*/ 	.byte	0x3f
	.zero		1


	//   ....[64]....
        /*0d24*/ 	.word	0x0001a3e0
        /*0d28*/ 	.word	0x00000003
        /*0d2c*/ 	.word	0x00033480
        /*0d30*/ 	.short	0x010a
        /*0d32*/ 	.byte	0x3f
	.zero		1


	//   ....[65]....
        /*0d34*/ 	.word	0x0001a450
        /*0d38*/ 	.word	0x00000003
        /*0d3c*/ 	.word	0x00033400
        /*0d40*/ 	.short	0x010a
        /*0d42*/ 	.byte	0x3f
	.zero		1


	//   ....[66]....
        /*0d44*/ 	.word	0x0001a4a0
        /*0d48*/ 	.word	0x00000002
        /*0d4c*/ 	.word	0x00033430
        /*0d50*/ 	.short	0x010a
        /*0d52*/ 	.byte	0x3f
	.zero		1


	//   ....[67]....
        /*0d54*/ 	.word	0x0001a500
        /*0d58*/ 	.word	0x00000007
        /*0d5c*/ 	.word	0x00033430
        /*0d60*/ 	.short	0x010a
        /*0d62*/ 	.byte	0x3f
	.zero		1


	//   ....[68]....
        /*0d64*/ 	.word	0x0001a560
        /*0d68*/ 	.word	0x00000007
        /*0d6c*/ 	.word	0x00033450
        /*0d70*/ 	.short	0x010a
        /*0d72*/ 	.byte	0x3f
	.zero		1


	//   ....[69]....
        /*0d74*/ 	.word	0x0001a5c0
        /*0d78*/ 	.word	0x00000007
        /*0d7c*/ 	.word	0x00033430
        /*0d80*/ 	.short	0x010a
        /*0d82*/ 	.byte	0x3f
	.zero		1


	//   ....[70]....
        /*0d84*/ 	.word	0x0001a620
        /*0d88*/ 	.word	0x00000007
        /*0d8c*/ 	.word	0x00033450
        /*0d90*/ 	.short	0x010a
        /*0d92*/ 	.byte	0x3f
	.zero		1


	//   ....[71]....
        /*0d94*/ 	.word	0x0001a680
        /*0d98*/ 	.word	0x00000005
        /*0d9c*/ 	.word	0x00033450
        /*0da0*/ 	.short	0x010a
        /*0da2*/ 	.byte	0x3f
	.zero		1


	//   ....[72]....
        /*0da4*/ 	.word	0x0001a7d0
        /*0da8*/ 	.word	0x00000004
        /*0dac*/ 	.word	0x00033480
        /*0db0*/ 	.short	0x010a
        /*0db2*/ 	.byte	0x3f
	.zero		1


	//   ....[73]....
        /*0db4*/ 	.word	0x0001a820
        /*0db8*/ 	.word	0x00000004
        /*0dbc*/ 	.word	0x00033440
        /*0dc0*/ 	.short	0x010a
        /*0dc2*/ 	.byte	0x3f
	.zero		1


	//   ....[74]....
        /*0dc4*/ 	.word	0x0001adb0
        /*0dc8*/ 	.word	0x00000011
        /*0dcc*/ 	.word	0x00033420
        /*0dd0*/ 	.short	0x010a
        /*0dd2*/ 	.byte	0x3f
	.zero		1


	//   ....[75]....
        /*0dd4*/ 	.word	0x0001ae00
        /*0dd8*/ 	.word	0x00000006
        /*0ddc*/ 	.word	0x00033480
        /*0de0*/ 	.short	0x010a
        /*0de2*/ 	.byte	0x3f
	.zero		1


	//   ....[76]....
        /*0de4*/ 	.word	0x0001ae50
        /*0de8*/ 	.word	0x00000006
        /*0dec*/ 	.word	0x00033440
        /*0df0*/ 	.short	0x010a
        /*0df2*/ 	.byte	0x3f
	.zero		1


	//   ....[77]....
        /*0df4*/ 	.word	0x0001aea0
        /*0df8*/ 	.word	0x00000003
        /*0dfc*/ 	.word	0x00033470
        /*0e00*/ 	.short	0x010a
        /*0e02*/ 	.byte	0x3f
	.zero		1


	//   ....[78]....
        /*0e04*/ 	.word	0x0001aef0
        /*0e08*/ 	.word	0x00000003
        /*0e0c*/ 	.word	0x00033460
        /*0e10*/ 	.short	0x010a
        /*0e12*/ 	.byte	0x3f
	.zero		1


	//   ....[79]....
        /*0e14*/ 	.word	0x0001af40
        /*0e18*/ 	.word	0x00000003
        /*0e1c*/ 	.word	0x00033470
        /*0e20*/ 	.short	0x010a
        /*0e22*/ 	.byte	0x3f
	.zero		1


	//   ....[80]....
        /*0e24*/ 	.word	0x0001af90
        /*0e28*/ 	.word	0x00000003
        /*0e2c*/ 	.word	0x00033460
        /*0e30*/ 	.short	0x010a
        /*0e32*/ 	.byte	0x3f
	.zero		1


	//   ....[81]....
        /*0e34*/ 	.word	0x0001afe0
        /*0e38*/ 	.word	0x00000003
        /*0e3c*/ 	.word	0x00033420
        /*0e40*/ 	.short	0x010a
        /*0e42*/ 	.byte	0x3f
	.zero		1


	//   ....[82]....
        /*0e44*/ 	.word	0x0001b180
        /*0e48*/ 	.word	0x00000007
        /*0e4c*/ 	.word	0x00000000
        /*0e50*/ 	.short	0x010a
        /*0e52*/ 	.byte	0x3f
	.zero		1


	//   ....[83]....
        /*0e54*/ 	.word	0x0001b1d0
        /*0e58*/ 	.word	0x00000005
        /*0e5c*/ 	.word	0x00000000
        /*0e60*/ 	.short	0x010a
        /*0e62*/ 	.byte	0x3f
	.zero		1


	//   ....[84]....
        /*0e64*/ 	.word	0x0001b220
        /*0e68*/ 	.word	0x00000005
        /*0e6c*/ 	.word	0x00033460
        /*0e70*/ 	.short	0x010a
        /*0e72*/ 	.byte	0x3f
	.zero		1


	//   ....[85]....
        /*0e74*/ 	.word	0x0001b270
        /*0e78*/ 	.word	0x00000003
        /*0e7c*/ 	.word	0x00033460
        /*0e80*/ 	.short	0x010a
        /*0e82*/ 	.byte	0x3f
	.zero		1


	//   ....[86]....
        /*0e84*/ 	.word	0x0001b2c0
        /*0e88*/ 	.word	0x00000005
        /*0e8c*/ 	.word	0x00033480
        /*0e90*/ 	.short	0x010a
        /*0e92*/ 	.byte	0x3f
	.zero		1


	//----- nvinfo : EIATTR_NUM_MBARRIERS
	.align		4
.L_302:
        /*0e94*/ 	.byte	0x03, 0x38
        /*0e96*/ 	.short	0x0016


	//----- nvinfo : EIATTR_EXIT_INSTR_OFFSETS
	.align		4
        /*0e98*/ 	.byte	0x04, 0x1c
        /*0e9a*/ 	.short	(.L_304 - .L_303)


	//   ....[0]....
.L_303:
        /*0e9c*/ 	.word	0x00000a80


	//   ....[1]....
        /*0ea0*/ 	.word	0x00013be0


	//   ....[2]....
        /*0ea4*/ 	.word	0x0001a430


	//----- nvinfo : EIATTR_MAX_THREADS
	.align		4
.L_304:
        /*0ea8*/ 	.byte	0x04, 0x05
        /*0eaa*/ 	.short	(.L_306 - .L_305)
.L_305:
        /*0eac*/ 	.word	0x00000180
        /*0eb0*/ 	.word	0x00000001
        /*0eb4*/ 	.word	0x00000001


	//----- nvinfo : EIATTR_CRS_STACK_SIZE
	.align		4
.L_306:
        /*0eb8*/ 	.byte	0x04, 0x1e
        /*0eba*/ 	.short	(.L_308 - .L_307)
.L_307:
        /*0ebc*/ 	.word	0x00000000


	//----- nvinfo : EIATTR_CBANK_PARAM_SIZE
	.align		4
.L_308:
        /*0ec0*/ 	.byte	0x03, 0x19
        /*0ec2*/ 	.short	0x0af0


	//----- nvinfo : EIATTR_PARAM_CBANK
	.align		4
        /*0ec4*/ 	.byte	0x04, 0x0a
        /*0ec6*/ 	.short	(.L_310 - .L_309)
	.align		4
.L_309:
        /*0ec8*/ 	.word	index@(.nv.constant0._ZN7cutlass13device_kernelIN5flash11enable_sm90INS1_16FlashAttnFwdSm90INS1_25CollectiveMainloopFwdSm90ILi2EN4cute5tupleIJNS5_1CILi1EEES8_S8_EEENS6_IJNS7_ILi128EEENS7_ILi160EEENS7_ILi192EEEEEELi192ENS_12float_e4m3_tEfNS_4arch4Sm90ELb1ELb0ELb1ELb1ELb0ELb0ELb0ELb1ELb1ELb1ELb1ELb0EEENS1_21CollectiveEpilogueFwdINS6_IJSA_SC_SB_EEES9_NS_10bfloat16_tESG_Li256ELb1ELb1ELb1ELb1EEENS1_36VarlenDynamicPersistentTileSchedulerILi128ELi160ELi256ELi128ELb1ELb1ELb1ELb1ELb1ELb1EEEEEEEEEvNT_6ParamsE)
        /*0ecc*/ 	.short	0x0210
        /*0ece*/ 	.short	0x0af0


	//----- nvinfo : EIATTR_SW_WAR
	.align		4
.L_310:
        /*0ed0*/ 	.byte	0x04, 0x36
        /*0ed2*/ 	.short	(.L_312 - .L_311)
.L_311:
        /*0ed4*/ 	.word	0x00000008
.L_312:


//--------------------- .nv.info._ZN7cutlass13device_kernelIN5flash11enable_sm90INS1_16FlashAttnFwdSm90INS1_25CollectiveMainloopFwdSm90ILi2EN4cute5tupleIJNS5_1CILi1EEES8_S8_EEENS6_IJNS7_ILi128EEENS7_ILi160EEENS7_ILi192EEEEEELi192ENS_12float_e4m3_tEfNS_4arch4Sm90ELb1ELb0ELb1ELb1ELb0ELb1ELb0ELb1ELb1ELb1ELb1ELb0EEENS1_21CollectiveEpilogueFwdINS6_IJSA_SC_SB_EEES9_NS_10bfloat16_tESG_Li256ELb1ELb1ELb1ELb1EEENS1_36VarlenDynamicPersistentTileSchedulerILi128ELi160ELi256ELi128ELb1ELb1ELb1ELb1ELb1ELb1EEEEEEEEEvNT_6ParamsE --------------------------
	.section	.nv.info._ZN7cutlass13device_kernelIN5flash11enable_sm90INS1_16FlashAttnFwdSm90INS1_25CollectiveMainloopFwdSm90ILi2EN4cute5tupleIJNS5_1CILi1EEES8_S8_EEENS6_IJNS7_ILi128EEENS7_ILi160EEENS7_ILi192EEEEEELi192ENS_12float_e4m3_tEfNS_4arch4Sm90ELb1ELb0ELb1ELb1ELb0ELb1ELb0ELb1ELb1ELb1ELb1ELb0EEENS1_21CollectiveEpilogueFwdINS6_IJSA_SC_SB_EEES9_NS_10bfloat16_tESG_Li256ELb1ELb1ELb1ELb1EEENS1_36VarlenDynamicPersistentTileSchedulerILi128ELi160ELi256ELi128ELb1ELb1ELb1ELb1ELb1ELb1EEEEEEEEEvNT_6ParamsE,"",@"SHT_CUDA_INFO"
	.sectionflags	@""
	.align	4


	//----- nvinfo : EIATTR_CUDA_API_VERSION
	.align		4
        /*0000*/ 	.byte	0x04, 0x37
        /*0002*/ 	.short	(.L_314 - .L_313)
.L_313:
        /*0004*/ 	.word	0x00000082


	//----- nvinfo : EIATTR_KPARAM_INFO
	.align		4
.L_314:
        /*0008*/ 	.byte	0x04, 0x17
        /*000a*/ 	.short	(.L_316 - .L_315)
.L_315:
        /*000c*/ 	.word	0x00000000
        /*0010*/ 	.short	0x0000
        /*0012*/ 	.short	0x0070
        /*0014*/ 	.byte	0x00, 0xf0, 0x01, 0x2a


	//----- nvinfo : EIATTR_SPARSE_MMA_MASK
	.align		4
.L_316:
        /*0018*/ 	.byte	0x03, 0x50
        /*001a*/ 	.short	0x0000


	//----- nvinfo : EIATTR_MAXREG_COUNT
	.align		4
        /*001c*/ 	.byte	0x03, 0x1b
        /*001e*/ 	.short	0x00a8


	//----- nvinfo : EIATTR_NUM_BARRIERS
	.align		4
        /*0020*/ 	.byte	0x02, 0x4c
        /*0022*/ 	.byte	0x10
	.zero		1


	//----- nvinfo : EIATTR_EXTERNS
	.align		4
        /*0024*/ 	.byte	0x04, 0x0f
        /*0026*/ 	.short	(.L_318 - .L_317)


	//   ....[0]....
	.align		4
.L_317:
        /*0028*/ 	.word	index@(__assertfail)


	//----- nvinfo : EIATTR_ANNOTATIONS
	.align		4
.L_318:
        /*002c*/ 	.byte	0x04, 0x55
        /*002e*/ 	.short	(.L_320 - .L_319)


	//   ....[0]....
.L_319:
        /* <DEDUP_REMOVED lines=105> */


	//----- nvinfo : EIATTR_MERCURY_ISA_VERSION
	.align		4
.L_320:
        /*06b0*/ 	.byte	0x03, 0x5f
        /*06b2*/ 	.short	0x0101


	//----- nvinfo : EIATTR_UNUSED_LOAD_BYTE_OFFSET
	.align		4
        /*06b4*/ 	.byte	0x04, 0x44
        /*06b6*/ 	.short	(.L_322 - .L_321)


	//   ....[0]....
.L_321:
        /*06b8*/ 	.word	0x00000ae0
        /*06bc*/ 	.word	0x0000fff0


	//   ....[1]....
        /*06c0*/ 	.word	0x00025ab0
        /*06c4*/ 	.word	0x0000fff0


	//----- nvinfo : EIATTR_INT_WARP_WIDE_INSTR_OFFSETS
	.align		4
.L_322:
        /*06c8*/ 	.byte	0x04, 0x31
        /*06ca*/ 	.short	(.L_324 - .L_323)


	//   ....[0]....
.L_323:
        /*06cc*/ 	.word	0x00000190


	//   ....[1]....
        /*06d0*/ 	.word	0x000001d0


	//   ....[2]....
        /*06d4*/ 	.word	0x00000240


	//   ....[3]....
        /*06d8*/ 	.word	0x0002ec00


	//   ....[4]....
        /*06dc*/ 	.word	0x0002ec90


	//   ....[5]....
        /*06e0*/ 	.word	0x00031a00


	//   ....[6]....
        /*06e4*/ 	.word	0x00031a90


	//----- nvinfo : EIATTR_COOP_GROUP_MASK_REGIDS
	.align		4
.L_324:
        /*06e8*/ 	.byte	0x04, 0x29
        /*06ea*/ 	.short	(.L_326 - .L_325)


	//   ....[0]....
.L_325:
        /*06ec*/ 	.word	0xffffffff


	//   ....[1]....
        /*06f0*/ 	.word	0xffffffff


	//   ....[2]....
        /*06f4*/ 	.word	0xffffffff


	//   ....[3]....
        /*06f8*/ 	.word	0xffffffff


	//   ....[4]....
        /*06fc*/ 	.word	0xffffffff


	//   ....[5]....
        /*0700*/ 	.word	0xffffffff


	//   ....[6]....
        /*0704*/ 	.word	0xffffffff


	//   ....[7]....
        /*0708*/ 	.word	0xffffffff


	//   ....[8]....
        /*070c*/ 	.word	0xffffffff


	//   ....[9]....
        /*0710*/ 	.word	0xffffffff


	//   ....[10]....
        /*0714*/ 	.word	0xffffffff


	//   ....[11]....
        /*0718*/ 	.word	0xffffffff


	//   ....[12]....
        /*071c*/ 	.word	0xffffffff


	//   ....[13]....
        /*0720*/ 	.word	0xffffffff


	//   ....[14]....
        /*0724*/ 	.word	0xffffffff


	//   ....[15]....
        /*0728*/ 	.word	0xffffffff


	//   ....[16]....
        /*072c*/ 	.word	0xffffffff


	//   ....[17]....
        /*0730*/ 	.word	0xffffffff


	//   ....[18]....
        /*0734*/ 	.word	0xffffffff


	//   ....[19]....
        /*0738*/ 	.word	0xffffffff


	//   ....[20]....
        /*073c*/ 	.word	0xffffffff


	//   ....[21]....
        /*0740*/ 	.word	0xffffffff


	//   ....[22]....
        /*0744*/ 	.word	0xffffffff


	//   ....[23]....
        /*0748*/ 	.word	0xffffffff


	//   ....[24]....
        /*074c*/ 	.word	0xffffffff


	//   ....[25]....
        /*0750*/ 	.word	0xffffffff


	//   ....[26]....
        /*0754*/ 	.word	0xffffffff


	//   ....[27]....
        /*0758*/ 	.word	0xffffffff


	//   ....[28]....
        /*075c*/ 	.word	0xffffffff


	//   ....[29]....
        /*0760*/ 	.word	0xffffffff


	//   ....[30]....
        /*0764*/ 	.word	0xffffffff


	//   ....[31]....
        /*0768*/ 	.word	0xffffffff


	//   ....[32]....
        /*076c*/ 	.word	0xffffffff


	//   ....[33]....
        /*0770*/ 	.word	0xffffffff


	//   ....[34]....
        /*0774*/ 	.word	0xffffffff


	//   ....[35]....
        /*0778*/ 	.word	0xffffffff


	//   ....[36]....
        /*077c*/ 	.word	0xffffffff


	//   ....[37]....
        /*0780*/ 	.word	0xffffffff


	//   ....[38]....
        /*0784*/ 	.word	0xffffffff


	//   ....[39]....
        /*0788*/ 	.word	0xffffffff


	//   ....[40]....
        /*078c*/ 	.word	0xffffffff


	//   ....[41]....
        /*0790*/ 	.word	0xffffffff


	//   ....[42]....
        /*0794*/ 	.word	0xffffffff


	//   ....[43]....
        /*0798*/ 	.word	0xffffffff


	//   ....[44]....
        /*079c*/ 	.word	0xffffffff


	//   ....[45]....
        /*07a0*/ 	.word	0xffffffff


	//   ....[46]....
        /*07a4*/ 	.word	0xffffffff


	//   ....[47]....
        /*07a8*/ 	.word	0xffffffff


	//   ....[48]....
        /*07ac*/ 	.word	0xffffffff


	//   ....[49]....
        /*07b0*/ 	.word	0xffffffff


	//   ....[50]....
        /*07b4*/ 	.word	0xffffffff


	//   ....[51]....
        /*07b8*/ 	.word	0xffffffff


	//   ....[52]....
        /*07bc*/ 	.word	0xffffffff


	//   ....[53]....
        /*07c0*/ 	.word	0xffffffff


	//   ....[54]....
        /*07c4*/ 	.word	0xffffffff


	//   ....[55]....
        /*07c8*/ 	.word	0xffffffff


	//   ....[56]....
        /*07cc*/ 	.word	0xffffffff


	//   ....[57]....
        /*07d0*/ 	.word	0xffffffff


	//   ....[58]....
        /*07d4*/ 	.word	0xffffffff


	//   ....[59]....
        /*07d8*/ 	.word	0xffffffff


	//   ....[60]....
        /*07dc*/ 	.word	0xffffffff


	//   ....[61]....
        /*07e0*/ 	.word	0xffffffff


	//   ....[62]....
        /*07e4*/ 	.word	0xffffffff


	//   ....[63]....
        /*07e8*/ 	.word	0xffffffff


	//   ....[64]....
        /*07ec*/ 	.word	0xffffffff


	//   ....[65]....
        /*07f0*/ 	.word	0xffffffff


	//   ....[66]....
        /*07f4*/ 	.word	0xffffffff


	//   ....[67]....
        /*07f8*/ 	.word	0xffffffff


	//   ....[68]....
        /*07fc*/ 	.word	0xffffffff


	//   ....[69]....
        /*0800*/ 	.word	0xffffffff


	//   ....[70]....
        /*0804*/ 	.word	0xffffffff


	//   ....[71]....
        /*0808*/ 	.word	0xffffffff


	//   ....[72]....
        /*080c*/ 	.word	0xffffffff


	//   ....[73]....
        /*0810*/ 	.word	0xffffffff


	//   ....[74]....
        /*0814*/ 	.word	0xffffffff


	//   ....[75]....
        /*0818*/ 	.word	0xffffffff


	//   ....[76]....
        /*081c*/ 	.word	0xffffffff


	//   ....[77]....
        /*0820*/ 	.word	0xffffffff


	//   ....[78]....
        /*0824*/ 	.word	0xffffffff


	//   ....[79]....
        /*0828*/ 	.word	0xffffffff


	//   ....[80]....
        /*082c*/ 	.word	0xffffffff


	//   ....[81]....
        /*0830*/ 	.word	0xffffffff


	//   ....[82]....
        /*0834*/ 	.word	0xffffffff


	//   ....[83]....
        /*0838*/ 	.word	0xffffffff


	//   ....[84]....
        /*083c*/ 	.word	0xffffffff


	//   ....[85]....
        /*0840*/ 	.word	0xffffffff


	//   ....[86]....
        /*0844*/ 	.word	0xffffffff


	//   ....[87]....
        /*0848*/ 	.word	0xffffffff


	//   ....[88]....
        /*084c*/ 	.word	0xffffffff


	//   ....[89]....
        /*0850*/ 	.word	0xffffffff


	//   ....[90]....
        /*0854*/ 	.word	0xffffffff


	//   ....[91]....
        /*0858*/ 	.word	0xffffffff


	//   ....[92]....
        /*085c*/ 	.word	0xffffffff


	//   ....[93]....
        /*0860*/ 	.word	0xffffffff


	//   ....[94]....
        /*0864*/ 	.word	0xffffffff


	//   ....[95]....
        /*0868*/ 	.word	0xffffffff


	//   ....[96]....
        /*086c*/ 	.word	0xffffffff


	//   ....[97]....
        /*0870*/ 	.word	0xffffffff


	//   ....[98]....
        /*0874*/ 	.word	0xffffffff


	//   ....[99]....
        /*0878*/ 	.word	0xffffffff


	//   ....[100]....
        /*087c*/ 	.word	0xffffffff


	//   ....[101]....
        /*0880*/ 	.word	0xffffffff


	//   ....[102]....
        /*0884*/ 	.word	0xffffffff


	//   ....[103]....
        /*0888*/ 	.word	0xffffffff


	//   ....[104]....
        /*088c*/ 	.word	0xffffffff


	//   ....[105]....
        /*0890*/ 	.word	0xffffffff


	//   ....[106]....
        /*0894*/ 	.word	0xffffffff


	//   ....[107]....
        /*0898*/ 	.word	0xffffffff


	//   ....[108]....
        /*089c*/ 	.word	0xffffffff


	//   ....[109]....
        /*08a0*/ 	.word	0xffffffff


	//   ....[110]....
        /*08a4*/ 	.word	0xffffffff


	//   ....[111]....
        /*08a8*/ 	.word	0xffffffff


	//   ....[112]....
        /*08ac*/ 	.word	0xffffffff


	//   ....[113]....
        /*08b0*/ 	.word	0xffffffff


	//   ....[114]....
        /*08b4*/ 	.word	0xffffffff


	//   ....[115]....
        /*08b8*/ 	.word	0xffffffff


	//   ....[116]....
        /*08bc*/ 	.word	0xffffffff


	//   ....[117]....
        /*08c0*/ 	.word	0xffffffff


	//   ....[118]....
        /*08c4*/ 	.word	0xffffffff


	//   ....[119]....
        /*08c8*/ 	.word	0xffffffff


	//   ....[120]....
        /*08cc*/ 	.word	0xffffffff


	//   ....[121]....
        /*08d0*/ 	.word	0xffffffff


	//   ....[122]....
        /*08d4*/ 	.word	0xffffffff


	//   ....[123]....
        /*08d8*/ 	.word	0xffffffff


	//   ....[124]....
        /*08dc*/ 	.word	0xffffffff


	//   ....[125]....
        /*08e0*/ 	.word	0xffffffff


	//   ....[126]....
        /*08e4*/ 	.word	0xffffffff


	//   ....[127]....
        /*08e8*/ 	.word	0xffffffff


	//   ....[128]....
        /*08ec*/ 	.word	0xffffffff


	//   ....[129]....
        /*08f0*/ 	.word	0xffffffff


	//   ....[130]....
        /*08f4*/ 	.word	0xffffffff


	//   ....[131]....
        /*08f8*/ 	.word	0xffffffff


	//   ....[132]....
        /*08fc*/ 	.word	0xffffffff


	//   ....[133]....
        /*0900*/ 	.word	0xffffffff


	//   ....[134]....
        /*0904*/ 	.word	0xffffffff


	//   ....[135]....
        /*0908*/ 	.word	0xffffffff


	//   ....[136]....
        /*090c*/ 	.word	0xffffffff


	//   ....[137]....
        /*0910*/ 	.word	0xffffffff


	//   ....[138]....
        /*0914*/ 	.word	0xffffffff


	//   ....[139]....
        /*0918*/ 	.word	0xffffffff


	//   ....[140]....
        /*091c*/ 	.word	0xffffffff


	//   ....[141]....
        /*0920*/ 	.word	0xffffffff


	//   ....[142]....
        /*0924*/ 	.word	0xffffffff


	//   ....[143]....
        /*0928*/ 	.word	0xffffffff


	//   ....[144]....
        /*092c*/ 	.word	0xffffffff


	//   ....[145]....
        /*0930*/ 	.word	0xffffffff


	//   ....[146]....
        /*0934*/ 	.word	0xffffffff


	//   ....[147]....
        /*0938*/ 	.word	0xffffffff


	//   ....[148]....
        /*093c*/ 	.word	0xffffffff


	//   ....[149]....
        /*0940*/ 	.word	0xffffffff


	//   ....[150]....
        /*0944*/ 	.word	0xffffffff


	//   ....[151]....
        /*0948*/ 	.word	0xffffffff


	//   ....[152]....
        /*094c*/ 	.word	0xffffffff


	//   ....[153]....
        /*0950*/ 	.word	0xffffffff


	//   ....[154]....
        /*0954*/ 	.word	0xffffffff


	//   ....[155]....
        /*0958*/ 	.word	0xffffffff


	//   ....[156]....
        /*095c*/ 	.word	0xffffffff


	//   ....[157]....
        /*0960*/ 	.word	0xffffffff


	//   ....[158]....
        /*0964*/ 	.word	0xffffffff


	//   ....[159]....
        /*0968*/ 	.word	0xffffffff


	//   ....[160]....
        /*096c*/ 	.word	0xffffffff


	//   ....[161]....
        /*0970*/ 	.word	0xffffffff


	//   ....[162]....
        /*0974*/ 	.word	0xffffffff


	//   ....[163]....
        /*0978*/ 	.word	0xffffffff


	//   ....[164]....
        /*097c*/ 	.word	0xffffffff


	//   ....[165]....
        /*0980*/ 	.word	0xffffffff


	//   ....[166]....
        /*0984*/ 	.word	0xffffffff


	//   ....[167]....
        /*0988*/ 	.word	0xffffffff


	//   ....[168]....
        /*098c*/ 	.word	0xffffffff


	//   ....[169]....
        /*0990*/ 	.word	0xffffffff


	//   ....[170]....
        /*0994*/ 	.word	0xffffffff


	//   ....[171]....
        /*0998*/ 	.word	0xffffffff


	//   ....[172]....
        /*099c*/ 	.word	0xffffffff


	//   ....[173]....
        /*09a0*/ 	.word	0xffffffff


	//   ....[174]....
        /*09a4*/ 	.word	0xffffffff


	//   ....[175]....
        /*09a8*/ 	.word	0xffffffff


	//   ....[176]....
        /*09ac*/ 	.word	0xffffffff


	//   ....[177]....
        /*09b0*/ 	.word	0xffffffff


	//   ....[178]....
        /*09b4*/ 	.word	0xffffffff


	//   ....[179]....
        /*09b8*/ 	.word	0xffffffff


	//   ....[180]....
        /*09bc*/ 	.word	0xffffffff


	//   ....[181]....
        /*09c0*/ 	.word	0xffffffff


	//   ....[182]....
        /*09c4*/ 	.word	0xffffffff


	//   ....[183]....
        /*09c8*/ 	.word	0xffffffff


	//   ....[184]....
        /*09cc*/ 	.word	0xffffffff


	//   ....[185]....
        /*09d0*/ 	.word	0xffffffff


	//   ....[186]....
        /*09d4*/ 	.word	0xffffffff


	//   ....[187]....
        /*09d8*/ 	.word	0xffffffff


	//   ....[188]....
        /*09dc*/ 	.word	0xffffffff


	//   ....[189]....
        /*09e0*/ 	.word	0xffffffff


	//   ....[190]....
        /*09e4*/ 	.word	0xffffffff


	//   ....[191]....
        /*09e8*/ 	.word	0xffffffff


	//   ....[192]....
        /*09ec*/ 	.word	0xffffffff


	//   ....[193]....
        /*09f0*/ 	.word	0xffffffff


	//   ....[194]....
        /*09f4*/ 	.word	0xffffffff


	//   ....[195]....
        /*09f8*/ 	.word	0xffffffff


	//   ....[196]....
        /*09fc*/ 	.word	0xffffffff


	//   ....[197]....
        /*0a00*/ 	.word	0xffffffff


	//   ....[198]....
        /*0a04*/ 	.word	0xffffffff


	//   ....[199]....
        /*0a08*/ 	.word	0xffffffff


	//   ....[200]....
        /*0a0c*/ 	.word	0xffffffff


	//   ....[201]....
        /*0a10*/ 	.word	0xffffffff


	//   ....[202]....
        /*0a14*/ 	.word	0x0500000f


	//   ....[203]....
        /*0a18*/ 	.word	0x0500000f


	//   ....[204]....
        /*0a1c*/ 	.word	0x0500000f


	//   ....[205]....
        /*0a20*/ 	.word	0x0500000f


	//   ....[206]....
        /*0a24*/ 	.word	0x0500000f


	//   ....[207]....
        /*0a28*/ 	.word	0x0500000f


	//   ....[208]....
        /*0a2c*/ 	.word	0x0500000f


	//   ....[209]....
        /*0a30*/ 	.word	0x0500000f


	//   ....[210]....
        /*0a34*/ 	.word	0x0500000f


	//   ....[211]....
        /*0a38*/ 	.word	0x0500000f


	//   ....[212]....
        /*0a3c*/ 	.word	0x0500000f


	//   ....[213]....
        /*0a40*/ 	.word	0x0500000f


	//   ....[214]....
        /*0a44*/ 	.word	0x0500000f


	//   ....[215]....
        /*0a48*/ 	.word	0x0500000f


	//   ....[216]....
        /*0a4c*/ 	.word	0x0500000f


	//   ....[217]....
        /*0a50*/ 	.word	0x0500000f


	//   ....[218]....
        /*0a54*/ 	.word	0x0500000f


	//   ....[219]....
        /*0a58*/ 	.word	0x0500000f


	//   ....[220]....
        /*0a5c*/ 	.word	0x0500000f


	//   ....[221]....
        /*0a60*/ 	.word	0x0500000f


	//   ....[222]....
        /*0a64*/ 	.word	0x0500000f


	//   ....[223]....
        /*0a68*/ 	.word	0x0500000f


	//   ....[224]....
        /*0a6c*/ 	.word	0x0500000f


	//   ....[225]....
        /*0a70*/ 	.word	0x0500000f


	//   ....[226]....
        /*0a74*/ 	.word	0x0500000f


	//   ....[227]....
        /*0a78*/ 	.word	0x0500000f


	//   ....[228]....
        /*0a7c*/ 	.word	0x0500000f


	//   ....[229]....
        /*0a80*/ 	.word	0x0500000f


	//   ....[230]....
        /*0a84*/ 	.word	0x0500000f


	//   ....[231]....
        /*0a88*/ 	.word	0x0500000f


	//   ....[232]....
        /*0a8c*/ 	.word	0x0500000f


	//   ....[233]....
        /*0a90*/ 	.word	0x0500000f


	//   ....[234]....
        /*0a94*/ 	.word	0x0500000f


	//   ....[235]....
        /*0a98*/ 	.word	0x0500000f


	//   ....[236]....
        /*0a9c*/ 	.word	0x0500000f


	//   ....[237]....
        /*0aa0*/ 	.word	0x0500000f


	//   ....[238]....
        /*0aa4*/ 	.word	0x0500000f


	//   ....[239]....
        /*0aa8*/ 	.word	0x0500000f


	//   ....[240]....
        /*0aac*/ 	.word	0x0500000f


	//   ....[241]....
        /*0ab0*/ 	.word	0x0500000f


	//   ....[242]....
        /*0ab4*/ 	.word	0x0500000f


	//   ....[243]....
        /*0ab8*/ 	.word	0x0500000f


	//   ....[244]....
        /*0abc*/ 	.word	0x0500000f


	//   ....[245]....
        /*0ac0*/ 	.word	0x0500000f


	//   ....[246]....
        /*0ac4*/ 	.word	0x0500000f


	//   ....[247]....
        /*0ac8*/ 	.word	0x0500000f


	//   ....[248]....
        /*0acc*/ 	.word	0x0500000f


	//   ....[249]....
        /*0ad0*/ 	.word	0x0500000f


	//   ....[250]....
        /*0ad4*/ 	.word	0x0500000f


	//   ....[251]....
        /*0ad8*/ 	.word	0x0500000f


	//   ....[252]....
        /*0adc*/ 	.word	0x0500000f


	//   ....[253]....
        /*0ae0*/ 	.word	0x0500000f


	//   ....[254]....
        /*0ae4*/ 	.word	0x0500000f


	//   ....[255]....
        /*0ae8*/ 	.word	0x0500000f


	//   ....[0]....
        /*0aec*/ 	.word	0x0500000f


	//   ....[1]....
        /*0af0*/ 	.word	0x0500000f


	//   ....[2]....
        /*0af4*/ 	.word	0x0500000f


	//   ....[3]....
        /*0af8*/ 	.word	0x0500000f


	//   ....[4]....
        /*0afc*/ 	.word	0x0500000f


	//   ....[5]....
        /*0b00*/ 	.word	0x0500000f


	//   ....[6]....
        /*0b04*/ 	.word	0x0500000f


	//   ....[7]....
        /*0b08*/ 	.word	0x0500000f


	//   ....[8]....
        /*0b0c*/ 	.word	0x0500000f


	//   ....[9]....
        /*0b10*/ 	.word	0x0500000f


	//   ....[10]....
        /*0b14*/ 	.word	0x0500000f


	//   ....[11]....
        /*0b18*/ 	.word	0x0500000f


	//   ....[12]....
        /*0b1c*/ 	.word	0x0500000f


	//   ....[13]....
        /*0b20*/ 	.word	0x0500000f


	//   ....[14]....
        /*0b24*/ 	.word	0x0500000f


	//   ....[15]....
        /*0b28*/ 	.word	0x0500000f


	//   ....[16]....
        /*0b2c*/ 	.word	0x0500000f


	//   ....[17]....
        /*0b30*/ 	.word	0x0500000f


	//   ....[18]....
        /*0b34*/ 	.word	0x0500000f


	//   ....[19]....
        /*0b38*/ 	.word	0x0500000f


	//   ....[20]....
        /*0b3c*/ 	.word	0x0500000f


	//   ....[21]....
        /*0b40*/ 	.word	0x0500000f


	//   ....[22]....
        /*0b44*/ 	.word	0x0500000f


	//   ....[23]....
        /*0b48*/ 	.word	0x0500000f


	//   ....[24]....
        /*0b4c*/ 	.word	0x0500000f


	//   ....[25]....
        /*0b50*/ 	.word	0x0500000f


	//   ....[26]....
        /*0b54*/ 	.word	0x0500000f


	//   ....[27]....
        /*0b58*/ 	.word	0x0500000f


	//   ....[28]....
        /*0b5c*/ 	.word	0x0500000f


	//   ....[29]....
        /*0b60*/ 	.word	0x0500000f


	//   ....[30]....
        /*0b64*/ 	.word	0x0500000f


	//   ....[31]....
        /*0b68*/ 	.word	0x0500000f


	//   ....[32]....
        /*0b6c*/ 	.word	0x0500000f


	//   ....[33]....
        /*0b70*/ 	.word	0x0500000f


	//   ....[34]....
        /*0b74*/ 	.word	0x0500000f


	//   ....[35]....
        /*0b78*/ 	.word	0x0500000f


	//   ....[36]....
        /*0b7c*/ 	.word	0x0500000f


	//   ....[37]....
        /*0b80*/ 	.word	0x0500000f


	//   ....[38]....
        /*0b84*/ 	.word	0x0500000f


	//   ....[39]....
        /*0b88*/ 	.word	0x0500000f


	//   ....[40]....
        /*0b8c*/ 	.word	0x0500000f


	//   ....[41]....
        /*0b90*/ 	.word	0x0500000f


	//   ....[42]....
        /*0b94*/ 	.word	0x0500000f


	//   ....[43]....
        /*0b98*/ 	.word	0x0500000f


	//   ....[44]....
        /*0b9c*/ 	.word	0x0500000f


	//   ....[45]....
        /*0ba0*/ 	.word	0x0500000f


	//   ....[46]....
        /*0ba4*/ 	.word	0x0500000f


	//   ....[47]....
        /*0ba8*/ 	.word	0x0500000f


	//   ....[48]....
        /*0bac*/ 	.word	0x0500000f


	//   ....[49]....
        /*0bb0*/ 	.word	0x0500000f


	//   ....[50]....
        /*0bb4*/ 	.word	0x0500000f


	//   ....[51]....
        /*0bb8*/ 	.word	0x0500000f


	//   ....[52]....
        /*0bbc*/ 	.word	0x0500000f


	//   ....[53]....
        /*0bc0*/ 	.word	0x0500000f


	//   ....[54]....
        /*0bc4*/ 	.word	0x0500000f


	//   ....[55]....
        /*0bc8*/ 	.word	0x0500000f


	//   ....[56]....
        /*0bcc*/ 	.word	0x0500000f


	//   ....[57]....
        /*0bd0*/ 	.word	0x0500000f


	//   ....[58]....
        /*0bd4*/ 	.word	0x0500000f


	//   ....[59]....
        /*0bd8*/ 	.word	0x0500000f


	//   ....[60]....
        /*0bdc*/ 	.word	0x0500000f


	//   ....[61]....
        /*0be0*/ 	.word	0x0500000f


	//   ....[62]....
        /*0be4*/ 	.word	0x0500000f


	//   ....[63]....
        /*0be8*/ 	.word	0x0500000f


	//   ....[64]....
        /*0bec*/ 	.word	0x0500000f


	//   ....[65]....
        /*0bf0*/ 	.word	0x0500000f


	//   ....[66]....
        /*0bf4*/ 	.word	0x0500000f


	//   ....[67]....
        /*0bf8*/ 	.word	0x0500000f


	//   ....[68]....
        /*0bfc*/ 	.word	0x0500000f


	//   ....[69]....
        /*0c00*/ 	.word	0x0500000f


	//   ....[70]....
        /*0c04*/ 	.word	0x0500000f


	//   ....[71]....
        /*0c08*/ 	.word	0x0500000f


	//   ....[72]....
        /*0c0c*/ 	.word	0x0500000f


	//   ....[73]....
        /*0c10*/ 	.word	0x0500000f


	//   ....[74]....
        /*0c14*/ 	.word	0x0500000f


	//   ....[75]....
        /*0c18*/ 	.word	0x0500000f


	//   ....[76]....
        /*0c1c*/ 	.word	0x0500000f


	//   ....[77]....
        /*0c20*/ 	.word	0x0500000f


	//   ....[78]....
        /*0c24*/ 	.word	0x0500000f


	//   ....[79]....
        /*0c28*/ 	.word	0x0500000f


	//   ....[80]....
        /*0c2c*/ 	.word	0x0500000f


	//   ....[81]....
        /*0c30*/ 	.word	0x0500000f


	//   ....[82]....
        /*0c34*/ 	.word	0x0500000f


	//   ....[83]....
        /*0c38*/ 	.word	0x0500000f


	//   ....[84]....
        /*0c3c*/ 	.word	0x0500000f


	//   ....[85]....
        /*0c40*/ 	.word	0x0500000f


	//   ....[86]....
        /*0c44*/ 	.word	0x0500000f


	//   ....[87]....
        /*0c48*/ 	.word	0x0500000f


	//   ....[88]....
        /*0c4c*/ 	.word	0x0500000f


	//   ....[89]....
        /*0c50*/ 	.word	0x0500000f


	//   ....[90]....
        /*0c54*/ 	.word	0x0500000f


	//   ....[91]....
        /*0c58*/ 	.word	0x0500000f


	//   ....[92]....
        /*0c5c*/ 	.word	0x0500000f


	//   ....[93]....
        /*0c60*/ 	.word	0x0500000f


	//   ....[94]....
        /*0c64*/ 	.word	0x0500000f


	//   ....[95]....
        /*0c68*/ 	.word	0x0500000f


	//   ....[96]....
        /*0c6c*/ 	.word	0x0500000f


	//   ....[97]....
        /*0c70*/ 	.word	0x0500000f


	//   ....[98]....
        /*0c74*/ 	.word	0x0500000f


	//   ....[99]....
        /*0c78*/ 	.word	0x0500000f


	//----- nvinfo : EIATTR_COOP_GROUP_INSTR_OFFSETS
	.align		4
.L_326:
        /*0c7c*/ 	.byte	0x04, 0x28
        /*0c7e*/ 	.short	(.L_328 - .L_327)


	//   ....[0]....
.L_327:
        /*0c80*/ 	.word	0x00000070


	//   ....[1]....
        /*0c84*/ 	.word	0x000001a0


	//   ....[2]....
        /*0c88*/ 	.word	0x000001f0


	//   ....[3]....
        /*0c8c*/ 	.word	0x00000420


	//   ....[4]....
        /*0c90*/ 	.word	0x00000580


	//   ....[5]....
        /*0c94*/ 	.word	0x000006a0


	//   ....[6]....
        /*0c98*/ 	.word	0x00000800


	//   ....[7]....
        /*0c9c*/ 	.word	0x00010860


	//   ....[8]....
        /*0ca0*/ 	.word	0x00011160


	//   ....[9]....
        /*0ca4*/ 	.word	0x00011170


	//   ....[10]....
        /*0ca8*/ 	.word	0x00011180


	//   ....[11]....
        /*0cac*/ 	.word	0x00011190


	//   ....[12]....
        /*0cb0*/ 	.word	0x00014840


	//   ....[13]....
        /*0cb4*/ 	.word	0x00014850


	//   ....[14]....
        /*0cb8*/ 	.word	0x00014860


	//   ....[15]....
        /*0cbc*/ 	.word	0x00014870


	//   ....[16]....
        /*0cc0*/ 	.word	0x00019130


	//   ....[17]....
        /*0cc4*/ 	.word	0x00019ea0


	//   ....[18]....
        /*0cc8*/ 	.word	0x00019eb0


	//   ....[19]....
        /*0ccc*/ 	.word	0x00019ed0


	//   ....[20]....
        /*0cd0*/ 	.word	0x0001abc0


	//   ....[21]....
        /*0cd4*/ 	.word	0x0001abe0


	//   ....[22]....
        /*0cd8*/ 	.word	0x0001d9a0


	//   ....[23]....
        /*0cdc*/ 	.word	0x0001ea20


	//   ....[24]....
        /*0ce0*/ 	.word	0x0001ea70


	//   ....[25]....
        /*0ce4*/ 	.word	0x0001ea80


	//   ....[26]....
        /*0ce8*/ 	.word	0x0001f720


	//   ....[27]....
        /*0cec*/ 	.word	0x0001f780


	//   ....[28]....
        /*0cf0*/ 	.word	0x000231a0


	//   ....[29]....
        /*0cf4*/ 	.word	0x00023200


	//   ....[30]....
        /*0cf8*/ 	.word	0x00023260


	//   ....[31]....
        /*0cfc*/ 	.word	0x00023270


	//   ....[32]....
        /*0d00*/ 	.word	0x000250f0


	//   ....[33]....
        /*0d04*/ 	.word	0x00025150


	//   ....[34]....
        /*0d08*/ 	.word	0x00025170


	//   ....[35]....
        /*0d0c*/ 	.word	0x00025190


	//   ....[36]....
        /*0d10*/ 	.word	0x000260c0


	//   ....[37]....
        /*0d14*/ 	.word	0x000261d0


	//   ....[38]....
        /*0d18*/ 	.word	0x000262a0


	//   ....[39]....
        /*0d1c*/ 	.word	0x000262d0


	//   ....[40]....
        /*0d20*/ 	.word	0x00026300


	//   ....[41]....
        /*0d24*/ 	.word	0x00026330


	//   ....[42]....
        /*0d28*/ 	.word	0x00026360


	//   ....[43]....
        /*0d2c*/ 	.word	0x00026390


	//   ....[44]....
        /*0d30*/ 	.word	0x000263c0


	//   ....[45]....
        /*0d34*/ 	.word	0x000263f0


	//   ....[46]....
        /*0d38*/ 	.word	0x00026420


	//   ....[47]....
        /*0d3c*/ 	.word	0x00026450


	//   ....[48]....
        /*0d40*/ 	.word	0x00026480


	//   ....[49]....
        /*0d44*/ 	.word	0x000264b0


	//   ....[50]....
        /*0d48*/ 	.word	0x000264e0


	//   ....[51]....
        /*0d4c*/ 	.word	0x00026510


	//   ....[52]....
        /*0d50*/ 	.word	0x00026540


	//   ....[53]....
        /*0d54*/ 	.word	0x00026570


	//   ....[54]....
        /*0d58*/ 	.word	0x000265a0


	//   ....[55]....
        /*0d5c*/ 	.word	0x000265d0


	//   ....[56]....
        /*0d60*/ 	.word	0x00026600


	//   ....[57]....
        /*0d64*/ 	.word	0x00026630


	//   ....[58]....
        /*0d68*/ 	.word	0x00026660


	//   ....[59]....
        /*0d6c*/ 	.word	0x00026690


	//   ....[60]....
        /*0d70*/ 	.word	0x000266c0


	//   ....[61]....
        /*0d74*/ 	.word	0x000266f0


	//   ....[62]....
        /*0d78*/ 	.word	0x00026720


	//   ....[63]....
        /*0d7c*/ 	.word	0x00026750


	//   ....[64]....
        /*0d80*/ 	.word	0x00026780


	//   ....[65]....
        /*0d84*/ 	.word	0x000267b0


	//   ....[66]....
        /*0d88*/ 	.word	0x000267e0


	//   ....[67]....
        /*0d8c*/ 	.word	0x00026810


	//   ....[68]....
        /*0d90*/ 	.word	0x00026840


	//   ....[69]....
        /*0d94*/ 	.word	0x00026870


	//   ....[70]....
        /*0d98*/ 	.word	0x000268a0


	//   ....[71]....
        /*0d9c*/ 	.word	0x000268d0


	//   ....[72]....
        /*0da0*/ 	.word	0x00026900


	//   ....[73]....
        /*0da4*/ 	.word	0x00026930


	//   ....[74]....
        /*0da8*/ 	.word	0x00026960


	//   ....[75]....
        /*0dac*/ 	.word	0x00026990


	//   ....[76]....
        /*0db0*/ 	.word	0x000269c0


	//   ....[77]....
        /*0db4*/ 	.word	0x000269e0


	//   ....[78]....
        /*0db8*/ 	.word	0x000269f0


	//   ....[79]....
        /*0dbc*/ 	.word	0x00026a20


	//   ....[80]....
        /*0dc0*/ 	.word	0x00026a50


	//   ....[81]....
        /*0dc4*/ 	.word	0x00026a80


	//   ....[82]....
        /*0dc8*/ 	.word	0x00026ab0


	//   ....[83]....
        /*0dcc*/ 	.word	0x00026ad0


	//   ....[84]....
        /*0dd0*/ 	.word	0x00026ae0


	//   ....[85]....
        /*0dd4*/ 	.word	0x00026af0


	//   ....[86]....
        /*0dd8*/ 	.word	0x00026b10


	//   ....[87]....
        /*0ddc*/ 	.word	0x00026b40


	//   ....[88]....
        /*0de0*/ 	.word	0x00026b70


	//   ....[89]....
        /*0de4*/ 	.word	0x00026b80


	//   ....[90]....
        /*0de8*/ 	.word	0x00026bb0


	//   ....[91]....
        /*0dec*/ 	.word	0x00026bd0


	//   ....[92]....
        /*0df0*/ 	.word	0x00026c00


	//   ....[93]....
        /*0df4*/ 	.word	0x00026c30


	//   ....[94]....
        /*0df8*/ 	.word	0x00026c60


	//   ....[95]....
        /*0dfc*/ 	.word	0x00026c70


	//   ....[96]....
        /*0e00*/ 	.word	0x00026ca0


	//   ....[97]....
        /*0e04*/ 	.word	0x00026cd0


	//   ....[98]....
        /*0e08*/ 	.word	0x00026d00


	//   ....[99]....
        /*0e0c*/ 	.word	0x00026d30


	//   ....[100]....
        /*0e10*/ 	.word	0x00026d60


	//   ....[101]....
        /*0e14*/ 	.word	0x00026d80


	//   ....[102]....
        /*0e18*/ 	.word	0x00026d90


	//   ....[103]....
        /*0e1c*/ 	.word	0x00026da0


	//   ....[104]....
        /*0e20*/ 	.word	0x00026db0


	//   ....[105]....
        /*0e24*/ 	.word	0x00026dc0


	//   ....[106]....
        /*0e28*/ 	.word	0x00026dd0


	//   ....[107]....
        /*0e2c*/ 	.word	0x00026de0


	//   ....[108]....
        /*0e30*/ 	.word	0x00026e00


	//   ....[109]....
        /*0e34*/ 	.word	0x00026e20


	//   ....[110]....
        /*0e38*/ 	.word	0x00026e50


	//   ....[111]....
        /*0e3c*/ 	.word	0x00026e80


	//   ....[112]....
        /*0e40*/ 	.word	0x00026eb0


	//   ....[113]....
        /*0e44*/ 	.word	0x00026ee0


	//   ....[114]....
        /*0e48*/ 	.word	0x00026f10


	//   ....[115]....
        /*0e4c*/ 	.word	0x00026f40


	//   ....[116]....
        /*0e50*/ 	.word	0x00026f70


	//   ....[117]....
        /*0e54*/ 	.word	0x00026fa0


	//   ....[118]....
        /*0e58*/ 	.word	0x00026fd0


	//   ....[119]....
        /*0e5c*/ 	.word	0x00027000


	//   ....[120]....
        /*0e60*/ 	.word	0x00027030


	//   ....[121]....
        /*0e64*/ 	.word	0x00027060


	//   ....[122]....
        /*0e68*/ 	.word	0x00027070


	//   ....[123]....
        /*0e6c*/ 	.word	0x00027080


	//   ....[124]....
        /*0e70*/ 	.word	0x000270a0


	//   ....[125]....
        /*0e74*/ 	.word	0x000270d0


	//   ....[126]....
        /*0e78*/ 	.word	0x00027100


	//   ....[127]....
        /*0e7c*/ 	.word	0x00027120


	//   ....[128]....
        /*0e80*/ 	.word	0x00027150


	//   ....[129]....
        /*0e84*/ 	.word	0x00027180


	//   ....[130]....
        /*0e88*/ 	.word	0x000271b0


	//   ....[131]....
        /*0e8c*/ 	.word	0x000271e0


	//   ....[132]....
        /*0e90*/ 	.word	0x00027b40


	//   ....[133]....
        /*0e94*/ 	.word	0x00027b60


	//   ....[134]....
        /*0e98*/ 	.word	0x00027b70


	//   ....[135]....
        /*0e9c*/ 	.word	0x00027b80


	//   ....[136]....
        /*0ea0*/ 	.word	0x00028460


	//   ....[137]....
        /*0ea4*/ 	.word	0x00028470


	//   ....[138]....
        /*0ea8*/ 	.word	0x000285c0


	//   ....[139]....
        /*0eac*/ 	.word	0x000285d0


	//   ....[140]....
        /*0eb0*/ 	.word	0x00028720


	//   ....[141]....
        /*0eb4*/ 	.word	0x00028730


	//   ....[142]....
        /*0eb8*/ 	.word	0x00028880


	//   ....[143]....
        /*0ebc*/ 	.word	0x00028890


	//   ....[144]....
        /*0ec0*/ 	.word	0x00028c80


	//   ....[145]....
        /*0ec4*/ 	.word	0x00028c90


	//   ....[146]....
        /*0ec8*/ 	.word	0x00029a10


	//   ....[147]....
        /*0ecc*/ 	.word	0x00029a20


	//   ....[148]....
        /*0ed0*/ 	.word	0x0002af80


	//   ....[149]....
        /*0ed4*/ 	.word	0x0002af90


	//   ....[150]....
        /*0ed8*/ 	.word	0x0002b0f0


	//   ....[151]....
        /*0edc*/ 	.word	0x0002b100


	//   ....[152]....
        /*0ee0*/ 	.word	0x0002b250


	//   ....[153]....
        /*0ee4*/ 	.word	0x0002b260


	//   ....[154]....
        /*0ee8*/ 	.word	0x0002b3b0


	//   ....[155]....
        /*0eec*/ 	.word	0x0002b3c0


	//   ....[156]....
        /*0ef0*/ 	.word	0x0002b570


	//   ....[157]....
        /*0ef4*/ 	.word	0x0002b7b0


	//   ....[158]....
        /*0ef8*/ 	.word	0x0002b7e0


	//   ....[159]....
        /*0efc*/ 	.word	0x0002b810


	//   ....[160]....
        /*0f00*/ 	.word	0x0002b840


	//   ....[161]....
        /*0f04*/ 	.word	0x0002b870


	//   ....[162]....
        /*0f08*/ 	.word	0x0002b8a0


	//   ....[163]....
        /*0f0c*/ 	.word	0x0002ba40


	//   ....[164]....
        /*0f10*/ 	.word	0x0002ba70


	//   ....[165]....
        /*0f14*/ 	.word	0x0002baa0


	//   ....[166]....
        /*0f18*/ 	.word	0x0002bad0


	//   ....[167]....
        /*0f1c*/ 	.word	0x0002bb00


	//   ....[168]....
        /*0f20*/ 	.word	0x0002bb30


	//   ....[169]....
        /*0f24*/ 	.word	0x0002bbd0


	//   ....[170]....
        /*0f28*/ 	.word	0x0002bc00


	//   ....[171]....
        /*0f2c*/ 	.word	0x0002bc10


	//   ....[172]....
        /*0f30*/ 	.word	0x0002bc40


	//   ....[173]....
        /*0f34*/ 	.word	0x0002d3a0


	//   ....[174]....
        /*0f38*/ 	.word	0x0002f3a0


	//   ....[175]....
        /*0f3c*/ 	.word	0x00030180


	//   ....[176]....
        /*0f40*/ 	.word	0x000301a0


	//   ....[177]....
        /*0f44*/ 	.word	0x000301e0


	//   ....[178]....
        /*0f48*/ 	.word	0x00030260


	//   ....[179]....
        /*0f4c*/ 	.word	0x000302f0


	//   ....[180]....
        /*0f50*/ 	.word	0x00030300


	//   ....[181]....
        /*0f54*/ 	.word	0x00030350


	//   ....[182]....
        /*0f58*/ 	.word	0x00030390


	//   ....[183]....
        /*0f5c*/ 	.word	0x000325a0


	//   ....[184]....
        /*0f60*/ 	.word	0x000325d0


	//   ....[185]....
        /*0f64*/ 	.word	0x00032630


	//   ....[186]....
        /*0f68*/ 	.word	0x00032660


	//   ....[187]....
        /*0f6c*/ 	.word	0x00032690


	//   ....[188]....
        /*0f70*/ 	.word	0x000326c0


	//   ....[189]....
        /*0f74*/ 	.word	0x000326f0


	//   ....[190]....
        /*0f78*/ 	.word	0x00032720


	//   ....[191]....
        /*0f7c*/ 	.word	0x000328e0


	//   ....[192]....
        /*0f80*/ 	.word	0x00032910


	//   ....[193]....
        /*0f84*/ 	.word	0x00032940


	//   ....[194]....
        /*0f88*/ 	.word	0x00032970


	//   ....[195]....
        /*0f8c*/ 	.word	0x000329a0


	//   ....[196]....
        /*0f90*/ 	.word	0x000329d0


	//   ....[197]....
        /*0f94*/ 	.word	0x00032aa0


	//   ....[198]....
        /*0f98*/ 	.word	0x00032ac0


	//   ....[199]....
        /*0f9c*/ 	.word	0x00032ad0


	//   ....[200]....
        /*0fa0*/ 	.word	0x00032b50


	//   ....[201]....
        /*0fa4*/ 	.word	0x000336a0


	//   ....[202]....
        /*0fa8*/ 	.word	0x00033b20


	//   ....[203]....
        /*0fac*/ 	.word	0x00033bc0


	//   ....[204]....
        /*0fb0*/ 	.word	0x00033c50


	//   ....[205]....
        /*0fb4*/ 	.word	0x00033ca0


	//   ....[206]....
        /*0fb8*/ 	.word	0x00033cf0


	//   ....[207]....
        /*0fbc*/ 	.word	0x00033dc0


	//   ....[208]....
        /*0fc0*/ 	.word	0x00033e50


	//   ....[209]....
        /*0fc4*/ 	.word	0x00033ea0


	//   ....[210]....
        /*0fc8*/ 	.word	0x00033ef0


	//   ....[211]....
        /*0fcc*/ 	.word	0x00034300


	//   ....[212]....
        /*0fd0*/ 	.word	0x00034420


	//   ....[213]....
        /*0fd4*/ 	.word	0x00034540


	//   ....[214]....
        /*0fd8*/ 	.word	0x00034660


	//   ....[215]....
        /*0fdc*/ 	.word	0x00034790


	//   ....[216]....
        /*0fe0*/ 	.word	0x000348a0


	//   ....[217]....
        /*0fe4*/ 	.word	0x000349c0


	//   ....[218]....
        /*0fe8*/ 	.word	0x00034a10


	//   ....[219]....
        /*0fec*/ 	.word	0x00034a90


	//   ....[220]....
        /*0ff0*/ 	.word	0x00034af0


	//   ....[221]....
        /*0ff4*/ 	.word	0x00034b50


	//   ....[222]....
        /*0ff8*/ 	.word	0x00034bb0


	//   ....[223]....
        /*0ffc*/ 	.word	0x00034c30


	//   ....[224]....
        /*1000*/ 	.word	0x00034ca0


	//   ....[225]....
        /*1004*/ 	.word	0x00034d00


	//   ....[226]....
        /*1008*/ 	.word	0x00034d50


	//   ....[227]....
        /*100c*/ 	.word	0x00034dd0


	//   ....[228]....
        /*1010*/ 	.word	0x00034e40


	//   ....[229]....
        /*1014*/ 	.word	0x00034ea0


	//   ....[230]....
        /*1018*/ 	.word	0x00034ef0


	//   ....[231]....
        /*101c*/ 	.word	0x00034f70


	//   ....[232]....
        /*1020*/ 	.word	0x00034fe0


	//   ....[233]....
        /*1024*/ 	.word	0x00035040


	//   ....[234]....
        /*1028*/ 	.word	0x00035090


	//   ....[235]....
        /*102c*/ 	.word	0x00035140


	//   ....[236]....
        /*1030*/ 	.word	0x00035190


	//   ....[237]....
        /*1034*/ 	.word	0x000351f0


	//   ....[238]....
        /*1038*/ 	.word	0x00035240


	//   ....[239]....
        /*103c*/ 	.word	0x000352c0


	//   ....[240]....
        /*1040*/ 	.word	0x00035310


	//   ....[241]....
        /*1044*/ 	.word	0x00035370


	//   ....[242]....
        /*1048*/ 	.word	0x000353e0


	//   ....[243]....
        /*104c*/ 	.word	0x00035450


	//   ....[244]....
        /*1050*/ 	.word	0x000354b0


	//   ....[245]....
        /*1054*/ 	.word	0x00035520


	//   ....[246]....
        /*1058*/ 	.word	0x00035580


	//   ....[247]....
        /*105c*/ 	.word	0x00035600


	//   ....[248]....
        /*1060*/ 	.word	0x00035670


	//   ....[249]....
        /*1064*/ 	.word	0x000356d0


	//   ....[250]....
        /*1068*/ 	.word	0x00035720


	//   ....[251]....
        /*106c*/ 	.word	0x000357a0


	//   ....[252]....
        /*1070*/ 	.word	0x00035810


	//   ....[253]....
        /*1074*/ 	.word	0x00035870


	//   ....[254]....
        /*1078*/ 	.word	0x000358c0


	//   ....[255]....
        /*107c*/ 	.word	0x00035920


	//   ....[0]....
        /*1080*/ 	.word	0x000359b0


	//   ....[1]....
        /*1084*/ 	.word	0x00035a10


	//   ....[2]....
        /*1088*/ 	.word	0x00035a60


	//   ....[3]....
        /*108c*/ 	.word	0x00035b00


	//   ....[4]....
        /*1090*/ 	.word	0x00035b50


	//   ....[5]....
        /*1094*/ 	.word	0x00035bb0


	//   ....[6]....
        /*1098*/ 	.word	0x00035c00


	//   ....[7]....
        /*109c*/ 	.word	0x00035c80


	//   ....[8]....
        /*10a0*/ 	.word	0x00035cd0


	//   ....[9]....
        /*10a4*/ 	.word	0x00035d30


	//   ....[10]....
        /*10a8*/ 	.word	0x00035da0


	//   ....[11]....
        /*10ac*/ 	.word	0x00035e10


	//   ....[12]....
        /*10b0*/ 	.word	0x00035e70


	//   ....[13]....
        /*10b4*/ 	.word	0x00035ee0


	//   ....[14]....
        /*10b8*/ 	.word	0x00035f40


	//   ....[15]....
        /*10bc*/ 	.word	0x00035fb0


	//   ....[16]....
        /*10c0*/ 	.word	0x00036000


	//   ....[17]....
        /*10c4*/ 	.word	0x00036070


	//   ....[18]....
        /*10c8*/ 	.word	0x000360d0


	//   ....[19]....
        /*10cc*/ 	.word	0x00036140


	//   ....[20]....
        /*10d0*/ 	.word	0x000361a0


	//   ....[21]....
        /*10d4*/ 	.word	0x00036210


	//   ....[22]....
        /*10d8*/ 	.word	0x00036260


	//   ....[23]....
        /*10dc*/ 	.word	0x000362e0


	//   ....[24]....
        /*10e0*/ 	.word	0x00036360


	//   ....[25]....
        /*10e4*/ 	.word	0x000363c0


	//   ....[26]....
        /*10e8*/ 	.word	0x00036420


	//   ....[27]....
        /*10ec*/ 	.word	0x000364a0


	//   ....[28]....
        /*10f0*/ 	.word	0x00036510


	//   ....[29]....
        /*10f4*/ 	.word	0x00036570


	//   ....[30]....
        /*10f8*/ 	.word	0x000365c0


	//   ....[31]....
        /*10fc*/ 	.word	0x00036620


	//   ....[32]....
        /*1100*/ 	.word	0x00036680


	//   ....[33]....
        /*1104*/ 	.word	0x000366e0


	//   ....[34]....
        /*1108*/ 	.word	0x00036730


	//   ....[35]....
        /*110c*/ 	.word	0x00036790


	//   ....[36]....
        /*1110*/ 	.word	0x000367f0


	//   ....[37]....
        /*1114*/ 	.word	0x00036850


	//   ....[38]....
        /*1118*/ 	.word	0x000368a0


	//   ....[39]....
        /*111c*/ 	.word	0x00036920


	//   ....[40]....
        /*1120*/ 	.word	0x00036990


	//   ....[41]....
        /*1124*/ 	.word	0x000369f0


	//   ....[42]....
        /*1128*/ 	.word	0x00036a40


	//   ....[43]....
        /*112c*/ 	.word	0x00036ae0


	//   ....[44]....
        /*1130*/ 	.word	0x00036b50


	//   ....[45]....
        /*1134*/ 	.word	0x00036bc0


	//   ....[46]....
        /*1138*/ 	.word	0x00036c10


	//   ....[47]....
        /*113c*/ 	.word	0x00036ca0


	//   ....[48]....
        /*1140*/ 	.word	0x00036d10


	//   ....[49]....
        /*1144*/ 	.word	0x00036d90


	//   ....[50]....
        /*1148*/ 	.word	0x00036de0


	//   ....[51]....
        /*114c*/ 	.word	0x00036e70


	//   ....[52]....
        /*1150*/ 	.word	0x00036ec0


	//   ....[53]....
        /*1154*/ 	.word	0x00036f50


	//   ....[54]....
        /*1158*/ 	.word	0x00036fe0


	//   ....[55]....
        /*115c*/ 	.word	0x00037070


	//   ....[56]....
        /*1160*/ 	.word	0x00037100


	//   ....[57]....
        /*1164*/ 	.word	0x00037190


	//   ....[58]....
        /*1168*/ 	.word	0x00037220


	//   ....[59]....
        /*116c*/ 	.word	0x000372a0


	//   ....[60]....
        /*1170*/ 	.word	0x000372f0


	//   ....[61]....
        /*1174*/ 	.word	0x00037390


	//   ....[62]....
        /*1178*/ 	.word	0x00037420


	//   ....[63]....
        /*117c*/ 	.word	0x000374a0


	//   ....[64]....
        /*1180*/ 	.word	0x000374f0


	//   ....[65]....
        /*1184*/ 	.word	0x00037580


	//   ....[66]....
        /*1188*/ 	.word	0x00037610


	//   ....[67]....
        /*118c*/ 	.word	0x000376a0


	//   ....[68]....
        /*1190*/ 	.word	0x00037730


	//   ....[69]....
        /*1194*/ 	.word	0x000377c0


	//   ....[70]....
        /*1198*/ 	.word	0x00037850


	//   ....[71]....
        /*119c*/ 	.word	0x00037910


	//   ....[72]....
        /*11a0*/ 	.word	0x00037bf0


	//   ....[73]....
        /*11a4*/ 	.word	0x00037e10


	//   ....[74]....
        /*11a8*/ 	.word	0x00037e60


	//   ....[75]....
        /*11ac*/ 	.word	0x00037ec0


	//   ....[76]....
        /*11b0*/ 	.word	0x00037fd0


	//   ....[77]....
        /*11b4*/ 	.word	0x00038030


	//   ....[78]....
        /*11b8*/ 	.word	0x00038140


	//   ....[79]....
        /*11bc*/ 	.word	0x000381a0


	//   ....[80]....
        /*11c0*/ 	.word	0x00038280


	//   ....[81]....
        /*11c4*/ 	.word	0x000385a0


	//   ....[82]....
        /*11c8*/ 	.word	0x00038640


	//   ....[83]....
        /*11cc*/ 	.word	0x000387e0


	//   ....[84]....
        /*11d0*/ 	.word	0x00038860


	//   ....[85]....
        /*11d4*/ 	.word	0x000388e0


	//   ....[86]....
        /*11d8*/ 	.word	0x00038960


	//   ....[87]....
        /*11dc*/ 	.word	0x000389e0


	//   ....[88]....
        /*11e0*/ 	.word	0x00038a70


	//   ....[89]....
        /*11e4*/ 	.word	0x00038b10


	//   ....[90]....
        /*11e8*/ 	.word	0x00038bc0


	//   ....[91]....
        /*11ec*/ 	.word	0x00038c40


	//   ....[92]....
        /*11f0*/ 	.word	0x00038cc0


	//   ....[93]....
        /*11f4*/ 	.word	0x00038d40


	//   ....[94]....
        /*11f8*/ 	.word	0x00038dd0


	//   ....[95]....
        /*11fc*/ 	.word	0x00038e50


	//   ....[96]....
        /*1200*/ 	.word	0x00038f00


	//   ....[97]....
        /*1204*/ 	.word	0x00038f50


	//   ....[98]....
        /*1208*/ 	.word	0x00039010


	//   ....[99]....
        /*120c*/ 	.word	0x00039140


	//----- nvinfo : EIATTR_REG_RECONFIG
	.align		4
.L_328:
        /*1210*/ 	.byte	0x01, 0x54
	.zero		2


	//----- nvinfo : EIATTR_SYSCALL_OFFSETS
	.align		4
        /*1214*/ 	.byte	0x04, 0x46
        /*1216*/ 	.short	(.L_330 - .L_329)


	//   ....[0]....
.L_329:
        /*1218*/ 	.word	0x000020d0


	//   ....[1]....
        /*121c*/ 	.word	0x00002220


	//   ....[2]....
        /*1220*/ 	.word	0x000109f0


	//   ....[3]....
        /*1224*/ 	.word	0x00010f40


	//   ....[4]....
        /*1228*/ 	.word	0x0002ee00


	//   ....[5]....
        /*122c*/ 	.word	0x0002ef90


	//   ....[6]....
        /*1230*/ 	.word	0x0002f0e0


	//   ....[7]....
        /*1234*/ 	.word	0x0002f220


	//   ....[8]....
        /*1238*/ 	.word	0x0002fd40


	//----- nvinfo : EIATTR_MBARRIER_INSTR_OFFSETS
	.align		4
.L_330:
        /*123c*/ 	.byte	0x04, 0x39
        /*123e*/ 	.short	(.L_332 - .L_331)


	//   ....[0]....
.L_331:
        /*1240*/ 	.word	0x000002d0
        /*1244*/ 	.word	0x000000ff
        /*1248*/ 	.word	0x00033400
        /*124c*/ 	.short	0x0100
        /*124e*/ 	.byte	0x08
	.zero		1


	//   ....[1]....
        /*1250*/ 	.word	0x000002e0
        /*1254*/ 	.word	0x000000ff
        /*1258*/ 	.word	0x00033420
        /*125c*/ 	.short	0x0100
        /*125e*/ 	.byte	0x08
	.zero		1


	//   ....[2]....
        /*1260*/ 	.word	0x000003d0
        /*1264*/ 	.word	0x000000ff
        /*1268*/ 	.word	0x00033430
        /*126c*/ 	.short	0x0100
        /*126e*/ 	.byte	0x08
	.zero		1


	//   ....[3]....
        /*1270*/ 	.word	0x000003e0
        /*1274*/ 	.word	0x000000ff
        /*1278*/ 	.word	0x00033440
        /*127c*/ 	.short	0x0100
        /*127e*/ 	.byte	0x08
	.zero		1


	//   ....[4]....
        /*1280*/ 	.word	0x000003f0
        /*1284*/ 	.word	0x000000ff
        /*1288*/ 	.word	0x00033438
        /*128c*/ 	.short	0x0100
        /*128e*/ 	.byte	0x08
	.zero		1


	//   ....[5]....
        /*1290*/ 	.word	0x00000400
        /*1294*/ 	.word	0x000000ff
        /*1298*/ 	.word	0x00033448
        /*129c*/ 	.short	0x0100
        /*129e*/ 	.byte	0x08
	.zero		1


	//   ....[6]....
        /*12a0*/ 	.word	0x00000530
        /*12a4*/ 	.word	0x000000ff
        /*12a8*/ 	.word	0x00033450
        /*12ac*/ 	.short	0x0100
        /*12ae*/ 	.byte	0x08
	.zero		1


	//   ....[7]....
        /*12b0*/ 	.word	0x00000540
        /*12b4*/ 	.word	0x000000ff
        /*12b8*/ 	.word	0x00033460
        /*12bc*/ 	.short	0x0100
        /*12be*/ 	.byte	0x08
	.zero		1


	//   ....[8]....
        /*12c0*/ 	.word	0x00000550
        /*12c4*/ 	.word	0x000000ff
        /*12c8*/ 	.word	0x00033458
        /*12cc*/ 	.short	0x0100
        /*12ce*/ 	.byte	0x08
	.zero		1


	//   ....[9]....
        /*12d0*/ 	.word	0x00000560
        /*12d4*/ 	.word	0x000000ff
        /*12d8*/ 	.word	0x00033468
        /*12dc*/ 	.short	0x0100
        /*12de*/ 	.byte	0x08
	.zero		1


	//   ....[10]....
        /*12e0*/ 	.word	0x00000650
        /*12e4*/ 	.word	0x000000ff
        /*12e8*/ 	.word	0x00033470
        /*12ec*/ 	.short	0x0100
        /*12ee*/ 	.byte	0x06
	.zero		1


	//   ....[11]....
        /*12f0*/ 	.word	0x00000660
        /*12f4*/ 	.word	0x000000ff
        /*12f8*/ 	.word	0x00033480
        /*12fc*/ 	.short	0x0100
        /*12fe*/ 	.byte	0x06
	.zero		1


	//   ....[12]....
        /*1300*/ 	.word	0x00000670
        /*1304*/ 	.word	0x000000ff
        /*1308*/ 	.word	0x00033478
        /*130c*/ 	.short	0x0100
        /*130e*/ 	.byte	0x06
	.zero		1


	//   ....[13]....
        /*1310*/ 	.word	0x00000680
        /*1314*/ 	.word	0x000000ff
        /*1318*/ 	.word	0x00033488
        /*131c*/ 	.short	0x0100
        /*131e*/ 	.byte	0x06
	.zero		1


	//   ....[14]....
        /*1320*/ 	.word	0x000007b0
        /*1324*/ 	.word	0x000000ff
        /*1328*/ 	.word	0x00033490
        /*132c*/ 	.short	0x0100
        /*132e*/ 	.byte	0x08
	.zero		1


	//   ....[15]....
        /*1330*/ 	.word	0x000007c0
        /*1334*/ 	.word	0x000000ff
        /*1338*/ 	.word	0x000334a0
        /*133c*/ 	.short	0x0100
        /*133e*/ 	.byte	0x08
	.zero		1


	//   ....[16]....
        /*1340*/ 	.word	0x000007d0
        /*1344*/ 	.word	0x000000ff
        /*1348*/ 	.word	0x00033498
        /*134c*/ 	.short	0x0100
        /*134e*/ 	.byte	0x08
	.zero		1


	//   ....[17]....
        /*1350*/ 	.word	0x000007e0
        /*1354*/ 	.word	0x000000ff
        /*1358*/ 	.word	0x000334a8
        /*135c*/ 	.short	0x0100
        /*135e*/ 	.byte	0x08
	.zero		1


	//   ....[18]....
        /*1360*/ 	.word	0x00000910
        /*1364*/ 	.word	0x000000ff
        /*1368*/ 	.word	0x000334b0
        /*136c*/ 	.short	0x0100
        /*136e*/ 	.byte	0x08
	.zero		1


	//   ....[19]....
        /*1370*/ 	.word	0x00000920
        /*1374*/ 	.word	0x000000ff
        /*1378*/ 	.word	0x000334c0
        /*137c*/ 	.short	0x0100
        /*137e*/ 	.byte	0x08
	.zero		1


	//   ....[20]....
        /*1380*/ 	.word	0x00000930
        /*1384*/ 	.word	0x000000ff
        /*1388*/ 	.word	0x000334b8
        /*138c*/ 	.short	0x0100
        /*138e*/ 	.byte	0x08
	.zero		1


	//   ....[21]....
        /*1390*/ 	.word	0x00000940
        /*1394*/ 	.word	0x000000ff
        /*1398*/ 	.word	0x000334c8
        /*139c*/ 	.short	0x0100
        /*139e*/ 	.byte	0x08
	.zero		1


	//   ....[22]....
        /*13a0*/ 	.word	0x00003a10
        /*13a4*/ 	.word	0x00000064
        /*13a8*/ 	.word	0x00033490
        /*13ac*/ 	.short	0x010a
        /*13ae*/ 	.byte	0x3f
	.zero		1


	//   ....[23]....
        /*13b0*/ 	.word	0x000097b0
        /*13b4*/ 	.word	0x00000064
        /*13b8*/ 	.word	0x00033490
        /*13bc*/ 	.short	0x010a
        /*13be*/ 	.byte	0x3f
	.zero		1


	//   ....[24]....
        /*13c0*/ 	.word	0x0000f700
        /*13c4*/ 	.word	0x00000064
        /*13c8*/ 	.word	0x00033490
        /*13cc*/ 	.short	0x010a
        /*13ce*/ 	.byte	0x3f
	.zero		1


	//   ....[25]....
        /*13d0*/ 	.word	0x0000fae0
        /*13d4*/ 	.word	0x0000002c
        /*13d8*/ 	.word	0x00000000
        /*13dc*/ 	.short	0x0101
        /*13de*/ 	.byte	0x3f
	.zero		1


	//   ....[26]....
        /*13e0*/ 	.word	0x0000fb20
        /*13e4*/ 	.word	0x00000064
        /*13e8*/ 	.word	0x000334b0
        /*13ec*/ 	.short	0x010a
        /*13ee*/ 	.byte	0x3f
	.zero		1


	//   ....[27]....
        /*13f0*/ 	.word	0x00010060
        /*13f4*/ 	.word	0x00000064
        /*13f8*/ 	.word	0x00000000
        /*13fc*/ 	.short	0x0101
        /*13fe*/ 	.byte	0x3f
	.zero		1


	//   ....[28]....
        /*1400*/ 	.word	0x00010cc0
        /*1404*/ 	.word	0x00000010
        /*1408*/ 	.word	0x00033400
        /*140c*/ 	.short	0x010a
        /*140e*/ 	.byte	0x3f
	.zero		1


	//   ....[29]....
        /*1410*/ 	.word	0x00010d10
        /*1414*/ 	.word	0x00000010
        /*1418*/ 	.word	0x00033400
        /*141c*/ 	.short	0x010a
        /*141e*/ 	.byte	0x3f
	.zero		1


	//   ....[30]....
        /*1420*/ 	.word	0x00011710
        /*1424*/ 	.word	0x00000010
        /*1428*/ 	.word	0x00033400
        /*142c*/ 	.short	0x010a
        /*142e*/ 	.byte	0x3f
	.zero		1


	//   ....[31]....
        /*1430*/ 	.word	0x00014d30
        /*1434*/ 	.word	0x00000010
        /*1438*/ 	.word	0x00033400
        /*143c*/ 	.short	0x010a
        /*143e*/ 	.byte	0x3f
	.zero		1


	//   ....[32]....
        /*1440*/ 	.word	0x00017eb0
        /*1444*/ 	.word	0x00000000
        /*1448*/ 	.word	0x00033430
        /*144c*/ 	.short	0x010a
        /*144e*/ 	.byte	0x3f
	.zero		1


	//   ....[33]....
        /*1450*/ 	.word	0x00017f20
        /*1454*/ 	.word	0x00000000
        /*1458*/ 	.word	0x00033430
        /*145c*/ 	.short	0x010a
        /*145e*/ 	.byte	0x3f
	.zero		1


	//   ....[34]....
        /*1460*/ 	.word	0x0001ae30
        /*1464*/ 	.word	0x0000003d
        /*1468*/ 	.word	0x00000000
        /*146c*/ 	.short	0x0101
        /*146e*/ 	.byte	0x3f
	.zero		1


	//   ....[35]....
        /*1470*/ 	.word	0x0001c410
        /*1474*/ 	.word	0x0000000b
        /*1478*/ 	.word	0x00033430
        /*147c*/ 	.short	0x010a
        /*147e*/ 	.byte	0x3f
	.zero		1


	//   ....[36]....
        /*1480*/ 	.word	0x0001c460
        /*1484*/ 	.word	0x0000000b
        /*1488*/ 	.word	0x00033430
        /*148c*/ 	.short	0x010a
        /*148e*/ 	.byte	0x3f
	.zero		1


	//   ....[37]....
        /*1490*/ 	.word	0x0001d560
        /*1494*/ 	.word	0x0000000a
        /*1498*/ 	.word	0x00033450
        /*149c*/ 	.short	0x010a
        /*149e*/ 	.byte	0x3f
	.zero		1


	//   ....[38]....
        /*14a0*/ 	.word	0x0001d5a0
        /*14a4*/ 	.word	0x0000000a
        /*14a8*/ 	.word	0x00033450
        /*14ac*/ 	.short	0x010a
        /*14ae*/ 	.byte	0x3f
	.zero		1


	//   ....[39]....
        /*14b0*/ 	.word	0x0001ff70
        /*14b4*/ 	.word	0x0000009f
        /*14b8*/ 	.word	0x00000000
        /*14bc*/ 	.short	0x0101
        /*14be*/ 	.byte	0x3f
	.zero		1


	//   ....[40]....
        /*14c0*/ 	.word	0x00020660
        /*14c4*/ 	.word	0x00000004
        /*14c8*/ 	.word	0x00000000
        /*14cc*/ 	.short	0x0101
        /*14ce*/ 	.byte	0x3f
	.zero		1


	//   ....[41]....
        /*14d0*/ 	.word	0x00020f10
        /*14d4*/ 	.word	0x0000000a
        /*14d8*/ 	.word	0x00033430
        /*14dc*/ 	.short	0x010a
        /*14de*/ 	.byte	0x3f
	.zero		1


	//   ....[42]....
        /*14e0*/ 	.word	0x00020f60
        /*14e4*/ 	.word	0x0000000a
        /*14e8*/ 	.word	0x00033430
        /*14ec*/ 	.short	0x010a
        /*14ee*/ 	.byte	0x3f
	.zero		1


	//   ....[43]....
        /*14f0*/ 	.word	0x00022030
        /*14f4*/ 	.word	0x0000000a
        /*14f8*/ 	.word	0x00033450
        /*14fc*/ 	.short	0x010a
        /*14fe*/ 	.byte	0x3f
	.zero		1


	//   ....[44]....
        /*1500*/ 	.word	0x00022070
        /*1504*/ 	.word	0x0000000a
        /*1508*/ 	.word	0x00033450
        /*150c*/ 	.short	0x010a
        /*150e*/ 	.byte	0x3f
	.zero		1


	//   ....[45]....
        /*1510*/ 	.word	0x00023d80
        /*1514*/ 	.word	0x000000c1
        /*1518*/ 	.word	0x00000000
        /*151c*/ 	.short	0x0101
        /*151e*/ 	.byte	0x3f
	.zero		1


	//   ....[46]....
        /*1520*/ 	.word	0x00024570
        /*1524*/ 	.word	0x00000008
        /*1528*/ 	.word	0x00000000
        /*152c*/ 	.short	0x0101
        /*152e*/ 	.byte	0x3f
	.zero		1


	//   ....[47]....
        /*1530*/ 	.word	0x00024d80
        /*1534*/ 	.word	0x00000002
        /*1538*/ 	.word	0x00033450
        /*153c*/ 	.short	0x010a
        /*153e*/ 	.byte	0x3f
	.zero		1


	//   ....[48]....
        /*1540*/ 	.word	0x00024e00
        /*1544*/ 	.word	0x00000002
        /*1548*/ 	.word	0x00033450
        /*154c*/ 	.short	0x010a
        /*154e*/ 	.byte	0x3f
	.zero		1


	//   ....[49]....
        /*1550*/ 	.word	0x00025720
        /*1554*/ 	.word	0x0000000c
        /*1558*/ 	.word	0x00000000
        /*155c*/ 	.short	0x0101
        /*155e*/ 	.byte	0x3f
	.zero		1


	//   ....[50]....
        /*1560*/ 	.word	0x00028400
        /*1564*/ 	.word	0x00000000
        /*1568*/ 	.word	0x00000000
        /*156c*/ 	.short	0x0101
        /*156e*/ 	.byte	0x3f
	.zero		1


	//   ....[51]....
        /*1570*/ 	.word	0x00028b80
        /*1574*/ 	.word	0x0000002c
        /*1578*/ 	.word	0x00000000
        /*157c*/ 	.short	0x0101
        /*157e*/ 	.byte	0x3f
	.zero		1


	//   ....[52]....
        /*1580*/ 	.word	0x0002d480
        /*1584*/ 	.word	0x00000012
        /*1588*/ 	.word	0x00033420
        /*158c*/ 	.short	0x010a
        /*158e*/ 	.byte	0x3f
	.zero		1


	//   ....[53]....
        /*1590*/ 	.word	0x0002d550
        /*1594*/ 	.word	0x00000007
        /*1598*/ 	.word	0x000334a0
        /*159c*/ 	.short	0x010a
        /*159e*/ 	.byte	0x3f
	.zero		1


	//   ....[54]....
        /*15a0*/ 	.word	0x0002d990
        /*15a4*/ 	.word	0x00000007
        /*15a8*/ 	.word	0x000334c0
        /*15ac*/ 	.short	0x010a
        /*15ae*/ 	.byte	0x3f
	.zero		1


	//   ....[55]....
        /*15b0*/ 	.word	0x0002df20
        /*15b4*/ 	.word	0x00000008
        /*15b8*/ 	.word	0x000334a0
        /*15bc*/ 	.short	0x010a
        /*15be*/ 	.byte	0x3f
	.zero		1


	//   ....[56]....
        /*15c0*/ 	.word	0x0002e350
        /*15c4*/ 	.word	0x00000008
        /*15c8*/ 	.word	0x000334c0
        /*15cc*/ 	.short	0x010a
        /*15ce*/ 	.byte	0x3f
	.zero		1


	//   ....[57]....
        /*15d0*/ 	.word	0x0002f620
        /*15d4*/ 	.word	0x00000002
        /*15d8*/ 	.word	0x00033480
        /*15dc*/ 	.short	0x010a
        /*15de*/ 	.byte	0x3f
	.zero		1


	//   ....[58]....
        /*15e0*/ 	.word	0x0002f860
        /*15e4*/ 	.word	0x00000002
        /*15e8*/ 	.word	0x00033440
        /*15ec*/ 	.short	0x010a
        /*15ee*/ 	.byte	0x3f
	.zero		1


	//   ....[59]....
        /*15f0*/ 	.word	0x00030470
        /*15f4*/ 	.word	0x00000012
        /*15f8*/ 	.word	0x00033400
        /*15fc*/ 	.short	0x0107
        /*15fe*/ 	.byte	0x3f
	.zero		1


	//   ....[60]....
        /*1600*/ 	.word	0x00030570
        /*1604*/ 	.word	0x00000012
        /*1608*/ 	.word	0x00033400
        /*160c*/ 	.short	0x0101
        /*160e*/ 	.byte	0x3f
	.zero		1


	//   ....[61]....
        /*1610*/ 	.word	0x00030590
        /*1614*/ 	.word	0x00000012
        /*1618*/ 	.word	0x00033420
        /*161c*/ 	.short	0x010a
        /*161e*/ 	.byte	0x3f
	.zero		1


	//   ....[62]....
        /*1620*/ 	.word	0x000308a0
        /*1624*/ 	.word	0x00000006
        /*1628*/ 	.word	0x00033480
        /*162c*/ 	.short	0x010a
        /*162e*/ 	.byte	0x3f
	.zero		1


	//   ....[63]....
        /*1630*/ 	.word	0x00030cf0
        /*1634*/ 	.word	0x00000006
        /*1638*/ 	.word	0x00033440
        /*163c*/ 	.short	0x010a
        /*163e*/ 	.byte	0x3f
	.zero		1


	//   ....[64]....
        /*1640*/ 	.word	0x000311a0
        /*1644*/ 	.word	0x00000003
        /*1648*/ 	.word	0x00033470
        /*164c*/ 	.short	0x010a
        /*164e*/ 	.byte	0x3f
	.zero		1


	//   ....[65]....
        /*1650*/ 	.word	0x00031210
        /*1654*/ 	.word	0x00000003
        /*1658*/ 	.word	0x00033460
        /*165c*/ 	.short	0x010a
        /*165e*/ 	.byte	0x3f
	.zero		1


	//   ....[66]....
        /*1660*/ 	.word	0x000318d0
        /*1664*/ 	.word	0x00000003
        /*1668*/ 	.word	0x00033450
        /*166c*/ 	.short	0x0101
        /*166e*/ 	.byte	0x3f
	.zero		1


	//   ....[67]....
        /*1670*/ 	.word	0x00031950
        /*1674*/ 	.word	0x00000003
        /*1678*/ 	.word	0x00000000
        /*167c*/ 	.short	0x0101
        /*167e*/ 	.byte	0x3f
	.zero		1


	//   ....[68]....
        /*1680*/ 	.word	0x00031b80
        /*1684*/ 	.word	0x00000003
        /*1688*/ 	.word	0x00033470
        /*168c*/ 	.short	0x010a
        /*168e*/ 	.byte	0x3f
	.zero		1


	//   ....[69]....
        /*1690*/ 	.word	0x00031bf0
        /*1694*/ 	.word	0x00000003
        /*1698*/ 	.word	0x00033460
        /*169c*/ 	.short	0x010a
        /*169e*/ 	.byte	0x3f
	.zero		1


	//   ....[70]....
        /*16a0*/ 	.word	0x000322c0
        /*16a4*/ 	.word	0x00000003
        /*16a8*/ 	.word	0x00033450
        /*16ac*/ 	.short	0x0101
        /*16ae*/ 	.byte	0x3f
	.zero		1


	//   ....[71]....
        /*16b0*/ 	.word	0x00032310
        /*16b4*/ 	.word	0x00000003
        /*16b8*/ 	.word	0x00000000
        /*16bc*/ 	.short	0x0101
        /*16be*/ 	.byte	0x3f
	.zero		1


	//   ....[72]....
        /*16c0*/ 	.word	0x00033620
        /*16c4*/ 	.word	0x00000000
        /*16c8*/ 	.word	0x00033420
        /*16cc*/ 	.short	0x010a
        /*16ce*/ 	.byte	0x3f
	.zero		1


	//   ....[73]....
        /*16d0*/ 	.word	0x00033800
        /*16d4*/ 	.word	0x00000006
        /*16d8*/ 	.word	0x00000000
        /*16dc*/ 	.short	0x010a
        /*16de*/ 	.byte	0x3f
	.zero		1


	//   ....[74]....
        /*16e0*/ 	.word	0x00033830
        /*16e4*/ 	.word	0x00000007
        /*16e8*/ 	.word	0x00000000
        /*16ec*/ 	.short	0x010a
        /*16ee*/ 	.byte	0x3f
	.zero		1


	//   ....[75]....
        /*16f0*/ 	.word	0x00033880
        /*16f4*/ 	.word	0x00000004
        /*16f8*/ 	.word	0x00033460
        /*16fc*/ 	.short	0x010a
        /*16fe*/ 	.byte	0x3f
	.zero		1


	//   ....[76]....
        /*1700*/ 	.word	0x000338d0
        /*1704*/ 	.word	0x00000003
        /*1708*/ 	.word	0x00033460
        /*170c*/ 	.short	0x010a
        /*170e*/ 	.byte	0x3f
	.zero		1


	//   ....[77]....
        /*1710*/ 	.word	0x00033910
        /*1714*/ 	.word	0x00000004
        /*1718*/ 	.word	0x00033480
        /*171c*/ 	.short	0x010a
        /*171e*/ 	.byte	0x3f
	.zero		1


	//   ....[78]....
        /*1720*/ 	.word	0x00033930
        /*1724*/ 	.word	0x00000003
        /*1728*/ 	.word	0x00033480
        /*172c*/ 	.short	0x010a
        /*172e*/ 	.byte	0x3f
	.zero		1


	//   ....[79]....
        /*1730*/ 	.word	0x00033990
        /*1734*/ 	.word	0x00000064
        /*1738*/ 	.word	0x00033490
        /*173c*/ 	.short	0x010a
        /*173e*/ 	.byte	0x3f
	.zero		1


	//   ....[80]....
        /*1740*/ 	.word	0x000339e0
        /*1744*/ 	.word	0x00000064
        /*1748*/ 	.word	0x00033490
        /*174c*/ 	.short	0x010a
        /*174e*/ 	.byte	0x3f
	.zero		1


	//   ....[81]....
        /*1750*/ 	.word	0x00033a30
        /*1754*/ 	.word	0x00000064
        /*1758*/ 	.word	0x00033490
        /*175c*/ 	.short	0x010a
        /*175e*/ 	.byte	0x3f
	.zero		1


	//   ....[82]....
        /*1760*/ 	.word	0x00033a80
        /*1764*/ 	.word	0x00000064
        /*1768*/ 	.word	0x000334b0
        /*176c*/ 	.short	0x010a
        /*176e*/ 	.byte	0x3f
	.zero		1


	//   ....[83]....
        /*1770*/ 	.word	0x00033d20
        /*1774*/ 	.word	0x00000010
        /*1778*/ 	.word	0x00033400
        /*177c*/ 	.short	0x010a
        /*177e*/ 	.byte	0x3f
	.zero		1


	//   ....[84]....
        /*1780*/ 	.word	0x00033f30
        /*1784*/ 	.word	0x00000010
        /*1788*/ 	.word	0x00033400
        /*178c*/ 	.short	0x010a
        /*178e*/ 	.byte	0x3f
	.zero		1


	//   ....[85]....
        /*1790*/ 	.word	0x00033f80
        /*1794*/ 	.word	0x00000000
        /*1798*/ 	.word	0x00033430
        /*179c*/ 	.short	0x010a
        /*179e*/ 	.byte	0x3f
	.zero		1


	//   ....[86]....
        /*17a0*/ 	.word	0x00033fd0
        /*17a4*/ 	.word	0x0000000b
        /*17a8*/ 	.word	0x00033430
        /*17ac*/ 	.short	0x010a
        /*17ae*/ 	.byte	0x3f
	.zero		1


	//   ....[87]....
        /*17b0*/ 	.word	0x00034020
        /*17b4*/ 	.word	0x0000000a
        /*17b8*/ 	.word	0x00033450
        /*17bc*/ 	.short	0x010a
        /*17be*/ 	.byte	0x3f
	.zero		1


	//   ....[88]....
        /*17c0*/ 	.word	0x00034070
        /*17c4*/ 	.word	0x0000000a
        /*17c8*/ 	.word	0x00033430
        /*17cc*/ 	.short	0x010a
        /*17ce*/ 	.byte	0x3f
	.zero		1


	//   ....[89]....
        /*17d0*/ 	.word	0x000340c0
        /*17d4*/ 	.word	0x0000000a
        /*17d8*/ 	.word	0x00033450
        /*17dc*/ 	.short	0x010a
        /*17de*/ 	.byte	0x3f
	.zero		1


	//   ....[90]....
        /*17e0*/ 	.word	0x00034110
        /*17e4*/ 	.word	0x00000002
        /*17e8*/ 	.word	0x00033450
        /*17ec*/ 	.short	0x010a
        /*17ee*/ 	.byte	0x3f
	.zero		1


	//   ....[91]....
        /*17f0*/ 	.word	0x000379d0
        /*17f4*/ 	.word	0x00000012
        /*17f8*/ 	.word	0x00033420
        /*17fc*/ 	.short	0x010a
        /*17fe*/ 	.byte	0x3f
	.zero		1


	//   ....[92]....
        /*1800*/ 	.word	0x00037a20
        /*1804*/ 	.word	0x00000007
        /*1808*/ 	.word	0x000334a0
        /*180c*/ 	.short	0x010a
        /*180e*/ 	.byte	0x3f
	.zero		1


	//   ....[93]....
        /*1810*/ 	.word	0x00037a70
        /*1814*/ 	.word	0x00000007
        /*1818*/ 	.word	0x000334c0
        /*181c*/ 	.short	0x010a
        /*181e*/ 	.byte	0x3f
	.zero		1


	//   ....[94]....
        /*1820*/ 	.word	0x00037ac0
        /*1824*/ 	.word	0x00000008
        /*1828*/ 	.word	0x000334a0
        /*182c*/ 	.short	0x010a
        /*182e*/ 	.byte	0x3f
	.zero		1


	//   ....[95]....
        /*1830*/ 	.word	0x00037b10
        /*1834*/ 	.word	0x00000008
        /*1838*/ 	.word	0x000334c0
        /*183c*/ 	.short	0x010a
        /*183e*/ 	.byte	0x3f
	.zero		1


	//   ....[96]....
        /*1840*/ 	.word	0x00037cb0
        /*1844*/ 	.word	0x00000002
        /*1848*/ 	.word	0x00033480
        /*184c*/ 	.short	0x010a
        /*184e*/ 	.byte	0x3f
	.zero		1


	//   ....[97]....
        /*1850*/ 	.word	0x00037d00
        /*1854*/ 	.word	0x00000002
        /*1858*/ 	.word	0x00033440
        /*185c*/ 	.short	0x010a
        /*185e*/ 	.byte	0x3f
	.zero		1


	//   ....[98]....
        /*1860*/ 	.word	0x00038300
        /*1864*/ 	.word	0x00000012
        /*1868*/ 	.word	0x00033420
        /*186c*/ 	.short	0x010a
        /*186e*/ 	.byte	0x3f
	.zero		1


	//   ....[99]....
        /*1870*/ 	.word	0x00038350
        /*1874*/ 	.word	0x00000006
        /*1878*/ 	.word	0x00033480
        /*187c*/ 	.short	0x010a
        /*187e*/ 	.byte	0x3f
	.zero		1


	//   ....[100]....
        /*1880*/ 	.word	0x000383a0
        /*1884*/ 	.word	0x00000006
        /*1888*/ 	.word	0x00033440
        /*188c*/ 	.short	0x010a
        /*188e*/ 	.byte	0x3f
	.zero		1


	//   ....[101]....
        /*1890*/ 	.word	0x000383f0
        /*1894*/ 	.word	0x00000003
        /*1898*/ 	.word	0x00033470
        /*189c*/ 	.short	0x010a
        /*189e*/ 	.byte	0x3f
	.zero		1


	//   ....[102]....
        /*18a0*/ 	.word	0x00038440
        /*18a4*/ 	.word	0x00000003
        /*18a8*/ 	.word	0x00033460
        /*18ac*/ 	.short	0x010a
        /*18ae*/ 	.byte	0x3f
	.zero		1


	//   ....[103]....
        /*18b0*/ 	.word	0x00038490
        /*18b4*/ 	.word	0x00000003
        /*18b8*/ 	.word	0x00033470
        /*18bc*/ 	.short	0x010a
        /*18be*/ 	.byte	0x3f
	.zero		1


	//   ....[104]....
        /*18c0*/ 	.word	0x000384e0
        /*18c4*/ 	.word	0x00000003
        /*18c8*/ 	.word	0x00033460
        /*18cc*/ 	.short	0x010a
        /*18ce*/ 	.byte	0x3f
	.zero		1


	//   ....[105]....
        /*18d0*/ 	.word	0x00039060
        /*18d4*/ 	.word	0x00000000
        /*18d8*/ 	.word	0x00033420
        /*18dc*/ 	.short	0x010a
        /*18de*/ 	.byte	0x3f
	.zero		1


	//   ....[106]....
        /*18e0*/ 	.word	0x00039200
        /*18e4*/ 	.word	0x00000006
        /*18e8*/ 	.word	0x00000000
        /*18ec*/ 	.short	0x010a
        /*18ee*/ 	.byte	0x3f
	.zero		1


	//   ....[107]....
        /*18f0*/ 	.word	0x00039250
        /*18f4*/ 	.word	0x00000007
        /*18f8*/ 	.word	0x00000000
        /*18fc*/ 	.short	0x010a
        /*18fe*/ 	.byte	0x3f
	.zero		1


	//   ....[108]....
        /*1900*/ 	.word	0x000392a0
        /*1904*/ 	.word	0x00000004
        /*1908*/ 	.word	0x00033460
        /*190c*/ 	.short	0x010a
        /*190e*/ 	.byte	0x3f
	.zero		1


	//   ....[109]....
        /*1910*/ 	.word	0x000392f0
        /*1914*/ 	.word	0x00000003
        /*1918*/ 	.word	0x00033460
        /*191c*/ 	.short	0x010a
        /*191e*/ 	.byte	0x3f
	.zero		1


	//   ....[110]....
        /*1920*/ 	.word	0x00039340
        /*1924*/ 	.word	0x00000004
        /*1928*/ 	.word	0x00033480
        /*192c*/ 	.short	0x010a
        /*192e*/ 	.byte	0x3f
	.zero		1


	//----- nvinfo : EIATTR_NUM_MBARRIERS
	.align		4
.L_332:
        /*1930*/ 	.byte	0x03, 0x38
        /*1932*/ 	.short	0x0016


	//----- nvinfo : EIATTR_EXIT_INSTR_OFFSETS
	.align		4
        /*1934*/ 	.byte	0x04, 0x1c
        /*1936*/ 	.short	(.L_334 - .L_333)


	//   ....[0]....
.L_333:
        /*1938*/ 	.word	0x00033980


	//----- nvinfo : EIATTR_MAX_THREADS
	.align		4
.L_334:
        /*193c*/ 	.byte	0x04, 0x05
        /*193e*/ 	.short	(.L_336 - .L_335)
.L_335:
        /*1940*/ 	.word	0x00000180
        /*1944*/ 	.word	0x00000001
        /*1948*/ 	.word	0x00000001


	//----- nvinfo : EIATTR_CRS_STACK_SIZE
	.align		4
.L_336:
        /*194c*/ 	.byte	0x04, 0x1e
        /*194e*/ 	.short	(.L_338 - .L_337)
.L_337:
        /*1950*/ 	.word	0x00000000


	//----- nvinfo : EIATTR_CBANK_PARAM_SIZE
	.align		4
.L_338:
        /*1954*/ 	.byte	0x03, 0x19
        /*1956*/ 	.short	0x0af0


	//----- nvinfo : EIATTR_PARAM_CBANK
	.align		4
        /*1958*/ 	.byte	0x04, 0x0a
        /*195a*/ 	.short	(.L_340 - .L_339)
	.align		4
.L_339:
        /*195c*/ 	.word	index@(.nv.constant0._ZN7cutlass13device_kernelIN5flash11enable_sm90INS1_16FlashAttnFwdSm90INS1_25CollectiveMainloopFwdSm90ILi2EN4cute5tupleIJNS5_1CILi1EEES8_S8_EEENS6_IJNS7_ILi128EEENS7_ILi160EEENS7_ILi192EEEEEELi192ENS_12float_e4m3_tEfNS_4arch4Sm90ELb1ELb0ELb1ELb1ELb0ELb1ELb0ELb1ELb1ELb1ELb1ELb0EEENS1_21CollectiveEpilogueFwdINS6_IJSA_SC_SB_EEES9_NS_10bfloat16_tESG_Li256ELb1ELb1ELb1ELb1EEENS1_36VarlenDynamicPersistentTileSchedulerILi128ELi160ELi256ELi128ELb1ELb1ELb1ELb1ELb1ELb1EEEEEEEEEvNT_6ParamsE)
        /*1960*/ 	.short	0x0210
        /*1962*/ 	.short	0x0af0


	//----- nvinfo : EIATTR_SW_WAR
	.align		4
.L_340:
        /*1964*/ 	.byte	0x04, 0x36
        /*1966*/ 	.short	(.L_342 - .L_341)
.L_341:
        /*1968*/ 	.word	0x00000008
.L_342:


//--------------------- .nv.callgraph             --------------------------
	.section	.nv.callgraph,"",@"SHT_CUDA_CALLGRAPH"
	.align	4
	.sectionentsize	8
	.align		4
        /*0000*/ 	.word	0x00000000
	.align		4
        /*0004*/ 	.word	0xffffffff
	.align		4
        /*0008*/ 	.word	index@(_ZN7cutlass13device_kernelIN5flash11enable_sm90INS1_16FlashAttnFwdSm90INS1_25CollectiveMainloopFwdSm90ILi2EN4cute5tupleIJNS5_1CILi1EEES8_S8_EEENS6_IJNS7_ILi128EEENS7_ILi160EEENS7_ILi192EEEEEELi192ENS_12float_e4m3_tEfNS_4arch4Sm90ELb0ELb0ELb1ELb0ELb0ELb0ELb0ELb1ELb1ELb1ELb1ELb0EEENS1_21CollectiveEpilogueFwdINS6_IJSA_SC_SB_EEES9_NS_10bfloat16_tESG_Li256ELb0ELb1ELb1ELb1EEENS1_19SingleTileSchedulerILb0ELb1ELb1ELi128EEEEEEEEEvNT_6ParamsE)
	.align		4
        /*000c*/ 	.word	index@(__assertfail)
	.align		4
        /*0010*/ 	.word	index@(_ZN7cutlass13device_kernelIN5flash11enable_sm90INS1_16FlashAttnFwdSm90INS1_25CollectiveMainloopFwdSm90ILi2EN4cute5tupleIJNS5_1CILi1EEES8_S8_EEENS6_IJNS7_ILi128EEENS7_ILi160EEENS7_ILi192EEEEEELi192ENS_12float_e4m3_tEfNS_4arch4Sm90ELb0ELb0ELb1ELb1ELb0ELb0ELb0ELb1ELb1ELb1ELb1ELb0EEENS1_21CollectiveEpilogueFwdINS6_IJSA_SC_SB_EEES9_NS_10bfloat16_tESG_Li256ELb1ELb1ELb1ELb1EEENS1_36VarlenDynamicPersistentTileSchedulerILi128ELi160ELi256ELi128ELb1ELb1ELb1ELb0ELb1ELb1EEEEEEEEEvNT_6ParamsE)
	.align		4
        /*0014*/ 	.word	index@(__assertfail)
	.align		4
        /*0018*/ 	.word	index@(_ZN7cutlass13device_kernelIN5flash11enable_sm90INS1_16FlashAttnFwdSm90INS1_25CollectiveMainloopFwdSm90ILi2EN4cute5tupleIJNS5_1CILi1EEES8_S8_EEENS6_IJNS7_ILi128EEENS7_ILi160EEENS7_ILi192EEEEEELi192ENS_12float_e4m3_tEfNS_4arch4Sm90ELb0ELb0ELb1ELb1ELb0ELb1ELb0ELb1ELb1ELb1ELb1ELb0EEENS1_21CollectiveEpilogueFwdINS6_IJSA_SC_SB_EEES9_NS_10bfloat16_tESG_Li256ELb1ELb1ELb1ELb1EEENS1_36VarlenDynamicPersistentTileSchedulerILi128ELi160ELi256ELi128ELb1ELb1ELb1ELb0ELb1ELb1EEEEEEEEEvNT_6ParamsE)
	.align		4
        /*001c*/ 	.word	index@(__assertfail)
	.align		4
        /*0020*/ 	.word	index@(_ZN7cutlass13device_kernelIN5flash11enable_sm90INS1_16FlashAttnFwdSm90INS1_25CollectiveMainloopFwdSm90ILi2EN4cute5tupleIJNS5_1CILi1EEES8_S8_EEENS6_IJNS7_ILi128EEESA_NS7_ILi192EEEEEELi192ENS_12float_e4m3_tEfNS_4arch4Sm90ELb0ELb1ELb1ELb0ELb0ELb0ELb0ELb1ELb1ELb1ELb1ELb0EEENS1_21CollectiveEpilogueFwdINS6_IJSA_SB_SA_EEES9_NS_10bfloat16_tESF_Li256ELb0ELb1ELb1ELb1EEENS1_19SingleTileSchedulerILb0ELb1ELb1ELi128EEEEEEEEEvNT_6ParamsE)
	.align		4
        /*0024*/ 	.word	index@(__assertfail)
	.align		4
        /*0028*/ 	.word	index@(_ZN7cutlass13device_kernelIN5flash11enable_sm90INS1_16FlashAttnFwdSm90INS1_25CollectiveMainloopFwdSm90ILi2EN4cute5tupleIJNS5_1CILi1EEES8_S8_EEENS6_IJNS7_ILi128EEESA_NS7_ILi192EEEEEELi192ENS_12float_e4m3_tEfNS_4arch4Sm90ELb0ELb1ELb1ELb1ELb0ELb0ELb0ELb1ELb1ELb1ELb1ELb0EEENS1_21CollectiveEpilogueFwdINS6_IJSA_SB_SA_EEES9_NS_10bfloat16_tESF_Li256ELb1ELb1ELb1ELb1EEENS1_36VarlenDynamicPersistentTileSchedulerILi128ELi128ELi256ELi128ELb1ELb1ELb1ELb1ELb0ELb1EEEEEEEEEvNT_6ParamsE)
	.align		4
        /*002c*/ 	.word	index@(__assertfail)
	.align		4
        /*0030*/ 	.word	index@(_ZN7cutlass13device_kernelIN5flash11enable_sm90INS1_16FlashAttnFwdSm90INS1_25CollectiveMainloopFwdSm90ILi2EN4cute5tupleIJNS5_1CILi1EEES8_S8_EEENS6_IJNS7_ILi128EEESA_NS7_ILi192EEEEEELi192ENS_12float_e4m3_tEfNS_4arch4Sm90ELb0ELb1ELb1ELb1ELb0ELb1ELb0ELb1ELb1ELb1ELb1ELb0EEENS1_21CollectiveEpilogueFwdINS6_IJSA_SB_SA_EEES9_NS_10bfloat16_tESF_Li256ELb1ELb1ELb1ELb1EEENS1_36VarlenDynamicPersistentTileSchedulerILi128ELi128ELi256ELi128ELb1ELb1ELb1ELb1ELb0ELb1EEEEEEEEEvNT_6ParamsE)
	.align		4
        /*0034*/ 	.word	index@(__assertfail)
	.align		4
        /*0038*/ 	.word	index@(_ZN7cutlass13device_kernelIN5flash11enable_sm90INS1_16FlashAttnFwdSm90INS1_25CollectiveMainloopFwdSm90ILi2EN4cute5tupleIJNS5_1CILi1EEES8_S8_EEENS6_IJNS7_ILi128EEENS7_ILi160EEENS7_ILi192EEEEEELi192ENS_12float_e4m3_tEfNS_4arch4Sm90ELb1ELb0ELb1ELb0ELb0ELb0ELb0ELb1ELb1ELb1ELb1ELb0EEENS1_21CollectiveEpilogueFwdINS6_IJSA_SC_SB_EEES9_NS_10bfloat16_tESG_Li256ELb0ELb1ELb1ELb1EEENS1_19SingleTileSchedulerILb0ELb1ELb1ELi128EEEEEEEEEvNT_6ParamsE)
	.align		4
        /*003c*/ 	.word	index@(__assertfail)
	.align		4
        /*0040*/ 	.word	index@(_ZN7cutlass13device_kernelIN5flash11enable_sm90INS1_16FlashAttnFwdSm90INS1_25CollectiveMainloopFwdSm90ILi2EN4cute5tupleIJNS5_1CILi1EEES8_S8_EEENS6_IJNS7_ILi128EEENS7_ILi160EEENS7_ILi192EEEEEELi192ENS_12float_e4m3_tEfNS_4arch4Sm90ELb1ELb0ELb1ELb1ELb0ELb0ELb0ELb1ELb1ELb1ELb1ELb0EEENS1_21CollectiveEpilogueFwdINS6_IJSA_SC_SB_EEES9_NS_10bfloat16_tESG_Li256ELb1ELb1ELb1ELb1EEENS1_36VarlenDynamicPersistentTileSchedulerILi128ELi160ELi256ELi128ELb1ELb1ELb1ELb1ELb1ELb1EEEEEEEEEvNT_6ParamsE)
	.align		4
        /*0044*/ 	.word	index@(__assertfail)
	.align		4
        /*0048*/ 	.word	index@(_ZN7cutlass13device_kernelIN5flash11enable_sm90INS1_16FlashAttnFwdSm90INS1_25CollectiveMainloopFwdSm90ILi2EN4cute5tupleIJNS5_1CILi1EEES8_S8_EEENS6_IJNS7_ILi128EEENS7_ILi160EEENS7_ILi192EEEEEELi192ENS_12float_e4m3_tEfNS_4arch4Sm90ELb1ELb0ELb1ELb1ELb0ELb1ELb0ELb1ELb1ELb1ELb1ELb0EEENS1_21CollectiveEpilogueFwdINS6_IJSA_SC_SB_EEES9_NS_10bfloat16_tESG_Li256ELb1ELb1ELb1ELb1EEENS1_36VarlenDynamicPersistentTileSchedulerILi128ELi160ELi256ELi128ELb1ELb1ELb1ELb1ELb1ELb1EEEEEEEEEvNT_6ParamsE)
	.align		4
        /*004c*/ 	.word	index@(__assertfail)
	.align		4
        /*0050*/ 	.word	0x00000000
	.align		4
        /*0054*/ 	.word	0xfffffffe
	.align		4
        /*0058*/ 	.word	0x00000000
	.align		4
        /*005c*/ 	.word	0xfffffffd
	.align		4
        /*0060*/ 	.word	0x00000000
	.align		4
        /*0064*/ 	.word	0xfffffffc


//--------------------- .nv.constant4             --------------------------
	.section	.nv.constant4,"a",@progbits
	.align	8
	.align		8
.nv.constant4:
        /*0000*/ 	.dword	__assertfail
	.align		8
        /*0008*/ 	.dword	__unnamed_1
	.align		8
        /*0010*/ 	.dword	__unnamed_2
	.align		8
        /*0018*/ 	.dword	__unnamed_3
	.align		8
        /*0020*/ 	.dword	__unnamed_4
	.align		8
        /*0028*/ 	.dword	__unnamed_5
	.align		8
        /*0030*/ 	.dword	__unnamed_6
	.align		8
        /*0038*/ 	.dword	_ZZN5flash28permute_output_fp8_VcolmajorIN4cute6TensorINS1_11ArrayEngineIfLm96EEENS1_6LayoutINS1_5tupleIJNS6_IJNS1_1CILi2EEES8_NS7_ILi24EEEEEENS7_ILi1EEESB_EEENS6_IJNS6_IJSB_S8_NS7_ILi4EEEEEENS7_ILi0EEESF_EEEEEEEEEvRT_E9upper_map
	.align		8
        /*0040*/ 	.dword	__unnamed_7
	.align		8
        /*0048*/ 	.dword	__unnamed_8
	.align		8
        /*0050*/ 	.dword	__unnamed_9
	.align		8
        /*0058*/ 	.dword	__unnamed_10
	.align		8
        /*0060*/ 	.dword	__unnamed_11
	.align		8
        /*0068*/ 	.dword	_ZN80_INTERNAL_db2e8898_44_flash_fwd_hdim192_e4m3_split_softcap_sm90_cu_3fbc093a_32864cuda3std3__45__cpo5beginE
	.align		8
        /*0070*/ 	.dword	_ZN80_INTERNAL_db2e8898_44_flash_fwd_hdim192_e4m3_split_softcap_sm90_cu_3fbc093a_32864cuda3std3__45__cpo3endE
	.align		8
        /*0078*/ 	.dword	_ZN80_INTERNAL_db2e8898_44_flash_fwd_hdim192_e4m3_split_softcap_sm90_cu_3fbc093a_32864cuda3std3__45__cpo6cbeginE
	.align		8
        /*0080*/ 	.dword	_ZN80_INTERNAL_db2e8898_44_flash_fwd_hdim192_e4m3_split_softcap_sm90_cu_3fbc093a_32864cuda3std3__45__cpo4cendE
	.align		8
        /*0088*/ 	.dword	_ZN80_INTERNAL_db2e8898_44_flash_fwd_hdim192_e4m3_split_softcap_sm90_cu_3fbc093a_32864cuda3std3__482_GLOBAL__N__db2e8898_44_flash_fwd_hdim192_e4m3_split_softcap_sm90_cu_3fbc093a_32866ignoreE
	.align		8
        /*0090*/ 	.dword	_ZN80_INTERNAL_db2e8898_44_flash_fwd_hdim192_e4m3_split_softcap_sm90_cu_3fbc093a_32864cuda3std3__419piecewise_constructE
	.align		8
        /*0098*/ 	.dword	_ZN80_INTERNAL_db2e8898_44_flash_fwd_hdim192_e4m3_split_softcap_sm90_cu_3fbc093a_32864cuda3std3__48in_placeE
	.align		8
        /*00a0*/ 	.dword	_ZN80_INTERNAL_db2e8898_44_flash_fwd_hdim192_e4m3_split_softcap_sm90_cu_3fbc093a_32864cuda3std6ranges3__45__cpo4swapE
	.align		8
        /*00a8*/ 	.dword	_ZN80_INTERNAL_db2e8898_44_flash_fwd_hdim192_e4m3_split_softcap_sm90_cu_3fbc093a_32864cuda3std6ranges3__45__cpo9iter_moveE
	.align		8
        /*00b0*/ 	.dword	_ZN80_INTERNAL_db2e8898_44_flash_fwd_hdim192_e4m3_split_softcap_sm90_cu_3fbc093a_32864cute7productE
	.align		8
        /*00b8*/ 	.dword	_ZN80_INTERNAL_db2e8898_44_flash_fwd_hdim192_e4m3_split_softcap_sm90_cu_3fbc093a_32864cute1_E
	.align		8
        /*00c0*/ 	.dword	$str$23
	.align		8
        /*00c8*/ 	.dword	$str$24


//--------------------- .text._ZN7cutlass13device_kernelIN5flash11enable_sm90INS1_16FlashAttnFwdSm90INS1_25CollectiveMainloopFwdSm90ILi2EN4cute5tupleIJNS5_1CILi1EEES8_S8_EEENS6_IJNS7_ILi128EEENS7_ILi160EEENS7_ILi192EEEEEELi192ENS_12float_e4m3_tEfNS_4arch4Sm90ELb0ELb0ELb1ELb0ELb0ELb0ELb0ELb1ELb1ELb1ELb1ELb0EEENS1_21CollectiveEpilogueFwdINS6_IJSA_SC_SB_EEES9_NS_10bfloat16_tESG_Li256ELb0ELb1ELb1ELb1EEENS1_19SingleTileSchedulerILb0ELb1ELb1ELi128EEEEEEEEEvNT_6ParamsE --------------------------
	.section	.text._ZN7cutlass13device_kernelIN5flash11enable_sm90INS1_16FlashAttnFwdSm90INS1_25CollectiveMainloopFwdSm90ILi2EN4cute5tupleIJNS5_1CILi1EEES8_S8_EEENS6_IJNS7_ILi128EEENS7_ILi160EEENS7_ILi192EEEEEELi192ENS_12float_e4m3_tEfNS_4arch4Sm90ELb0ELb0ELb1ELb0ELb0ELb0ELb0ELb1ELb1ELb1ELb1ELb0EEENS1_21CollectiveEpilogueFwdINS6_IJSA_SC_SB_EEES9_NS_10bfloat16_tESG_Li256ELb0ELb1ELb1ELb1EEENS1_19SingleTileSchedulerILb0ELb1ELb1ELi128EEEEEEEEEvNT_6ParamsE,"ax",@progbits
	.align	128
.text._ZN7cutlass13device_kernelIN5flash11enable_sm90INS1_16FlashAttnFwdSm90INS1_25CollectiveMainloopFwdSm90ILi2EN4cute5tupleIJNS5_1CILi1EEES8_S8_EEENS6_IJNS7_ILi128EEENS7_ILi160EEENS7_ILi192EEEEEELi192ENS_12float_e4m3_tEfNS_4arch4Sm90ELb0ELb0ELb1ELb0ELb0ELb0ELb0ELb1ELb1ELb1ELb1ELb0EEENS1_21CollectiveEpilogueFwdINS6_IJSA_SC_SB_EEES9_NS_10bfloat16_tESG_Li256ELb0ELb1ELb1ELb1EEENS1_19SingleTileSchedulerILb0ELb1ELb1ELi128EEEEEEEEEvNT_6ParamsE:
        .type           _ZN7cutlass13device_kernelIN5flash11enable_sm90INS1_16FlashAttnFwdSm90INS1_25CollectiveMainloopFwdSm90ILi2EN4cute5tupleIJNS5_1CILi1EEES8_S8_EEENS6_IJNS7_ILi128EEENS7_ILi160EEENS7_ILi192EEEEEELi192ENS_12float_e4m3_tEfNS_4arch4Sm90ELb0ELb0ELb1ELb0ELb0ELb0ELb0ELb1ELb1ELb1ELb1ELb0EEENS1_21CollectiveEpilogueFwdINS6_IJSA_SC_SB_EEES9_NS_10bfloat16_tESG_Li256ELb0ELb1ELb1ELb1EEENS1_19SingleTileSchedulerILb0ELb1ELb1ELi128EEEEEEEEEvNT_6ParamsE,@function
        .size           _ZN7cutlass13device_kernelIN5flash11enable_sm90INS1_16FlashAttnFwdSm90INS1_25CollectiveMainloopFwdSm90ILi2EN4cute5tupleIJNS5_1CILi1EEES8_S8_EEENS6_IJNS7_ILi128EEENS7_ILi160EEENS7_ILi192EEEEEELi192ENS_12float_e4m3_tEfNS_4arch4Sm90ELb0ELb0ELb1ELb0ELb0ELb0ELb0ELb1ELb1ELb1ELb1ELb0EEENS1_21CollectiveEpilogueFwdINS6_IJSA_SC_SB_EEES9_NS_10bfloat16_tESG_Li256ELb0ELb1ELb1ELb1EEENS1_19SingleTileSchedulerILb0ELb1ELb1ELi128EEEEEEEEEvNT_6ParamsE,(.L_x_2926 - _ZN7cutlass13device_kernelIN5flash11enable_sm90INS1_16FlashAttnFwdSm90INS1_25CollectiveMainloopFwdSm90ILi2EN4cute5tupleIJNS5_1CILi1EEES8_S8_EEENS6_IJNS7_ILi128EEENS7_ILi160EEENS7_ILi192EEEEEELi192ENS_12float_e4m3_tEfNS_4arch4Sm90ELb0ELb0ELb1ELb0ELb0ELb0ELb0ELb1ELb1ELb1ELb1ELb0EEENS1_21CollectiveEpilogueFwdINS6_IJSA_SC_SB_EEES9_NS_10bfloat16_tESG_Li256ELb0ELb1ELb1ELb1EEENS1_19SingleTileSchedulerILb0ELb1ELb1ELi128EEEEEEEEEvNT_6ParamsE)
        .other          _ZN7cutlass13device_kernelIN5flash11enable_sm90INS1_16FlashAttnFwdSm90INS1_25CollectiveMainloopFwdSm90ILi2EN4cute5tupleIJNS5_1CILi1EEES8_S8_EEENS6_IJNS7_ILi128EEENS7_ILi160EEENS7_ILi192EEEEEELi192ENS_12float_e4m3_tEfNS_4arch4Sm90ELb0ELb0ELb1ELb0ELb0ELb0ELb0ELb1ELb1ELb1ELb1ELb0EEENS1_21CollectiveEpilogueFwdINS6_IJSA_SC_SB_EEES9_NS_10bfloat16_tESG_Li256ELb0ELb1ELb1ELb1EEENS1_19SingleTileSchedulerILb0ELb1ELb1ELi128EEEEEEEEEvNT_6ParamsE,@"STO_CUDA_ENTRY STV_DEFAULT"
_ZN7cutlass13device_kernelIN5flash11enable_sm90INS1_16FlashAttnFwdSm90INS1_25CollectiveMainloopFwdSm90ILi2EN4cute5tupleIJNS5_1CILi1EEES8_S8_EEENS6_IJNS7_ILi128EEENS7_ILi160EEENS7_ILi192EEEEEELi192ENS_12float_e4m3_tEfNS_4arch4Sm90ELb0ELb0ELb1ELb0ELb0ELb0ELb0ELb1ELb1ELb1ELb1ELb0EEENS1_21CollectiveEpilogueFwdINS6_IJSA_SC_SB_EEES9_NS_10bfloat16_tESG_Li256ELb0ELb1ELb1ELb1EEENS1_19SingleTileSchedulerILb0ELb1ELb1ELi128EEEEEEEEEvNT_6ParamsE:
[----:B------:R-:W0:Y:S02]  /*0000*/  LDC R1, c[0x0][0x28] ;  /* 0x00000a00ff017b82 */ /* 0x000e240000000800 */
[----:B0-----:R-:W-:Y:S01]  /*0010*/  VIADD R1, R1, 0xffffffe8 ;  /* 0xffffffe801017836 */ /* 0x001fe20000000000 */
[----:B------:R-:W0:Y:S01]  /*0020*/  S2R R3, SR_TID.X ;  /* 0x0000000000037919 */ /* 0x000e220000002100 */
[----:B------:R-:W-:Y:S01]  /*0030*/  ELECT P0, URZ, PT ;  /* 0x00000000003f782f */ /* 0x000fe20003800000 */
[----:B------:R-:W-:Y:S01]  /*0040*/  BSSY B0, `(.L_x_0) ;  /* 0x000000d000007945 */ /* 0x000fe20003800000 */
[----:B0-----:R-:W-:-:S05]  /*0050*/  SHF.R.U32.HI R0, RZ, 0x5, R3 ;  /* 0x00000005ff007819 */ /* 0x001fca0000011603 */
[----:B------:R-:W0:Y:S02]  /*0060*/  SHFL.IDX PT, R2, R0, RZ, 0x1f ;  /* 0x00001fff00027589 */ /* 0x000e2400000e0000 */
[----:B0-----:R-:W-:-:S13]  /*0070*/  ISETP.EQ.AND P0, PT, R2, RZ, P0 ;  /* 0x000000ff0200720c */ /* 0x001fda0000702270 */
[----:B------:R-:W-:Y:S05]  /*0080*/  @!P0 BRA `(.L_x_1) ;  /* 0x0000000000208947 */ /* 0x000fea0003800000 */
[----:B------:R-:W-:Y:S02]  /*0090*/  ULDC.64 UR4, c[0x0][0x198] ;  /* 0x0000660000047ab9 */ /* 0x000fe40000000a00 */
[----:B------:R-:W-:Y:S02]  /*00a0*/  UIADD3 UR6, UP0, UR4, 0x370, URZ ;  /* 0x0000037004067890 */ /* 0x000fe4000ff1e03f */
[----:B------:R-:W-:Y:S02]  /*00b0*/  UIADD3 UR4, UP1, UR4, 0x470, URZ ;  /* 0x0000047004047890 */ /* 0x000fe4000ff3e03f */
[----:B------:R-:W-:Y:S02]  /*00c0*/  UIADD3.X UR7, URZ, UR5, URZ, UP0, !UPT ;  /* 0x000000053f077290 */ /* 0x000fe400087fe43f */
[----:B------:R-:W-:-:S07]  /*00d0*/  UIADD3.X UR5, URZ, UR5, URZ, UP1, !UPT ;  /* 0x000000053f057290 */ /* 0x000fce0008ffe43f */
[----:B------:R0:W-:Y:S02]  /*00e0*/  UTMACCTL.PF [UR6] ;  /* 0x00000000060079b9 */ /* 0x0001e40008040000 */
[----:B------:R0:W-:Y:S02]  /*00f0*/  UTMACCTL.PF [UR4] ;  /* 0x00000000040079b9 */ /* 0x0001e40008040000 */
[----:B0-----:R-:W-:Y:S01]  /*0100*/  NOP ;  /* 0x0000000000007918 */ /* 0x001fe20000000000 */
.L_x_1:
[----:B------:R-:W-:Y:S05]  /*0110*/  BSYNC B0 ;  /* 0x0000000000007941 */ /* 0x000fea0003800000 */
.L_x_0:
[----:B------:R-:W-:Y:S01]  /*0120*/  VOTEU.ANY UP0, P0 ;  /* 0x00000000003f7886 */ /* 0x000fe20000000100 */
[----:B------:R-:W0:Y:S01]  /*0130*/  SHFL.IDX PT, R2, R0, RZ, 0x1f ;  /* 0x00001fff00027589 */ /* 0x000e2200000e0000 */
[----:B------:R-:W-:Y:S01]  /*0140*/  UMOV UR4, 0x80 ;  /* 0x0000008000047882 */ /* 0x000fe20000000000 */
[----:B------:R-:W-:Y:S01]  /*0150*/  UMOV UR7, 0x100 ;  /* 0x0000010000077882 */ /* 0x000fe20000000000 */
[----:B------:R-:W-:Y:S01]  /*0160*/  SHF.R.U32.HI R18, RZ, 0x7, R3 ;  /* 0x00000007ff127819 */ /* 0x000fe20000011603 */
[----:B------:R-:W1:Y:S01]  /*0170*/  @UP0 S2UR UR8, SR_CgaCtaId ;  /* 0x00000000000809c3 */ /* 0x000e620000008800 */
[----:B------:R-:W-:Y:S01]  /*0180*/  @UP0 UMOV UR6, 0x400 ;  /* 0x0000040000060882 */ /* 0x000fe20000000000 */
[----:B------:R-:W-:-:S04]  /*0190*/  @UP0 UIADD3 UR4, -UR4, 0x100000, URZ ;  /* 0x0010000004040890 */ /* 0x000fc8000fffe13f */
[----:B------:R-:W-:Y:S02]  /*01a0*/  @UP0 USHF.L.U32 UR5, UR4, 0xb, URZ ;  /* 0x0000000b04050899 */ /* 0x000fe4000800063f */
[----:B------:R-:W-:Y:S01]  /*01b0*/  @UP0 USHF.L.U32 UR4, UR4, 0x1, URZ ;  /* 0x0000000104040899 */ /* 0x000fe2000800063f */
[----:B------:R-:W-:Y:S01]  /*01c0*/  VOTEU.ANY UP1, P0 ;  /* 0x00000000003f7886 */ /* 0x000fe20000020100 */
[----:B0-----:R-:W-:Y:S02]  /*01d0*/  ISETP.NE.AND P1, PT, R2, RZ, PT ;  /* 0x000000ff0200720c */ /* 0x001fe40003f25270 */
[----:B------:R0:W2:Y:S01]  /*01e0*/  SHFL.IDX PT, R2, R18, RZ, 0x1f ;  /* 0x00001fff12027589 */ /* 0x0000a200000e0000 */
[----:B-1----:R-:W-:Y:S02]  /*01f0*/  @UP0 ULEA UR8, UR8, UR6, 0x18 ;  /* 0x0000000608080291 */ /* 0x002fe4000f8ec03f */
[----:B------:R-:W-:-:S04]  /*0200*/  @UP0 UIADD3 UR6, -UR7, 0x100000, URZ ;  /* 0x0010000007060890 */ /* 0x000fc8000fffe13f */
[----:B------:R-:W-:Y:S02]  /*0210*/  @UP0 USHF.L.U32 UR7, UR6, 0xb, URZ ;  /* 0x0000000b06070899 */ /* 0x000fe4000800063f */
[----:B------:R-:W-:Y:S01]  /*0220*/  @UP0 USHF.L.U32 UR6, UR6, 0x1, URZ ;  /* 0x0000000106060899 */ /* 0x000fe2000800063f */
[----:B------:R-:W-:Y:S01]  /*0230*/  VOTEU.ANY UP0, P0 ;  /* 0x00000000003f7886 */ /* 0x000fe20000000100 */
[----:B------:R-:W1:Y:S04]  /*0240*/  FENCE.VIEW.ASYNC.S ;  /* 0x00000000000073c6 */ /* 0x000e680000000000 */
[----:B-1----:R0:W1:Y:S06]  /*0250*/  @UP0 SYNCS.EXCH.64 URZ, [UR8+0x33400], UR4 ;  /* 0x03340004083f05b2 */ /* 0x00206c0008000100 */
[----:B------:R0:W3:Y:S02]  /*0260*/  @UP1 SYNCS.EXCH.64 URZ, [UR8+0x33420], UR6 ;  /* 0x03342006083f15b2 */ /* 0x0000e40008000100 */
[----:B0-----:R-:W-:Y:S05]  /*0270*/  @P1 BRA `(.L_x_2) ;  /* 0x0000000000481947 */ /* 0x001fea0003800000 */
[----:B------:R-:W0:Y:S01]  /*0280*/  S2UR UR5, SR_CgaCtaId ;  /* 0x00000000000579c3 */ /* 0x000e220000008800 */
[----:B------:R-:W-:Y:S01]  /*0290*/  UMOV UR4, 0x400 ;  /* 0x0000040000047882 */ /* 0x000fe20000000000 */
[----:B------:R-:W-:Y:S01]  /*02a0*/  UMOV UR6, 0x1 ;  /* 0x0000000100067882 */ /* 0x000fe20000000000 */
[----:B------:R-:W-:Y:S01]  /*02b0*/  UMOV UR7, 0x2 ;  /* 0x0000000200077882 */ /* 0x000fe20000000000 */
[----:B------:R-:W-:Y:S01]  /*02c0*/  ELECT P0, URZ, PT ;  /* 0x00000000003f782f */ /* 0x000fe20003800000 */
[----:B0-----:R-:W-:Y:S02]  /*02d0*/  ULEA UR8, UR5, UR4, 0x18 ;  /* 0x0000000405087291 */ /* 0x001fe4000f8ec03f */
[----:B------:R-:W-:-:S04]  /*02e0*/  UIADD3 UR4, -UR6, 0x100000, URZ ;  /* 0x0010000006047890 */ /* 0x000fc8000fffe13f */
[----:B------:R-:W-:Y:S02]  /*02f0*/  USHF.L.U32 UR5, UR4, 0xb, URZ ;  /* 0x0000000b04057899 */ /* 0x000fe4000800063f */
[----:B------:R-:W-:Y:S02]  /*0300*/  USHF.L.U32 UR4, UR4, 0x1, URZ ;  /* 0x0000000104047899 */ /* 0x000fe4000800063f */
[----:B------:R-:W-:-:S04]  /*0310*/  UIADD3 UR6, -UR7, 0x100000, URZ ;  /* 0x0010000007067890 */ /* 0x000fc8000fffe13f */
[----:B------:R-:W-:Y:S02]  /*0320*/  USHF.L.U32 UR7, UR6, 0xb, URZ ;  /* 0x0000000b06077899 */ /* 0x000fe4000800063f */
[----:B------:R-:W-:Y:S01]  /*0330*/  USHF.L.U32 UR6, UR6, 0x1, URZ ;  /* 0x0000000106067899 */ /* 0x000fe2000800063f */
[----:B------:R-:W0:Y:S03]  /*0340*/  FENCE.VIEW.ASYNC.S ;  /* 0x00000000000073c6 */ /* 0x000e260000000000 */
[----:B0-----:R0:W4:Y:S08]  /*0350*/  SYNCS.EXCH.64 URZ, [UR8+0x33430], UR4 ;  /* 0x03343004083f75b2 */ /* 0x0011300008000100 */
[----:B------:R0:W0:Y:S01]  /*0360*/  SYNCS.EXCH.64 URZ, [UR8+0x33440], UR6 ;  /* 0x03344006083f75b2 */ /* 0x0000220008000100 */
[----:B------:R0:W0:Y:S01]  /*0370*/  SYNCS.EXCH.64 URZ, [UR8+0x33438], UR4 ;  /* 0x03343804083f75b2 */ /* 0x0000220008000100 */
[----:B------:R0:W0:Y:S01]  /*0380*/  SYNCS.EXCH.64 URZ, [UR8+0x33448], UR6 ;  /* 0x03344806083f75b2 */ /* 0x0000220008000100 */
[----:B------:R-:W-:Y:S01]  /*0390*/  NOP ;  /* 0x0000000000007918 */ /* 0x000fe20000000000 */
.L_x_2:
[----:B------:R-:W5:Y:S01]  /*03a0*/  SHFL.IDX PT, R3, R0, RZ, 0x1f ;  /* 0x00001fff00037589 */ /* 0x000f6200000e0000 */
[----:B------:R-:W-:Y:S01]  /*03b0*/  NOP ;  /* 0x0000000000007918 */ /* 0x000fe20000000000 */
[----:B-----5:R-:W-:-:S13]  /*03c0*/  ISETP.NE.AND P0, PT, R3, RZ, PT ;  /* 0x000000ff0300720c */ /* 0x020fda0003f05270 */
[----:B------:R-:W-:Y:S05]  /*03d0*/  @P0 BRA `(.L_x_3) ;  /* 0x0000000000480947 */ /* 0x000fea0003800000 */
[----:B0-----:R-:W0:Y:S01]  /*03e0*/  S2UR UR5, SR_CgaCtaId ;  /* 0x00000000000579c3 */ /* 0x001e220000008800 */
        /* <DEDUP_REMOVED lines=12> */
[----:B0-----:R0:W0:Y:S08]  /*04b0*/  SYNCS.EXCH.64 URZ, [UR8+0x33450], UR4 ;  /* 0x03345004083f75b2 */ /* 0x0010300008000100 */
[----:B------:R0:W0:Y:S01]  /*04c0*/  SYNCS.EXCH.64 URZ, [UR8+0x33460], UR6 ;  /* 0x03346006083f75b2 */ /* 0x0000220008000100 */
[----:B------:R0:W0:Y:S01]  /*04d0*/  SYNCS.EXCH.64 URZ, [UR8+0x33458], UR4 ;  /* 0x03345804083f75b2 */ /* 0x0000220008000100 */
[----:B------:R0:W0:Y:S01]  /*04e0*/  SYNCS.EXCH.64 URZ, [UR8+0x33468], UR6 ;  /* 0x03346806083f75b2 */ /* 0x0000220008000100 */
[----:B------:R-:W-:Y:S01]  /*04f0*/  NOP ;  /* 0x0000000000007918 */ /* 0x000fe20000000000 */
.L_x_3:
[----:B------:R-:W5:Y:S01]  /*0500*/  SHFL.IDX PT, R3, R0, RZ, 0x1f ;  /* 0x00001fff00037589 */ /* 0x000f6200000e0000 */
[----:B------:R-:W-:Y:S01]  /*0510*/  NOP ;  /* 0x0000000000007918 */ /* 0x000fe20000000000 */
[----:B-----5:R-:W-:-:S13]  /*0520*/  ISETP.NE.AND P0, PT, R3, RZ, PT ;  /* 0x000000ff0300720c */ /* 0x020fda0003f05270 */
[----:B------:R-:W-:Y:S05]  /*0530*/  @P0 BRA `(.L_x_4) ;  /* 0x0000000000380947 */ /* 0x000fea0003800000 */
[----:B0-----:R-:W0:Y:S01]  /*0540*/  S2UR UR5, SR_CgaCtaId ;  /* 0x00000000000579c3 */ /* 0x001e220000008800 */
[----:B------:R-:W-:Y:S01]  /*0550*/  UMOV UR4, 0x400 ;  /* 0x0000040000047882 */ /* 0x000fe20000000000 */
[----:B------:R-:W-:Y:S01]  /*0560*/  UMOV UR7, 0x1 ;  /* 0x0000000100077882 */ /* 0x000fe20000000000 */
[----:B------:R-:W-:Y:S01]  /*0570*/  ELECT P0, URZ, PT ;  /* 0x00000000003f782f */ /* 0x000fe20003800000 */
[----:B0-----:R-:W-:Y:S02]  /*0580*/  ULEA UR6, UR5, UR4, 0x18 ;  /* 0x0000000405067291 */ /* 0x001fe4000f8ec03f */
[----:B------:R-:W-:-:S04]  /*0590*/  UIADD3 UR4, -UR7, 0x100000, URZ ;  /* 0x0010000007047890 */ /* 0x000fc8000fffe13f */
[----:B------:R-:W-:Y:S02]  /*05a0*/  USHF.L.U32 UR5, UR4, 0xb, URZ ;  /* 0x0000000b04057899 */ /* 0x000fe4000800063f */
[----:B------:R-:W-:Y:S01]  /*05b0*/  USHF.L.U32 UR4, UR4, 0x1, URZ ;  /* 0x0000000104047899 */ /* 0x000fe2000800063f */
[----:B------:R-:W0:Y:S11]  /*05c0*/  FENCE.VIEW.ASYNC.S ;  /* 0x00000000000073c6 */ /* 0x000e360000000000 */
[----:B0-----:R0:W0:Y:S01]  /*05d0*/  SYNCS.EXCH.64 URZ, [UR6+0x33470], UR4 ;  /* 0x03347004063f75b2 */ /* 0x0010220008000100 */
[----:B------:R0:W0:Y:S01]  /*05e0*/  SYNCS.EXCH.64 URZ, [UR6+0x33480], UR4 ;  /* 0x03348004063f75b2 */ /* 0x0000220008000100 */
[----:B------:R0:W0:Y:S01]  /*05f0*/  SYNCS.EXCH.64 URZ, [UR6+0x33478], UR4 ;  /* 0x03347804063f75b2 */ /* 0x0000220008000100 */
[----:B------:R0:W0:Y:S01]  /*0600*/  SYNCS.EXCH.64 URZ, [UR6+0x33488], UR4 ;  /* 0x03348804063f75b2 */ /* 0x0000220008000100 */
[----:B------:R-:W-:Y:S01]  /*0610*/  NOP ;  /* 0x0000000000007918 */ /* 0x000fe20000000000 */
.L_x_4:
        /* <DEDUP_REMOVED lines=22> */
.L_x_5:
        /* <DEDUP_REMOVED lines=22> */
.L_x_6:
[----:B--2---:R-:W-:Y:S01]  /*08e0*/  ISETP.NE.AND P0, PT, R2, RZ, PT ;  /* 0x000000ff0200720c */ /* 0x004fe20003f05270 */
[----:B------:R-:W-:Y:S01]  /*08f0*/  IMAD.MOV.U32 R2, RZ, RZ, 0x1 ;  /* 0x00000001ff027424 */ /* 0x000fe200078e00ff */
[----:B------:R-:W-:Y:S01]  /*0900*/  NOP ;  /* 0x0000000000007918 */ /* 0x000fe20000000000 */
[----:B------:R-:W-:Y:S01]  /*0910*/  ULDC.64 UR38, c[0x0][0x208] ;  /* 0x0000820000267ab9 */ /* 0x000fe20000000a00 */
[----:B------:R-:W-:Y:S02]  /*0920*/  BSSY B6, `(.L_x_7) ;  /* 0x0000ff2000067945 */ /* 0x000fe40003800000 */
[----:B------:R-:W-:-:S05]  /*0930*/  SEL R2, R2, 0x2, !P0 ;  /* 0x0000000202027807 */ /* 0x000fca0004000000 */
[----:B------:R2:W-:Y:S01]  /*0940*/  STL [R1+0x10], R2 ;  /* 0x0000100201007387 */ /* 0x0005e20000100800 */
[----:B01-34-:R-:W-:Y:S06]  /*0950*/  BAR.SYNC.DEFER_BLOCKING 0x0 ;  /* 0x0000000000007b1d */ /* 0x01bfec0000010000 */
[----:B------:R-:W-:Y:S05]  /*0960*/  @!P0 BRA `(.L_x_8) ;  /* 0x000000c000cc8947 */ /* 0x000fea0003800000 */
.L_x_9:
[----:B------:R-:W-:-:S08]  /*0970*/  NOP ;  /* 0x0000000000007918 */ /* 0x000fd00000000000 */
[----:B------:R-:W0:Y:S02]  /*0980*/  USETMAXREG.TRY_ALLOC.CTAPOOL UP0, 0xf0 ;  /* 0x000000f0000079c8 */ /* 0x000e240008000600 */
[----:B0-----:R-:W-:-:S13]  /*0990*/  PLOP3.LUT P0, PT, PT, PT, UP0, 0x80, 0x0 ;  /* 0x000000000000781c */ /* 0x001fda0003f0f008 */
[----:B------:R-:W-:Y:S05]  /*09a0*/  @!P0 BRA `(.L_x_9) ;  /* 0xfffffffc00f08947 */ /* 0x000fea000383ffff */
[----:B--2---:R-:W0:Y:S01]  /*09b0*/  LDC R2, c[0x0][0xc50] ;  /* 0x00031400ff027b82 */ /* 0x004e220000000800 */
[----:B------:R-:W1:Y:S07]  /*09c0*/  S2R R11, SR_TID.X ;  /* 0x00000000000b7919 */ /* 0x000e6e0000002100 */
[----:B------:R-:W2:Y:S08]  /*09d0*/  S2UR UR4, SR_CTAID.Y ;  /* 0x00000000000479c3 */ /* 0x000eb00000002600 */
[----:B------:R-:W3:Y:S08]  /*09e0*/  S2UR UR36, SR_CTAID.Z ;  /* 0x00000000002479c3 */ /* 0x000ef00000002700 */
[----:B------:R-:W-:Y:S06]  /*09f0*/  BAR.ARV 0x8, 0x180 ;  /* 0x0206000000007b1d */ /* 0x000fec0000002000 */
[----:B0-----:R-:W-:Y:S01]  /*0a00*/  ISETP.NE.AND P1, PT, R2, 0x1, PT ;  /* 0x000000010200780c */ /* 0x001fe20003f25270 */
[----:B--2---:R-:W-:Y:S01]  /*0a10*/  IMAD.U32 R16, RZ, RZ, UR4 ;  /* 0x00000004ff107e24 */ /* 0x004fe2000f8e00ff */
[----:B-1----:R-:W-:-:S11]  /*0a20*/  LOP3.LUT R4, R11, 0xffffff80, RZ, 0xc0, !PT ;  /* 0xffffff800b047812 */ /* 0x002fd600078ec0ff */
[----:B------:R-:W0:Y:S01]  /*0a30*/  @P1 LDC R0, c[0x0][0xc54] ;  /* 0x00031500ff001b82 */ /* 0x000e220000000800 */
[----:B------:R-:W-:-:S07]  /*0a40*/  ISETP.NE.AND P0, PT, R4, 0x80, PT ;  /* 0x000000800400780c */ /* 0x000fce0003f05270 */
[----:B------:R-:W1:Y:S08]  /*0a50*/  @P1 LDC R3, c[0x0][0xc58] ;  /* 0x00031600ff031b82 */ /* 0x000e700000000800 */
[----:B------:R-:W-:Y:S06]  /*0a60*/  @!P0 BAR.ARV 0x9, 0x100 ;  /* 0x0244000000008b1d */ /* 0x000fec0000002000 */
[----:B---3--:R-:W-:Y:S01]  /*0a70*/  ISETP.LE.AND P0, PT, RZ, UR36, PT ;  /* 0x00000024ff007c0c */ /* 0x008fe2000bf03270 */
[----:B0-----:R-:W-:-:S05]  /*0a80*/  @P1 IMAD.HI.U32 R0, R0, UR4, RZ ;  /* 0x0000000400001c27 */ /* 0x001fca000f8e00ff */
[----:B-1----:R-:W-:-:S05]  /*0a90*/  @P1 SHF.R.U32.HI R16, RZ, R3, R0 ;  /* 0x00000003ff101219 */ /* 0x002fca0000011600 */
[----:B------:R-:W-:-:S04]  /*0aa0*/  IMAD.MOV R3, RZ, RZ, -R16 ;  /* 0x000000ffff037224 */ /* 0x000fc800078e0a10 */
[----:B------:R-:W-:Y:S01]  /*0ab0*/  IMAD R2, R2, R3, UR4 ;  /* 0x0000000402027e24 */ /* 0x000fe2000f8e0203 */
[----:B------:R-:W-:Y:S06]  /*0ac0*/  @!P0 BRA `(.L_x_10) ;  /* 0x000000fc005c8947 */ /* 0x000fec0003800000 */
[----:B------:R-:W0:Y:S01]  /*0ad0*/  LDC.64 R4, c[0x0][0x418] ;  /* 0x00010600ff047b82 */ /* 0x000e220000000a00 */
[----:B------:R-:W-:Y:S01]  /*0ae0*/  LOP3.LUT R17, R2, 0xffff, RZ, 0xc0, !PT ;  /* 0x0000ffff02117812 */ /* 0x000fe200078ec0ff */
[----:B------:R-:W-:-:S06]  /*0af0*/  IMAD.MOV.U32 R22, RZ, RZ, RZ ;  /* 0x000000ffff167224 */ /* 0x000fcc00078e00ff */
[----:B------:R-:W1:Y:S08]  /*0b00*/  LDC R19, c[0x0][0x424] ;  /* 0x00010900ff137b82 */ /* 0x000e700000000800 */
[----:B------:R-:W2:Y:S01]  /*0b10*/  LDC R0, c[0x0][0x2f0] ;  /* 0x0000bc00ff007b82 */ /* 0x000ea20000000800 */
[----:B0-----:R-:W-:-:S04]  /*0b20*/  ISETP.NE.U32.AND P0, PT, R4, RZ, PT ;  /* 0x000000ff0400720c */ /* 0x001fc80003f05070 */
[----:B------:R-:W-:-:S04]  /*0b30*/  ISETP.NE.AND.EX P0, PT, R5, RZ, PT, P0 ;  /* 0x000000ff0500720c */ /* 0x000fc80003f05300 */
[----:B-1----:R-:W-:-:S05]  /*0b40*/  SEL R19, R19, 0x1, P0 ;  /* 0x0000000113137807 */ /* 0x002fca0000000000 */
[----:B--2---:R-:W-:-:S04]  /*0b50*/  IMAD R19, R19, R0, RZ ;  /* 0x0000000013137224 */ /* 0x004fc800078e02ff */
[C---:B------:R-:W-:Y:S01]  /*0b60*/  VIADD R0, R19.reuse, 0x9f ;  /* 0x0000009f13007836 */ /* 0x040fe20000000000 */
[----:B------:R-:W-:-:S03]  /*0b70*/  ISETP.GE.AND P0, PT, R19, 0x1, PT ;  /* 0x000000011300780c */ /* 0x000fc60003f06270 */
[----:B------:R-:W-:-:S05]  /*0b80*/  IMAD.HI R0, R0, 0x66666667, RZ ;  /* 0x6666666700007827 */ /* 0x000fca00078e02ff */
[----:B------:R-:W-:-:S04]  /*0b90*/  SHF.R.U32.HI R3, RZ, 0x1f, R0 ;  /* 0x0000001fff037819 */ /* 0x000fc80000011600 */
[----:B------:R-:W-:Y:S01]  /*0ba0*/  LEA.HI.SX32 R0, R0, R3, 0x1a ;  /* 0x0000000300007211 */ /* 0x000fe200078fd2ff */
[----:B------:R-:W-:Y:S06]  /*0bb0*/  @!P0 BRA `(.L_x_11) ;  /* 0x0000000000788947 */ /* 0x000fec0003800000 */
[----:B------:R-:W-:-:S04]  /*0bc0*/  SHF.R.U32.HI R5, RZ, 0x10, R2 ;  /* 0x00000010ff057819 */ /* 0x000fc80000011602 */
[----:B------:R-:W-:-:S13]  /*0bd0*/  ISETP.NE.AND P0, PT, R5, RZ, PT ;  /* 0x000000ff0500720c */ /* 0x000fda0003f05270 */
[----:B------:R-:W0:Y:S02]  /*0be0*/  @!P0 LDC R5, c[0x0][0x9f0] ;  /* 0x00027c00ff058b82 */ /* 0x000e240000000800 */
[-C--:B0-----:R-:W-:Y:S02]  /*0bf0*/  IABS R7, R5.reuse ;  /* 0x0000000500077213 */ /* 0x081fe40000000000 */
[----:B------:R-:W-:Y:S02]  /*0c00*/  IADD3 R4, R0, -0x1, R5 ;  /* 0xffffffff00047810 */ /* 0x000fe40007ffe005 */
[----:B------:R-:W0:Y:S01]  /*0c10*/  I2F.RP R6, R7 ;  /* 0x0000000700067306 */ /* 0x000e220000209400 */
[----:B------:R-:W-:-:S05]  /*0c20*/  IABS R10, R5 ;  /* 0x00000005000a7213 */ /* 0x000fca0000000000 */
[----:B------:R-:W-:Y:S02]  /*0c30*/  IMAD.MOV R10, RZ, RZ, -R10 ;  /* 0x000000ffff0a7224 */ /* 0x000fe400078e0a0a */
[----:B0-----:R-:W0:Y:S02]  /*0c40*/  MUFU.RCP R6, R6 ;  /* 0x0000000600067308 */ /* 0x001e240000001000 */
[----:B0-----:R-:W-:Y:S01]  /*0c50*/  VIADD R2, R6, 0xffffffe ;  /* 0x0ffffffe06027836 */ /* 0x001fe20000000000 */
[----:B------:R-:W-:Y:S02]  /*0c60*/  IABS R6, R4 ;  /* 0x0000000400067213 */ /* 0x000fe40000000000 */
[----:B------:R-:W-:-:S03]  /*0c70*/  LOP3.LUT R4, R4, R5, RZ, 0x3c, !PT ;  /* 0x0000000504047212 */ /* 0x000fc600078e3cff */
[----:B------:R0:W1:Y:S01]  /*0c80*/  F2I.FTZ.U32.TRUNC.NTZ R3, R2 ;  /* 0x0000000200037305 */ /* 0x000062000021f000 */
[----:B------:R-:W-:Y:S01]  /*0c90*/  ISETP.GE.AND P2, PT, R4, RZ, PT ;  /* 0x000000ff0400720c */ /* 0x000fe20003f46270 */
[----:B0-----:R-:W-:Y:S02]  /*0ca0*/  IMAD.MOV.U32 R2, RZ, RZ, RZ ;  /* 0x000000ffff027224 */ /* 0x001fe400078e00ff */
[----:B-1----:R-:W-:-:S04]  /*0cb0*/  IMAD.MOV R8, RZ, RZ, -R3 ;  /* 0x000000ffff087224 */ /* 0x002fc800078e0a03 */
[----:B------:R-:W-:-:S04]  /*0cc0*/  IMAD R9, R8, R7, RZ ;  /* 0x0000000708097224 */ /* 0x000fc800078e02ff */
[----:B------:R-:W-:-:S04]  /*0cd0*/  IMAD.HI.U32 R3, R3, R9, R2 ;  /* 0x0000000903037227 */ /* 0x000fc800078e0002 */
[----:B------:R-:W-:Y:S02]  /*0ce0*/  IMAD.MOV.U32 R2, RZ, RZ, R10 ;  /* 0x000000ffff027224 */ /* 0x000fe400078e000a */
[----:B------:R-:W-:-:S04]  /*0cf0*/  IMAD.HI.U32 R3, R3, R6, RZ ;  /* 0x0000000603037227 */ /* 0x000fc800078e00ff */
[----:B------:R-:W-:-:S05]  /*0d00*/  IMAD R2, R3, R2, R6 ;  /* 0x0000000203027224 */ /* 0x000fca00078e0206 */
[----:B------:R-:W-:-:S13]  /*0d10*/  ISETP.GT.U32.AND P1, PT, R7, R2, PT ;  /* 0x000000020700720c */ /* 0x000fda0003f24070 */
[----:B------:R-:W-:Y:S02]  /*0d20*/  @!P1 IMAD.IADD R2, R2, 0x1, -R7 ;  /* 0x0000000102029824 */ /* 0x000fe400078e0a07 */
[----:B------:R-:W-:Y:S01]  /*0d30*/  @!P1 VIADD R3, R3, 0x1 ;  /* 0x0000000103039836 */ /* 0x000fe20000000000 */
[----:B------:R-:W-:Y:S02]  /*0d40*/  ISETP.NE.AND P1, PT, R5, RZ, PT ;  /* 0x000000ff0500720c */ /* 0x000fe40003f25270 */
[----:B------:R-:W-:-:S13]  /*0d50*/  ISETP.GE.U32.AND P0, PT, R2, R7, PT ;  /* 0x000000070200720c */ /* 0x000fda0003f06070 */
[----:B------:R-:W-:-:S04]  /*0d60*/  @P0 VIADD R3, R3, 0x1 ;  /* 0x0000000103030836 */ /* 0x000fc80000000000 */
[----:B------:R-:W-:Y:S01]  /*0d70*/  @!P2 IMAD.MOV R3, RZ, RZ, -R3 ;  /* 0x000000ffff03a224 */ /* 0x000fe200078e0a03 */
[----:B------:R-:W-:-:S05]  /*0d80*/  @!P1 LOP3.LUT R3, RZ, R5, RZ, 0x33, !PT ;  /* 0x00000005ff039212 */ /* 0x000fca00078e33ff */
[----:B------:R-:W-:-:S07]  /*0d90*/  IMAD.MOV.U32 R22, RZ, RZ, R3 ;  /* 0x000000ffff167224 */ /* 0x000fce00078e0003 */
.L_x_11:
[-C--:B------:R-:W-:Y:S01]  /*0da0*/  IMAD R17, R17, R22.reuse, RZ ;  /* 0x0000001611117224 */ /* 0x080fe200078e02ff */
[----:B------:R-:W-:Y:S01]  /*0db0*/  USHF.R.S32.HI UR37, URZ, 0x1f, UR36 ;  /* 0x0000001f3f257899 */ /* 0x000fe20008011424 */
[----:B------:R-:W-:Y:S01]  /*0dc0*/  VIADD R23, R11, 0xffffff80 ;  /* 0xffffff800b177836 */ /* 0x000fe20000000000 */
[----:B------:R-:W-:Y:S02]  /*0dd0*/  PLOP3.LUT P0, PT, PT, PT, PT, 0x80, 0x0 ;  /* 0x000000000000781c */ /* 0x000fe40003f0f070 */
[----:B------:R-:W-:Y:S02]  /*0de0*/  CS2R R10, SRZ ;  /* 0x00000000000a7805 */ /* 0x000fe4000001ff00 */
[----:B------:R-:W-:Y:S01]  /*0df0*/  VIADDMNMX R22, R17, R22, R0, PT ;  /* 0x0000001611167246 */ /* 0x000fe20003800100 */
[----:B------:R-:W-:Y:S01]  /*0e00*/  IMAD.MOV.U32 R0, RZ, RZ, RZ ;  /* 0x000000ffff007224 */ /* 0x000fe200078e00ff */
[----:B------:R-:W-:Y:S01]  /*0e10*/  CS2R R44, SRZ ;  /* 0x00000000002c7805 */ /* 0x000fe2000001ff00 */
[----:B------:R-:W-:Y:S01]  /*0e20*/  IMAD.MOV.U32 R2, RZ, RZ, RZ ;  /* 0x000000ffff027224 */ /* 0x000fe200078e00ff */
[----:B------:R-:W-:Y:S01]  /*0e30*/  ISETP.GT.AND P1, PT, R22, R17, PT ;  /* 0x000000111600720c */ /* 0x000fe20003f24270 */
[----:B------:R-:W-:Y:S01]  /*0e40*/  IMAD.MOV.U32 R9, RZ, RZ, RZ ;  /* 0x000000ffff097224 */ /* 0x000fe200078e00ff */
[----:B------:R-:W-:Y:S01]  /*0e50*/  CS2R R6, SRZ ;  /* 0x0000000000067805 */ /* 0x000fe2000001ff00 */
[----:B------:R-:W-:Y:S01]  /*0e60*/  IMAD.MOV.U32 R47, RZ, RZ, RZ ;  /* 0x000000ffff2f7224 */ /* 0x000fe200078e00ff */
[----:B------:R-:W-:-:S02]  /*0e70*/  CS2R R48, SRZ ;  /* 0x0000000000307805 */ /* 0x000fc4000001ff00 */
[----:B------:R-:W-:Y:S02]  /*0e80*/  CS2R R12, SRZ ;  /* 0x00000000000c7805 */ /* 0x000fe4000001ff00 */
[----:B------:R-:W-:Y:S02]  /*0e90*/  CS2R R20, SRZ ;  /* 0x0000000000147805 */ /* 0x000fe4000001ff00 */
[----:B------:R-:W-:Y:S02]  /*0ea0*/  CS2R R14, SRZ ;  /* 0x00000000000e7805 */ /* 0x000fe4000001ff00 */
[----:B------:R-:W-:Y:S02]  /*0eb0*/  CS2R R32, SRZ ;  /* 0x0000000000207805 */ /* 0x000fe4000001ff00 */
[----:B------:R-:W-:Y:S01]  /*0ec0*/  CS2R R52, SRZ ;  /* 0x0000000000347805 */ /* 0x000fe2000001ff00 */
[----:B------:R-:W-:Y:S01]  /*0ed0*/  IMAD.MOV.U32 R42, RZ, RZ, RZ ;  /* 0x000000ffff2a7224 */ /* 0x000fe200078e00ff */
        /* <DEDUP_REMOVED lines=10> */
[----:B------:R-:W-:-:S02]  /*0f80*/  CS2R R120, SRZ ;  /* 0x0000000000787805 */ /* 0x000fc4000001ff00 */
[----:B------:R-:W-:Y:S02]  /*0f90*/  CS2R R64, SRZ ;  /* 0x0000000000407805 */ /* 0x000fe4000001ff00 */
[----:B------:R-:W-:Y:S01]  /*0fa0*/  CS2R R72, SRZ ;  /* 0x0000000000487805 */ /* 0x000fe2000001ff00 */
[----:B------:R-:W-:Y:S01]  /*0fb0*/  IMAD.MOV.U32 R62, RZ, RZ, RZ ;  /* 0x000000ffff3e7224 */ /* 0x000fe200078e00ff */
[----:B------:R-:W-:Y:S02]  /*0fc0*/  CS2R R68, SRZ ;  /* 0x0000000000447805 */ /* 0x000fe4000001ff00 */
[----:B------:R-:W-:Y:S02]  /*0fd0*/  CS2R R70, SRZ ;  /* 0x0000000000467805 */ /* 0x000fe4000001ff00 */
[----:B------:R-:W-:Y:S02]  /*0fe0*/  CS2R R66, SRZ ;  /* 0x0000000000427805 */ /* 0x000fe4000001ff00 */
        /* <DEDUP_REMOVED lines=23> */
[----:B------:R-:W-:Y:S01]  /*1160*/  CS2R R118, SRZ ;  /* 0x0000000000767805 */ /* 0x000fe2000001ff00 */
[----:B------:R-:W-:Y:S01]  /*1170*/  IMAD.MOV.U32 R115, RZ, RZ, RZ ;  /* 0x000000ffff737224 */ /* 0x000fe200078e00ff */
[----:B------:R-:W-:Y:S06]  /*1180*/  @!P1 BRA `(.L_x_12) ;  /* 0x0000008800909947 */ /* 0x000fec0003800000 */
[----:B------:R-:W-:Y:S01]  /*1190*/  SHF.R.S32.HI R24, RZ, 0x1f, R23 ;  /* 0x0000001fff187819 */ /* 0x000fe20000011417 */
[----:B------:R-:W0:Y:S01]  /*11a0*/  S2UR UR5, SR_CgaCtaId ;  /* 0x00000000000579c3 */ /* 0x000e220000008800 */
[----:B------:R-:W-:Y:S02]  /*11b0*/  UMOV UR40, 0x400 ;  /* 0x0000040000287882 */ /* 0x000fe40000000000 */
[----:B------:R-:W-:-:S04]  /*11c0*/  LEA.HI R24, R24, R23, RZ, 0x7 ;  /* 0x0000001718187211 */ /* 0x000fc800078f38ff */
[----:B------:R-:W-:-:S06]  /*11d0*/  SHF.R.S32.HI R0, RZ, 0x7, R24 ;  /* 0x00000007ff007819 */ /* 0x000fcc0000011418 */
[----:B------:R-:W1:Y:S01]  /*11e0*/  SHFL.IDX PT, R0, R0, RZ, 0x1f ;  /* 0x00001fff00007589 */ /* 0x000e6200000e0000 */
[----:B0-----:R-:W-:-:S04]  /*11f0*/  ULEA UR40, UR5, UR40, 0x18 ;  /* 0x0000002805287291 */ /* 0x001fc8000f8ec03f */
[----:B------:R-:W-:-:S04]  /*1200*/  UIADD3 UR5, UR40, 0x1e200, URZ ;  /* 0x0001e20028057890 */ /* 0x000fc8000fffe03f */
[----:B------:R-:W-:Y:S01]  /*1210*/  ULOP3.LUT UP0, URZ, UR5, 0x9f, URZ, 0xc0, !UPT ;  /* 0x0000009f053f7892 */ /* 0x000fe2000f80c03f */
[----:B-1----:R-:W-:-:S05]  /*1220*/  R2UR UR41, R0 ;  /* 0x00000000002972ca */ /* 0x002fca00000e0000 */
[----:B------:R-:W-:-:S08]  /*1230*/  PLOP3.LUT P0, PT, PT, PT, UP0, 0x80, 0x0 ;  /* 0x000000000000781c */ /* 0x000fd00003f0f008 */
[----:B------:R-:W-:-:S04]  /*1240*/  ULEA.HI UR4, UR41, UR41, URZ, 0x1 ;  /* 0x0000002929047291 */ /* 0x000fc8000f8f083f */
[----:B------:R-:W-:-:S04]  /*1250*/  ULOP3.LUT UR4, UR4, 0x3e, URZ, 0xc0, !UPT ;  /* 0x0000003e04047892 */ /* 0x000fc8000f8ec03f */
[----:B------:R-:W-:-:S04]  /*1260*/  UIADD3 UR4, UR41, -UR4, URZ ;  /* 0x8000000429047290 */ /* 0x000fc8000fffe03f */
[----:B------:R-:W-:-:S04]  /*1270*/  ULEA UR4, UR4, UR5, 0xc ;  /* 0x0000000504047291 */ /* 0x000fc8000f8e603f */
[----:B------:R-:W-:-:S04]  /*1280*/  USHF.R.U32.HI UR4, URZ, 0x4, UR4 ;  /* 0x000000043f047899 */ /* 0x000fc80008011604 */
[----:B------:R-:W-:Y:S01]  /*1290*/  ULOP3.LUT UR42, UR4, 0x3fff, URZ, 0xc0, !UPT ;  /* 0x00003fff042a7892 */ /* 0x000fe2000f8ec03f */
[----:B------:R-:W-:Y:S11]  /*12a0*/  @!P0 BRA `(.L_x_13) ;  /* 0x0000000000408947 */ /* 0x000ff60003800000 */
[----:B------:R-:W-:Y:S01]  /*12b0*/  MOV R0, 0x0 ;  /* 0x0000000000007802 */ /* 0x000fe20000000f00 */
[----:B------:R-:W-:Y:S01]  /*12c0*/  ULDC.64 UR4, c[0x4][0xc0] ;  /* 0x0100300000047ab9 */ /* 0x000fe20000000a00 */
[----:B------:R-:W-:Y:S01]  /*12d0*/  ULDC.64 UR6, c[0x4][0x30] ;  /* 0x01000c0000067ab9 */ /* 0x000fe20000000a00 */
[----:B------:R-:W-:Y:S01]  /*12e0*/  IMAD.U32 R4, RZ, RZ, UR4 ;  /* 0x00000004ff047e24 */ /* 0x000fe2000f8e00ff */
[----:B------:R0:W1:Y:S01]  /*12f0*/  LDC.64 R2, c[0x4][R0] ;  /* 0x0100000000027b82 */ /* 0x0000620000000a00 */
[----:B------:R-:W-:Y:S01]  /*1300*/  IMAD.U32 R5, RZ, RZ, UR5 ;  /* 0x00000005ff057e24 */ /* 0x000fe2000f8e00ff */
[----:B------:R-:W-:Y:S01]  /*1310*/  ULDC.64 UR4, c[0x4][0xc8] ;  /* 0x0100320000047ab9 */ /* 0x000fe20000000a00 */
[----:B------:R-:W-:Y:S02]  /*1320*/  IMAD.U32 R10, RZ, RZ, UR6 ;  /* 0x00000006ff0a7e24 */ /* 0x000fe4000f8e00ff */
[----:B------:R-:W-:Y:S02]  /*1330*/  IMAD.U32 R6, RZ, RZ, UR4 ;  /* 0x00000004ff067e24 */ /* 0x000fe4000f8e00ff */
[----:B------:R-:W-:-:S02]  /*1340*/  IMAD.U32 R7, RZ, RZ, UR5 ;  /* 0x00000005ff077e24 */ /* 0x000fc4000f8e00ff */
[----:B------:R-:W-:Y:S02]  /*1350*/  IMAD.U32 R11, RZ, RZ, UR7 ;  /* 0x00000007ff0b7e24 */ /* 0x000fe4000f8e00ff */
[----:B------:R-:W-:Y:S02]  /*1360*/  IMAD.MOV.U32 R8, RZ, RZ, 0x70 ;  /* 0x00000070ff087424 */ /* 0x000fe400078e00ff */
[----:B------:R-:W-:Y:S02]  /*1370*/  IMAD.MOV.U32 R12, RZ, RZ, 0x1 ;  /* 0x00000001ff0c7424 */ /* 0x000fe400078e00ff */
[----:B0-----:R-:W-:-:S07]  /*1380*/  IMAD.MOV.U32 R13, RZ, RZ, RZ ;  /* 0x000000ffff0d7224 */ /* 0x001fce00078e00ff */
[----:B------:R-:W-:-:S07]  /*1390*/  LEPC R20, `(.L_x_13) ;  /* 0x000000001014794e */ /* 0x000fce0000000000 */
[----:B-1----:R-:W-:Y:S05]  /*13a0*/  CALL.ABS.NOINC R2 ;  /* 0x0000000002007343 */ /* 0x002fea0003c00000 */
.L_x_13:
[----:B------:R-:W0:Y:S01]  /*13b0*/  LDC.64 R12, c[0x0][0x990] ;  /* 0x00026400ff0c7b82 */ /* 0x000e220000000a00 */
[----:B------:R-:W2:Y:S01]  /*13c0*/  LDL.LU R25, [R1+0x10] ;  /* 0x0000100001197983 */ /* 0x000ea20000300800 */
[----:B------:R-:W-:-:S06]  /*13d0*/  ULDC UR4, c[0x0][0x9d8] ;  /* 0x0002760000047ab9 */ /* 0x000fcc0000000800 */
[----:B------:R-:W1:Y:S01]  /*13e0*/  LDC.64 R20, c[0x0][0x998] ;  /* 0x00026600ff147b82 */ /* 0x000e620000000a00 */
[----:B0-----:R-:W-:-:S04]  /*13f0*/  ISETP.NE.U32.AND P0, PT, R12, RZ, PT ;  /* 0x000000ff0c00720c */ /* 0x001fc80003f05070 */
[----:B------:R-:W-:Y:S02]  /*1400*/  ISETP.NE.AND.EX P0, PT, R13, RZ, PT, P0 ;  /* 0x000000ff0d00720c */ /* 0x000fe40003f05300 */
[----:B-1----:R-:W-:-:S04]  /*1410*/  ISETP.NE.U32.AND P1, PT, R20, RZ, PT ;  /* 0x000000ff1400720c */ /* 0x002fc80003f25070 */
[----:B------:R-:W-:-:S07]  /*1420*/  ISETP.NE.AND.EX P1, PT, R21, RZ, PT, P1 ;  /* 0x000000ff1500720c */ /* 0x000fce0003f25310 */
[----:B------:R-:W0:Y:S01]  /*1430*/  @P0 LDC.64 R8, c[0x0][0x9a8] ;  /* 0x00026a00ff080b82 */ /* 0x000e220000000a00 */
[----:B------:R-:W-:-:S07]  /*1440*/  @P0 SHF.R.S32.HI R7, RZ, 0x1f, R16 ;  /* 0x0000001fff070819 */ /* 0x000fce0000011410 */
[----:B------:R-:W1:Y:S08]  /*1450*/  @P1 LDC.64 R10, c[0x0][0x9b8] ;  /* 0x00026e00ff0a1b82 */ /* 0x000e700000000a00 */
[----:B------:R-:W3:Y:S08]  /*1460*/  @P0 LDC.64 R14, c[0x0][0x9b0] ;  /* 0x00026c00ff0e0b82 */ /* 0x000ef00000000a00 */
[----:B------:R-:W4:Y:S01]  /*1470*/  @P1 LDC.64 R26, c[0x0][0x9c0] ;  /* 0x00027000ff1a1b82 */ /* 0x000f220000000a00 */
[----:B0-----:R-:W-:-:S02]  /*1480*/  @P0 IMAD R0, R8, UR37, RZ ;  /* 0x0000002508000c24 */ /* 0x001fc4000f8e02ff */
[----:B------:R-:W-:-:S04]  /*1490*/  @P0 IMAD.WIDE.U32 R2, R8, UR36, RZ ;  /* 0x0000002408020c25 */ /* 0x000fc8000f8e00ff */
[----:B------:R-:W-:Y:S02]  /*14a0*/  @P0 IMAD R9, R9, UR36, R0 ;  /* 0x0000002409090c24 */ /* 0x000fe4000f8e0200 */
[C---:B-1----:R-:W-:Y:S02]  /*14b0*/  @P1 IMAD R4, R10.reuse, UR37, RZ ;  /* 0x000000250a041c24 */ /* 0x042fe4000f8e02ff */
[----:B------:R-:W-:Y:S01]  /*14c0*/  @P0 IMAD.IADD R3, R3, 0x1, R9 ;  /* 0x0000000103030824 */ /* 0x000fe200078e0209 */
[----:B------:R-:W-:Y:S01]  /*14d0*/  @P1 SHF.R.S32.HI R9, RZ, 0x1f, R16 ;  /* 0x0000001fff091819 */ /* 0x000fe20000011410 */
[----:B------:R-:W-:Y:S02]  /*14e0*/  @P1 IMAD R11, R11, UR36, R4 ;  /* 0x000000240b0b1c24 */ /* 0x000fe4000f8e0204 */
[----:B------:R-:W-:-:S04]  /*14f0*/  @P1 IMAD.WIDE.U32 R4, R10, UR36, RZ ;  /* 0x000000240a041c25 */ /* 0x000fc8000f8e00ff */
[-C--:B---3--:R-:W-:Y:S02]  /*1500*/  @P0 IMAD R7, R7, R14.reuse, RZ ;  /* 0x0000000e07070224 */ /* 0x088fe400078e02ff */
[----:B------:R-:W-:Y:S02]  /*1510*/  @P1 IMAD.IADD R5, R5, 0x1, R11 ;  /* 0x0000000105051824 */ /* 0x000fe400078e020b */
[----:B------:R-:W-:-:S04]  /*1520*/  @P0 IMAD.WIDE.U32 R2, R16, R14, R2 ;  /* 0x0000000e10020225 */ /* 0x000fc800078e0002 */
[-C--:B----4-:R-:W-:Y:S02]  /*1530*/  @P1 IMAD R0, R9, R26.reuse, RZ ;  /* 0x0000001a09001224 */ /* 0x090fe400078e02ff */
[C---:B------:R-:W-:Y:S02]  /*1540*/  @P0 IMAD R9, R16.reuse, R15, R7 ;  /* 0x0000000f10090224 */ /* 0x040fe400078e0207 */
[C---:B------:R-:W-:Y:S02]  /*1550*/  @P1 IMAD R11, R16.reuse, R27, R0 ;  /* 0x0000001b100b1224 */ /* 0x040fe400078e0200 */
[----:B------:R-:W-:Y:S01]  /*1560*/  @P1 IMAD.WIDE.U32 R6, R16, R26, R4 ;  /* 0x0000001a10061225 */ /* 0x000fe200078e0004 */
[----:B------:R-:W-:-:S03]  /*1570*/  @P0 LEA R4, P2, R2, R12, 0x2 ;  /* 0x0000000c02040211 */ /* 0x000fc600078410ff */
[----:B------:R-:W-:Y:S01]  /*1580*/  @P0 IMAD.IADD R3, R3, 0x1, R9 ;  /* 0x0000000103030824 */ /* 0x000fe200078e0209 */
[----:B------:R-:W-:Y:S01]  /*1590*/  @P1 LEA R8, P3, R6, R20, 0x2 ;  /* 0x0000001406081211 */ /* 0x000fe200078610ff */
[----:B------:R-:W-:-:S03]  /*15a0*/  @P1 IMAD.IADD R0, R7, 0x1, R11 ;  /* 0x0000000107001824 */ /* 0x000fc600078e020b */
[----:B------:R-:W-:Y:S01]  /*15b0*/  @P0 LEA.HI.X R5, R2, R13, R3, 0x2, P2 ;  /* 0x0000000d02050211 */ /* 0x000fe200010f1403 */
[----:B------:R-:W-:Y:S01]  /*15c0*/  IMAD.MOV.U32 R3, RZ, RZ, 0x3f800000 ;  /* 0x3f800000ff037424 */ /* 0x000fe200078e00ff */
[----:B------:R-:W-:Y:S01]  /*15d0*/  @P1 LEA.HI.X R9, R6, R21, R0, 0x2, P3 ;  /* 0x0000001506091211 */ /* 0x000fe200018f1400 */
[----:B------:R-:W-:-:S04]  /*15e0*/  IMAD.MOV.U32 R0, RZ, RZ, 0x3f800000 ;  /* 0x3f800000ff007424 */ /* 0x000fc800078e00ff */
[----:B------:R-:W3:Y:S04]  /*15f0*/  @P0 LDG.E R3, desc[UR38][R4.64] ;  /* 0x0000002604030981 */ /* 0x000ee8000c1e1900 */
[----:B------:R-:W3:Y:S01]  /*1600*/  @P1 LDG.E R0, desc[UR38][R8.64] ;  /* 0x0000002608001981 */ /* 0x000ee2000c1e1900 */
[----:B------:R-:W-:-:S04]  /*1610*/  SHF.L.U32 R6, RZ, 0x1f, RZ ;  /* 0x0000001fff067819 */ /* 0x000fc800000006ff */
[----:B------:R-:W0:Y:S01]  /*1620*/  SYNCS.PHASECHK.TRANS64.TRYWAIT P1, [UR40+0x33400], R6 ;  /* 0x03340006ff0075a7 */ /* 0x000e220008020168 */
[----:B--2---:R-:W-:-:S04]  /*1630*/  LOP3.LUT R2, R25, 0x1, RZ, 0xfc, !PT ;  /* 0x0000000119027812 */ /* 0x004fc800078efcff */
[----:B------:R-:W-:Y:S01]  /*1640*/  ISETP.NE.AND P0, PT, R2, 0x3, PT ;  /* 0x000000030200780c */ /* 0x000fe20003f05270 */
[----:B---3--:R-:W-:-:S04]  /*1650*/  FMUL.FTZ R0, R3, R0 ;  /* 0x0000000003007220 */ /* 0x008fc80000410000 */
[----:B------:R-:W-:Y:S01]  /*1660*/  FMUL.FTZ R0, R0, UR4 ;  /* 0x0000000400007c20 */ /* 0x000fe20008410000 */
[----:B0-----:R-:W-:Y:S07]  /*1670*/  @!P1 BRA `(.L_x_14) ;  /* 0x000000f000789947 */ /* 0x001fee0003800000 */
.L_x_99:
[----:B------:R-:W-:Y:S05]  /*1680*/  @!P0 BRA `(.L_x_15) ;  /* 0x0000000000048947 */ /* 0x000fea0003800000 */
[----:B------:R-:W-:Y:S01]  /*1690*/  BPT.TRAP 0x1 ;  /* 0x000000040000795c */ /* 0x000fe20000300000 */
.L_x_15:
[----:B------:R1:W2:Y:S01]  /*16a0*/  SYNCS.PHASECHK.TRANS64.TRYWAIT P2, [UR40+0x33430], R6 ;  /* 0x03343006ff0075a7 */ /* 0x0002a20008040168 */
[----:B------:R-:W-:Y:S05]  /*16b0*/  @!P0 BRA `(.L_x_16) ;  /* 0x0000000000048947 */ /* 0x000fea0003800000 */
[----:B------:R-:W-:Y:S01]  /*16c0*/  BPT.TRAP 0x1 ;  /* 0x000000040000795c */ /* 0x000fe20000300000 */
.L_x_16:
[----:B------:R-:W3:Y:S02]  /*16d0*/  S2R R2, SR_TID.X ;  /* 0x0000000000027919 */ /* 0x000ee40000002100 */
[----:B---3--:R-:W-:-:S04]  /*16e0*/  LOP3.LUT R2, R2, 0x7f, RZ, 0xc0, !PT ;  /* 0x0000007f02027812 */ /* 0x008fc800078ec0ff */
[----:B------:R-:W-:Y:S01]  /*16f0*/  ISETP.NE.AND P1, PT, R2, RZ, PT ;  /* 0x000000ff0200720c */ /* 0x000fe20003f25270 */
[----:B------:R-:W-:Y:S01]  /*1700*/  IMAD.U32 R2, RZ, RZ, UR42 ;  /* 0x0000002aff027e24 */ /* 0x000fe2000f8e00ff */
[----:B--2---:R-:W-:Y:S11]  /*1710*/  @P2 BRA `(.L_x_17) ;  /* 0x0000000000082947 */ /* 0x004ff60003800000 */
[----:B------:R-:W2:Y:S02]  /*1720*/  SYNCS.PHASECHK.TRANS64.TRYWAIT P2, [UR40+0x33430], R6 ;  /* 0x03343006ff0075a7 */ /* 0x000ea40008040168 */
[----:B--2---:R-:W-:Y:S05]  /*1730*/  @!P2 BRA `(.L_x_18) ;  /* 0x000000f00060a947 */ /* 0x004fea0003800000 */
.L_x_17:
[----:B------:R-:W-:Y:S05]  /*1740*/  WARPSYNC.ALL ;  /* 0x0000000000007948 */ /* 0x000fea0003800000 */
[----:B------:R-:W-:Y:S01]  /*1750*/  IMAD.MOV.U32 R8, RZ, RZ, RZ ;  /* 0x000000ffff087224 */ /* 0x000fe200078e00ff */
[----:B------:R-:W-:Y:S01]  /*1760*/  LOP3.LUT R2, R2, 0x10000, RZ, 0xfc, !PT ;  /* 0x0001000002027812 */ /* 0x000fe200078efcff */
[----:B------:R-:W-:Y:S02]  /*1770*/  IMAD.MOV.U32 R25, RZ, RZ, RZ ;  /* 0x000000ffff197224 */ /* 0x000fe400078e00ff */
[----:B0-----:R-:W-:Y:S01]  /*1780*/  IMAD.MOV.U32 R3, RZ, RZ, -0x7fffffe0 ;  /* 0x80000020ff037424 */ /* 0x001fe200078e00ff */
[----:B------:R-:W-:Y:S01]  /*1790*/  UIADD3 UR4, UR40, 0x24200, URZ ;  /* 0x0002420028047890 */ /* 0x000fe2000fffe03f */
[----:B------:R-:W-:Y:S01]  /*17a0*/  R2UR UR8, R2 ;  /* 0x00000000020872ca */ /* 0x000fe200000e0000 */
[----:B------:R-:W-:-:S02]  /*17b0*/  WARPGROUP.ARRIVE ;  /* 0x00000000000079c5 */ /* 0x000fc40000000000 */
[C---:B------:R-:W-:Y:S01]  /*17c0*/  R2UR UR9, R3.reuse ;  /* 0x00000000030972ca */ /* 0x040fe200000e0000 */
[----:B------:R-:W-:Y:S01]  /*17d0*/  USHF.R.U32.HI UR4, URZ, 0x4, UR4 ;  /* 0x000000043f047899 */ /* 0x000fe20008011604 */
[C---:B------:R-:W-:Y:S01]  /*17e0*/  R2UR UR24, R2.reuse ;  /* 0x00000000021872ca */ /* 0x040fe200000e0000 */
[----:B------:R-:W-:Y:S01]  /*17f0*/  UMOV UR11, 0x80000020 ;  /* 0x80000020000b7882 */ /* 0x000fe20000000000 */
[C---:B------:R-:W-:Y:S01]  /*1800*/  R2UR UR25, R3.reuse ;  /* 0x00000000031972ca */ /* 0x040fe200000e0000 */
[----:B------:R-:W-:Y:S01]  /*1810*/  ULOP3.LUT UR4, UR4, 0x3fff, URZ, 0xc0, !UPT ;  /* 0x00003fff04047892 */ /* 0x000fe2000f8ec03f */
[C---:B------:R-:W-:Y:S01]  /*1820*/  R2UR UR20, R2.reuse ;  /* 0x00000000021472ca */ /* 0x040fe200000e0000 */
[----:B------:R-:W-:Y:S01]  /*1830*/  UMOV UR27, 0x80000020 ;  /* 0x80000020001b7882 */ /* 0x000fe20000000000 */
[C---:B------:R-:W-:Y:S01]  /*1840*/  R2UR UR21, R3.reuse ;  /* 0x00000000031572ca */ /* 0x040fe200000e0000 */
[----:B------:R-:W-:Y:S01]  /*1850*/  ULOP3.LUT UR42, UR4, 0x10000, URZ, 0xfc, !UPT ;  /* 0x00010000042a7892 */ /* 0x000fe2000f8efc3f */
[C---:B------:R-:W-:Y:S01]  /*1860*/  R2UR UR16, R2.reuse ;  /* 0x00000000021072ca */ /* 0x040fe200000e0000 */
[----:B------:R-:W-:Y:S01]  /*1870*/  UMOV UR23, 0x80000020 ;  /* 0x8000002000177882 */ /* 0x000fe20000000000 */
[C---:B------:R-:W-:Y:S01]  /*1880*/  R2UR UR17, R3.reuse ;  /* 0x00000000031172ca */ /* 0x040fe200000e0000 */
[----:B------:R-:W-:Y:S01]  /*1890*/  UIADD3 UR6, UR42, 0x80, URZ ;  /* 0x000000802a067890 */ /* 0x000fe2000fffe03f */
[C---:B------:R-:W-:Y:S01]  /*18a0*/  R2UR UR12, R2.reuse ;  /* 0x00000000020c72ca */ /* 0x040fe200000e0000 */
[----:B------:R-:W-:Y:S01]  /*18b0*/  UMOV UR19, 0x80000020 ;  /* 0x8000002000137882 */ /* 0x000fe20000000000 */
[----:B------:R-:W-:Y:S01]  /*18c0*/  UMOV UR10, UR42 ;  /* 0x0000002a000a7c82 */ /* 0x000fe20008000000 */
[----:B------:R-:W-:Y:S01]  /*18d0*/  R2UR UR13, R3 ;  /* 0x00000000030d72ca */ /* 0x000fe200000e0000 */
[----:B------:R-:W-:Y:S01]  /*18e0*/  QGMMA.64x32x32.F32.E4M3.E4M3 R92, gdesc[UR8], RZ, !UPT, gsb0 ;  /* 0x00600000085c79f3 */ /* 0x000fe2000c0008ff */
[----:B------:R-:W-:Y:S01]  /*18f0*/  UIADD3 UR8, UR42, 0x100, URZ ;  /* 0x000001002a087890 */ /* 0x000fe2000fffe03f */
[----:B------:R-:W-:Y:S01]  /*1900*/  R2UR UR4, R2 ;  /* 0x00000000020472ca */ /* 0x000fe200000e0000 */
[----:B------:R-:W-:Y:S01]  /*1910*/  UMOV UR26, UR6 ;  /* 0x00000006001a7c82 */ /* 0x000fe20008000000 */
[----:B------:R-:W-:Y:S01]  /*1920*/  UIADD3 UR10, UR42, 0x180, URZ ;  /* 0x000001802a0a7890 */ /* 0x000fe2000fffe03f */
[----:B------:R-:W-:Y:S01]  /*1930*/  LOP3.LUT R24, R24, 0xffffff80, RZ, 0xc0, !PT ;  /* 0xffffff8018187812 */ /* 0x000fe200078ec0ff */
[----:B------:R-:W-:Y:S01]  /*1940*/  UIADD3 UR6, UR42, 0x200, URZ ;  /* 0x000002002a067890 */ /* 0x000fe2000fffe03f */
[----:B-1----:R-:W-:Y:S01]  /*1950*/  IMAD.MOV.U32 R6, RZ, RZ, -0x2 ;  /* 0xfffffffeff067424 */ /* 0x002fe200078e00ff */
[----:B------:R-:W-:Y:S01]  /*1960*/  UMOV UR22, UR8 ;  /* 0x0000000800167c82 */ /* 0x000fe20008000000 */
[----:B------:R-:W-:Y:S01]  /*1970*/  UMOV UR15, 0x80000020 ;  /* 0x80000020000f7882 */ /* 0x000fe20000000000 */
[----:B------:R-:W-:Y:S01]  /*1980*/  UIADD3 UR5, UR42, 0x102, URZ ;  /* 0x000001022a057890 */ /* 0x000fe2000fffe03f */
[----:B------:R-:W-:Y:S01]  /*1990*/  IMAD.IADD R24, R23, 0x1, -R24 ;  /* 0x0000000117187824 */ /* 0x000fe200078e0a18 */
[----:B------:R-:W-:Y:S01]  /*19a0*/  UMOV UR18, UR10 ;  /* 0x0000000a00127c82 */ /* 0x000fe20008000000 */
[----:B------:R-:W-:Y:S01]  /*19b0*/  UMOV UR14, UR6 ;  /* 0x00000006000e7c82 */ /* 0x000fe20008000000 */
[----:B------:R-:W-:Y:S01]  /*19c0*/  UIADD3 UR6, UR42, 0x182, URZ ;  /* 0x000001822a067890 */ /* 0x000fe2000fffe03f */
[----:B------:R-:W-:Y:S01]  /*19d0*/  P2R R108, PR, RZ, 0x1 ;  /* 0x00000001ff6c7803 */ /* 0x000fe20000000000 */
[----:B------:R-:W-:Y:S01]  /*19e0*/  UIADD3 UR28, UR4, 0x200, URZ ;  /* 0x00000200041c7890 */ /* 0x000fe2000fffe03f */
[----:B------:R-:W-:Y:S01]  /*19f0*/  SHF.R.S32.HI R23, RZ, 0x1f, R24 ;  /* 0x0000001fff177819 */ /* 0x000fe20000011418 */
[----:B------:R-:W-:Y:S01]  /*1a00*/  UIADD3 UR30, UR42, 0x280, URZ ;  /* 0x000002802a1e7890 */ /* 0x000fe2000fffe03f */
[----:B------:R-:W0:Y:S01]  /*1a10*/  S2UR UR43, SR_CgaCtaId ;  /* 0x00000000002b79c3 */ /* 0x000e220000008800 */
[----:B------:R-:W-:Y:S01]  /*1a20*/  UMOV UR29, 0x80000020 ;  /* 0x80000020001d7882 */ /* 0x000fe20000000000 */
[----:B------:R-:W-:Y:S01]  /*1a30*/  UMOV UR31, 0x80000020 ;  /* 0x80000020001f7882 */ /* 0x000fe20000000000 */
[----:B------:R-:W-:Y:S01]  /*1a40*/  UIADD3 UR32, UR4, 0x202, URZ ;  /* 0x0000020204207890 */ /* 0x000fe2000fffe03f */
[----:B------:R-:W-:Y:S01]  /*1a50*/  LEA.HI R23, R23, R24, RZ, 0x2 ;  /* 0x0000001817177211 */ /* 0x000fe200078f10ff */
[----:B------:R-:W-:Y:S01]  /*1a60*/  UIADD3 UR34, UR42, 0x282, URZ ;  /* 0x000002822a227890 */ /* 0x000fe2000fffe03f */
[--C-:B------:R-:W-:Y:S01]  /*1a70*/  IMAD.MOV.U32 R110, RZ, RZ, R25.reuse ;  /* 0x000000ffff6e7224 */ /* 0x100fe200078e0019 */
[----:B------:R-:W-:Y:S01]  /*1a80*/  UMOV UR33, 0x80000020 ;  /* 0x8000002000217882 */ /* 0x000fe20000000000 */
[----:B------:R-:W-:Y:S01]  /*1a90*/  UMOV UR35, 0x80000020 ;  /* 0x8000002000237882 */ /* 0x000fe20000000000 */
[----:B------:R-:W-:Y:S01]  /*1aa0*/  UIADD3 UR44, UR4, 0x400, URZ ;  /* 0x00000400042c7890 */ /* 0x000fe2000fffe03f */
[----:B------:R-:W-:Y:S01]  /*1ab0*/  LOP3.LUT R23, R23, 0x7ffffffc, RZ, 0xc0, !PT ;  /* 0x7ffffffc17177812 */ /* 0x000fe200078ec0ff */
[----:B------:R-:W-:Y:S01]  /*1ac0*/  UIADD3 UR46, UR42, 0x500, URZ ;  /* 0x000005002a2e7890 */ /* 0x000fe2000fffe03f */
[----:B------:R-:W-:Y:S01]  /*1ad0*/  IMAD.MOV.U32 R112, RZ, RZ, R25 ;  /* 0x000000ffff707224 */ /* 0x000fe200078e0019 */
[----:B------:R-:W-:Y:S01]  /*1ae0*/  UMOV UR45, 0x80000020 ;  /* 0x80000020002d7882 */ /* 0x000fe20000000000 */
[----:B------:R-:W-:Y:S01]  /*1af0*/  UMOV UR47, 0x80000020 ;  /* 0x80000020002f7882 */ /* 0x000fe20000000000 */
[----:B------:R-:W-:Y:S01]  /*1b00*/  UIADD3 UR48, UR4, 0x402, URZ ;  /* 0x0000040204307890 */ /* 0x000fe2000fffe03f */
[----:B------:R-:W-:Y:S01]  /*1b10*/  IMAD.IADD R23, R24, 0x1, -R23 ;  /* 0x0000000118177824 */ /* 0x000fe200078e0a17 */
[----:B------:R-:W-:Y:S01]  /*1b20*/  UIADD3 UR50, UR42, 0x502, URZ ;  /* 0x000005022a327890 */ /* 0x000fe2000fffe03f */
[----:B------:R-:W-:Y:S01]  /*1b30*/  IMAD.MOV.U32 R114, RZ, RZ, R25 ;  /* 0x000000ffff727224 */ /* 0x000fe200078e0019 */
[----:B------:R-:W-:Y:S01]  /*1b40*/  UMOV UR49, 0x80000020 ;  /* 0x8000002000317882 */ /* 0x000fe20000000000 */
[----:B------:R-:W-:Y:S01]  /*1b50*/  UMOV UR51, 0x80000020 ;  /* 0x8000002000337882 */ /* 0x000fe20000000000 */
[----:B------:R-:W-:-:S02]  /*1b60*/  IMAD R6, R23, R6, 0xa0 ;  /* 0x000000a017067424 */ /* 0x000fc400078e0206 */
[--C-:B------:R-:W-:Y:S02]  /*1b70*/  IMAD.MOV.U32 R116, RZ, RZ, R25.reuse ;  /* 0x000000ffff747224 */ /* 0x100fe400078e0019 */
[----:B------:R-:W-:Y:S02]  /*1b80*/  IMAD.IADD R19, R19, 0x1, R6 ;  /* 0x0000000113137824 */ /* 0x000fe400078e0206 */
[----:B------:R-:W-:Y:S02]  /*1b90*/  IMAD.MOV.U32 R118, RZ, RZ, R25 ;  /* 0x000000ffff767224 */ /* 0x000fe400078e0019 */
[C---:B------:R-:W-:Y:S02]  /*1ba0*/  IMAD R6, R22.reuse, -0xa0, R19 ;  /* 0xffffff6016067824 */ /* 0x040fe400078e0213 */
[----:B------:R-:W-:-:S03]  /*1bb0*/  VIADD R22, R22, 0xfffffffe ;  /* 0xfffffffe16167836 */ /* 0x000fc60000000000 */
[C---:B------:R-:W-:Y:S02]  /*1bc0*/  ISETP.GT.AND P2, PT, R6.reuse, 0x9, PT ;  /* 0x000000090600780c */ /* 0x040fe40003f44270 */
[C---:B------:R-:W-:Y:S02]  /*1bd0*/  ISETP.GT.AND P6, PT, R6.reuse, RZ, PT ;  /* 0x000000ff0600720c */ /* 0x040fe40003fc4270 */
[C---:B------:R-:W-:Y:S02]  /*1be0*/  ISETP.GT.AND P5, PT, R6.reuse, 0x1, PT ;  /* 0x000000010600780c */ /* 0x040fe40003fa4270 */
[C---:B------:R-:W-:Y:S01]  /*1bf0*/  ISETP.GT.AND P4, PT, R6.reuse, 0x8, PT ;  /* 0x000000080600780c */ /* 0x040fe20003f84270 */
[----:B------:R-:W-:Y:S02]  /*1c00*/  WARPGROUP.DEPBAR.LE gsb0, 0x0 ;  /* 0x00008000000079c5 */ /* 0x000fe40000010000 */
[----:B------:R-:W-:Y:S01]  /*1c10*/  WARPGROUP.ARRIVE ;  /* 0x00000000000079c5 */ /* 0x000fe20000000000 */
[----:B------:R-:W-:-:S05]  /*1c20*/  ISETP.GT.AND P3, PT, R6, 0x10, PT ;  /* 0x000000100600780c */ /* 0x000fca0003f64270 */
[----:B------:R-:W-:Y:S01]  /*1c30*/  QGMMA.64x32x32.F32.E4M3.E4M3 R76, gdesc[UR24], RZ, !UPT, gsb0 ;  /* 0x00600000184c79f3 */ /* 0x000fe2000c0008ff */
[----:B------:R-:W-:Y:S02]  /*1c40*/  UIADD3 UR24, UR4, 0x2, URZ ;  /* 0x0000000204187890 */ /* 0x000fe4000fffe03f */
[----:B------:R-:W-:Y:S01]  /*1c50*/  UIADD3 UR26, UR42, 0x2, URZ ;  /* 0x000000022a1a7890 */ /* 0x000fe2000fffe03f */
[----:B------:R-:W-:Y:S01]  /*1c60*/  UMOV UR25, 0x80000020 ;  /* 0x8000002000197882 */ /* 0x000fe20000000000 */
[----:B------:R-:W-:Y:S01]  /*1c70*/  UMOV UR27, 0x80000020 ;  /* 0x80000020001b7882 */ /* 0x000fe20000000000 */
[----:B------:R-:W-:Y:S01]  /*1c80*/  UIADD3 UR4, UR42, 0x600, URZ ;  /* 0x000006002a047890 */ /* 0x000fe2000fffe03f */
[----:B------:R-:W-:Y:S02]  /*1c90*/  WARPGROUP.DEPBAR.LE gsb0, 0x0 ;  /* 0x00008000000079c5 */ /* 0x000fe40000010000 */
[----:B------:R-:W-:-:S06]  /*1ca0*/  WARPGROUP.ARRIVE ;  /* 0x00000000000079c5 */ /* 0x000fcc0000000000 */
[----:B------:R-:W-:Y:S03]  /*1cb0*/  QGMMA.64x32x32.F32.E4M3.E4M3 R60, gdesc[UR20], RZ, !UPT, gsb0 ;  /* 0x00600000143c79f3 */ /* 0x000fe6000c0008ff */
        /* <DEDUP_REMOVED lines=8> */
[----:B------:R-:W-:Y:S01]  /*1d40*/  QGMMA.64x32x32.F32.E4M3.E4M3 R92, gdesc[UR24], R92, gsb0 ;  /* 0x00600000185c79f3 */ /* 0x000fe2000800085c */
[----:B------:R-:W-:Y:S01]  /*1d50*/  UIADD3 UR26, UR42, 0x82, URZ ;  /* 0x000000822a1a7890 */ /* 0x000fe2000fffe03f */
[----:B------:R-:W-:Y:S01]  /*1d60*/  UMOV UR27, 0x80000020 ;  /* 0x80000020001b7882 */ /* 0x000fe20000000000 */
[----:B------:R-:W-:Y:S02]  /*1d70*/  WARPGROUP.DEPBAR.LE gsb0, 0x0 ;  /* 0x00008000000079c5 */ /* 0x000fe40000010000 */
[----:B------:R-:W-:-:S06]  /*1d80*/  WARPGROUP.ARRIVE ;  /* 0x00000000000079c5 */ /* 0x000fcc0000000000 */
[----:B------:R-:W-:Y:S01]  /*1d90*/  QGMMA.64x32x32.F32.E4M3.E4M3 R76, gdesc[UR24], R76, gsb0 ;  /* 0x00600000184c79f3 */ /* 0x000fe2000800084c */
[----:B------:R-:W-:Y:S01]  /*1da0*/  UMOV UR26, UR5 ;  /* 0x00000005001a7c82 */ /* 0x000fe20008000000 */
[----:B------:R-:W-:Y:S01]  /*1db0*/  UMOV UR27, 0x80000020 ;  /* 0x80000020001b7882 */ /* 0x000fe20000000000 */
[----:B------:R-:W-:Y:S01]  /*1dc0*/  UIADD3 UR5, UR42, 0x202, URZ ;  /* 0x000002022a057890 */ /* 0x000fe2000fffe03f */
        /* <DEDUP_REMOVED lines=14> */
[----:B------:R-:W-:Y:S03]  /*1eb0*/  QGMMA.64x32x32.F32.E4M3.E4M3 R28, gdesc[UR24], R28, gsb0 ;  /* 0x00600000181c79f3 */ /* 0x000fe6000800081c */
        /* <DEDUP_REMOVED lines=72> */
[----:B------:R-:W-:Y:S02]  /*2340*/  ULDC UR4, c[0x0][0x988] ;  /* 0x0002620000047ab9 */ /* 0x000fe40000000800 */
[----:B------:R-:W-:Y:S01]  /*2350*/  IMAD.U32 R126, RZ, RZ, UR4 ;  /* 0x00000004ff7e7e24 */ /* 0x000fe2000f8e00ff */
        /* <DEDUP_REMOVED lines=9> */
[----:B------:R-:W-:Y:S01]  /*23f0*/  WARPGROUP.ARRIVE ;  /* 0x00000000000079c5 */ /* 0x000fe20000000000 */
[C---:B------:R-:W-:Y:S01]  /*2400*/  FMUL.FTZ R99, R0.reuse, R99 ;  /* 0x0000006300637220 */ /* 0x040fe20000410000 */
[C---:B------:R-:W-:Y:S01]  /*2410*/  FMUL.FTZ R94, R0.reuse, R94 ;  /* 0x0000005e005e7220 */ /* 0x040fe20000410000 */
[C---:B------:R-:W-:Y:S01]  /*2420*/  FMUL.FTZ R97, R0.reuse, R97 ;  /* 0x0000006100617220 */ /* 0x040fe20000410000 */
[C---:B------:R-:W-:Y:S01]  /*2430*/  FMUL.FTZ R95, R0.reuse, R95 ;  /* 0x0000005f005f7220 */ /* 0x040fe20000410000 */
[C---:B------:R-:W-:Y:S01]  /*2440*/  FMUL.FTZ R98, R0.reuse, R98 ;  /* 0x0000006200627220 */ /* 0x040fe20000410000 */
[----:B------:R-:W-:Y:S01]  /*2450*/  QGMMA.64x32x32.F32.E4M3.E4M3 R76, gdesc[UR48], R76, gsb0 ;  /* 0x00600000304c79f3 */ /* 0x000fe2000800084c */
[----:B------:R-:W-:Y:S01]  /*2460*/  UIADD3 UR50, UR42, 0x602, URZ ;  /* 0x000006022a327890 */ /* 0x000fe2000fffe03f */
[----:B------:R-:W1:Y:S01]  /*2470*/  MUFU.TANH R9, R97 ;  /* 0x0000006100097308 */ /* 0x000e620000002400 */
[----:B------:R-:W-:Y:S01]  /*2480*/  UMOV UR51, 0x80000020 ;  /* 0x8000002000337882 */ /* 0x000fe20000000000 */
[C---:B------:R-:W-:Y:S01]  /*2490*/  FMUL.FTZ R102, R0.reuse, R102 ;  /* 0x0000006600667220 */ /* 0x040fe20000410000 */
[C---:B------:R-:W-:Y:S01]  /*24a0*/  FMUL.FTZ R92, R0.reuse, R92 ;  /* 0x0000005c005c7220 */ /* 0x040fe20000410000 */
[C---:B------:R-:W-:Y:S01]  /*24b0*/  FMUL.FTZ R103, R0.reuse, R103 ;  /* 0x0000006700677220 */ /* 0x040fe20000410000 */
[C---:B------:R-:W-:Y:S01]  /*24c0*/  FMUL.FTZ R93, R0.reuse, R93 ;  /* 0x0000005d005d7220 */ /* 0x040fe20000410000 */
[C---:B------:R-:W-:Y:S01]  /*24d0*/  FMUL.FTZ R106, R0.reuse, R106 ;  /* 0x0000006a006a7220 */ /* 0x040fe20000410000 */
[C---:B------:R-:W-:Y:S01]  /*24e0*/  FMUL.FTZ R96, R0.reuse, R96 ;  /* 0x0000006000607220 */ /* 0x040fe20000410000 */
[----:B------:R-:W-:Y:S01]  /*24f0*/  MUFU.TANH R99, R99 ;  /* 0x0000006300637308 */ /* 0x000fe20000002400 */
[C---:B------:R-:W-:Y:S01]  /*2500*/  FMUL.FTZ R107, R0.reuse, R107 ;  /* 0x0000006b006b7220 */ /* 0x040fe20000410000 */
[C---:B------:R-:W-:Y:S01]  /*2510*/  FMUL.FTZ R100, R0.reuse, R100 ;  /* 0x0000006400647220 */ /* 0x040fe20000410000 */
[C---:B------:R-:W-:Y:S01]  /*2520*/  FMUL.FTZ R101, R0.reuse, R101 ;  /* 0x0000006500657220 */ /* 0x040fe20000410000 */
[C---:B------:R-:W-:Y:S01]  /*2530*/  FMUL.FTZ R104, R0.reuse, R104 ;  /* 0x0000006800687220 */ /* 0x040fe20000410000 */
[----:B------:R-:W-:-:S03]  /*2540*/  FMUL.FTZ R105, R0, R105 ;  /* 0x0000006900697220 */ /* 0x000fc60000410000 */
[----:B------:R-:W-:Y:S01]  /*2550*/  MUFU.TANH R94, R94 ;  /* 0x0000005e005e7308 */ /* 0x000fe20000002400 */
[----:B-1----:R-:W-:-:S07]  /*2560*/  FSEL R9, R9, -INF , P2 ;  /* 0xff80000009097808 */ /* 0x002fce0001000000 */
[----:B------:R-:W1:Y:S08]  /*2570*/  MUFU.TANH R10, R95 ;  /* 0x0000005f000a7308 */ /* 0x000e700000002400 */
[----:B------:R-:W-:Y:S08]  /*2580*/  MUFU.TANH R98, R98 ;  /* 0x0000006200627308 */ /* 0x000ff00000002400 */
[----:B------:R2:W3:Y:S01]  /*2590*/  MUFU.TANH R5, R92 ;  /* 0x0000005c00057308 */ /* 0x0004e20000002400 */
[----:B-1----:R-:W-:-:S07]  /*25a0*/  FSEL R10, R10, -INF , P5 ;  /* 0xff8000000a0a7808 */ /* 0x002fce0002800000 */
[----:B------:R-:W-:Y:S01]  /*25b0*/  MUFU.TANH R102, R102 ;  /* 0x0000006600667308 */ /* 0x000fe20000002400 */
[----:B--2---:R-:W-:-:S07]  /*25c0*/  IMAD.MOV.U32 R92, RZ, RZ, R25 ;  /* 0x000000ffff5c7224 */ /* 0x004fce00078e0019 */
[----:B------:R-:W1:Y:S01]  /*25d0*/  MUFU.TANH R4, R93 ;  /* 0x0000005d00047308 */ /* 0x000e620000002400 */
[----:B---3--:R-:W-:Y:S01]  /*25e0*/  FSEL R5, R5, -INF , P6 ;  /* 0xff80000005057808 */ /* 0x008fe20003000000 */
[----:B------:R-:W-:Y:S02]  /*25f0*/  WARPGROUP.DEPBAR.LE gsb0, 0x0 ;  /* 0x00008000000079c5 */ /* 0x000fe40000010000 */
[----:B------:R-:W-:Y:S01]  /*2600*/  WARPGROUP.ARRIVE ;  /* 0x00000000000079c5 */ /* 0x000fe20000000000 */
[C---:B------:R-:W-:Y:S01]  /*2610*/  FMUL.FTZ R78, R0.reuse, R78 ;  /* 0x0000004e004e7220 */ /* 0x040fe20000410000 */
[C---:B------:R-:W-:Y:S01]  /*2620*/  FMUL.FTZ R76, R0.reuse, R76 ;  /* 0x0000004c004c7220 */ /* 0x040fe20000410000 */
[C---:B------:R-:W-:Y:S01]  /*2630*/  FMUL.FTZ R89, R0.reuse, R89 ;  /* 0x0000005900597220 */ /* 0x040fe20000410000 */
[----:B------:R-:W-:Y:S01]  /*2640*/  MUFU.TANH R103, R103 ;  /* 0x0000006700677308 */ /* 0x000fe20000002400 */
[C---:B------:R-:W-:Y:S01]  /*2650*/  FMUL.FTZ R79, R0.reuse, R79 ;  /* 0x0000004f004f7220 */ /* 0x040fe20000410000 */
[----:B------:R-:W-:Y:S01]  /*2660*/  QGMMA.64x32x32.F32.E4M3.E4M3 R60, gdesc[UR48], R60, gsb0 ;  /* 0x00600000303c79f3 */ /* 0x000fe2000800083c */
[----:B------:R-:W-:Y:S01]  /*2670*/  UIADD3 UR50, UR42, 0x682, URZ ;  /* 0x000006822a327890 */ /* 0x000fe2000fffe03f */
[C---:B------:R-:W-:Y:S01]  /*2680*/  FMUL.FTZ R81, R0.reuse, R81 ;  /* 0x0000005100517220 */ /* 0x040fe20000410000 */
[----:B------:R-:W-:Y:S01]  /*2690*/  UMOV UR51, 0x80000020 ;  /* 0x8000002000337882 */ /* 0x000fe20000000000 */
[C---:B------:R-:W-:Y:S01]  /*26a0*/  FMUL.FTZ R82, R0.reuse, R82 ;  /* 0x0000005200527220 */ /* 0x040fe20000410000 */
[----:B------:R-:W-:Y:S01]  /*26b0*/  FMUL.FTZ R91, R0, R91 ;  /* 0x0000005b005b7220 */ /* 0x000fe20000410000 */
[----:B------:R-:W-:Y:S01]  /*26c0*/  MUFU.TANH R78, R78 ;  /* 0x0000004e004e7308 */ /* 0x000fe20000002400 */
[----:B-1----:R-:W-:Y:S01]  /*26d0*/  FSEL R4, R4, -INF , P5 ;  /* 0xff80000004047808 */ /* 0x002fe20002800000 */
[----:B------:R-:W-:Y:S01]  /*26e0*/  FMUL.FTZ R83, R0, R83 ;  /* 0x0000005300537220 */ /* 0x000fe20000410000 */
[----:B------:R-:W-:Y:S01]  /*26f0*/  ISETP.GT.AND P5, PT, R6, 0x18, PT ;  /* 0x000000180600780c */ /* 0x000fe20003fa4270 */
[C---:B------:R-:W-:Y:S01]  /*2700*/  FMUL.FTZ R86, R0.reuse, R86 ;  /* 0x0000005600567220 */ /* 0x040fe20000410000 */
[C---:B------:R-:W-:Y:S01]  /*2710*/  FMUL.FTZ R77, R0.reuse, R77 ;  /* 0x0000004d004d7220 */ /* 0x040fe20000410000 */
[C---:B------:R-:W-:Y:S01]  /*2720*/  FMUL.FTZ R87, R0.reuse, R87 ;  /* 0x0000005700577220 */ /* 0x040fe20000410000 */
[C---:B------:R-:W-:Y:S01]  /*2730*/  FMUL.FTZ R90, R0.reuse, R90 ;  /* 0x0000005a005a7220 */ /* 0x040fe20000410000 */
[----:B------:R1:W2:Y:S01]  /*2740*/  MUFU.TANH R7, R96 ;  /* 0x0000006000077308 */ /* 0x0002a20000002400 */
[C---:B------:R-:W-:Y:S01]  /*2750*/  FMUL.FTZ R80, R0.reuse, R80 ;  /* 0x0000005000507220 */ /* 0x040fe20000410000 */
[C---:B------:R-:W-:Y:S01]  /*2760*/  FMUL.FTZ R88, R0.reuse, R88 ;  /* 0x0000005800587220 */ /* 0x040fe20000410000 */
[C---:B------:R-:W-:Y:S01]  /*2770*/  FMUL.FTZ R84, R0.reuse, R84 ;  /* 0x0000005400547220 */ /* 0x040fe20000410000 */
[----:B------:R-:W-:-:S04]  /*2780*/  FMUL.FTZ R85, R0, R85 ;  /* 0x0000005500557220 */ /* 0x000fc80000410000 */
[----:B------:R-:W-:Y:S01]  /*2790*/  MUFU.TANH R21, R76 ;  /* 0x0000004c00157308 */ /* 0x000fe20000002400 */
[----:B-1----:R-:W-:-:S07]  /*27a0*/  IMAD.MOV.U32 R96, RZ, RZ, R25 ;  /* 0x000000ffff607224 */ /* 0x002fce00078e0019 */
[----:B------:R-:W-:Y:S01]  /*27b0*/  MUFU.TANH R26, R89 ;  /* 0x00000059001a7308 */ /* 0x000fe20000002400 */
[----:B--2---:R-:W-:-:S07]  /*27c0*/  FSEL R7, R7, -INF , P4 ;  /* 0xff80000007077808 */ /* 0x004fce0002000000 */
[----:B------:R-:W-:Y:S08]  /*27d0*/  MUFU.TANH R106, R106 ;  /* 0x0000006a006a7308 */ /* 0x000ff00000002400 */
[----:B------:R-:W-:Y:S08]  /*27e0*/  MUFU.TANH R95, R107 ;  /* 0x0000006b005f7308 */ /* 0x000ff00000002400 */
[----:B------:R-:W1:Y:S01]  /*27f0*/  MUFU.TANH R11, R100 ;  /* 0x00000064000b7308 */ /* 0x000e620000002400 */
[----:B------:R-:W-:-:S02]  /*2800*/  WARPGROUP.DEPBAR.LE gsb0, 0x0 ;  /* 0x00008000000079c5 */ /* 0x000fc40000010000 */
[----:B------:R-:W-:Y:S01]  /*2810*/  WARPGROUP.ARRIVE ;  /* 0x00000000000079c5 */ /* 0x000fe20000000000 */
[C---:B------:R-:W-:Y:S01]  /*2820*/  FMUL.FTZ R75, R0.reuse, R75 ;  /* 0x0000004b004b7220 */ /* 0x040fe20000410000 */
[C---:B------:R-:W-:Y:S01]  /*2830*/  FMUL.FTZ R67, R0.reuse, R67 ;  /* 0x0000004300437220 */ /* 0x040fe20000410000 */
[C---:B------:R-:W-:Y:S02]  /*2840*/  FMUL.FTZ R73, R0.reuse, R73 ;  /* 0x0000004900497220 */ /* 0x040fe40000410000 */
[----:B------:R2:W-:Y:S01]  /*2850*/  MUFU.TANH R12, R79 ;  /* 0x0000004f000c7308 */ /* 0x0005e20000002400 */
[C---:B------:R-:W-:Y:S01]  /*2860*/  FMUL.FTZ R62, R0.reuse, R62 ;  /* 0x0000003e003e7220 */ /* 0x040fe20000410000 */
[----:B------:R-:W-:Y:S01]  /*2870*/  QGMMA.64x32x32.F32.E4M3.E4M3 R44, gdesc[UR48], R44, gsb0 ;  /* 0x00600000302c79f3 */ /* 0x000fe2000800082c */
[----:B------:R-:W-:Y:S01]  /*2880*/  UIADD3 UR50, UR42, 0x702, URZ ;  /* 0x000007022a327890 */ /* 0x000fe2000fffe03f */
[C---:B------:R-:W-:Y:S01]  /*2890*/  FMUL.FTZ R60, R0.reuse, R60 ;  /* 0x0000003c003c7220 */ /* 0x040fe20000410000 */
[----:B------:R-:W-:Y:S01]  /*28a0*/  UMOV UR51, 0x80000020 ;  /* 0x8000002000337882 */ /* 0x000fe20000000000 */
[----:B-1----:R-:W-:Y:S01]  /*28b0*/  FSEL R11, R11, -INF , P3 ;  /* 0xff8000000b0b7808 */ /* 0x002fe20001800000 */
[----:B------:R-:W-:Y:S01]  /*28c0*/  FMUL.FTZ R65, R0, R65 ;  /* 0x0000004100417220 */ /* 0x000fe20000410000 */
[----:B------:R1:W-:Y:S01]  /*28d0*/  MUFU.TANH R129, R75 ;  /* 0x0000004b00817308 */ /* 0x0003e20000002400 */
[----:B--2---:R-:W-:Y:S01]  /*28e0*/  FSEL R79, R102, -INF , P3 ;  /* 0xff800000664f7808 */ /* 0x004fe20001800000 */
[----:B------:R-:W-:Y:S01]  /*28f0*/  FMUL.FTZ R63, R0, R63 ;  /* 0x0000003f003f7220 */ /* 0x000fe20000410000 */
[----:B------:R-:W-:Y:S01]  /*2900*/  ISETP.GT.AND P3, PT, R6, 0x21, PT ;  /* 0x000000210600780c */ /* 0x000fe20003f64270 */
[C---:B------:R-:W-:Y:S01]  /*2910*/  FMUL.FTZ R69, R0.reuse, R69 ;  /* 0x0000004500457220 */ /* 0x040fe20000410000 */
[C---:B------:R-:W-:Y:S01]  /*2920*/  FMUL.FTZ R66, R0.reuse, R66 ;  /* 0x0000004200427220 */ /* 0x040fe20000410000 */
[C---:B------:R-:W-:Y:S01]  /*2930*/  FMUL.FTZ R70, R0.reuse, R70 ;  /* 0x0000004600467220 */ /* 0x040fe20000410000 */
[C---:B------:R-:W-:Y:S01]  /*2940*/  FMUL.FTZ R61, R0.reuse, R61 ;  /* 0x0000003d003d7220 */ /* 0x040fe20000410000 */
[----:B------:R2:W-:Y:S01]  /*2950*/  MUFU.TANH R119, R67 ;  /* 0x0000004300777308 */ /* 0x0005e20000002400 */
[----:B-1----:R-:W-:Y:S01]  /*2960*/  FSEL R75, R99, -INF , P2 ;  /* 0xff800000634b7808 */ /* 0x002fe20001000000 */
[----:B------:R-:W-:Y:S01]  /*2970*/  FMUL.FTZ R68, R0, R68 ;  /* 0x0000004400447220 */ /* 0x000fe20000410000 */
[----:B------:R-:W-:Y:S01]  /*2980*/  ISETP.GT.AND P2, PT, R6, 0x20, PT ;  /* 0x000000200600780c */ /* 0x000fe20003f44270 */
[C---:B------:R-:W-:Y:S01]  /*2990*/  FMUL.FTZ R71, R0.reuse, R71 ;  /* 0x0000004700477220 */ /* 0x040fe20000410000 */
[C---:B------:R-:W-:Y:S01]  /*29a0*/  FMUL.FTZ R64, R0.reuse, R64 ;  /* 0x0000004000407220 */ /* 0x040fe20000410000 */
[----:B------:R-:W-:Y:S01]  /*29b0*/  FMUL.FTZ R74, R0, R74 ;  /* 0x0000004a004a7220 */ /* 0x000fe20000410000 */
[----:B------:R-:W-:Y:S01]  /*29c0*/  FSEL R89, R78, -INF , P2 ;  /* 0xff8000004e597808 */ /* 0x000fe20001000000 */
[----:B------:R1:W-:Y:S01]  /*29d0*/  MUFU.TANH R76, R73 ;  /* 0x00000049004c7308 */ /* 0x0003e20000002400 */
[----:B--2---:R-:W-:Y:S01]  /*29e0*/  FSEL R67, R94, -INF , P6 ;  /* 0xff8000005e437808 */ /* 0x004fe20003000000 */
[----:B------:R-:W-:Y:S01]  /*29f0*/  FMUL.FTZ R72, R0, R72 ;  /* 0x0000004800487220 */ /* 0x000fe20000410000 */
[----:B------:R-:W-:Y:S01]  /*2a00*/  ISETP.GT.AND P6, PT, R6, 0x11, PT ;  /* 0x000000110600780c */ /* 0x000fe20003fc4270 */
[--C-:B------:R-:W-:Y:S01]  /*2a10*/  IMAD.MOV.U32 R94, RZ, RZ, R25.reuse ;  /* 0x000000ffff5e7224 */ /* 0x100fe200078e0019 */
[----:B------:R-:W-:Y:S01]  /*2a20*/  FMNMX.FTZ R78, R67, R10, !PT ;  /* 0x0000000a434e7209 */ /* 0x000fe20007810000 */
[--C-:B------:R-:W-:Y:S01]  /*2a30*/  IMAD.MOV.U32 R100, RZ, RZ, R25.reuse ;  /* 0x000000ffff647224 */ /* 0x100fe200078e0019 */
[----:B------:R-:W-:Y:S01]  /*2a40*/  FSEL R21, R21, -INF , P2 ;  /* 0xff80000015157808 */ /* 0x000fe20001000000 */
[----:B------:R-:W2:Y:S01]  /*2a50*/  MUFU.TANH R13, R101 ;  /* 0x00000065000d7308 */ /* 0x000ea20000002400 */
[----:B-1----:R-:W-:Y:S01]  /*2a60*/  FSEL R73, R98, -INF , P4 ;  /* 0xff80000062497808 */ /* 0x002fe20002000000 */
[--C-:B------:R-:W-:Y:S01]  /*2a70*/  IMAD.MOV.U32 R98, RZ, RZ, R25.reuse ;  /* 0x000000ffff627224 */ /* 0x100fe200078e0019 */
[----:B------:R-:W-:Y:S01]  /*2a80*/  ISETP.GT.AND P4, PT, R6, 0x19, PT ;  /* 0x000000190600780c */ /* 0x000fe20003f84270 */
[----:B------:R-:W-:Y:S01]  /*2a90*/  IMAD.MOV.U32 R102, RZ, RZ, R25 ;  /* 0x000000ffff667224 */ /* 0x000fe200078e0019 */
[----:B------:R-:W-:-:S02]  /*2aa0*/  FMNMX.FTZ R78, R73, R78, !PT ;  /* 0x0000004e494e7209 */ /* 0x000fc40007810000 */
[----:B------:R-:W-:Y:S01]  /*2ab0*/  FSEL R95, R95, -INF , P4 ;  /* 0xff8000005f5f7808 */ /* 0x000fe20002000000 */
[----:B------:R1:W-:Y:S01]  /*2ac0*/  MUFU.TANH R14, R81 ;  /* 0x00000051000e7308 */ /* 0x0003e20000002400 */
[----:B------:R-:W-:Y:S02]  /*2ad0*/  FMNMX.FTZ R78, R75, R78, !PT ;  /* 0x0000004e4b4e7209 */ /* 0x000fe40007810000 */
[----:B------:R-:W-:Y:S02]  /*2ae0*/  ISETP.GT.AND P2, PT, R6, 0x31, PT ;  /* 0x000000310600780c */ /* 0x000fe40003f44270 */
[----:B------:R-:W-:-:S03]  /*2af0*/  FMNMX.FTZ R78, R79, R78, !PT ;  /* 0x0000004e4f4e7209 */ /* 0x000fc60007810000 */
[----:B------:R3:W4:Y:S01]  /*2b00*/  MUFU.TANH R15, R104 ;  /* 0x00000068000f7308 */ /* 0x0007220000002400 */
[----:B-1----:R-:W-:Y:S02]  /*2b10*/  FSEL R81, R103, -INF , P6 ;  /* 0xff80000067517808 */ /* 0x002fe40003000000 */
[----:B--2---:R-:W-:Y:S02]  /*2b20*/  FSEL R13, R13, -INF , P6 ;  /* 0xff8000000d0d7808 */ /* 0x004fe40003000000 */
[----:B------:R-:W-:Y:S02]  /*2b30*/  FMNMX.FTZ R78, R81, R78, !PT ;  /* 0x0000004e514e7209 */ /* 0x000fe40007810000 */
[----:B------:R-:W-:Y:S01]  /*2b40*/  ISETP.GT.AND P6, PT, R6, 0x28, PT ;  /* 0x000000280600780c */ /* 0x000fe20003fc4270 */
[----:B------:R-:W1:Y:S01]  /*2b50*/  MUFU.TANH R82, R82 ;  /* 0x0000005200527308 */ /* 0x000e620000002400 */
[----:B---3--:R-:W-:Y:S01]  /*2b60*/  IMAD.MOV.U32 R104, RZ, RZ, R25 ;  /* 0x000000ffff687224 */ /* 0x008fe200078e0019 */
[----:B------:R-:W-:-:S02]  /*2b70*/  WARPGROUP.DEPBAR.LE gsb0, 0x0 ;  /* 0x00008000000079c5 */ /* 0x000fc40000010000 */
[----:B------:R-:W-:-:S04]  /*2b80*/  WARPGROUP.ARRIVE ;  /* 0x00000000000079c5 */ /* 0x000fc80000000000 */
[----:B------:R2:W-:Y:S01]  /*2b90*/  MUFU.TANH R113, R91 ;  /* 0x0000005b00717308 */ /* 0x0005e20000002400 */
[C---:B------:R-:W-:Y:S01]  /*2ba0*/  FMUL.FTZ R19, R0.reuse, R50 ;  /* 0x0000003200137220 */ /* 0x040fe20000410000 */
[----:B----4-:R-:W-:Y:S01]  /*2bb0*/  FSEL R15, R15, -INF , P5 ;  /* 0xff8000000f0f7808 */ /* 0x010fe20002800000 */
[C---:B------:R-:W-:Y:S01]  /*2bc0*/  FMUL.FTZ R44, R0.reuse, R44 ;  /* 0x0000002c002c7220 */ /* 0x040fe20000410000 */
[C---:B------:R-:W-:Y:S01]  /*2bd0*/  FMUL.FTZ R46, R0.reuse, R46 ;  /* 0x0000002e002e7220 */ /* 0x040fe20000410000 */
[----:B------:R-:W-:Y:S01]  /*2be0*/  QGMMA.64x32x32.F32.E4M3.E4M3 R28, gdesc[UR48], R28, gsb0 ;  /* 0x00600000301c79f3 */ /* 0x000fe2000800081c */
[C---:B------:R-:W-:Y:S01]  /*2bf0*/  FMUL.FTZ R45, R0.reuse, R45 ;  /* 0x0000002d002d7220 */ /* 0x040fe20000410000 */
[----:B------:R-:W-:Y:S01]  /*2c00*/  FMUL.FTZ R53, R0, R53 ;  /* 0x0000003500357220 */ /* 0x000fe20000410000 */
[----:B------:R-:W-:Y:S01]  /*2c10*/  MUFU.TANH R105, R105 ;  /* 0x0000006900697308 */ /* 0x000fe20000002400 */
[----:B--2---:R-:W-:Y:S01]  /*2c20*/  FSEL R91, R106, -INF , P5 ;  /* 0xff8000006a5b7808 */ /* 0x004fe20002800000 */
[----:B------:R-:W-:Y:S01]  /*2c30*/  FMUL.FTZ R55, R0, R55 ;  /* 0x0000003700377220 */ /* 0x000fe20000410000 */
[----:B------:R-:W-:Y:S01]  /*2c40*/  ISETP.GT.AND P5, PT, R6, 0x29, PT ;  /* 0x000000290600780c */ /* 0x000fe20003fa4270 */
[C---:B------:R-:W-:Y:S01]  /*2c50*/  FMUL.FTZ R51, R0.reuse, R51 ;  /* 0x0000003300337220 */ /* 0x040fe20000410000 */
[----:B------:R-:W-:Y:S01]  /*2c60*/  FMNMX.FTZ R78, R91, R78, !PT ;  /* 0x0000004e5b4e7209 */ /* 0x000fe20007810000 */
[----:B------:R-:W-:Y:S01]  /*2c70*/  FMUL.FTZ R47, R0, R47 ;  /* 0x0000002f002f7220 */ /* 0x000fe20000410000 */
[----:B-1----:R-:W-:Y:S01]  /*2c80*/  FSEL R97, R82, -INF , P6 ;  /* 0xff80000052617808 */ /* 0x002fe20003000000 */
[----:B------:R-:W1:Y:S01]  /*2c90*/  MUFU.TANH R83, R83 ;  /* 0x0000005300537308 */ /* 0x000e620000002400 */
[----:B------:R-:W-:Y:S01]  /*2ca0*/  FMNMX.FTZ R78, R95, R78, !PT ;  /* 0x0000004e5f4e7209 */ /* 0x000fe20007810000 */
[C---:B------:R-:W-:Y:S01]  /*2cb0*/  FMUL.FTZ R49, R0.reuse, R49 ;  /* 0x0000003100317220 */ /* 0x040fe20000410000 */
[C---:B------:R-:W-:Y:S01]  /*2cc0*/  FMUL.FTZ R52, R0.reuse, R52 ;  /* 0x0000003400347220 */ /* 0x040fe20000410000 */
[C---:B------:R-:W-:Y:S01]  /*2cd0*/  FMUL.FTZ R57, R0.reuse, R57 ;  /* 0x0000003900397220 */ /* 0x040fe20000410000 */
[----:B------:R-:W-:Y:S01]  /*2ce0*/  FMNMX.FTZ R78, R89, R78, !PT ;  /* 0x0000004e594e7209 */ /* 0x000fe20007810000 */
[C---:B------:R-:W-:Y:S01]  /*2cf0*/  FMUL.FTZ R56, R0.reuse, R56 ;  /* 0x0000003800387220 */ /* 0x040fe20000410000 */
[C---:B------:R-:W-:Y:S01]  /*2d00*/  FMUL.FTZ R58, R0.reuse, R58 ;  /* 0x0000003a003a7220 */ /* 0x040fe20000410000 */
[----:B------:R-:W-:Y:S01]  /*2d10*/  MUFU.TANH R86, R86 ;  /* 0x0000005600567308 */ /* 0x000fe20000002400 */
[----:B------:R-:W-:Y:S01]  /*2d20*/  FMUL.FTZ R48, R0, R48 ;  /* 0x0000003000307220 */ /* 0x000fe20000410000 */
[----:B------:R-:W-:-:S06]  /*2d30*/  IMAD.MOV.U32 R106, RZ, RZ, R25 ;  /* 0x000000ffff6a7224 */ /* 0x000fcc00078e0019 */
[----:B------:R-:W2:Y:S01]  /*2d40*/  MUFU.TANH R77, R77 ;  /* 0x0000004d004d7308 */ /* 0x000ea20000002400 */
[----:B-1----:R-:W-:-:S07]  /*2d50*/  FSEL R93, R83, -INF , P5 ;  /* 0xff800000535d7808 */ /* 0x002fce0002800000 */
[----:B------:R1:W3:Y:S08]  /*2d60*/  MUFU.TANH R20, R87 ;  /* 0x0000005700147308 */ /* 0x0002f00000002400 */
[----:B------:R4:W5:Y:S01]  /*2d70*/  MUFU.TANH R27, R80 ;  /* 0x00000050001b7308 */ /* 0x0009620000002400 */
[----:B-1----:R-:W-:Y:S02]  /*2d80*/  FSEL R87, R12, -INF , P3 ;  /* 0xff8000000c577808 */ /* 0x002fe40001800000 */
[----:B--2---:R-:W-:-:S02]  /*2d90*/  FSEL R23, R77, -INF , P3 ;  /* 0xff8000004d177808 */ /* 0x004fc40001800000 */
[----:B------:R-:W-:Y:S02]  /*2da0*/  FMNMX.FTZ R78, R87, R78, !PT ;  /* 0x0000004e574e7209 */ /* 0x000fe40007810000 */
[----:B------:R-:W-:Y:S01]  /*2db0*/  ISETP.GT.AND P3, PT, R6, 0x38, PT ;  /* 0x000000380600780c */ /* 0x000fe20003f64270 */
[----:B------:R-:W1:Y:S01]  /*2dc0*/  MUFU.TANH R90, R90 ;  /* 0x0000005a005a7308 */ /* 0x000e620000002400 */
[----:B------:R-:W-:Y:S01]  /*2dd0*/  FMNMX.FTZ R78, R97, R78, !PT ;  /* 0x0000004e614e7209 */ /* 0x000fe20007810000 */
[----:B----4-:R-:W-:Y:S01]  /*2de0*/  FMUL.FTZ R80, R0, R59 ;  /* 0x0000003b00507220 */ /* 0x010fe20000410000 */
[----:B---3--:R-:W-:Y:S02]  /*2df0*/  FSEL R99, R20, -INF , P2 ;  /* 0xff80000014637808 */ /* 0x008fe40001000000 */
[----:B------:R-:W-:-:S03]  /*2e00*/  FMNMX.FTZ R78, R93, R78, !PT ;  /* 0x0000004e5d4e7209 */ /* 0x000fc60007810000 */
[----:B------:R2:W-:Y:S01]  /*2e10*/  MUFU.TANH R135, R19 ;  /* 0x0000001300877308 */ /* 0x0005e20000002400 */
[----:B-----5:R-:W-:Y:S01]  /*2e20*/  FSEL R27, R27, -INF , P6 ;  /* 0xff8000001b1b7808 */ /* 0x020fe20003000000 */
[----:B------:R-:W-:Y:S02]  /*2e30*/  WARPGROUP.DEPBAR.LE gsb0, 0x0 ;  /* 0x00008000000079c5 */ /* 0x000fe40000010000 */
[----:B------:R-:W-:Y:S01]  /*2e40*/  ISETP.GT.AND P6, PT, R6, 0x39, PT ;  /* 0x000000390600780c */ /* 0x000fe20003fc4270 */
[C---:B------:R-:W-:Y:S01]  /*2e50*/  FMUL.FTZ R20, R0.reuse, R31 ;  /* 0x0000001f00147220 */ /* 0x040fe20000410000 */
[C---:B------:R-:W-:Y:S01]  /*2e60*/  FMUL.FTZ R32, R0.reuse, R32 ;  /* 0x0000002000207220 */ /* 0x040fe20000410000 */
[C---:B------:R-:W-:Y:S01]  /*2e70*/  FMUL.FTZ R34, R0.reuse, R34 ;  /* 0x0000002200227220 */ /* 0x040fe20000410000 */
[----:B------:R-:W-:Y:S01]  /*2e80*/  MUFU.TANH R88, R88 ;  /* 0x0000005800587308 */ /* 0x000fe20000002400 */
[----:B--2---:R-:W-:Y:S01]  /*2e90*/  FSEL R19, R105, -INF , P4 ;  /* 0xff80000069137808 */ /* 0x004fe20002000000 */
[----:B------:R-:W-:Y:S01]  /*2ea0*/  FMUL.FTZ R28, R0, R28 ;  /* 0x0000001c001c7220 */ /* 0x000fe20000410000 */
[----:B------:R-:W-:Y:S01]  /*2eb0*/  ISETP.GT.AND P4, PT, R6, 0x30, PT ;  /* 0x000000300600780c */ /* 0x000fe20003f84270 */
[----:B------:R-:W-:Y:S01]  /*2ec0*/  FMUL.FTZ R30, R0, R30 ;  /* 0x0000001e001e7220 */ /* 0x000fe20000410000 */
[----:B-1----:R-:W-:Y:S01]  /*2ed0*/  FSEL R109, R90, -INF , P3 ;  /* 0xff8000005a6d7808 */ /* 0x002fe20001800000 */
[----:B------:R-:W-:Y:S01]  /*2ee0*/  FMUL.FTZ R38, R0, R38 ;  /* 0x0000002600267220 */ /* 0x000fe20000410000 */
[----:B------:R-:W-:Y:S01]  /*2ef0*/  FSEL R101, R86, -INF , P4 ;  /* 0xff80000056657808 */ /* 0x000fe20002000000 */
[----:B------:R-:W-:Y:S01]  /*2f00*/  MUFU.TANH R84, R84 ;  /* 0x0000005400547308 */ /* 0x000fe20000002400 */
[----:B------:R-:W-:Y:S01]  /*2f10*/  FSEL R113, R113, -INF , P6 ;  /* 0xff80000071717808 */ /* 0x000fe20003000000 */
[C---:B------:R-:W-:Y:S01]  /*2f20*/  FMUL.FTZ R42, R0.reuse, R42 ;  /* 0x0000002a002a7220 */ /* 0x040fe20000410000 */
[----:B------:R-:W-:Y:S01]  /*2f30*/  FMNMX.FTZ R78, R101, R78, !PT ;  /* 0x0000004e654e7209 */ /* 0x000fe20007810000 */
[C---:B------:R-:W-:Y:S01]  /*2f40*/  FMUL.FTZ R36, R0.reuse, R36 ;  /* 0x0000002400247220 */ /* 0x040fe20000410000 */
[C---:B------:R-:W-:Y:S01]  /*2f50*/  FMUL.FTZ R33, R0.reuse, R33 ;  /* 0x0000002100217220 */ /* 0x040fe20000410000 */
[C---:B------:R-:W-:Y:S01]  /*2f60*/  FMUL.FTZ R37, R0.reuse, R37 ;  /* 0x0000002500257220 */ /* 0x040fe20000410000 */
[----:B------:R-:W-:Y:S01]  /*2f70*/  FMNMX.FTZ R78, R99, R78, !PT ;  /* 0x0000004e634e7209 */ /* 0x000fe20007810000 */
[----:B------:R-:W1:Y:S01]  /*2f80*/  MUFU.TANH R62, R62 ;  /* 0x0000003e003e7308 */ /* 0x000e620000002400 */
[C---:B------:R-:W-:Y:S01]  /*2f90*/  FMUL.FTZ R40, R0.reuse, R40 ;  /* 0x0000002800287220 */ /* 0x040fe20000410000 */
[----:B------:R-:W-:Y:S01]  /*2fa0*/  FMUL.FTZ R41, R0, R41 ;  /* 0x0000002900297220 */ /* 0x000fe20000410000 */
[----:B------:R-:W-:Y:S01]  /*2fb0*/  FMNMX.FTZ R78, R109, R78, !PT ;  /* 0x0000004e6d4e7209 */ /* 0x000fe20007810000 */
[----:B------:R-:W-:-:S03]  /*2fc0*/  IMAD.MOV.U32 R90, RZ, RZ, R25 ;  /* 0x000000ffff5a7224 */ /* 0x000fc600078e0019 */
[----:B------:R-:W-:Y:S01]  /*2fd0*/  FMNMX.FTZ R78, R113, R78, !PT ;  /* 0x0000004e714e7209 */ /* 0x000fe20007810000 */
[----:B------:R-:W2:Y:S08]  /*2fe0*/  MUFU.TANH R60, R60 ;  /* 0x0000003c003c7308 */ /* 0x000eb00000002400 */
[----:B------:R-:W-:Y:S08]  /*2ff0*/  MUFU.TANH R65, R65 ;  /* 0x0000004100417308 */ /* 0x000ff00000002400 */
[----:B------:R-:W-:Y:S08]  /*3000*/  MUFU.TANH R85, R85 ;  /* 0x0000005500557308 */ /* 0x000ff00000002400 */
[----:B------:R-:W-:Y:S08]  /*3010*/  MUFU.TANH R63, R63 ;  /* 0x0000003f003f7308 */ /* 0x000ff00000002400 */
[----:B------:R-:W3:Y:S08]  /*3020*/  MUFU.TANH R69, R69 ;  /* 0x0000004500457308 */ /* 0x000ef00000002400 */
[----:B------:R4:W-:Y:S08]  /*3030*/  MUFU.TANH R24, R45 ;  /* 0x0000002d00187308 */ /* 0x0009f00000002400 */
[----:B------:R-:W5:Y:S01]  /*3040*/  MUFU.TANH R44, R44 ;  /* 0x0000002c002c7308 */ /* 0x000f620000002400 */
[----:B----4-:R-:W-:-:S07]  /*3050*/  FMUL.FTZ R45, R0, R54 ;  /* 0x00000036002d7220 */ /* 0x010fce0000410000 */
[----:B------:R-:W4:Y:S08]  /*3060*/  MUFU.TANH R46, R46 ;  /* 0x0000002e002e7308 */ /* 0x000f300000002400 */
[----:B------:R-:W-:Y:S08]  /*3070*/  MUFU.TANH R66, R66 ;  /* 0x0000004200427308 */ /* 0x000ff00000002400 */
[----:B------:R0:W-:Y:S08]  /*3080*/  MUFU.TANH R139, R45 ;  /* 0x0000002d008b7308 */ /* 0x0001f00000002400 */
[----:B------:R2:W-:Y:S01]  /*3090*/  MUFU.TANH R54, R53 ;  /* 0x0000003500367308 */ /* 0x0005e20000002400 */
[----:B0-----:R-:W-:Y:S01]  /*30a0*/  FSEL R45, R14, -INF , P5 ;  /* 0xff8000000e2d7808 */ /* 0x001fe20002800000 */
[----:B------:R-:W-:Y:S01]  /*30b0*/  FMUL.FTZ R14, R0, R29 ;  /* 0x0000001d000e7220 */ /* 0x000fe20000410000 */
[----:B------:R-:W-:-:S04]  /*30c0*/  ISETP.GT.AND P5, PT, R6, 0x40, PT ;  /* 0x000000400600780c */ /* 0x000fc80003fa4270 */
[----:B-1----:R-:W-:Y:S01]  /*30d0*/  FSEL R111, R62, -INF , P5 ;  /* 0xff8000003e6f7808 */ /* 0x002fe20002800000 */
[----:B------:R0:W-:Y:S01]  /*30e0*/  MUFU.TANH R141, R55 ;  /* 0x00000037008d7308 */ /* 0x0001e20000002400 */
[----:B--2---:R-:W-:Y:S01]  /*30f0*/  FSEL R53, R26, -INF , P6 ;  /* 0xff8000001a357808 */ /* 0x004fe20003000000 */
[----:B------:R-:W-:Y:S01]  /*3100*/  FMUL.FTZ R26, R0, R39 ;  /* 0x00000027001a7220 */ /* 0x000fe20000410000 */
[----:B------:R-:W-:Y:S02]  /*3110*/  FMNMX.FTZ R78, R111, R78, !PT ;  /* 0x0000004e6f4e7209 */ /* 0x000fe40007810000 */
[----:B------:R-:W-:-:S03]  /*3120*/  ISETP.GT.AND P6, PT, R6, 0x50, PT ;  /* 0x000000500600780c */ /* 0x000fc60003fc4270 */
[----:B------:R1:W-:Y:S01]  /*3130*/  MUFU.TANH R137, R51 ;  /* 0x0000003300897308 */ /* 0x0003e20000002400 */
[----:B0-----:R-:W-:Y:S02]  /*3140*/  FSEL R55, R60, -INF , P5 ;  /* 0xff8000003c377808 */ /* 0x001fe40002800000 */
[----:B------:R-:W-:-:S04]  /*3150*/  ISETP.GT.AND P5, PT, R6, 0x51, PT ;  /* 0x000000510600780c */ /* 0x000fc80003fa4270 */
[----:B---3--:R-:W-:Y:S01]  /*3160*/  FSEL R31, R69, -INF , P5 ;  /* 0xff800000451f7808 */ /* 0x008fe20002800000 */
[----:B------:R0:W-:Y:S01]  /*3170*/  MUFU.TANH R131, R47 ;  /* 0x0000002f00837308 */ /* 0x0001e20000002400 */
[----:B-1----:R-:W-:Y:S01]  /*3180*/  FSEL R51, R88, -INF , P3 ;  /* 0xff80000058337808 */ /* 0x002fe20001800000 */
[----:B------:R-:W-:Y:S01]  /*3190*/  IMAD.MOV.U32 R88, RZ, RZ, R25 ;  /* 0x000000ffff587224 */ /* 0x000fe200078e0019 */
[----:B------:R-:W-:-:S04]  /*31a0*/  ISETP.GT.AND P3, PT, R6, 0x49, PT ;  /* 0x000000490600780c */ /* 0x000fc80003f64270 */
[----:B------:R-:W-:Y:S01]  /*31b0*/  FSEL R29, R65, -INF , P3 ;  /* 0xff800000411d7808 */ /* 0x000fe20001800000 */
[----:B------:R-:W1:Y:S01]  /*31c0*/  MUFU.TANH R70, R70 ;  /* 0x0000004600467308 */ /* 0x000e620000002400 */
[----:B0-----:R-:W-:Y:S02]  /*31d0*/  FSEL R47, R84, -INF , P4 ;  /* 0xff800000542f7808 */ /* 0x001fe40002000000 */
[C---:B------:R-:W-:Y:S02]  /*31e0*/  ISETP.GT.AND P4, PT, R6.reuse, 0x41, PT ;  /* 0x000000410600780c */ /* 0x040fe40003f84270 */
[----:B------:R-:W-:Y:S02]  /*31f0*/  FSEL R119, R119, -INF , P3 ;  /* 0xff80000077777808 */ /* 0x000fe40001800000 */
[----:B------:R-:W-:Y:S01]  /*3200*/  ISETP.GT.AND P3, PT, R6, 0x60, PT ;  /* 0x000000600600780c */ /* 0x000fe20003f64270 */
[----:B------:R-:W0:Y:S01]  /*3210*/  MUFU.TANH R20, R20 ;  /* 0x0000001400147308 */ /* 0x000e220000002400 */
[----:B------:R-:W-:-:S02]  /*3220*/  FSEL R115, R63, -INF , P4 ;  /* 0xff8000003f737808 */ /* 0x000fc40002000000 */
[----:B-----5:R-:W-:Y:S02]  /*3230*/  FSEL R69, R44, -INF , P3 ;  /* 0xff8000002c457808 */ /* 0x020fe40001800000 */
[----:B----4-:R-:W-:Y:S02]  /*3240*/  FSEL R133, R46, -INF , P3 ;  /* 0xff8000002e857808 */ /* 0x010fe40001800000 */
[----:B------:R-:W-:Y:S01]  /*3250*/  FMNMX.FTZ R78, R115, R78, !PT ;  /* 0x0000004e734e7209 */ /* 0x000fe20007810000 */
[----:B------:R-:W-:Y:S01]  /*3260*/  MUFU.TANH R61, R61 ;  /* 0x0000003d003d7308 */ /* 0x000fe20000002400 */
[----:B------:R-:W-:Y:S02]  /*3270*/  ISETP.GT.AND P3, PT, R6, 0x71, PT ;  /* 0x000000710600780c */ /* 0x000fe40003f64270 */
[----:B-1----:R-:W-:Y:S02]  /*3280*/  FSEL R121, R70, -INF , P6 ;  /* 0xff80000046797808 */ /* 0x002fe40003000000 */
[----:B------:R-:W-:-:S03]  /*3290*/  FSEL R141, R141, -INF , P3 ;  /* 0xff8000008d8d7808 */ /* 0x000fc60001800000 */
[----:B------:R1:W-:Y:S08]  /*32a0*/  MUFU.TANH R50, R49 ;  /* 0x0000003100327308 */ /* 0x0003f00000002400 */
[----:B------:R-:W-:Y:S01]  /*32b0*/  MUFU.TANH R68, R68 ;  /* 0x0000004400447308 */ /* 0x000fe20000002400 */
[----:B-1----:R-:W-:Y:S02]  /*32c0*/  FSEL R49, R85, -INF , P2 ;  /* 0xff80000055317808 */ /* 0x002fe40001000000 */
[----:B------:R-:W-:-:S02]  /*32d0*/  ISETP.GT.AND P2, PT, R6, 0x48, PT ;  /* 0x000000480600780c */ /* 0x000fc40003f44270 */
[----:B------:R-:W-:Y:S02]  /*32e0*/  FSEL R85, R54, -INF , P3 ;  /* 0xff80000036557808 */ /* 0x000fe40001800000 */
[----:B------:R-:W-:Y:S01]  /*32f0*/  FSEL R117, R66, -INF , P2 ;  /* 0xff80000042757808 */ /* 0x000fe20001000000 */
[----:B------:R-:W1:Y:S01]  /*3300*/  MUFU.TANH R71, R71 ;  /* 0x0000004700477308 */ /* 0x000e620000002400 */
[----:B------:R-:W-:Y:S02]  /*3310*/  ISETP.GT.AND P3, PT, R6, 0x81, PT ;  /* 0x000000810600780c */ /* 0x000fe40003f64270 */
[----:B------:R-:W-:Y:S02]  /*3320*/  FMNMX.FTZ R78, R117, R78, !PT ;  /* 0x0000004e754e7209 */ /* 0x000fe40007810000 */
[----:B0-----:R-:W-:Y:S01]  /*3330*/  FSEL R149, R20, -INF , P3 ;  /* 0xff80000014957808 */ /* 0x001fe20001800000 */
[----:B------:R-:W-:Y:S01]  /*3340*/  FMUL.FTZ R20, R0, R43 ;  /* 0x0000002b00147220 */ /* 0x000fe20000410000 */
[----:B------:R-:W-:Y:S01]  /*3350*/  FMNMX.FTZ R78, R119, R78, !PT ;  /* 0x0000004e774e7209 */ /* 0x000fe20007810000 */
[----:B------:R-:W0:Y:S03]  /*3360*/  MUFU.TANH R64, R64 ;  /* 0x0000004000407308 */ /* 0x000e260000002400 */
[----:B------:R-:W-:-:S05]  /*3370*/  FMNMX.FTZ R78, R121, R78, !PT ;  /* 0x0000004e794e7209 */ /* 0x000fca0007810000 */
[----:B------:R-:W2:Y:S01]  /*3380*/  MUFU.TANH R74, R74 ;  /* 0x0000004a004a7308 */ /* 0x000ea20000002400 */
[----:B-1----:R-:W-:Y:S02]  /*3390*/  FSEL R123, R71, -INF , P5 ;  /* 0xff800000477b7808 */ /* 0x002fe40002800000 */
[----:B------:R-:W-:Y:S02]  /*33a0*/  ISETP.GT.AND P5, PT, R6, 0x68, PT ;  /* 0x000000680600780c */ /* 0x000fe40003fa4270 */
[----:B------:R-:W-:Y:S02]  /*33b0*/  FMNMX.FTZ R78, R123, R78, !PT ;  /* 0x0000004e7b4e7209 */ /* 0x000fe40007810000 */
[----:B------:R-:W-:Y:S01]  /*33c0*/  FSEL R135, R135, -INF , P5 ;  /* 0xff80000087877808 */ /* 0x000fe20002800000 */
[----:B------:R-:W1:Y:S01]  /*33d0*/  MUFU.TANH R52, R52 ;  /* 0x0000003400347308 */ /* 0x000e620000002400 */
[----:B0-----:R-:W-:Y:S02]  /*33e0*/  FSEL R59, R64, -INF , P2 ;  /* 0xff800000403b7808 */ /* 0x001fe40001000000 */
[----:B------:R-:W-:-:S04]  /*33f0*/  ISETP.GT.AND P2, PT, R6, 0x59, PT ;  /* 0x000000590600780c */ /* 0x000fc80003f44270 */
[----:B------:R-:W-:Y:S01]  /*3400*/  FSEL R65, R76, -INF , P2 ;  /* 0xff8000004c417808 */ /* 0x000fe20001000000 */
[----:B------:R0:W-:Y:S01]  /*3410*/  MUFU.TANH R12, R57 ;  /* 0x00000039000c7308 */ /* 0x0001e20000002400 */
[----:B------:R-:W-:Y:S02]  /*3420*/  FSEL R129, R129, -INF , P2 ;  /* 0xff80000081817808 */ /* 0x000fe40001000000 */
[----:B------:R-:W-:-:S04]  /*3430*/  ISETP.GT.AND P2, PT, R6, 0x70, PT ;  /* 0x000000700600780c */ /* 0x000fc80003f44270 */
[----:B------:R-:W-:Y:S01]  /*3440*/  FSEL R139, R139, -INF , P2 ;  /* 0xff8000008b8b7808 */ /* 0x000fe20001000000 */
[----:B------:R-:W-:Y:S01]  /*3450*/  MUFU.TANH R32, R32 ;  /* 0x0000002000207308 */ /* 0x000fe20000002400 */
[----:B0-----:R-:W-:Y:S02]  /*3460*/  FSEL R57, R61, -INF , P4 ;  /* 0xff8000003d397808 */ /* 0x001fe40002000000 */
[----:B------:R-:W-:Y:S02]  /*3470*/  ISETP.GT.AND P4, PT, R6, 0x58, PT ;  /* 0x000000580600780c */ /* 0x000fe40003f84270 */
[----:B------:R-:W-:Y:S02]  /*3480*/  FSEL R61, R68, -INF , P6 ;  /* 0xff800000443d7808 */ /* 0x000fe40003000000 */
[----:B------:R-:W-:Y:S01]  /*3490*/  ISETP.GT.AND P6, PT, R6, 0x61, PT ;  /* 0x000000610600780c */ /* 0x000fe20003fc4270 */
[----:B------:R-:W0:Y:S01]  /*34a0*/  MUFU.TANH R34, R34 ;  /* 0x0000002200227308 */ /* 0x000e220000002400 */
[----:B--2---:R-:W-:-:S02]  /*34b0*/  FSEL R125, R74, -INF , P4 ;  /* 0xff8000004a7d7808 */ /* 0x004fc40002000000 */
[----:B------:R-:W-:Y:S01]  /*34c0*/  FSEL R71, R24, -INF , P6 ;  /* 0xff80000018477808 */ /* 0x000fe20003000000 */
[----:B------:R-:W-:Y:S01]  /*34d0*/  FMUL.FTZ R24, R0, R35 ;  /* 0x0000002300187220 */ /* 0x000fe20000410000 */
[----:B------:R-:W-:Y:S02]  /*34e0*/  FMNMX.FTZ R78, R125, R78, !PT ;  /* 0x0000004e7d4e7209 */ /* 0x000fe40007810000 */
[----:B-1----:R-:W-:Y:S01]  /*34f0*/  FSEL R83, R52, -INF , P2 ;  /* 0xff80000034537808 */ /* 0x002fe20001000000 */
[----:B------:R-:W1:Y:S01]  /*3500*/  MUFU.TANH R72, R72 ;  /* 0x0000004800487308 */ /* 0x000e620000002400 */
[----:B------:R-:W-:Y:S02]  /*3510*/  FMNMX.FTZ R78, R129, R78, !PT ;  /* 0x0000004e814e7209 */ /* 0x000fe40007810000 */
[----:B------:R-:W-:Y:S02]  /*3520*/  ISETP.GT.AND P2, PT, R6, 0x88, PT ;  /* 0x000000880600780c */ /* 0x000fe40003f44270 */
[----:B------:R-:W-:-:S02]  /*3530*/  FSEL R131, R131, -INF , P6 ;  /* 0xff80000083837808 */ /* 0x000fc40003000000 */
[----:B------:R-:W-:Y:S01]  /*3540*/  FMNMX.FTZ R78, R133, R78, !PT ;  /* 0x0000004e854e7209 */ /* 0x000fe20007810000 */
[----:B------:R-:W2:Y:S01]  /*3550*/  MUFU.TANH R20, R20 ;  /* 0x0000001400147308 */ /* 0x000ea20000002400 */
[----:B0-----:R-:W-:Y:S02]  /*3560*/  FSEL R151, R34, -INF , P2 ;  /* 0xff80000022977808 */ /* 0x001fe40001000000 */
[----:B------:R-:W-:Y:S02]  /*3570*/  FSEL R107, R32, -INF , P2 ;  /* 0xff800000206b7808 */ /* 0x000fe40001000000 */
[C---:B------:R-:W-:Y:S02]  /*3580*/  ISETP.GT.AND P2, PT, R6.reuse, 0x99, PT ;  /* 0x000000990600780c */ /* 0x040fe40003f44270 */
[----:B------:R-:W-:Y:S01]  /*3590*/  ISETP.GT.AND P6, PT, R6, 0x78, PT ;  /* 0x000000780600780c */ /* 0x000fe20003fc4270 */
[----:B------:R-:W0:Y:S01]  /*35a0*/  MUFU.TANH R56, R56 ;  /* 0x0000003800387308 */ /* 0x000e220000002400 */
[----:B-1----:R-:W-:-:S02]  /*35b0*/  FSEL R63, R72, -INF , P4 ;  /* 0xff800000483f7808 */ /* 0x002fc40002000000 */
[----:B------:R-:W-:Y:S02]  /*35c0*/  ISETP.GT.AND P4, PT, R6, 0x69, PT ;  /* 0x000000690600780c */ /* 0x000fe40003f84270 */
[----:B------:R-:W-:Y:S02]  /*35d0*/  FMNMX.FTZ R78, R131, R78, !PT ;  /* 0x0000004e834e7209 */ /* 0x000fe40007810000 */
[----:B------:R-:W-:Y:S01]  /*35e0*/  FSEL R137, R137, -INF , P4 ;  /* 0xff80000089897808 */ /* 0x000fe20002000000 */
[----:B------:R-:W1:Y:S01]  /*35f0*/  MUFU.TANH R58, R58 ;  /* 0x0000003a003a7308 */ /* 0x000e620000002400 */
[----:B--2---:R-:W-:Y:S02]  /*3600*/  FSEL R161, R20, -INF , P2 ;  /* 0xff80000014a17808 */ /* 0x004fe40001000000 */
[----:B------:R-:W-:Y:S02]  /*3610*/  FMNMX.FTZ R20, R5, R4, !PT ;  /* 0x0000000405147209 */ /* 0x000fe40007810000 */
[----:B------:R-:W-:-:S02]  /*3620*/  FMNMX.FTZ R78, R135, R78, !PT ;  /* 0x0000004e874e7209 */ /* 0x000fc40007810000 */
[----:B------:R-:W-:Y:S01]  /*3630*/  FMNMX.FTZ R20, R7, R20, !PT ;  /* 0x0000001407147209 */ /* 0x000fe20007810000 */
[----:B------:R-:W2:Y:S01]  /*3640*/  MUFU.TANH R24, R24 ;  /* 0x0000001800187308 */ /* 0x000ea20000002400 */
[----:B0-----:R-:W-:Y:S02]  /*3650*/  FSEL R39, R56, -INF , P6 ;  /* 0xff80000038277808 */ /* 0x001fe40003000000 */
[----:B------:R-:W-:Y:S02]  /*3660*/  FMNMX.FTZ R78, R137, R78, !PT ;  /* 0x0000004e894e7209 */ /* 0x000fe40007810000 */
[----:B------:R-:W-:Y:S02]  /*3670*/  FSEL R77, R50, -INF , P4 ;  /* 0xff800000324d7808 */ /* 0x000fe40002000000 */
[----:B------:R-:W-:Y:S01]  /*3680*/  FMNMX.FTZ R78, R139, R78, !PT ;  /* 0x0000004e8b4e7209 */ /* 0x000fe20007810000 */
[----:B------:R-:W0:Y:S01]  /*3690*/  MUFU.TANH R48, R48 ;  /* 0x0000003000307308 */ /* 0x000e220000002400 */
[----:B-1----:R-:W-:-:S02]  /*36a0*/  FSEL R143, R58, -INF , P6 ;  /* 0xff8000003a8f7808 */ /* 0x002fc40003000000 */
[C---:B------:R-:W-:Y:S02]  /*36b0*/  ISETP.GT.AND P6, PT, R6.reuse, 0x89, PT ;  /* 0x000000890600780c */ /* 0x040fe40003fc4270 */
[----:B------:R-:W-:Y:S02]  /*36c0*/  ISETP.GT.AND P4, PT, R6, 0x80, PT ;  /* 0x000000800600780c */ /* 0x000fe40003f84270 */
[----:B------:R-:W-:Y:S01]  /*36d0*/  FMNMX.FTZ R78, R141, R78, !PT ;  /* 0x0000004e8d4e7209 */ /* 0x000fe20007810000 */
[----:B------:R-:W1:Y:S01]  /*36e0*/  MUFU.TANH R80, R80 ;  /* 0x0000005000507308 */ /* 0x000e620000002400 */
[----:B--2---:R-:W-:Y:S02]  /*36f0*/  FSEL R153, R24, -INF , P6 ;  /* 0xff80000018997808 */ /* 0x004fe40003000000 */
[----:B------:R-:W-:Y:S02]  /*3700*/  FMNMX.FTZ R24, R9, R20, !PT ;  /* 0x0000001409187209 */ /* 0x000fe40007810000 */
[----:B------:R-:W-:-:S02]  /*3710*/  FMNMX.FTZ R78, R143, R78, !PT ;  /* 0x0000004e8f4e7209 */ /* 0x000fc40007810000 */
[----:B------:R-:W-:Y:S01]  /*3720*/  FMNMX.FTZ R24, R11, R24, !PT ;  /* 0x000000180b187209 */ /* 0x000fe20007810000 */
[----:B------:R-:W2:Y:S01]  /*3730*/  MUFU.TANH R28, R28 ;  /* 0x0000001c001c7308 */ /* 0x000ea20000002400 */
[----:B0-----:R-:W-:Y:S02]  /*3740*/  FSEL R35, R48, -INF , P5 ;  /* 0xff80000030237808 */ /* 0x001fe40002800000 */
[----:B------:R-:W-:Y:S02]  /*3750*/  ISETP.GT.AND P5, PT, R6, 0x79, PT ;  /* 0x000000790600780c */ /* 0x000fe40003fa4270 */
[----:B------:R-:W-:Y:S02]  /*3760*/  FMNMX.FTZ R24, R13, R24, !PT ;  /* 0x000000180d187209 */ /* 0x000fe40007810000 */
[----:B------:R-:W-:Y:S01]  /*3770*/  FSEL R43, R12, -INF , P5 ;  /* 0xff8000000c2b7808 */ /* 0x000fe20002800000 */
[----:B------:R-:W0:Y:S01]  /*3780*/  MUFU.TANH R30, R30 ;  /* 0x0000001e001e7308 */ /* 0x000e220000002400 */
[----:B-1----:R-:W-:-:S02]  /*3790*/  FSEL R145, R80, -INF , P5 ;  /* 0xff80000050917808 */ /* 0x002fc40002800000 */
[----:B------:R-:W-:Y:S02]  /*37a0*/  FMNMX.FTZ R24, R15, R24, !PT ;  /* 0x000000180f187209 */ /* 0x000fe40007810000 */
[----:B------:R-:W-:Y:S02]  /*37b0*/  FMNMX.FTZ R78, R145, R78, !PT ;  /* 0x0000004e914e7209 */ /* 0x000fe40007810000 */
[----:B------:R-:W-:Y:S01]  /*37c0*/  ISETP.GT.AND P5, PT, R6, 0x90, PT ;  /* 0x000000900600780c */ /* 0x000fe20003fa4270 */
[----:B------:R-:W1:Y:S01]  /*37d0*/  MUFU.TANH R26, R26 ;  /* 0x0000001a001a7308 */ /* 0x000e620000002400 */
[----:B--2---:R-:W-:-:S07]  /*37e0*/  FSEL R103, R28, -INF , P4 ;  /* 0xff8000001c677808 */ /* 0x004fce0002000000 */
[----:B------:R-:W2:Y:S01]  /*37f0*/  MUFU.TANH R38, R38 ;  /* 0x0000002600267308 */ /* 0x000ea20000002400 */
[----:B0-----:R-:W-:Y:S02]  /*3800*/  FSEL R147, R30, -INF , P4 ;  /* 0xff8000001e937808 */ /* 0x001fe40002000000 */
[----:B------:R-:W-:Y:S02]  /*3810*/  ISETP.GT.AND P4, PT, R6, 0x91, PT ;  /* 0x000000910600780c */ /* 0x000fe40003f84270 */
[----:B------:R-:W-:-:S03]  /*3820*/  FMNMX.FTZ R78, R147, R78, !PT ;  /* 0x0000004e934e7209 */ /* 0x000fc60007810000 */
[----:B------:R-:W0:Y:S01]  /*3830*/  MUFU.TANH R14, R14 ;  /* 0x0000000e000e7308 */ /* 0x000e220000002400 */
[----:B-1----:R-:W-:Y:S02]  /*3840*/  FSEL R157, R26, -INF , P4 ;  /* 0xff8000001a9d7808 */ /* 0x002fe40002000000 */
[----:B------:R-:W-:Y:S02]  /*3850*/  FMNMX.FTZ R26, R19, R24, !PT ;  /* 0x00000018131a7209 */ /* 0x000fe40007810000 */
[----:B------:R-:W-:Y:S02]  /*3860*/  FMNMX.FTZ R78, R149, R78, !PT ;  /* 0x0000004e954e7209 */ /* 0x000fe40007810000 */
[----:B------:R-:W-:Y:S01]  /*3870*/  FMNMX.FTZ R26, R21, R26, !PT ;  /* 0x0000001a151a7209 */ /* 0x000fe20007810000 */
[----:B------:R-:W1:Y:S01]  /*3880*/  MUFU.TANH R42, R42 ;  /* 0x0000002a002a7308 */ /* 0x000e620000002400 */
[----:B------:R-:W-:Y:S02]  /*3890*/  FMNMX.FTZ R78, R151, R78, !PT ;  /* 0x0000004e974e7209 */ /* 0x000fe40007810000 */
[----:B------:R-:W-:-:S02]  /*38a0*/  FMNMX.FTZ R26, R23, R26, !PT ;  /* 0x0000001a171a7209 */ /* 0x000fc40007810000 */
[----:B--2---:R-:W-:Y:S02]  /*38b0*/  FSEL R155, R38, -INF , P5 ;  /* 0xff800000269b7808 */ /* 0x004fe40002800000 */
[----:B------:R-:W-:Y:S01]  /*38c0*/  FMNMX.FTZ R26, R27, R26, !PT ;  /* 0x0000001a1b1a7209 */ /* 0x000fe20007810000 */
[----:B------:R-:W-:Y:S01]  /*38d0*/  MUFU.TANH R38, R33 ;  /* 0x0000002100267308 */ /* 0x000fe20000002400 */
[----:B------:R-:W-:Y:S02]  /*38e0*/  FMNMX.FTZ R78, R153, R78, !PT ;  /* 0x0000004e994e7209 */ /* 0x000fe40007810000 */
[----:B------:R-:W-:Y:S02]  /*38f0*/  FMNMX.FTZ R28, R45, R26, !PT ;  /* 0x0000001a2d1c7209 */ /* 0x000fe40007810000 */
[----:B0-----:R-:W-:Y:S02]  /*3900*/  FSEL R105, R14, -INF , P3 ;  /* 0xff8000000e697808 */ /* 0x001fe40001800000 */
[----:B------:R-:W-:Y:S01]  /*3910*/  ISETP.GT.AND P3, PT, R6, 0x98, PT ;  /* 0x000000980600780c */ /* 0x000fe20003f64270 */
[----:B------:R-:W-:Y:S01]  /*3920*/  MUFU.TANH R44, R37 ;  /* 0x00000025002c7308 */ /* 0x000fe20000002400 */
[----:B------:R-:W-:-:S02]  /*3930*/  FMNMX.FTZ R78, R155, R78, !PT ;  /* 0x0000004e9b4e7209 */ /* 0x000fc40007810000 */
[----:B------:R-:W-:Y:S02]  /*3940*/  FMNMX.FTZ R28, R47, R28, !PT ;  /* 0x0000001c2f1c7209 */ /* 0x000fe40007810000 */
[----:B-1----:R-:W-:Y:S02]  /*3950*/  FSEL R159, R42, -INF , P3 ;  /* 0xff8000002a9f7808 */ /* 0x002fe40001800000 */
[----:B------:R-:W-:Y:S01]  /*3960*/  FMNMX.FTZ R78, R157, R78, !PT ;  /* 0x0000004e9d4e7209 */ /* 0x000fe20007810000 */
[----:B------:R0:W-:Y:S01]  /*3970*/  MUFU.TANH R42, R36 ;  /* 0x00000024002a7308 */ /* 0x0001e20000002400 */
[----:B------:R-:W-:Y:S02]  /*3980*/  FMNMX.FTZ R28, R49, R28, !PT ;  /* 0x0000001c311c7209 */ /* 0x000fe40007810000 */
[----:B------:R-:W-:Y:S02]  /*3990*/  FMNMX.FTZ R78, R159, R78, !PT ;  /* 0x0000004e9f4e7209 */ /* 0x000fe40007810000 */
[----:B------:R-:W-:-:S02]  /*39a0*/  FMNMX.FTZ R28, R51, R28, !PT ;  /* 0x0000001c331c7209 */ /* 0x000fc40007810000 */
[----:B------:R-:W-:Y:S01]  /*39b0*/  FMNMX.FTZ R78, R161, R78, !PT ;  /* 0x0000004ea14e7209 */ /* 0x000fe20007810000 */
[----:B------:R-:W1:Y:S01]  /*39c0*/  MUFU.TANH R40, R40 ;  /* 0x0000002800287308 */ /* 0x000e620000002400 */
[----:B------:R-:W-:-:S03]  /*39d0*/  FMNMX.FTZ R30, R53, R28, !PT ;  /* 0x0000001c351e7209 */ /* 0x000fc60007810000 */
[----:B------:R-:W2:Y:S01]  /*39e0*/  SHFL.BFLY PT, R127, R78, 0x2, 0x1f ;  /* 0x0c401f004e7f7f89 */ /* 0x000ea200000e0000 */
[----:B------:R-:W-:-:S03]  /*39f0*/  FMNMX.FTZ R30, R55, R30, !PT ;  /* 0x0000001e371e7209 */ /* 0x000fc60007810000 */
[----:B------:R-:W3:Y:S01]  /*3a00*/  MUFU.TANH R46, R41 ;  /* 0x00000029002e7308 */ /* 0x000ee20000002400 */
[----:B------:R-:W-:-:S04]  /*3a10*/  FMNMX.FTZ R30, R57, R30, !PT ;  /* 0x0000001e391e7209 */ /* 0x000fc80007810000 */
[----:B------:R-:W-:-:S04]  /*3a20*/  FMNMX.FTZ R30, R59, R30, !PT ;  /* 0x0000001e3b1e7209 */ /* 0x000fc80007810000 */
[----:B------:R-:W-:-:S04]  /*3a30*/  FMNMX.FTZ R32, R29, R30, !PT ;  /* 0x0000001e1d207209 */ /* 0x000fc80007810000 */
[----:B------:R-:W-:-:S04]  /*3a40*/  FMNMX.FTZ R32, R61, R32, !PT ;  /* 0x000000203d207209 */ /* 0x000fc80007810000 */
[----:B------:R-:W-:Y:S02]  /*3a50*/  FMNMX.FTZ R32, R31, R32, !PT ;  /* 0x000000201f207209 */ /* 0x000fe40007810000 */
[----:B--2---:R-:W-:Y:S02]  /*3a60*/  FMNMX.FTZ R6, R78, R127, !PT ;  /* 0x0000007f4e067209 */ /* 0x004fe40007810000 */
[----:B------:R-:W-:-:S03]  /*3a70*/  FMNMX.FTZ R32, R63, R32, !PT ;  /* 0x000000203f207209 */ /* 0x000fc60007810000 */
[----:B------:R-:W2:Y:S01]  /*3a80*/  SHFL.BFLY PT, R127, R6, 0x1, 0x1f ;  /* 0x0c201f00067f7f89 */ /* 0x000ea200000e0000 */
[----:B------:R-:W-:-:S04]  /*3a90*/  FMNMX.FTZ R34, R65, R32, !PT ;  /* 0x0000002041227209 */ /* 0x000fc80007810000 */
[----:B------:R-:W-:-:S04]  /*3aa0*/  FMNMX.FTZ R34, R69, R34, !PT ;  /* 0x0000002245227209 */ /* 0x000fc80007810000 */
[----:B------:R-:W-:-:S04]  /*3ab0*/  FMNMX.FTZ R34, R71, R34, !PT ;  /* 0x0000002247227209 */ /* 0x000fc80007810000 */
[----:B------:R-:W-:-:S04]  /*3ac0*/  FMNMX.FTZ R34, R35, R34, !PT ;  /* 0x0000002223227209 */ /* 0x000fc80007810000 */
[----:B0-----:R-:W-:-:S04]  /*3ad0*/  FMNMX.FTZ R36, R77, R34, !PT ;  /* 0x000000224d247209 */ /* 0x001fc80007810000 */
[----:B------:R-:W-:Y:S02]  /*3ae0*/  FMNMX.FTZ R36, R83, R36, !PT ;  /* 0x0000002453247209 */ /* 0x000fe40007810000 */
[----:B--2---:R-:W-:Y:S02]  /*3af0*/  FMNMX.FTZ R127, R6, R127, !PT ;  /* 0x0000007f067f7209 */ /* 0x004fe40007810000 */
[----:B------:R-:W-:Y:S02]  /*3b00*/  FMNMX.FTZ R36, R85, R36, !PT ;  /* 0x0000002455247209 */ /* 0x000fe40007810000 */
[C---:B------:R-:W-:Y:S01]  /*3b10*/  FSETP.NEU.FTZ.AND P0, PT, R127.reuse, -INF , PT ;  /* 0xff8000007f00780b */ /* 0x040fe20003f1d000 */
[----:B------:R-:W-:Y:S01]  /*3b20*/  FFMA.FTZ R12, R127, R126, -8 ;  /* 0xc10000007f0c7423 */ /* 0x000fe2000001007e */
[----:B------:R-:W-:-:S04]  /*3b30*/  FMNMX.FTZ R36, R39, R36, !PT ;  /* 0x0000002427247209 */ /* 0x000fc80007810000 */
[----:B------:R-:W-:Y:S02]  /*3b40*/  FMNMX.FTZ R48, R43, R36, !PT ;  /* 0x000000242b307209 */ /* 0x000fe40007810000 */
[----:B------:R-:W-:Y:S02]  /*3b50*/  FSEL R56, R12, RZ, P0 ;  /* 0x000000ff0c387208 */ /* 0x000fe40000000000 */
[----:B------:R-:W-:Y:S02]  /*3b60*/  FMNMX.FTZ R48, R103, R48, !PT ;  /* 0x0000003067307209 */ /* 0x000fe40007810000 */
[----:B------:R-:W-:Y:S01]  /*3b70*/  ISETP.NE.AND P0, PT, R108, RZ, PT ;  /* 0x000000ff6c00720c */ /* 0x000fe20003f05270 */
[--C-:B------:R-:W-:Y:S01]  /*3b80*/  FFMA.FTZ R117, R117, R126, -R56.reuse ;  /* 0x0000007e75757223 */ /* 0x100fe20000010838 */
[----:B------:R-:W-:Y:S01]  /*3b90*/  FMNMX.FTZ R48, R105, R48, !PT ;  /* 0x0000003069307209 */ /* 0x000fe20007810000 */
[-CC-:B------:R-:W-:Y:S01]  /*3ba0*/  FFMA.FTZ R89, R89, R126.reuse, -R56.reuse ;  /* 0x0000007e59597223 */ /* 0x180fe20000010838 */
[--C-:B------:R-:W-:Y:S01]  /*3bb0*/  FFMA.FTZ R121, R121, R126, -R56.reuse ;  /* 0x0000007e79797223 */ /* 0x100fe20000010838 */
[----:B------:R0:W-:Y:S01]  /*3bc0*/  MUFU.EX2 R32, R117 ;  /* 0x0000007500207308 */ /* 0x0001e20000000800 */
[----:B------:R-:W-:Y:S01]  /*3bd0*/  FMNMX.FTZ R48, R107, R48, !PT ;  /* 0x000000306b307209 */ /* 0x000fe20007810000 */
[-CC-:B------:R-:W-:Y:S01]  /*3be0*/  FFMA.FTZ R14, R91, R126.reuse, -R56.reuse ;  /* 0x0000007e5b0e7223 */ /* 0x180fe20000010838 */
[-CC-:B------:R-:W-:Y:S01]  /*3bf0*/  FFMA.FTZ R91, R123, R126.reuse, -R56.reuse ;  /* 0x0000007e7b5b7223 */ /* 0x180fe20000010838 */
[-CC-:B------:R-:W-:Y:S01]  /*3c00*/  FFMA.FTZ R125, R125, R126.reuse, -R56.reuse ;  /* 0x0000007e7d7d7223 */ /* 0x180fe20000010838 */
[----:B-1----:R-:W-:Y:S01]  /*3c10*/  FSEL R123, R40, -INF , P3 ;  /* 0xff800000287b7808 */ /* 0x002fe20001800000 */
[-CC-:B------:R-:W-:Y:S01]  /*3c20*/  FFMA.FTZ R109, R109, R126.reuse, -R56.reuse ;  /* 0x0000007e6d6d7223 */ /* 0x180fe20000010838 */
[-CC-:B------:R-:W-:Y:S01]  /*3c30*/  FFMA.FTZ R6, R67, R126.reuse, -R56.reuse ;  /* 0x0000007e43067223 */ /* 0x180fe20000010838 */
[----:B------:R1:W-:Y:S01]  /*3c40*/  MUFU.EX2 R20, R89 ;  /* 0x0000005900147308 */ /* 0x0003e20000000800 */
[----:B0-----:R-:W-:Y:S01]  /*3c50*/  FSEL R117, R38, -INF , P6 ;  /* 0xff80000026757808 */ /* 0x001fe20003000000 */
[-CC-:B------:R-:W-:Y:S01]  /*3c60*/  FFMA.FTZ R67, R95, R126.reuse, -R56.reuse ;  /* 0x0000007e5f437223 */ /* 0x180fe20000010838 */
[-CC-:B------:R-:W-:Y:S01]  /*3c70*/  FFMA.FTZ R95, R131, R126.reuse, -R56.reuse ;  /* 0x0000007e835f7223 */ /* 0x180fe20000010838 */
[--C-:B------:R-:W-:Y:S01]  /*3c80*/  FFMA.FTZ R33, R10, R126, -R56.reuse ;  /* 0x0000007e0a217223 */ /* 0x100fe20000010838 */
[----:B------:R-:W-:Y:S01]  /*3c90*/  FMNMX.FTZ R48, R117, R48, !PT ;  /* 0x0000003075307209 */ /* 0x000fe20007810000 */
[-CC-:B------:R-:W-:Y:S01]  /*3ca0*/  FFMA.FTZ R97, R97, R126.reuse, -R56.reuse ;  /* 0x0000007e61617223 */ /* 0x180fe20000010838 */
[-CC-:B------:R-:W-:Y:S01]  /*3cb0*/  FFMA.FTZ R101, R101, R126.reuse, -R56.reuse ;  /* 0x0000007e65657223 */ /* 0x180fe20000010838 */
[----:B------:R0:W-:Y:S01]  /*3cc0*/  MUFU.EX2 R34, R121 ;  /* 0x0000007900227308 */ /* 0x0001e20000000800 */
[-CC-:B-1----:R-:W-:Y:S01]  /*3cd0*/  FFMA.FTZ R89, R119, R126.reuse, -R56.reuse ;  /* 0x0000007e77597223 */ /* 0x182fe20000010838 */
[----:B------:R-:W-:Y:S01]  /*3ce0*/  FSEL R119, R42, -INF , P5 ;  /* 0xff8000002a777808 */ /* 0x000fe20002800000 */
[-CC-:B------:R-:W-:Y:S01]  /*3cf0*/  FFMA.FTZ R111, R111, R126.reuse, -R56.reuse ;  /* 0x0000007e6f6f7223 */ /* 0x180fe20000010838 */
[-CC-:B------:R-:W-:Y:S01]  /*3d00*/  FFMA.FTZ R10, R73, R126.reuse, -R56.reuse ;  /* 0x0000007e490a7223 */ /* 0x180fe20000010838 */
[--C-:B------:R-:W-:Y:S01]  /*3d10*/  FFMA.FTZ R37, R75, R126, -R56.reuse ;  /* 0x0000007e4b257223 */ /* 0x100fe20000010838 */
[----:B------:R-:W-:Y:S01]  /*3d20*/  FMNMX.FTZ R48, R119, R48, !PT ;  /* 0x0000003077307209 */ /* 0x000fe20007810000 */
        /* <DEDUP_REMOVED lines=10> */
[----:B---3--:R-:W-:Y:S01]  /*3dd0*/  FSEL R125, R46, -INF , P2 ;  /* 0xff8000002e7d7808 */ /* 0x008fe20001000000 */
[--C-:B------:R-:W-:Y:S01]  /*3de0*/  FFMA.FTZ R87, R115, R126, -R56.reuse ;  /* 0x0000007e73577223 */ /* 0x100fe20000010838 */
[----:B------:R-:W-:Y:S01]  /*3df0*/  FMNMX.FTZ R48, R123, R48, !PT ;  /* 0x000000307b307209 */ /* 0x000fe20007810000 */
[-CC-:B------:R-:W-:Y:S01]  /*3e00*/  FFMA.FTZ R93, R129, R126.reuse, -R56.reuse ;  /* 0x0000007e815d7223 */ /* 0x180fe20000010838 */
[-CC-:B------:R-:W-:Y:S01]  /*3e10*/  FFMA.FTZ R38, R133, R126.reuse, -R56.reuse ;  /* 0x0000007e85267223 */ /* 0x180fe20000010838 */
[--C-:B------:R-:W-:Y:S01]  /*3e20*/  FFMA.FTZ R40, R135, R126, -R56.reuse ;  /* 0x0000007e87287223 */ /* 0x100fe20000010838 */
[----:B------:R-:W-:Y:S01]  /*3e30*/  FMNMX.FTZ R48, R125, R48, !PT ;  /* 0x000000307d307209 */ /* 0x000fe20007810000 */
[----:B------:R1:W-:Y:S01]  /*3e40*/  MUFU.EX2 R24, R97 ;  /* 0x0000006100187308 */ /* 0x0003e20000000800 */
[-CC-:B------:R-:W-:Y:S01]  /*3e50*/  FFMA.FTZ R42, R139, R126.reuse, -R56.reuse ;  /* 0x0000007e8b2a7223 */ /* 0x180fe20000010838 */
[-CC-:B------:R-:W-:Y:S01]  /*3e60*/  FFMA.FTZ R99, R141, R126.reuse, -R56.reuse ;  /* 0x0000007e8d637223 */ /* 0x180fe20000010838 */
[-CC-:B------:R-:W-:Y:S01]  /*3e70*/  FFMA.FTZ R44, R143, R126.reuse, -R56.reuse ;  /* 0x0000007e8f2c7223 */ /* 0x180fe20000010838 */
[----:B0-----:R-:W0:Y:S01]  /*3e80*/  SHFL.BFLY PT, R109, R48, 0x2, 0x1f ;  /* 0x0c401f00306d7f89 */ /* 0x001e2200000e0000 */
[-CC-:B------:R-:W-:Y:S01]  /*3e90*/  FFMA.FTZ R46, R147, R126.reuse, -R56.reuse ;  /* 0x0000007e932e7223 */ /* 0x180fe20000010838 */
[-CC-:B------:R-:W-:Y:S01]  /*3ea0*/  FFMA.FTZ R50, R155, R126.reuse, -R56.reuse ;  /* 0x0000007e9b327223 */ /* 0x180fe20000010838 */
[-CC-:B------:R-:W-:Y:S01]  /*3eb0*/  FFMA.FTZ R113, R157, R126.reuse, -R56.reuse ;  /* 0x0000007e9d717223 */ /* 0x180fe20000010838 */
[----:B------:R2:W-:Y:S01]  /*3ec0*/  MUFU.EX2 R26, R101 ;  /* 0x00000065001a7308 */ /* 0x0005e20000000800 */
[-CC-:B-1----:R-:W-:Y:S01]  /*3ed0*/  FFMA.FTZ R97, R137, R126.reuse, -R56.reuse ;  /* 0x0000007e89617223 */ /* 0x182fe20000010838 */
[----:B------:R-:W-:Y:S01]  /*3ee0*/  FFMA.FTZ R115, R161, R126, -R56 ;  /* 0x0000007ea1737223 */ /* 0x000fe20000010838 */
[----:B------:R-:W-:-:S05]  /*3ef0*/  IMAD.MOV.U32 R108, RZ, RZ, R25 ;  /* 0x000000ffff6c7224 */ /* 0x000fca00078e0019 */
[----:B------:R1:W-:Y:S01]  /*3f00*/  MUFU.EX2 R30, R111 ;  /* 0x0000006f001e7308 */ /* 0x0003e20000000800 */
[----:B--2---:R-:W-:-:S07]  /*3f10*/  FFMA.FTZ R101, R145, R126, -R56 ;  /* 0x0000007e91657223 */ /* 0x004fce0000010838 */
[----:B------:R-:W-:Y:S01]  /*3f20*/  MUFU.EX2 R6, R6 ;  /* 0x0000000600067308 */ /* 0x000fe20000000800 */
[-CC-:B-1----:R-:W-:Y:S01]  /*3f30*/  FFMA.FTZ R111, R153, R126.reuse, -R56.reuse ;  /* 0x0000007e996f7223 */ /* 0x182fe20000010838 */
[----:B0-----:R-:W-:Y:S01]  /*3f40*/  FMNMX.FTZ R52, R48, R109, !PT ;  /* 0x0000006d30347209 */ /* 0x001fe20007810000 */
[-CC-:B------:R-:W-:Y:S01]  /*3f50*/  FFMA.FTZ R109, R149, R126.reuse, -R56.reuse ;  /* 0x0000007e956d7223 */ /* 0x180fe20000010838 */
[----:B------:R-:W-:-:S04]  /*3f60*/  FFMA.FTZ R48, R151, R126, -R56 ;  /* 0x0000007e97307223 */ /* 0x000fc80000010838 */
[----:B------:R-:W-:Y:S01]  /*3f70*/  MUFU.EX2 R33, R33 ;  /* 0x0000002100217308 */ /* 0x000fe20000000800 */
[----:B------:R-:W0:Y:S07]  /*3f80*/  SHFL.BFLY PT, R131, R52, 0x1, 0x1f ;  /* 0x0c201f0034837f89 */ /* 0x000e2e00000e0000 */
[----:B------:R-:W-:Y:S08]  /*3f90*/  MUFU.EX2 R10, R10 ;  /* 0x0000000a000a7308 */ /* 0x000ff00000000800 */
[----:B------:R-:W1:Y:S08]  /*3fa0*/  MUFU.EX2 R37, R37 ;  /* 0x0000002500257308 */ /* 0x000e700000000800 */
[----:B------:R-:W2:Y:S01]  /*3fb0*/  MUFU.EX2 R12, R12 ;  /* 0x0000000c000c7308 */ /* 0x000ea20000000800 */
[----:B0-----:R-:W-:Y:S01]  /*3fc0*/  FMNMX.FTZ R131, R52, R131, !PT ;  /* 0x0000008334837209 */ /* 0x001fe20007810000 */
[----:B------:R-:W-:-:S03]  /*3fd0*/  FFMA.FTZ R52, R159, R126, -R56 ;  /* 0x0000007e9f347223 */ /* 0x000fc60000010838 */
[C---:B------:R-:W-:Y:S01]  /*3fe0*/  FSETP.NEU.FTZ.AND P2, PT, R131.reuse, -INF , PT ;  /* 0xff8000008300780b */ /* 0x040fe20003f5d000 */
[----:B------:R-:W-:Y:S02]  /*3ff0*/  FFMA.FTZ R54, R131, R126, -8 ;  /* 0xc100000083367423 */ /* 0x000fe4000001007e */
[----:B------:R-:W-:Y:S01]  /*4000*/  MUFU.EX2 R41, R41 ;  /* 0x0000002900297308 */ /* 0x000fe20000000800 */
[----:B-1----:R-:W-:Y:S02]  /*4010*/  F2FP.SATFINITE.E4M3.F32.PACK_AB_MERGE_C R201, R37, R10, RZ ;  /* 0x0000000a25c9723e */ /* 0x002fe400048070ff */
[----:B------:R-:W-:Y:S02]  /*4020*/  FSEL R62, R54, RZ, P2 ;  /* 0x000000ff363e7208 */ /* 0x000fe40001000000 */
[----:B------:R-:W-:Y:S02]  /*4030*/  F2FP.SATFINITE.E4M3.F32.PACK_AB_MERGE_C R201, R33, R6, R201 ;  /* 0x0000000621c9723e */ /* 0x000fe400048070c9 */
[----:B------:R-:W-:Y:S01]  /*4040*/  ISETP.GE.AND P2, PT, R22, R17, PT ;  /* 0x000000111600720c */ /* 0x000fe20003f46270 */
[-CC-:B------:R-:W-:Y:S01]  /*4050*/  FFMA.FTZ R5, R5, R126.reuse, -R62.reuse ;  /* 0x0000007e05057223 */ /* 0x180fe2000001083e */
[-CC-:B------:R-:W-:Y:S01]  /*4060*/  FFMA.FTZ R4, R4, R126.reuse, -R62.reuse ;  /* 0x0000007e04047223 */ /* 0x180fe2000001083e */
[-CC-:B------:R-:W-:Y:S01]  /*4070*/  FFMA.FTZ R56, R7, R126.reuse, -R62.reuse ;  /* 0x0000007e07387223 */ /* 0x180fe2000001083e */
[-CC-:B------:R-:W-:Y:S01]  /*4080*/  FFMA.FTZ R58, R9, R126.reuse, -R62.reuse ;  /* 0x0000007e093a7223 */ /* 0x180fe2000001083e */
[-CC-:B------:R-:W-:Y:S01]  /*4090*/  FFMA.FTZ R7, R11, R126.reuse, -R62.reuse ;  /* 0x0000007e0b077223 */ /* 0x180fe2000001083e */
[-CC-:B------:R-:W-:Y:S01]  /*40a0*/  FFMA.FTZ R54, R13, R126.reuse, -R62.reuse ;  /* 0x0000007e0d367223 */ /* 0x180fe2000001083e */
[----:B------:R-:W-:Y:S01]  /*40b0*/  MUFU.EX2 R5, R5 ;  /* 0x0000000500057308 */ /* 0x000fe20000000800 */
[-CC-:B------:R-:W-:Y:S01]  /*40c0*/  FFMA.FTZ R15, R15, R126.reuse, -R62.reuse ;  /* 0x0000007e0f0f7223 */ /* 0x180fe2000001083e */
[-CC-:B------:R-:W-:Y:S01]  /*40d0*/  FFMA.FTZ R9, R21, R126.reuse, -R62.reuse ;  /* 0x0000007e15097223 */ /* 0x180fe2000001083e */
[----:B------:R-:W-:Y:S01]  /*40e0*/  FADD.FTZ R21, R6, R33 ;  /* 0x0000002106157221 */ /* 0x000fe20000010000 */
[-CC-:B------:R-:W-:Y:S01]  /*40f0*/  FFMA.FTZ R19, R19, R126.reuse, -R62.reuse ;  /* 0x0000007e13137223 */ /* 0x180fe2000001083e */
[-CC-:B------:R-:W-:Y:S01]  /*4100*/  FFMA.FTZ R27, R27, R126.reuse, -R62.reuse ;  /* 0x0000007e1b1b7223 */ /* 0x180fe2000001083e */
[-CC-:B------:R-:W-:Y:S01]  /*4110*/  FFMA.FTZ R45, R45, R126.reuse, -R62.reuse ;  /* 0x0000007e2d2d7223 */ /* 0x180fe2000001083e */
[----:B------:R-:W-:Y:S01]  /*4120*/  FADD.FTZ R80, R10, R21 ;  /* 0x000000150a507221 */ /* 0x000fe20000010000 */
[----:B------:R-:W0:Y:S01]  /*4130*/  MUFU.EX2 R4, R4 ;  /* 0x0000000400047308 */ /* 0x000e220000000800 */
[-CC-:B------:R-:W-:Y:S01]  /*4140*/  FFMA.FTZ R11, R47, R126.reuse, -R62.reuse ;  /* 0x0000007e2f0b7223 */ /* 0x180fe2000001083e */
[-C--:B------:R-:W-:Y:S01]  /*4150*/  FFMA.FTZ R51, R51, R126.reuse, -R62 ;  /* 0x0000007e33337223 */ /* 0x080fe2000001083e */
[----:B------:R-:W-:Y:S01]  /*4160*/  FADD.FTZ R21, R37, R80 ;  /* 0x0000005025157221 */ /* 0x000fe20000010000 */
[-CC-:B------:R-:W-:Y:S01]  /*4170*/  FFMA.FTZ R53, R53, R126.reuse, -R62.reuse ;  /* 0x0000007e35357223 */ /* 0x180fe2000001083e */
[-CC-:B------:R-:W-:Y:S01]  /*4180*/  FFMA.FTZ R13, R55, R126.reuse, -R62.reuse ;  /* 0x0000007e370d7223 */ /* 0x180fe2000001083e */
[-CC-:B------:R-:W-:Y:S01]  /*4190*/  FFMA.FTZ R60, R57, R126.reuse, -R62.reuse ;  /* 0x0000007e393c7223 */ /* 0x180fe2000001083e */
[----:B--2---:R-:W-:Y:S01]  /*41a0*/  FADD.FTZ R80, R12, R21 ;  /* 0x000000150c507221 */ /* 0x004fe20000010000 */
[----:B------:R1:W2:Y:S01]  /*41b0*/  MUFU.EX2 R64, R56 ;  /* 0x0000003800407308 */ /* 0x0002a20000000800 */
[-CC-:B------:R-:W-:Y:S01]  /*41c0*/  FFMA.FTZ R59, R59, R126.reuse, -R62.reuse ;  /* 0x0000007e3b3b7223 */ /* 0x180fe2000001083e */
[-CC-:B------:R-:W-:Y:S01]  /*41d0*/  FFMA.FTZ R29, R29, R126.reuse, -R62.reuse ;  /* 0x0000007e1d1d7223 */ /* 0x180fe2000001083e */
[-CC-:B------:R-:W-:Y:S01]  /*41e0*/  FFMA.FTZ R61, R61, R126.reuse, -R62.reuse ;  /* 0x0000007e3d3d7223 */ /* 0x180fe2000001083e */
[-CC-:B------:R-:W-:Y:S01]  /*41f0*/  FFMA.FTZ R31, R31, R126.reuse, -R62.reuse ;  /* 0x0000007e1f1f7223 */ /* 0x180fe2000001083e */
[-CC-:B------:R-:W-:Y:S01]  /*4200*/  FFMA.FTZ R63, R63, R126.reuse, -R62.reuse ;  /* 0x0000007e3f3f7223 */ /* 0x180fe2000001083e */
[-CC-:B------:R-:W-:Y:S01]  /*4210*/  FFMA.FTZ R65, R65, R126.reuse, -R62.reuse ;  /* 0x0000007e41417223 */ /* 0x180fe2000001083e */
[-CC-:B------:R-:W-:Y:S01]  /*4220*/  FFMA.FTZ R69, R69, R126.reuse, -R62.reuse ;  /* 0x0000007e45457223 */ /* 0x180fe2000001083e */
[----:B------:R3:W4:Y:S01]  /*4230*/  MUFU.EX2 R129, R58 ;  /* 0x0000003a00817308 */ /* 0x0007220000000800 */
[----:B-1----:R-:W-:Y:S01]  /*4240*/  FFMA.FTZ R56, R23, R126, -R62 ;  /* 0x0000007e17387223 */ /* 0x002fe2000001083e */
[----:B------:R-:W-:-:S02]  /*4250*/  IMAD.U32 R23, RZ, RZ, UR40 ;  /* 0x00000028ff177e24 */ /* 0x000fc4000f8e00ff */
[-CC-:B------:R-:W-:Y:S01]  /*4260*/  FFMA.FTZ R71, R71, R126.reuse, -R62.reuse ;  /* 0x0000007e47477223 */ /* 0x180fe2000001083e */
[-CC-:B------:R-:W-:Y:S01]  /*4270*/  FFMA.FTZ R35, R35, R126.reuse, -R62.reuse ;  /* 0x0000007e23237223 */ /* 0x180fe2000001083e */
[-CC-:B------:R-:W-:Y:S01]  /*4280*/  FFMA.FTZ R77, R77, R126.reuse, -R62.reuse ;  /* 0x0000007e4d4d7223 */ /* 0x180fe2000001083e */
[-CC-:B------:R-:W-:Y:S01]  /*4290*/  FFMA.FTZ R83, R83, R126.reuse, -R62.reuse ;  /* 0x0000007e53537223 */ /* 0x180fe2000001083e */
[-CC-:B------:R-:W-:Y:S01]  /*42a0*/  FFMA.FTZ R85, R85, R126.reuse, -R62.reuse ;  /* 0x0000007e55557223 */ /* 0x180fe2000001083e */
[----:B------:R-:W1:Y:S01]  /*42b0*/  MUFU.EX2 R7, R7 ;  /* 0x0000000700077308 */ /* 0x000e620000000800 */
[-CC-:B---3--:R-:W-:Y:S01]  /*42c0*/  FFMA.FTZ R58, R49, R126.reuse, -R62.reuse ;  /* 0x0000007e313a7223 */ /* 0x188fe2000001083e */
[-CC-:B------:R-:W-:Y:S01]  /*42d0*/  FFMA.FTZ R39, R39, R126.reuse, -R62.reuse ;  /* 0x0000007e27277223 */ /* 0x180fe2000001083e */
[-CC-:B------:R-:W-:Y:S01]  /*42e0*/  FFMA.FTZ R43, R43, R126.reuse, -R62.reuse ;  /* 0x0000007e2b2b7223 */ /* 0x180fe2000001083e */
[-CC-:B------:R-:W-:Y:S01]  /*42f0*/  FFMA.FTZ R103, R103, R126.reuse, -R62.reuse ;  /* 0x0000007e67677223 */ /* 0x180fe2000001083e */
[-CC-:B------:R-:W-:Y:S01]  /*4300*/  FFMA.FTZ R105, R105, R126.reuse, -R62.reuse ;  /* 0x0000007e69697223 */ /* 0x180fe2000001083e */
[-CC-:B------:R-:W-:Y:S01]  /*4310*/  FFMA.FTZ R107, R107, R126.reuse, -R62.reuse ;  /* 0x0000007e6b6b7223 */ /* 0x180fe2000001083e */
[-CC-:B------:R-:W-:Y:S01]  /*4320*/  FFMA.FTZ R117, R117, R126.reuse, -R62.reuse ;  /* 0x0000007e75757223 */ /* 0x180fe2000001083e */
[----:B------:R-:W3:Y:S01]  /*4330*/  MUFU.EX2 R54, R54 ;  /* 0x0000003600367308 */ /* 0x000ee20000000800 */
[-CC-:B------:R-:W-:Y:S01]  /*4340*/  FFMA.FTZ R119, R119, R126.reuse, -R62.reuse ;  /* 0x0000007e77777223 */ /* 0x180fe2000001083e */
[-CC-:B------:R-:W-:Y:S01]  /*4350*/  FFMA.FTZ R121, R121, R126.reuse, -R62.reuse ;  /* 0x0000007e79797223 */ /* 0x180fe2000001083e */
[-CC-:B------:R-:W-:Y:S01]  /*4360*/  FFMA.FTZ R123, R123, R126.reuse, -R62.reuse ;  /* 0x0000007e7b7b7223 */ /* 0x180fe2000001083e */
[----:B------:R-:W-:Y:S01]  /*4370*/  FFMA.FTZ R62, R125, R126, -R62 ;  /* 0x0000007e7d3e7223 */ /* 0x000fe2000001083e */
[----:B------:R-:W-:-:S02]  /*4380*/  IMAD.MOV.U32 R33, RZ, RZ, R25 ;  /* 0x000000ffff217224 */ /* 0x000fc400078e0019 */
[--C-:B------:R-:W-:Y:S01]  /*4390*/  IMAD.MOV.U32 R37, RZ, RZ, R25.reuse ;  /* 0x000000ffff257224 */ /* 0x100fe200078e0019 */
[----:B------:R0:W-:Y:S01]  /*43a0*/  MUFU.EX2 R66, R15 ;  /* 0x0000000f00427308 */ /* 0x0001e20000000800 */
[--C-:B------:R-:W-:Y:S02]  /*43b0*/  IMAD.MOV.U32 R47, RZ, RZ, R25.reuse ;  /* 0x000000ffff2f7224 */ /* 0x100fe400078e0019 */
[--C-:B------:R-:W-:Y:S02]  /*43c0*/  IMAD.MOV.U32 R49, RZ, RZ, R25.reuse ;  /* 0x000000ffff317224 */ /* 0x100fe400078e0019 */
[--C-:B------:R-:W-:Y:S02]  /*43d0*/  IMAD.MOV.U32 R55, RZ, RZ, R25.reuse ;  /* 0x000000ffff377224 */ /* 0x100fe400078e0019 */
[----:B------:R-:W-:Y:S01]  /*43e0*/  IMAD.MOV.U32 R57, RZ, RZ, R25 ;  /* 0x000000ffff397224 */ /* 0x000fe200078e0019 */
[----:B------:R-:W5:Y:S01]  /*43f0*/  MUFU.EX2 R14, R14 ;  /* 0x0000000e000e7308 */ /* 0x000f620000000800 */
[----:B0-----:R-:W-:-:S04]  /*4400*/  FADD.FTZ R15, R5, R4 ;  /* 0x00000004050f7221 */ /* 0x001fc80000010000 */
[----:B--2---:R-:W-:Y:S01]  /*4410*/  FADD.FTZ R78, R64, R15 ;  /* 0x0000000f404e7221 */ /* 0x004fe20000010000 */
[----:B------:R-:W-:Y:S02]  /*4420*/  @!P1 VIADD R15, R23, 0x33440 ;  /* 0x00033440170f9836 */ /* 0x000fe40000000000 */
[----:B------:R-:W-:Y:S01]  /*4430*/  FADD.FTZ R23, R41, R80 ;  /* 0x0000005029177221 */ /* 0x000fe20000010000 */
[----:B------:R-:W0:Y:S01]  /*4440*/  MUFU.EX2 R67, R67 ;  /* 0x0000004300437308 */ /* 0x000e220000000800 */
[C---:B----4-:R-:W-:Y:S01]  /*4450*/  FADD.FTZ R78, R129.reuse, R78 ;  /* 0x0000004e814e7221 */ /* 0x050fe20000010000 */
[----:B------:R-:W-:Y:S02]  /*4460*/  F2FP.SATFINITE.E4M3.F32.PACK_AB_MERGE_C R64, R129, R64, RZ ;  /* 0x000000408140723e */ /* 0x000fe400048070ff */
[----:B------:R-:W-:Y:S01]  /*4470*/  @!P1 PRMT R15, RZ, 0x654, R15 ;  /* 0x00000654ff0f9816 */ /* 0x000fe2000000000f */
[----:B-1----:R-:W-:Y:S01]  /*4480*/  FADD.FTZ R21, R7, R78 ;  /* 0x0000004e07157221 */ /* 0x002fe20000010000 */
[----:B------:R-:W-:Y:S01]  /*4490*/  F2FP.SATFINITE.E4M3.F32.PACK_AB_MERGE_C R200, R4, R5, R64 ;  /* 0x0000000504c8723e */ /* 0x000fe20004807040 */
[----:B------:R-:W-:Y:S01]  /*44a0*/  IMAD.MOV.U32 R64, RZ, RZ, R25 ;  /* 0x000000ffff407224 */ /* 0x000fe200078e0019 */
[----:B------:R-:W1:Y:S01]  /*44b0*/  MUFU.EX2 R19, R19 ;  /* 0x0000001300137308 */ /* 0x000e620000000800 */
[----:B---3--:R-:W-:Y:S01]  /*44c0*/  FADD.FTZ R21, R54, R21 ;  /* 0x0000001536157221 */ /* 0x008fe20000010000 */
[----:B-----5:R-:W-:Y:S01]  /*44d0*/  FADD.FTZ R82, R14, R23 ;  /* 0x000000170e527221 */ /* 0x020fe20000010000 */
[----:B------:R2:W-:Y:S02]  /*44e0*/  @!P1 SYNCS.ARRIVE.TRANS64.RED.A1T0 RZ, [R15+URZ], RZ ;  /* 0x000000ff0fff99a7 */ /* 0x0005e4000810043f */
[----:B------:R-:W-:-:S03]  /*44f0*/  FADD.FTZ R80, R66, R21 ;  /* 0x0000001542507221 */ /* 0x000fc60000010000 */
[----:B------:R-:W3:Y:S01]  /*4500*/  MUFU.EX2 R9, R9 ;  /* 0x0000000900097308 */ /* 0x000ee20000000800 */
[C---:B0-----:R-:W-:Y:S01]  /*4510*/  F2FP.SATFINITE.E4M3.F32.PACK_AB_MERGE_C R203, R67.reuse, R14, RZ ;  /* 0x0000000e43cb723e */ /* 0x041fe200048070ff */
[----:B--2---:R-:W-:Y:S01]  /*4520*/  FADD.FTZ R15, R67, R82 ;  /* 0x00000052430f7221 */ /* 0x004fe20000010000 */
[----:B------:R-:W-:Y:S02]  /*4530*/  IMAD.MOV.U32 R67, RZ, RZ, R25 ;  /* 0x000000ffff437224 */ /* 0x000fe400078e0019 */
[----:B------:R-:W-:Y:S01]  /*4540*/  F2FP.SATFINITE.E4M3.F32.PACK_AB_MERGE_C R203, R41, R12, R203 ;  /* 0x0000000c29cb723e */ /* 0x000fe200048070cb */
[----:B------:R-:W-:Y:S02]  /*4550*/  IMAD.MOV.U32 R41, RZ, RZ, R25 ;  /* 0x000000ffff297224 */ /* 0x000fe400078e0019 */
[----:B------:R-:W-:Y:S01]  /*4560*/  FADD.FTZ R82, R20, R15 ;  /* 0x0000000f14527221 */ /* 0x000fe20000010000 */
[----:B------:R-:W0:Y:S01]  /*4570*/  MUFU.EX2 R73, R73 ;  /* 0x0000004900497308 */ /* 0x000e220000000800 */
[C---:B-1----:R-:W-:Y:S01]  /*4580*/  FADD.FTZ R80, R19.reuse, R80 ;  /* 0x0000005013507221 */ /* 0x042fe20000010000 */
[----:B------:R-:W-:-:S04]  /*4590*/  F2FP.SATFINITE.E4M3.F32.PACK_AB_MERGE_C R66, R19, R66, RZ ;  /* 0x000000421342723e */ /* 0x000fc800048070ff */
[----:B------:R-:W-:Y:S01]  /*45a0*/  F2FP.SATFINITE.E4M3.F32.PACK_AB_MERGE_C R202, R54, R7, R66 ;  /* 0x0000000736ca723e */ /* 0x000fe20004807042 */
[--C-:B------:R-:W-:Y:S01]  /*45b0*/  IMAD.MOV.U32 R54, RZ, RZ, R25.reuse ;  /* 0x000000ffff367224 */ /* 0x100fe200078e0019 */
[----:B------:R-:W1:Y:S01]  /*45c0*/  MUFU.EX2 R56, R56 ;  /* 0x0000003800387308 */ /* 0x000e620000000800 */
[----:B---3--:R-:W-:Y:S01]  /*45d0*/  FADD.FTZ R15, R9, R80 ;  /* 0x00000050090f7221 */ /* 0x008fe20000010000 */
[----:B------:R-:W-:-:S06]  /*45e0*/  IMAD.MOV.U32 R66, RZ, RZ, R25 ;  /* 0x000000ffff427224 */ /* 0x000fcc00078e0019 */
[----:B------:R-:W2:Y:S01]  /*45f0*/  MUFU.EX2 R27, R27 ;  /* 0x0000001b001b7308 */ /* 0x000ea20000000800 */
[----:B0-----:R-:W-:-:S04]  /*4600*/  FADD.FTZ R21, R73, R82 ;  /* 0x0000005249157221 */ /* 0x001fc80000010000 */
[----:B------:R-:W-:-:S03]  /*4610*/  FADD.FTZ R84, R24, R21 ;  /* 0x0000001518547221 */ /* 0x000fc60000010000 */
[----:B------:R-:W0:Y:S01]  /*4620*/  MUFU.EX2 R75, R75 ;  /* 0x0000004b004b7308 */ /* 0x000e220000000800 */
[----:B-1----:R-:W-:-:S07]  /*4630*/  FADD.FTZ R82, R56, R15 ;  /* 0x0000000f38527221 */ /* 0x002fce0000010000 */
[----:B------:R1:W3:Y:S01]  /*4640*/  MUFU.EX2 R68, R45 ;  /* 0x0000002d00447308 */ /* 0x0002e20000000800 */
[----:B--2---:R-:W-:-:S07]  /*4650*/  FADD.FTZ R15, R27, R82 ;  /* 0x000000521b0f7221 */ /* 0x004fce0000010000 */
[----:B------:R-:W2:Y:S01]  /*4660*/  MUFU.EX2 R11, R11 ;  /* 0x0000000b000b7308 */ /* 0x000ea20000000800 */
[C---:B0-----:R-:W-:Y:S01]  /*4670*/  FADD.FTZ R21, R75.reuse, R84 ;  /* 0x000000544b157221 */ /* 0x041fe20000010000 */
[----:B------:R-:W-:Y:S01]  /*4680*/  F2FP.SATFINITE.E4M3.F32.PACK_AB_MERGE_C R75, R75, R24, RZ ;  /* 0x000000184b4b723e */ /* 0x000fe200048070ff */
[----:B-1----:R-:W-:Y:S02]  /*4690*/  IMAD.MOV.U32 R45, RZ, RZ, R25 ;  /* 0x000000ffff2d7224 */ /* 0x002fe400078e0019 */
[----:B------:R-:W-:Y:S01]  /*46a0*/  FADD.FTZ R84, R26, R21 ;  /* 0x000000151a547221 */ /* 0x000fe20000010000 */
[----:B------:R-:W-:Y:S01]  /*46b0*/  F2FP.SATFINITE.E4M3.F32.PACK_AB_MERGE_C R205, R73, R20, R75 ;  /* 0x0000001449cd723e */ /* 0x000fe2000480704b */
[----:B------:R-:W-:Y:S01]  /*46c0*/  IMAD.MOV.U32 R73, RZ, RZ, R25 ;  /* 0x000000ffff497224 */ /* 0x000fe200078e0019 */
[----:B------:R-:W0:Y:S01]  /*46d0*/  MUFU.EX2 R79, R79 ;  /* 0x0000004f004f7308 */ /* 0x000e220000000800 */
[C---:B---3--:R-:W-:Y:S01]  /*46e0*/  FADD.FTZ R82, R68.reuse, R15 ;  /* 0x0000000f44527221 */ /* 0x048fe20000010000 */
[----:B------:R-:W-:Y:S01]  /*46f0*/  F2FP.SATFINITE.E4M3.F32.PACK_AB_MERGE_C R27, R68, R27, RZ ;  /* 0x0000001b441b723e */ /* 0x000fe200048070ff */
[----:B------:R-:W-:-:S02]  /*4700*/  IMAD.MOV.U32 R68, RZ, RZ, R25 ;  /* 0x000000ffff447224 */ /* 0x000fc400078e0019 */
[----:B------:R-:W-:Y:S01]  /*4710*/  IMAD.MOV.U32 R75, RZ, RZ, R25 ;  /* 0x000000ffff4b7224 */ /* 0x000fe200078e0019 */
[----:B------:R-:W-:Y:S01]  /*4720*/  F2FP.SATFINITE.E4M3.F32.PACK_AB_MERGE_C R204, R56, R9, R27 ;  /* 0x0000000938cc723e */ /* 0x000fe2000480701b */
[--C-:B------:R-:W-:Y:S01]  /*4730*/  IMAD.MOV.U32 R27, RZ, RZ, R25.reuse ;  /* 0x000000ffff1b7224 */ /* 0x100fe200078e0019 */
[----:B------:R-:W1:Y:S01]  /*4740*/  MUFU.EX2 R58, R58 ;  /* 0x0000003a003a7308 */ /* 0x000e620000000800 */
[----:B--2---:R-:W-:Y:S01]  /*4750*/  FADD.FTZ R15, R11, R82 ;  /* 0x000000520b0f7221 */ /* 0x004fe20000010000 */
        /* <DEDUP_REMOVED lines=24> */
[--C-:B------:R-:W-:Y:S02]  /*48e0*/  IMAD.MOV.U32 R58, RZ, RZ, R25.reuse ;  /* 0x000000ffff3a7224 */ /* 0x100fe400078e0019 */
[--C-:B------:R-:W-:Y:S02]  /*48f0*/  IMAD.MOV.U32 R81, RZ, RZ, R25.reuse ;  /* 0x000000ffff517224 */ /* 0x100fe400078e0019 */
[--C-:B------:R-:W-:Y:S02]  /*4900*/  IMAD.MOV.U32 R86, RZ, RZ, R25.reuse ;  /* 0x000000ffff567224 */ /* 0x100fe400078e0019 */
[----:B------:R-:W2:Y:S01]  /*4910*/  MUFU.EX2 R59, R59 ;  /* 0x0000003b003b7308 */ /* 0x000ea20000000800 */
[----:B0-----:R-:W-:Y:S01]  /*4920*/  FADD.FTZ R21, R87, R84 ;  /* 0x0000005457157221 */ /* 0x001fe20000010000 */
[----:B------:R-:W-:-:S03]  /*4930*/  IMAD.MOV.U32 R84, RZ, RZ, R25 ;  /* 0x000000ffff547224 */ /* 0x000fc600078e0019 */
[----:B------:R-:W-:-:S03]  /*4940*/  FADD.FTZ R24, R32, R21 ;  /* 0x0000001520187221 */ /* 0x000fc60000010000 */
[----:B------:R-:W0:Y:S01]  /*4950*/  MUFU.EX2 R89, R89 ;  /* 0x0000005900597308 */ /* 0x000e220000000800 */
[----:B-1----:R-:W-:-:S07]  /*4960*/  FADD.FTZ R14, R60, R15 ;  /* 0x0000000f3c0e7221 */ /* 0x002fce0000010000 */
[----:B------:R1:W3:Y:S01]  /*4970*/  MUFU.EX2 R72, R29 ;  /* 0x0000001d00487308 */ /* 0x0002e20000000800 */
[----:B--2---:R-:W-:-:S07]  /*4980*/  FADD.FTZ R15, R59, R14 ;  /* 0x0000000e3b0f7221 */ /* 0x004fce0000010000 */
[----:B------:R-:W2:Y:S01]  /*4990*/  MUFU.EX2 R61, R61 ;  /* 0x0000003d003d7308 */ /* 0x000ea20000000800 */
[C---:B0-----:R-:W-:Y:S01]  /*49a0*/  F2FP.SATFINITE.E4M3.F32.PACK_AB_MERGE_C R32, R89.reuse, R32, RZ ;  /* 0x000000205920723e */ /* 0x041fe200048070ff */
[----:B------:R-:W-:Y:S01]  /*49b0*/  FADD.FTZ R89, R89, R24 ;  /* 0x0000001859597221 */ /* 0x000fe20000010000 */
[----:B-1----:R-:W-:Y:S02]  /*49c0*/  IMAD.MOV.U32 R29, RZ, RZ, R25 ;  /* 0x000000ffff1d7224 */ /* 0x002fe400078e0019 */
[----:B------:R-:W-:Y:S01]  /*49d0*/  F2FP.SATFINITE.E4M3.F32.PACK_AB_MERGE_C R209, R87, R30, R32 ;  /* 0x0000001e57d1723e */ /* 0x000fe20004807020 */
[----:B------:R-:W-:Y:S01]  /*49e0*/  FADD.FTZ R24, R34, R89 ;  /* 0x0000005922187221 */ /* 0x000fe20000010000 */
        /* <DEDUP_REMOVED lines=8> */
[----:B------:R1:W3:Y:S01]  /*4a70*/  MUFU.EX2 R74, R31 ;  /* 0x0000001f004a7308 */ /* 0x0002e20000000800 */
[----:B--2---:R-:W-:Y:S01]  /*4a80*/  FADD.FTZ R15, R61, R14 ;  /* 0x0000000e3d0f7221 */ /* 0x004fe20000010000 */
[--C-:B------:R-:W-:Y:S02]  /*4a90*/  IMAD.MOV.U32 R60, RZ, RZ, R25.reuse ;  /* 0x000000ffff3c7224 */ /* 0x100fe400078e0019 */
[--C-:B------:R-:W-:Y:S02]  /*4aa0*/  IMAD.MOV.U32 R87, RZ, RZ, R25.reuse ;  /* 0x000000ffff577224 */ /* 0x100fe400078e0019 */
[--C-:B------:R-:W-:Y:S02]  /*4ab0*/  IMAD.MOV.U32 R89, RZ, RZ, R25.reuse ;  /* 0x000000ffff597224 */ /* 0x100fe400078e0019 */
[----:B------:R-:W2:Y:S01]  /*4ac0*/  MUFU.EX2 R63, R63 ;  /* 0x0000003f003f7308 */ /* 0x000ea20000000800 */
[----:B0-----:R-:W-:Y:S01]  /*4ad0*/  FADD.FTZ R19, R91, R24 ;  /* 0x000000185b137221 */ /* 0x001fe20000010000 */
[----:B-1----:R-:W-:-:S03]  /*4ae0*/  IMAD.MOV.U32 R31, RZ, RZ, R25 ;  /* 0x000000ffff1f7224 */ /* 0x002fc600078e0019 */
[----:B------:R-:W-:-:S03]  /*4af0*/  FADD.FTZ R28, R36, R19 ;  /* 0x00000013241c7221 */ /* 0x000fc60000010000 */
[----:B------:R-:W0:Y:S01]  /*4b00*/  MUFU.EX2 R93, R93 ;  /* 0x0000005d005d7308 */ /* 0x000e220000000800 */
[----:B---3--:R-:W-:-:S07]  /*4b10*/  FADD.FTZ R24, R74, R15 ;  /* 0x0000000f4a187221 */ /* 0x008fce0000010000 */
[----:B------:R-:W1:Y:S01]  /*4b20*/  MUFU.EX2 R76, R65 ;  /* 0x00000041004c7308 */ /* 0x000e620000000800 */
[----:B--2---:R-:W-:Y:S01]  /*4b30*/  FADD.FTZ R15, R63, R24 ;  /* 0x000000183f0f7221 */ /* 0x004fe20000010000 */
[----:B------:R-:W-:-:S06]  /*4b40*/  IMAD.MOV.U32 R24, RZ, RZ, R25 ;  /* 0x000000ffff187224 */ /* 0x000fcc00078e0019 */
[----:B------:R-:W2:Y:S01]  /*4b50*/  MUFU.EX2 R38, R38 ;  /* 0x0000002600267308 */ /* 0x000ea20000000800 */
[C---:B0-----:R-:W-:Y:S01]  /*4b60*/  F2FP.SATFINITE.E4M3.F32.PACK_AB_MERGE_C R36, R93.reuse, R36, RZ ;  /* 0x000000245d24723e */ /* 0x041fe200048070ff */
[----:B------:R-:W-:Y:S01]  /*4b70*/  FADD.FTZ R93, R93, R28 ;  /* 0x0000001c5d5d7221 */ /* 0x000fe20000010000 */
[--C-:B------:R-:W-:Y:S02]  /*4b80*/  IMAD.MOV.U32 R28, RZ, RZ, R25.reuse ;  /* 0x000000ffff1c7224 */ /* 0x100fe400078e0019 */
[----:B------:R-:W-:Y:S01]  /*4b90*/  F2FP.SATFINITE.E4M3.F32.PACK_AB_MERGE_C R211, R91, R34, R36 ;  /* 0x000000225bd3723e */ /* 0x000fe20004807024 */
[----:B------:R-:W-:Y:S02]  /*4ba0*/  IMAD.MOV.U32 R34, RZ, RZ, R25 ;  /* 0x000000ffff227224 */ /* 0x000fe400078e0019 */
[----:B------:R-:W0:Y:S01]  /*4bb0*/  MUFU.EX2 R69, R69 ;  /* 0x0000004500457308 */ /* 0x000e220000000800 */
[C---:B-1----:R-:W-:Y:S01]  /*4bc0*/  F2FP.SATFINITE.E4M3.F32.PACK_AB_MERGE_C R63, R76.reuse, R63, RZ ;  /* 0x0000003f4c3f723e */ /* 0x042fe200048070ff */
[----:B------:R-:W-:Y:S01]  /*4bd0*/  FADD.FTZ R76, R76, R15 ;  /* 0x0000000f4c4c7221 */ /* 0x000fe20000010000 */
[----:B------:R-:W-:-:S02]  /*4be0*/  IMAD.MOV.U32 R36, RZ, RZ, R25 ;  /* 0x000000ffff247224 */ /* 0x000fc400078e0019 */
[----:B------:R-:W-:Y:S01]  /*4bf0*/  F2FP.SATFINITE.E4M3.F32.PACK_AB_MERGE_C R210, R74, R61, R63 ;  /* 0x0000003d4ad2723e */ /* 0x000fe2000480703f */
[----:B------:R-:W-:Y:S02]  /*4c00*/  IMAD.MOV.U32 R61, RZ, RZ, R25 ;  /* 0x000000ffff3d7224 */ /* 0x000fe400078e0019 */
[----:B------:R-:W1:Y:S01]  /*4c10*/  MUFU.EX2 R95, R95 ;  /* 0x0000005f005f7308 */ /* 0x000e620000000800 */
[----:B--2---:R-:W-:Y:S01]  /*4c20*/  FADD.FTZ R6, R38, R93 ;  /* 0x0000005d26067221 */ /* 0x004fe20000010000 */
[--C-:B------:R-:W-:Y:S02]  /*4c30*/  IMAD.MOV.U32 R63, RZ, RZ, R25.reuse ;  /* 0x000000ffff3f7224 */ /* 0x100fe400078e0019 */
[--C-:B------:R-:W-:Y:S02]  /*4c40*/  IMAD.MOV.U32 R65, RZ, RZ, R25.reuse ;  /* 0x000000ffff417224 */ /* 0x100fe400078e0019 */
[--C-:B------:R-:W-:Y:S02]  /*4c50*/  IMAD.MOV.U32 R74, RZ, RZ, R25.reuse ;  /* 0x000000ffff4a7224 */ /* 0x100fe400078e0019 */
[----:B------:R2:W3:Y:S01]  /*4c60*/  MUFU.EX2 R78, R71 ;  /* 0x00000047004e7308 */ /* 0x0004e20000000800 */
[----:B0-----:R-:W-:Y:S01]  /*4c70*/  FADD.FTZ R15, R69, R76 ;  /* 0x0000004c450f7221 */ /* 0x001fe20000010000 */
[----:B------:R-:W-:-:S02]  /*4c80*/  IMAD.MOV.U32 R76, RZ, RZ, R25 ;  /* 0x000000ffff4c7224 */ /* 0x000fc400078e0019 */
[--C-:B------:R-:W-:Y:S02]  /*4c90*/  IMAD.MOV.U32 R91, RZ, RZ, R25.reuse ;  /* 0x000000ffff5b7224 */ /* 0x100fe400078e0019 */
[--C-:B------:R-:W-:Y:S02]  /*4ca0*/  IMAD.MOV.U32 R93, RZ, RZ, R25.reuse ;  /* 0x000000ffff5d7224 */ /* 0x100fe400078e0019 */
[----:B------:R-:W0:Y:S01]  /*4cb0*/  MUFU.EX2 R40, R40 ;  /* 0x0000002800287308 */ /* 0x000e220000000800 */
[----:B-1----:R-:W-:Y:S01]  /*4cc0*/  FADD.FTZ R19, R95, R6 ;  /* 0x000000065f137221 */ /* 0x002fe20000010000 */
[----:B--2---:R-:W-:-:S06]  /*4cd0*/  IMAD.MOV.U32 R71, RZ, RZ, R25 ;  /* 0x000000ffff477224 */ /* 0x004fcc00078e0019 */
[----:B------:R-:W1:Y:S01]  /*4ce0*/  MUFU.EX2 R35, R35 ;  /* 0x0000002300237308 */ /* 0x000e620000000800 */
[----:B---3--:R-:W-:-:S07]  /*4cf0*/  FADD.FTZ R12, R78, R15 ;  /* 0x0000000f4e0c7221 */ /* 0x008fce0000010000 */
[----:B------:R-:W2:Y:S01]  /*4d00*/  MUFU.EX2 R97, R97 ;  /* 0x0000006100617308 */ /* 0x000ea20000000800 */
[----:B0-----:R-:W-:-:S07]  /*4d10*/  FADD.FTZ R20, R40, R19 ;  /* 0x0000001328147221 */ /* 0x001fce0000010000 */
[----:B------:R0:W3:Y:S01]  /*4d20*/  MUFU.EX2 R80, R77 ;  /* 0x0000004d00507308 */ /* 0x0000e20000000800 */
[----:B-1----:R-:W-:-:S07]  /*4d30*/  FADD.FTZ R15, R35, R12 ;  /* 0x0000000c230f7221 */ /* 0x002fce0000010000 */
[----:B------:R-:W1:Y:S01]  /*4d40*/  MUFU.EX2 R42, R42 ;  /* 0x0000002a002a7308 */ /* 0x000e620000000800 */
[C---:B--2---:R-:W-:Y:S01]  /*4d50*/  F2FP.SATFINITE.E4M3.F32.PACK_AB_MERGE_C R40, R97.reuse, R40, RZ ;  /* 0x000000286128723e */ /* 0x044fe200048070ff */
[----:B------:R-:W-:Y:S01]  /*4d60*/  FADD.FTZ R97, R97, R20 ;  /* 0x0000001461617221 */ /* 0x000fe20000010000 */
[--C-:B0-----:R-:W-:Y:S02]  /*4d70*/  IMAD.MOV.U32 R77, RZ, RZ, R25.reuse ;  /* 0x000000ffff4d7224 */ /* 0x101fe400078e0019 */
[----:B------:R-:W-:Y:S01]  /*4d80*/  F2FP.SATFINITE.E4M3.F32.PACK_AB_MERGE_C R213, R95, R38, R40 ;  /* 0x000000265fd5723e */ /* 0x000fe20004807028 */
[----:B------:R-:W-:Y:S02]  /*4d90*/  IMAD.MOV.U32 R38, RZ, RZ, R25 ;  /* 0x000000ffff267224 */ /* 0x000fe400078e0019 */
[----:B------:R-:W0:Y:S01]  /*4da0*/  MUFU.EX2 R83, R83 ;  /* 0x0000005300537308 */ /* 0x000e220000000800 */
[C---:B---3--:R-:W-:Y:S01]  /*4db0*/  F2FP.SATFINITE.E4M3.F32.PACK_AB_MERGE_C R35, R80.reuse, R35, RZ ;  /* 0x000000235023723e */ /* 0x048fe200048070ff */
[----:B------:R-:W-:Y:S01]  /*4dc0*/  FADD.FTZ R80, R80, R15 ;  /* 0x0000000f50507221 */ /* 0x000fe20000010000 */
[----:B------:R-:W-:-:S02]  /*4dd0*/  IMAD.MOV.U32 R40, RZ, RZ, R25 ;  /* 0x000000ffff287224 */ /* 0x000fc400078e0019 */
[----:B------:R-:W-:Y:S01]  /*4de0*/  F2FP.SATFINITE.E4M3.F32.PACK_AB_MERGE_C R212, R78, R69, R35 ;  /* 0x000000454ed4723e */ /* 0x000fe20004807023 */
[----:B------:R-:W-:Y:S02]  /*4df0*/  IMAD.MOV.U32 R35, RZ, RZ, R25 ;  /* 0x000000ffff237224 */ /* 0x000fe400078e0019 */
[----:B------:R-:W2:Y:S01]  /*4e00*/  MUFU.EX2 R99, R99 ;  /* 0x0000006300637308 */ /* 0x000ea20000000800 */
[----:B-1----:R-:W-:Y:S01]  /*4e10*/  FADD.FTZ R12, R42, R97 ;  /* 0x000000612a0c7221 */ /* 0x002fe20000010000 */
[--C-:B------:R-:W-:Y:S02]  /*4e20*/  IMAD.MOV.U32 R69, RZ, RZ, R25.reuse ;  /* 0x000000ffff457224 */ /* 0x100fe400078e0019 */
[--C-:B------:R-:W-:Y:S02]  /*4e30*/  IMAD.MOV.U32 R78, RZ, RZ, R25.reuse ;  /* 0x000000ffff4e7224 */ /* 0x100fe400078e0019 */
[--C-:B------:R-:W-:Y:S02]  /*4e40*/  IMAD.MOV.U32 R95, RZ, RZ, R25.reuse ;  /* 0x000000ffff5f7224 */ /* 0x100fe400078e0019 */
[----:B------:R1:W3:Y:S01]  /*4e50*/  MUFU.EX2 R82, R85 ;  /* 0x0000005500527308 */ /* 0x0002e20000000800 */
[----:B0-----:R-:W-:Y:S01]  /*4e60*/  FADD.FTZ R15, R83, R80 ;  /* 0x00000050530f7221 */ /* 0x001fe20000010000 */
[----:B------:R-:W-:-:S02]  /*4e70*/  IMAD.MOV.U32 R80, RZ, RZ, R25 ;  /* 0x000000ffff507224 */ /* 0x000fc400078e0019 */
[----:B------:R-:W-:-:S04]  /*4e80*/  IMAD.MOV.U32 R97, RZ, RZ, R25 ;  /* 0x000000ffff617224 */ /* 0x000fc800078e0019 */
[----:B------:R-:W-:Y:S01]  /*4e90*/  MUFU.EX2 R44, R44 ;  /* 0x0000002c002c7308 */ /* 0x000fe20000000800 */
[----:B--2---:R-:W-:Y:S01]  /*4ea0*/  FADD.FTZ R19, R99, R12 ;  /* 0x0000000c63137221 */ /* 0x004fe20000010000 */
[----:B-1----:R-:W-:-:S06]  /*4eb0*/  IMAD.MOV.U32 R85, RZ, RZ, R25 ;  /* 0x000000ffff557224 */ /* 0x002fcc00078e0019 */
[----:B------:R-:W0:Y:S01]  /*4ec0*/  MUFU.EX2 R101, R101 ;  /* 0x0000006500657308 */ /* 0x000e220000000800 */
[----:B---3--:R-:W-:-:S07]  /*4ed0*/  FADD.FTZ R20, R82, R15 ;  /* 0x0000000f52147221 */ /* 0x008fce0000010000 */
[----:B------:R-:W1:Y:S08]  /*4ee0*/  MUFU.EX2 R39, R39 ;  /* 0x0000002700277308 */ /* 0x000e700000000800 */
[----:B------:R2:W3:Y:S01]  /*4ef0*/  MUFU.EX2 R10, R43 ;  /* 0x0000002b000a7308 */ /* 0x0004e20000000800 */
[----:B0-----:R-:W-:Y:S01]  /*4f00*/  F2FP.SATFINITE.E4M3.F32.PACK_AB_MERGE_C R21, R101, R44, RZ ;  /* 0x0000002c6515723e */ /* 0x001fe200048070ff */
[----:B------:R-:W-:-:S03]  /*4f10*/  FADD.FTZ R44, R44, R19 ;  /* 0x000000132c2c7221 */ /* 0x000fc60000010000 */
[----:B------:R-:W-:Y:S01]  /*4f20*/  F2FP.SATFINITE.E4M3.F32.PACK_AB_MERGE_C R215, R99, R42, R21 ;  /* 0x0000002a63d7723e */ /* 0x000fe20004807015 */
[----:B------:R-:W-:Y:S01]  /*4f30*/  FADD.FTZ R101, R101, R44 ;  /* 0x0000002c65657221 */ /* 0x000fe20000010000 */
[--C-:B------:R-:W-:Y:S01]  /*4f40*/  IMAD.MOV.U32 R42, RZ, RZ, R25.reuse ;  /* 0x000000ffff2a7224 */ /* 0x100fe200078e0019 */
[----:B------:R-:W-:Y:S01]  /*4f50*/  MUFU.EX2 R48, R48 ;  /* 0x0000003000307308 */ /* 0x000fe20000000800 */
[----:B-1----:R-:W-:Y:S01]  /*4f60*/  FADD.FTZ R15, R39, R20 ;  /* 0x00000014270f7221 */ /* 0x002fe20000010000 */
[--C-:B--2---:R-:W-:Y:S02]  /*4f70*/  IMAD.MOV.U32 R43, RZ, RZ, R25.reuse ;  /* 0x000000ffff2b7224 */ /* 0x104fe400078e0019 */
[--C-:B------:R-:W-:Y:S02]  /*4f80*/  IMAD.MOV.U32 R44, RZ, RZ, R25.reuse ;  /* 0x000000ffff2c7224 */ /* 0x100fe400078e0019 */
[----:B------:R-:W-:Y:S02]  /*4f90*/  IMAD.MOV.U32 R99, RZ, RZ, R25 ;  /* 0x000000ffff637224 */ /* 0x000fe400078e0019 */
[----:B------:R-:W0:Y:S01]  /*4fa0*/  MUFU.EX2 R111, R111 ;  /* 0x0000006f006f7308 */ /* 0x000e220000000800 */
[C---:B---3--:R-:W-:Y:S01]  /*4fb0*/  F2FP.SATFINITE.E4M3.F32.PACK_AB_MERGE_C R39, R10.reuse, R39, RZ ;  /* 0x000000270a27723e */ /* 0x048fe200048070ff */
[----:B------:R-:W-:-:S03]  /*4fc0*/  FADD.FTZ R10, R10, R15 ;  /* 0x0000000f0a0a7221 */ /* 0x000fc60000010000 */
[----:B------:R-:W-:Y:S01]  /*4fd0*/  F2FP.SATFINITE.E4M3.F32.PACK_AB_MERGE_C R214, R82, R83, R39 ;  /* 0x0000005352d6723e */ /* 0x000fe20004807027 */
[--C-:B------:R-:W-:Y:S02]  /*4fe0*/  IMAD.MOV.U32 R39, RZ, RZ, R25.reuse ;  /* 0x000000ffff277224 */ /* 0x100fe400078e0019 */
[----:B------:R-:W1:Y:S01]  /*4ff0*/  MUFU.EX2 R46, R46 ;  /* 0x0000002e002e7308 */ /* 0x000e620000000800 */
[--C-:B------:R-:W-:Y:S02]  /*5000*/  IMAD.MOV.U32 R83, RZ, RZ, R25.reuse ;  /* 0x000000ffff537224 */ /* 0x100fe400078e0019 */
[----:B------:R-:W-:-:S05]  /*5010*/  IMAD.MOV.U32 R82, RZ, RZ, R25 ;  /* 0x000000ffff527224 */ /* 0x000fca00078e0019 */
[----:B------:R-:W2:Y:S01]  /*5020*/  MUFU.EX2 R103, R103 ;  /* 0x0000006700677308 */ /* 0x000ea20000000800 */
[----:B0-----:R-:W-:-:S07]  /*5030*/  F2FP.SATFINITE.E4M3.F32.PACK_AB_MERGE_C R15, R111, R48, RZ ;  /* 0x000000306f0f723e */ /* 0x001fce00048070ff */
[----:B------:R-:W0:Y:S01]  /*5040*/  MUFU.EX2 R109, R109 ;  /* 0x0000006d006d7308 */ /* 0x000e220000000800 */
[----:B-1----:R-:W-:Y:S01]  /*5050*/  FADD.FTZ R4, R46, R101 ;  /* 0x000000652e047221 */ /* 0x002fe20000010000 */
[----:B------:R-:W-:-:S06]  /*5060*/  IMAD.MOV.U32 R101, RZ, RZ, R25 ;  /* 0x000000ffff657224 */ /* 0x000fcc00078e0019 */
[----:B------:R1:W3:Y:S01]  /*5070*/  MUFU.EX2 R14, R105 ;  /* 0x00000069000e7308 */ /* 0x0002e20000000800 */
[----:B--2---:R-:W-:-:S07]  /*5080*/  FADD.FTZ R5, R103, R10 ;  /* 0x0000000a67057221 */ /* 0x004fce0000010000 */
[----:B------:R-:W2:Y:S01]  /*5090*/  MUFU.EX2 R107, R107 ;  /* 0x0000006b006b7308 */ /* 0x000ea20000000800 */
[C---:B0-----:R-:W-:Y:S01]  /*50a0*/  F2FP.SATFINITE.E4M3.F32.PACK_AB_MERGE_C R217, R109.reuse, R46, R15 ;  /* 0x0000002e6dd9723e */ /* 0x041fe2000480700f */
[----:B------:R-:W-:Y:S01]  /*50b0*/  FADD.FTZ R109, R109, R4 ;  /* 0x000000046d6d7221 */ /* 0x000fe20000010000 */
[--C-:B------:R-:W-:Y:S02]  /*50c0*/  IMAD.MOV.U32 R46, RZ, RZ, R25.reuse ;  /* 0x000000ffff2e7224 */ /* 0x100fe400078e0019 */
[----:B-1----:R-:W-:Y:S02]  /*50d0*/  IMAD.MOV.U32 R105, RZ, RZ, R25 ;  /* 0x000000ffff697224 */ /* 0x002fe400078e0019 */
[----:B------:R-:W-:Y:S01]  /*50e0*/  FADD.FTZ R48, R48, R109 ;  /* 0x0000006d30307221 */ /* 0x000fe20000010000 */
[----:B------:R-:W-:Y:S01]  /*50f0*/  IMAD.MOV.U32 R109, RZ, RZ, R25 ;  /* 0x000000ffff6d7224 */ /* 0x000fe200078e0019 */
[----:B------:R0:W1:Y:S01]  /*5100*/  MUFU.EX2 R6, R117 ;  /* 0x0000007500067308 */ /* 0x0000620000000800 */
[----:B---3--:R-:W-:Y:S01]  /*5110*/  FADD.FTZ R4, R14, R5 ;  /* 0x000000050e047221 */ /* 0x008fe20000010000 */
[----:B------:R-:W-:Y:S01]  /*5120*/  FADD.FTZ R111, R111, R48 ;  /* 0x000000306f6f7221 */ /* 0x000fe20000010000 */
[----:B------:R-:W-:-:S05]  /*5130*/  IMAD.MOV.U32 R48, RZ, RZ, R25 ;  /* 0x000000ffff307224 */ /* 0x000fca00078e0019 */
[----:B------:R-:W-:Y:S01]  /*5140*/  MUFU.EX2 R52, R52 ;  /* 0x0000003400347308 */ /* 0x000fe20000000800 */
[----:B--2---:R-:W-:Y:S01]  /*5150*/  FADD.FTZ R5, R107, R4 ;  /* 0x000000046b057221 */ /* 0x004fe20000010000 */
[----:B0-----:R-:W-:-:S06]  /*5160*/  IMAD.MOV.U32 R117, RZ, RZ, R25 ;  /* 0x000000ffff757224 */ /* 0x001fcc00078e0019 */
[----:B------:R-:W0:Y:S01]  /*5170*/  MUFU.EX2 R115, R115 ;  /* 0x0000007300737308 */ /* 0x000e220000000800 */
[C---:B-1----:R-:W-:Y:S01]  /*5180*/  F2FP.SATFINITE.E4M3.F32.PACK_AB_MERGE_C R107, R6.reuse, R107, RZ ;  /* 0x0000006b066b723e */ /* 0x042fe200048070ff */
[----:B------:R-:W-:-:S03]  /*5190*/  FADD.FTZ R6, R6, R5 ;  /* 0x0000000506067221 */ /* 0x000fc60000010000 */
[----:B------:R-:W-:Y:S01]  /*51a0*/  F2FP.SATFINITE.E4M3.F32.PACK_AB_MERGE_C R216, R14, R103, R107 ;  /* 0x000000670ed8723e */ /* 0x000fe2000480706b */
[--C-:B------:R-:W-:Y:S02]  /*51b0*/  IMAD.MOV.U32 R103, RZ, RZ, R25.reuse ;  /* 0x000000ffff677224 */ /* 0x100fe400078e0019 */
[----:B------:R-:W1:Y:S01]  /*51c0*/  MUFU.EX2 R50, R50 ;  /* 0x0000003200327308 */ /* 0x000e620000000800 */
[----:B------:R-:W-:-:S07]  /*51d0*/  IMAD.MOV.U32 R107, RZ, RZ, R25 ;  /* 0x000000ffff6b7224 */ /* 0x000fce00078e0019 */
[----:B------:R-:W2:Y:S01]  /*51e0*/  MUFU.EX2 R119, R119 ;  /* 0x0000007700777308 */ /* 0x000ea20000000800 */
[----:B0-----:R-:W-:-:S07]  /*51f0*/  F2FP.SATFINITE.E4M3.F32.PACK_AB_MERGE_C R7, R115, R52, RZ ;  /* 0x000000347307723e */ /* 0x001fce00048070ff */
[----:B------:R-:W0:Y:S01]  /*5200*/  MUFU.EX2 R113, R113 ;  /* 0x0000007100717308 */ /* 0x000e220000000800 */
[----:B-1----:R-:W-:Y:S01]  /*5210*/  FADD.FTZ R4, R50, R111 ;  /* 0x0000006f32047221 */ /* 0x002fe20000010000 */
[----:B------:R-:W-:-:S06]  /*5220*/  IMAD.MOV.U32 R111, RZ, RZ, R25 ;  /* 0x000000ffff6f7224 */ /* 0x000fcc00078e0019 */
[----:B------:R-:W1:Y:S01]  /*5230*/  MUFU.EX2 R12, R121 ;  /* 0x00000079000c7308 */ /* 0x000e620000000800 */
[----:B--2---:R-:W-:-:S07]  /*5240*/  FADD.FTZ R5, R119, R6 ;  /* 0x0000000677057221 */ /* 0x004fce0000010000 */
[----:B------:R-:W-:Y:S01]  /*5250*/  MUFU.EX2 R123, R123 ;  /* 0x0000007b007b7308 */ /* 0x000fe20000000800 */
[C---:B0-----:R-:W-:Y:S01]  /*5260*/  F2FP.SATFINITE.E4M3.F32.PACK_AB_MERGE_C R219, R113.reuse, R50, R7 ;  /* 0x0000003271db723e */ /* 0x041fe20004807007 */
[----:B------:R-:W-:Y:S01]  /*5270*/  FADD.FTZ R113, R113, R4 ;  /* 0x0000000471717221 */ /* 0x000fe20000010000 */
[----:B------:R-:W-:-:S03]  /*5280*/  IMAD.MOV.U32 R50, RZ, RZ, R25 ;  /* 0x000000ffff327224 */ /* 0x000fc600078e0019 */
[----:B------:R-:W-:Y:S01]  /*5290*/  FADD.FTZ R52, R52, R113 ;  /* 0x0000007134347221 */ /* 0x000fe20000010000 */
[----:B------:R-:W-:Y:S01]  /*52a0*/  IMAD.MOV.U32 R113, RZ, RZ, R25 ;  /* 0x000000ffff717224 */ /* 0x000fe200078e0019 */
[----:B------:R-:W0:Y:S01]  /*52b0*/  MUFU.EX2 R62, R62 ;  /* 0x0000003e003e7308 */ /* 0x000e220000000800 */
[----:B-1----:R-:W-:Y:S01]  /*52c0*/  FADD.FTZ R4, R12, R5 ;  /* 0x000000050c047221 */ /* 0x002fe20000010000 */
[----:B------:R-:W-:Y:S01]  /*52d0*/  FADD.FTZ R7, R115, R52 ;  /* 0x0000003473077221 */ /* 0x000fe20000010000 */
[--C-:B------:R-:W-:Y:S02]  /*52e0*/  IMAD.MOV.U32 R52, RZ, RZ, R25.reuse ;  /* 0x000000ffff347224 */ /* 0x100fe400078e0019 */
[----:B------:R-:W-:Y:S01]  /*52f0*/  IMAD.MOV.U32 R115, RZ, RZ, R25 ;  /* 0x000000ffff737224 */ /* 0x000fe200078e0019 */
[----:B0-----:R-:W-:Y:S01]  /*5300*/  F2FP.SATFINITE.E4M3.F32.PACK_AB_MERGE_C R5, R62, R123, RZ ;  /* 0x0000007b3e05723e */ /* 0x001fe200048070ff */
[----:B------:R-:W-:-:S03]  /*5310*/  FADD.FTZ R123, R123, R4 ;  /* 0x000000047b7b7221 */ /* 0x000fc60000010000 */
[----:B------:R-:W-:Y:S01]  /*5320*/  F2FP.SATFINITE.E4M3.F32.PACK_AB_MERGE_C R218, R12, R119, R5 ;  /* 0x000000770cda723e */ /* 0x000fe20004807005 */
[----:B------:R-:W-:Y:S01]  /*5330*/  FADD.FTZ R6, R62, R123 ;  /* 0x0000007b3e067221 */ /* 0x000fe20000010000 */
[----:B------:R-:W-:Y:S02]  /*5340*/  IMAD.MOV.U32 R5, RZ, RZ, RZ ;  /* 0x000000ffff057224 */ /* 0x000fe400078e00ff */
[--C-:B------:R-:W-:Y:S02]  /*5350*/  IMAD.MOV.U32 R62, RZ, RZ, R25.reuse ;  /* 0x000000ffff3e7224 */ /* 0x100fe400078e0019 */
[----:B------:R-:W-:Y:S01]  /*5360*/  IMAD.MOV.U32 R119, RZ, RZ, R25 ;  /* 0x000000ffff777224 */ /* 0x000fe200078e0019 */
[----:B------:R-:W-:Y:S06]  /*5370*/  @!P2 BRA `(.L_x_19) ;  /* 0x0000003c000ca947 */ /* 0x000fec0003800000 */
[----:B------:R-:W-:Y:S01]  /*5380*/  IMAD.MOV.U32 R8, RZ, RZ, R22 ;  /* 0x000000ffff087224 */ /* 0x000fe200078e0016 */
[----:B------:R-:W-:Y:S01]  /*5390*/  CS2R R118, SRZ ;  /* 0x0000000000767805 */ /* 0x000fe2000001ff00 */
[----:B------:R-:W-:Y:S01]  /*53a0*/  IMAD.MOV.U32 R9, RZ, RZ, R127 ;  /* 0x000000ffff097224 */ /* 0x000fe200078e007f */
[----:B------:R-:W-:Y:S01]  /*53b0*/  CS2R R116, SRZ ;  /* 0x0000000000747805 */ /* 0x000fe2000001ff00 */
[----:B------:R-:W-:Y:S01]  /*53c0*/  IMAD.MOV.U32 R4, RZ, RZ, R131 ;  /* 0x000000ffff047224 */ /* 0x000fe200078e0083 */
[----:B------:R-:W-:Y:S01]  /*53d0*/  CS2R R114, SRZ ;  /* 0x0000000000727805 */ /* 0x000fe2000001ff00 */
[----:B------:R-:W-:Y:S01]  /*53e0*/  IMAD.MOV.U32 R10, RZ, RZ, RZ ;  /* 0x000000ffff0a7224 */ /* 0x000fe200078e00ff */
        /* <DEDUP_REMOVED lines=44> */
[----:B------:R-:W-:Y:S01]  /*56b0*/  CS2R R24, SRZ ;  /* 0x0000000000187805 */ /* 0x000fe2000001ff00 */
[----:B------:R-:W-:-:S06]  /*56c0*/  UMOV UR53, URZ ;  /* 0x0000003f00357c82 */ /* 0x000fcc0008000000 */
.L_x_29:
[----:B------:R-:W-:Y:S01]  /*56d0*/  ISETP.NE.AND P3, PT, RZ, UR41, PT ;  /* 0x00000029ff007c0c */ /* 0x000fe2000bf65270 */
[----:B------:R-:W-:-:S04]  /*56e0*/  UISETP.NE.AND UP0, UPT, UR53, 0x1, UPT ;  /* 0x000000013500788c */ /* 0x000fc8000bf05270 */
[----:B------:R-:W-:-:S06]  /*56f0*/  USEL UR4, URZ, 0x1, UP0 ;  /* 0x000000013f047887 */ /* 0x000fcc0008000000 */
[----:B------:R-:W-:Y:S02]  /*5700*/  LOP3.LUT R5, R10, UR4, RZ, 0x3c, !PT ;  /* 0x000000040a057c12 */ /* 0x000fe4000f8e3cff */
[----:B------:R-:W-:Y:S05]  /*5710*/  @P3 BRA `(.L_x_20) ;  /* 0x0000000000343947 */ /* 0x000fea0003800000 */
[----:B------:R-:W-:Y:S05]  /*5720*/  @!P0 BRA `(.L_x_21) ;  /* 0x0000000000048947 */ /* 0x000fea0003800000 */
[----:B------:R-:W-:Y:S01]  /*5730*/  BPT.TRAP 0x1 ;  /* 0x000000040000795c */ /* 0x000fe20000300000 */
.L_x_21:
[----:B------:R-:W-:Y:S01]  /*5740*/  UIADD3 UR4, UR53, 0x1, URZ ;  /* 0x0000000135047890 */ /* 0x000fe2000fffe03f */
[----:B------:R-:W-:-:S03]  /*5750*/  SHF.L.U32 R11, R5, 0x1f, RZ ;  /* 0x0000001f050b7819 */ /* 0x000fc600000006ff */
[----:B------:R-:W-:-:S04]  /*5760*/  UISETP.NE.AND UP0, UPT, UR4, 0x2, UPT ;  /* 0x000000020400788c */ /* 0x000fc8000bf05270 */
[----:B------:R-:W-:-:S04]  /*5770*/  USEL UR4, UR4, URZ, UP0 ;  /* 0x0000003f04047287 */ /* 0x000fc80008000000 */
[----:B------:R-:W-:-:S09]  /*5780*/  ULEA UR4, UR4, UR40, 0x3 ;  /* 0x0000002804047291 */ /* 0x000fd2000f8e183f */
[----:B------:R0:W1:Y:S01]  /*5790*/  SYNCS.PHASECHK.TRANS64.TRYWAIT P2, [UR4+0x33430], R11 ;  /* 0x0334300bff0075a7 */ /* 0x0000620008040144 */
[----:B------:R-:W-:Y:S05]  /*57a0*/  @!P0 BRA `(.L_x_22) ;  /* 0x0000000000048947 */ /* 0x000fea0003800000 */
[----:B------:R-:W-:Y:S01]  /*57b0*/  BPT.TRAP 0x1 ;  /* 0x000000040000795c */ /* 0x000fe20000300000 */
.L_x_22:
[----:B-1----:R-:W-:Y:S05]  /*57c0*/  @P2 BRA `(.L_x_20) ;  /* 0x0000000000082947 */ /* 0x002fea0003800000 */
[----:B------:R-:W1:Y:S02]  /*57d0*/  SYNCS.PHASECHK.TRANS64.TRYWAIT P2, [UR4+0x33430], R11 ;  /* 0x0334300bff0075a7 */ /* 0x000e640008040144 */
[----:B-1----:R-:W-:Y:S05]  /*57e0*/  @!P2 BRA `(.L_x_23) ;  /* 0x000000b0004ca947 */ /* 0x002fea0003800000 */
.L_x_20:
[----:B01----:R-:W-:Y:S01]  /*57f0*/  VIADD R11, R18, 0x8 ;  /* 0x00000008120b7836 */ /* 0x003fe20000000000 */
[----:B------:R-:W-:Y:S01]  /*5800*/  UIADD3 UR52, UR53, 0x1, URZ ;  /* 0x0000000135347890 */ /* 0x000fe2000fffe03f */
[C---:B------:R-:W-:Y:S01]  /*5810*/  R2UR UR4, R2.reuse ;  /* 0x00000000020472ca */ /* 0x040fe200000e0000 */
[----:B------:R-:W-:Y:S01]  /*5820*/  UMOV UR7, 0x80000020 ;  /* 0x8000002000077882 */ /* 0x000fe20000000000 */
[C---:B------:R-:W-:Y:S01]  /*5830*/  R2UR UR5, R3.reuse ;  /* 0x00000000030572ca */ /* 0x040fe200000e0000 */
[----:B------:R0:W-:Y:S01]  /*5840*/  BAR.SYNC.DEFER_BLOCKING R11, 0x100 ;  /* 0x0004000b0000751d */ /* 0x0001e20000010000 */
[----:B------:R-:W-:Y:S01]  /*5850*/  UISETP.NE.AND UP0, UPT, UR52, 0x2, UPT ;  /* 0x000000023400788c */ /* 0x000fe2000bf05270 */
[C---:B------:R-:W-:Y:S02]  /*5860*/  R2UR UR8, R2.reuse ;  /* 0x00000000020872ca */ /* 0x040fe400000e0000 */
[C---:B------:R-:W-:Y:S01]  /*5870*/  R2UR UR9, R3.reuse ;  /* 0x00000000030972ca */ /* 0x040fe200000e0000 */
[----:B------:R-:W-:Y:S01]  /*5880*/  USEL UR52, UR52, URZ, UP0 ;  /* 0x0000003f34347287 */ /* 0x000fe20008000000 */
[C---:B------:R-:W-:Y:S01]  /*5890*/  R2UR UR12, R2.reuse ;  /* 0x00000000020c72ca */ /* 0x040fe200000e0000 */
[----:B------:R-:W-:Y:S01]  /*58a0*/  UMOV UR11, 0x80000020 ;  /* 0x80000020000b7882 */ /* 0x000fe20000000000 */
[C---:B------:R-:W-:Y:S01]  /*58b0*/  R2UR UR13, R3.reuse ;  /* 0x00000000030d72ca */ /* 0x040fe200000e0000 */
[----:B------:R-:W-:Y:S01]  /*58c0*/  UIMAD UR54, UR52, 0x780, UR42 ;  /* 0x00000780343678a4 */ /* 0x000fe2000f8e022a */
[C---:B------:R-:W-:Y:S01]  /*58d0*/  R2UR UR16, R2.reuse ;  /* 0x00000000021072ca */ /* 0x040fe200000e0000 */
[----:B------:R-:W-:Y:S01]  /*58e0*/  UMOV UR15, 0x80000020 ;  /* 0x80000020000f7882 */ /* 0x000fe20000000000 */
[C---:B------:R-:W-:Y:S01]  /*58f0*/  R2UR UR17, R3.reuse ;  /* 0x00000000031172ca */ /* 0x040fe200000e0000 */
[----:B------:R-:W-:Y:S01]  /*5900*/  UIADD3 UR10, UR54, 0x80, URZ ;  /* 0x00000080360a7890 */ /* 0x000fe2000fffe03f */
[----:B------:R-:W-:Y:S01]  /*5910*/  R2UR UR20, R2 ;  /* 0x00000000021472ca */ /* 0x000fe200000e0000 */
[----:B------:R-:W-:Y:S01]  /*5920*/  UIADD3 UR14, UR54, 0x100, URZ ;  /* 0x00000100360e7890 */ /* 0x000fe2000fffe03f */
[----:B------:R-:W-:Y:S01]  /*5930*/  R2UR UR21, R3 ;  /* 0x00000000031572ca */ /* 0x000fe200000e0000 */
[----:B------:R-:W-:Y:S01]  /*5940*/  UMOV UR6, UR54 ;  /* 0x0000003600067c82 */ /* 0x000fe20008000000 */
[----:B------:R-:W-:Y:S01]  /*5950*/  UIADD3 UR18, UR54, 0x180, URZ ;  /* 0x0000018036127890 */ /* 0x000fe2000fffe03f */
[----:B------:R-:W-:Y:S01]  /*5960*/  UMOV UR19, 0x80000020 ;  /* 0x8000002000137882 */ /* 0x000fe20000000000 */
[----:B------:R-:W-:Y:S01]  /*5970*/  UIADD3 UR22, UR54, 0x200, URZ ;  /* 0x0000020036167890 */ /* 0x000fe2000fffe03f */
[----:B------:R-:W-:Y:S01]  /*5980*/  UMOV UR23, 0x80000020 ;  /* 0x8000002000177882 */ /* 0x000fe20000000000 */
[----:B------:R-:W-:Y:S01]  /*5990*/  WARPGROUP.ARRIVE ;  /* 0x00000000000079c5 */ /* 0x000fe20000000000 */
[----:B------:R-:W-:Y:S01]  /*59a0*/  UIADD3 UR26, UR54, 0x2, URZ ;  /* 0x00000002361a7890 */ /* 0x000fe2000fffe03f */
[----:B------:R-:W-:Y:S01]  /*59b0*/  UMOV UR27, 0x80000020 ;  /* 0x80000020001b7882 */ /* 0x000fe20000000000 */
[----:B------:R-:W-:-:S03]  /*59c0*/  UIADD3 UR30, UR54, 0x280, URZ ;  /* 0x00000280361e7890 */ /* 0x000fc6000fffe03f */
[----:B------:R-:W-:Y:S01]  /*59d0*/  QGMMA.64x32x32.F32.E4M3.E4M3 R184, gdesc[UR4], RZ, !UPT, gsb0 ;  /* 0x0060000004b879f3 */ /* 0x000fe2000c0008ff */
[----:B------:R-:W-:Y:S01]  /*59e0*/  UIADD3 UR6, UR54, 0x82, URZ ;  /* 0x0000008236067890 */ /* 0x000fe2000fffe03f */
[----:B------:R-:W-:Y:S01]  /*59f0*/  UMOV UR4, UR24 ;  /* 0x0000001800047c82 */ /* 0x000fe20008000000 */
[----:B------:R-:W-:Y:S01]  /*5a00*/  UMOV UR5, UR25 ;  /* 0x0000001900057c82 */ /* 0x000fe20008000000 */
[----:B------:R-:W-:Y:S01]  /*5a10*/  UMOV UR7, 0x80000020 ;  /* 0x8000002000077882 */ /* 0x000fe20000000000 */
[----:B------:R-:W-:Y:S01]  /*5a20*/  UMOV UR31, 0x80000020 ;  /* 0x80000020001f7882 */ /* 0x000fe20000000000 */
[----:B------:R-:W-:Y:S01]  /*5a30*/  UIADD3 UR34, UR54, 0x282, URZ ;  /* 0x0000028236227890 */ /* 0x000fe2000fffe03f */
[----:B------:R-:W-:Y:S01]  /*5a40*/  UMOV UR35, 0x80000020 ;  /* 0x8000002000237882 */ /* 0x000fe20000000000 */
[----:B------:R-:W-:Y:S01]  /*5a50*/  UIADD3 UR46, UR54, 0x500, URZ ;  /* 0x00000500362e7890 */ /* 0x000fe2000fffe03f */
[----:B------:R-:W-:Y:S01]  /*5a60*/  UMOV UR47, 0x80000020 ;  /* 0x80000020002f7882 */ /* 0x000fe20000000000 */
[----:B------:R-:W-:Y:S01]  /*5a70*/  UIADD3 UR50, UR54, 0x502, URZ ;  /* 0x0000050236327890 */ /* 0x000fe2000fffe03f */
[----:B------:R-:W-:Y:S01]  /*5a80*/  UMOV UR51, 0x80000020 ;  /* 0x8000002000337882 */ /* 0x000fe20000000000 */
[----:B------:R-:W-:-:S02]  /*5a90*/  WARPGROUP.DEPBAR.LE gsb0, 0x0 ;  /* 0x00008000000079c5 */ /* 0x000fc40000010000 */
[----:B------:R-:W-:-:S06]  /*5aa0*/  WARPGROUP.ARRIVE ;  /* 0x00000000000079c5 */ /* 0x000fcc0000000000 */
[----:B------:R-:W-:Y:S01]  /*5ab0*/  QGMMA.64x32x32.F32.E4M3.E4M3 R168, gdesc[UR8], RZ, !UPT, gsb0 ;  /* 0x0060000008a879f3 */ /* 0x000fe2000c0008ff */
[----:B------:R-:W-:Y:S02]  /*5ac0*/  UIADD3 UR8, UR54, 0x102, URZ ;  /* 0x0000010236087890 */ /* 0x000fe4000fffe03f */
[----:B------:R-:W-:Y:S02]  /*5ad0*/  UIADD3 UR9, UR54, 0x182, URZ ;  /* 0x0000018236097890 */ /* 0x000fe4000fffe03f */
        /* <DEDUP_REMOVED lines=13> */
[----:B------:R-:W-:Y:S01]  /*5bb0*/  UMOV UR26, UR6 ;  /* 0x00000006001a7c82 */ /* 0x000fe20008000000 */
[----:B------:R-:W-:Y:S01]  /*5bc0*/  UMOV UR27, 0x80000020 ;  /* 0x80000020001b7882 */ /* 0x000fe20000000000 */
[----:B------:R-:W-:Y:S01]  /*5bd0*/  UMOV UR6, UR8 ;  /* 0x0000000800067c82 */ /* 0x000fe20008000000 */
        /* <DEDUP_REMOVED lines=10> */
[----:B------:R-:W-:Y:S01]  /*5c80*/  UIADD3 UR6, UR54, 0x300, URZ ;  /* 0x0000030036067890 */ /* 0x000fe2000fffe03f */
[----:B------:R-:W-:Y:S01]  /*5c90*/  UMOV UR4, UR28 ;  /* 0x0000001c00047c82 */ /* 0x000fe20008000000 */
        /* <DEDUP_REMOVED lines=121> */
[----:B0-----:R-:W-:Y:S05]  /*6430*/  @P3 BRA `(.L_x_24) ;  /* 0x0000000000283947 */ /* 0x001fea0003800000 */
[----:B------:R-:W-:Y:S05]  /*6440*/  @!P0 BRA `(.L_x_25) ;  /* 0x0000000000048947 */ /* 0x000fea0003800000 */
[----:B------:R-:W-:Y:S01]  /*6450*/  BPT.TRAP 0x1 ;  /* 0x000000040000795c */ /* 0x000fe20000300000 */
.L_x_25:
[----:B------:R-:W-:Y:S01]  /*6460*/  ULEA UR4, UR53, UR40, 0x3 ;  /* 0x0000002835047291 */ /* 0x000fe2000f8e183f */
[----:B------:R-:W-:-:S08]  /*6470*/  SHF.L.U32 R10, R10, 0x1f, RZ ;  /* 0x0000001f0a0a7819 */ /* 0x000fd000000006ff */
[----:B------:R0:W1:Y:S01]  /*6480*/  SYNCS.PHASECHK.TRANS64.TRYWAIT P2, [UR4+0x33450], R10 ;  /* 0x0334500aff0075a7 */ /* 0x0000620008040144 */
[----:B------:R-:W-:Y:S05]  /*6490*/  @!P0 BRA `(.L_x_26) ;  /* 0x0000000000048947 */ /* 0x000fea0003800000 */
[----:B------:R-:W-:Y:S01]  /*64a0*/  BPT.TRAP 0x1 ;  /* 0x000000040000795c */ /* 0x000fe20000300000 */
.L_x_26:
[----:B-1----:R-:W-:Y:S05]  /*64b0*/  @P2 BRA `(.L_x_24) ;  /* 0x0000000000082947 */ /* 0x002fea0003800000 */
[----:B------:R-:W1:Y:S02]  /*64c0*/  SYNCS.PHASECHK.TRANS64.TRYWAIT P2, [UR4+0x33450], R10 ;  /* 0x0334500aff0075a7 */ /* 0x000e640008040144 */
[----:B-1----:R-:W-:Y:S05]  /*64d0*/  @!P2 BRA `(.L_x_27) ;  /* 0x000000a40028a947 */ /* 0x002fea0003800000 */
.L_x_24:
[----:B------:R-:W-:Y:S01]  /*64e0*/  UIADD3 UR4, UR40, 0x200, URZ ;  /* 0x0000020028047890 */ /* 0x000fe2000fffe03f */
[----:B------:R-:W-:Y:S01]  /*64f0*/  WARPGROUP.ARRIVE ;  /* 0x00000000000079c5 */ /* 0x000fe20000000000 */
[----:B------:R-:W-:Y:S01]  /*6500*/  UMOV UR7, 0xc0000010 ;  /* 0xc000001000077882 */ /* 0x000fe20000000000 */
[C---:B-1----:R-:W-:Y:S01]  /*6510*/  FMUL.FTZ R11, R0.reuse, R184 ;  /* 0x000000b8000b7220 */ /* 0x042fe20000410000 */
[----:B------:R-:W-:Y:S01]  /*6520*/  USHF.R.U32.HI UR4, URZ, 0x4, UR4 ;  /* 0x000000043f047899 */ /* 0x000fe20008011604 */
[C---:B------:R-:W-:Y:S01]  /*6530*/  FMUL.FTZ R12, R0.reuse, R186 ;  /* 0x000000ba000c7220 */ /* 0x040fe20000410000 */
[C---:B0-----:R-:W-:Y:S01]  /*6540*/  FMUL.FTZ R10, R0.reuse, R185 ;  /* 0x000000b9000a7220 */ /* 0x041fe20000410000 */
[C---:B------:R-:W-:Y:S01]  /*6550*/  FMUL.FTZ R13, R0.reuse, R187 ;  /* 0x000000bb000d7220 */ /* 0x040fe20000410000 */
[----:B------:R-:W-:Y:S01]  /*6560*/  ULOP3.LUT UR4, UR4, 0x3fff, URZ, 0xc0, !UPT ;  /* 0x00003fff04047892 */ /* 0x000fe2000f8ec03f */
[----:B------:R-:W0:Y:S01]  /*6570*/  MUFU.TANH R11, R11 ;  /* 0x0000000b000b7308 */ /* 0x000e220000002400 */
[C---:B------:R-:W-:Y:S01]  /*6580*/  FMUL.FTZ R14, R0.reuse, R188 ;  /* 0x000000bc000e7220 */ /* 0x040fe20000410000 */
[C---:B------:R-:W-:Y:S01]  /*6590*/  FMUL.FTZ R19, R0.reuse, R190 ;  /* 0x000000be00137220 */ /* 0x040fe20000410000 */
[----:B------:R-:W-:Y:S01]  /*65a0*/  ULOP3.LUT UR4, UR4, 0x10000, URZ, 0xfc, !UPT ;  /* 0x0001000004047892 */ /* 0x000fe2000f8efc3f */
[C---:B------:R-:W-:Y:S01]  /*65b0*/  FMUL.FTZ R15, R0.reuse, R189 ;  /* 0x000000bd000f7220 */ /* 0x040fe20000410000 */
[C---:B------:R-:W-:Y:S01]  /*65c0*/  FMUL.FTZ R20, R0.reuse, R191 ;  /* 0x000000bf00147220 */ /* 0x040fe20000410000 */
[C---:B------:R-:W-:Y:S01]  /*65d0*/  FMUL.FTZ R21, R0.reuse, R192 ;  /* 0x000000c000157220 */ /* 0x040fe20000410000 */
[----:B------:R-:W-:Y:S01]  /*65e0*/  UIMAD UR4, UR53, 0x780, UR4 ;  /* 0x00000780350478a4 */ /* 0x000fe2000f8e0204 */
[----:B------:R-:W1:Y:S01]  /*65f0*/  MUFU.TANH R12, R12 ;  /* 0x0000000c000c7308 */ /* 0x000e620000002400 */
[C---:B------:R-:W-:Y:S01]  /*6600*/  FMUL.FTZ R23, R0.reuse, R194 ;  /* 0x000000c200177220 */ /* 0x040fe20000410000 */
[C---:B------:R-:W-:Y:S01]  /*6610*/  FMUL.FTZ R22, R0.reuse, R193 ;  /* 0x000000c100167220 */ /* 0x040fe20000410000 */
[C---:B------:R-:W-:Y:S01]  /*6620*/  FMUL.FTZ R184, R0.reuse, R195 ;  /* 0x000000c300b87220 */ /* 0x040fe20000410000 */
[C---:B------:R-:W-:Y:S01]  /*6630*/  FMUL.FTZ R185, R0.reuse, R196 ;  /* 0x000000c400b97220 */ /* 0x040fe20000410000 */
[C---:B------:R-:W-:Y:S01]  /*6640*/  FMUL.FTZ R187, R0.reuse, R198 ;  /* 0x000000c600bb7220 */ /* 0x040fe20000410000 */
[----:B------:R-:W-:Y:S01]  /*6650*/  UMOV UR6, UR4 ;  /* 0x0000000400067c82 */ /* 0x000fe20008000000 */
[C---:B------:R-:W-:Y:S01]  /*6660*/  FMUL.FTZ R186, R0.reuse, R197 ;  /* 0x000000c500ba7220 */ /* 0x040fe20000410000 */
[----:B------:R-:W-:Y:S01]  /*6670*/  QGMMA.64x192x32.F32.E4M3.E4M3 R24, R200, gdesc[UR4], R24, gsb0 ;  /* 0x02e00004c8187df3 */ /* 0x000fe20008000818 */
[----:B------:R-:W-:Y:S01]  /*6680*/  UIADD3 UR6, UR4, 0x180, URZ ;  /* 0x0000018004067890 */ /* 0x000fe2000fffe03f */
[----:B------:R-:W2:Y:S01]  /*6690*/  MUFU.TANH R10, R10 ;  /* 0x0000000a000a7308 */ /* 0x000ea20000002400 */
[----:B------:R-:W-:Y:S01]  /*66a0*/  UMOV UR7, 0xc0000010 ;  /* 0xc000001000077882 */ /* 0x000fe20000000000 */
[----:B0-----:R-:W-:Y:S01]  /*66b0*/  FMNMX.FTZ R189, R11, R4, !PT ;  /* 0x000000040bbd7209 */ /* 0x001fe20007810000 */
[C---:B------:R-:W-:Y:S01]  /*66c0*/  FMUL.FTZ R188, R0.reuse, R199 ;  /* 0x000000c700bc7220 */ /* 0x040fe20000410000 */
[C---:B------:R-:W-:Y:S01]  /*66d0*/  FMUL.FTZ R168, R0.reuse, R168 ;  /* 0x000000a800a87220 */ /* 0x040fe20000410000 */
[C---:B------:R-:W-:Y:S01]  /*66e0*/  FMUL.FTZ R170, R0.reuse, R170 ;  /* 0x000000aa00aa7220 */ /* 0x040fe20000410000 */
[----:B------:R-:W-:Y:S01]  /*66f0*/  FMUL.FTZ R169, R0, R169 ;  /* 0x000000a900a97220 */ /* 0x000fe20000410000 */
[----:B-1----:R-:W-:Y:S01]  /*6700*/  FMNMX.FTZ R190, R12, R9, !PT ;  /* 0x000000090cbe7209 */ /* 0x002fe20007810000 */
[----:B------:R-:W0:Y:S01]  /*6710*/  MUFU.TANH R13, R13 ;  /* 0x0000000d000d7308 */ /* 0x000e220000002400 */
[C---:B------:R-:W-:Y:S01]  /*6720*/  FMUL.FTZ R171, R0.reuse, R171 ;  /* 0x000000ab00ab7220 */ /* 0x040fe20000410000 */
[C---:B------:R-:W-:Y:S01]  /*6730*/  FMUL.FTZ R172, R0.reuse, R172 ;  /* 0x000000ac00ac7220 */ /* 0x040fe20000410000 */
[C---:B------:R-:W-:Y:S01]  /*6740*/  FMUL.FTZ R174, R0.reuse, R174 ;  /* 0x000000ae00ae7220 */ /* 0x040fe20000410000 */
[C---:B------:R-:W-:Y:S01]  /*6750*/  FMUL.FTZ R173, R0.reuse, R173 ;  /* 0x000000ad00ad7220 */ /* 0x040fe20000410000 */
[C---:B------:R-:W-:Y:S01]  /*6760*/  FMUL.FTZ R175, R0.reuse, R175 ;  /* 0x000000af00af7220 */ /* 0x040fe20000410000 */
[C---:B------:R-:W-:Y:S01]  /*6770*/  FMUL.FTZ R176, R0.reuse, R176 ;  /* 0x000000b000b07220 */ /* 0x040fe20000410000 */
[----:B------:R-:W-:Y:S01]  /*6780*/  FMUL.FTZ R178, R0, R178 ;  /* 0x000000b200b27220 */ /* 0x000fe20000410000 */
[----:B------:R-:W1:Y:S01]  /*6790*/  MUFU.TANH R14, R14 ;  /* 0x0000000e000e7308 */ /* 0x000e620000002400 */
[----:B--2---:R-:W-:Y:S01]  /*67a0*/  FMNMX.FTZ R189, R10, R189, !PT ;  /* 0x000000bd0abd7209 */ /* 0x004fe20007810000 */
[C---:B------:R-:W-:Y:S01]  /*67b0*/  FMUL.FTZ R177, R0.reuse, R177 ;  /* 0x000000b100b17220 */ /* 0x040fe20000410000 */
[C---:B------:R-:W-:Y:S01]  /*67c0*/  FMUL.FTZ R179, R0.reuse, R179 ;  /* 0x000000b300b37220 */ /* 0x040fe20000410000 */
[C---:B------:R-:W-:Y:S01]  /*67d0*/  FMUL.FTZ R180, R0.reuse, R180 ;  /* 0x000000b400b47220 */ /* 0x040fe20000410000 */
[C---:B------:R-:W-:Y:S01]  /*67e0*/  FMUL.FTZ R182, R0.reuse, R182 ;  /* 0x000000b600b67220 */ /* 0x040fe20000410000 */
[C---:B------:R-:W-:Y:S01]  /*67f0*/  FMUL.FTZ R181, R0.reuse, R181 ;  /* 0x000000b500b57220 */ /* 0x040fe20000410000 */
[C---:B------:R-:W-:Y:S01]  /*6800*/  FMUL.FTZ R183, R0.reuse, R183 ;  /* 0x000000b700b77220 */ /* 0x040fe20000410000 */
[----:B------:R-:W2:Y:S01]  /*6810*/  MUFU.TANH R19, R19 ;  /* 0x0000001300137308 */ /* 0x000ea20000002400 */
[----:B0-----:R-:W-:Y:S01]  /*6820*/  FMNMX.FTZ R190, R13, R190, !PT ;  /* 0x000000be0dbe7209 */ /* 0x001fe20007810000 */
[C---:B------:R-:W-:Y:S01]  /*6830*/  FMUL.FTZ R152, R0.reuse, R152 ;  /* 0x0000009800987220 */ /* 0x040fe20000410000 */
[C---:B------:R-:W-:Y:S01]  /*6840*/  FMUL.FTZ R154, R0.reuse, R154 ;  /* 0x0000009a009a7220 */ /* 0x040fe20000410000 */
[C---:B------:R-:W-:Y:S01]  /*6850*/  FMUL.FTZ R153, R0.reuse, R153 ;  /* 0x0000009900997220 */ /* 0x040fe20000410000 */
[C---:B------:R-:W-:Y:S01]  /*6860*/  FMUL.FTZ R155, R0.reuse, R155 ;  /* 0x0000009b009b7220 */ /* 0x040fe20000410000 */
[C---:B------:R-:W-:Y:S01]  /*6870*/  FMUL.FTZ R156, R0.reuse, R156 ;  /* 0x0000009c009c7220 */ /* 0x040fe20000410000 */
[----:B------:R-:W-:Y:S01]  /*6880*/  FMUL.FTZ R157, R0, R157 ;  /* 0x0000009d009d7220 */ /* 0x000fe20000410000 */
[----:B------:R-:W0:Y:S01]  /*6890*/  MUFU.TANH R15, R15 ;  /* 0x0000000f000f7308 */ /* 0x000e220000002400 */
[----:B-1----:R-:W-:Y:S01]  /*68a0*/  FMNMX.FTZ R192, R14, R189, !PT ;  /* 0x000000bd0ec07209 */ /* 0x002fe20007810000 */
[C---:B------:R-:W-:Y:S01]  /*68b0*/  FMUL.FTZ R158, R0.reuse, R158 ;  /* 0x0000009e009e7220 */ /* 0x040fe20000410000 */
[C---:B------:R-:W-:Y:S01]  /*68c0*/  FMUL.FTZ R159, R0.reuse, R159 ;  /* 0x0000009f009f7220 */ /* 0x040fe20000410000 */
[C---:B------:R-:W-:Y:S01]  /*68d0*/  FMUL.FTZ R160, R0.reuse, R160 ;  /* 0x000000a000a07220 */ /* 0x040fe20000410000 */
[C---:B------:R-:W-:Y:S01]  /*68e0*/  FMUL.FTZ R161, R0.reuse, R161 ;  /* 0x000000a100a17220 */ /* 0x040fe20000410000 */
[C---:B------:R-:W-:Y:S01]  /*68f0*/  FMUL.FTZ R162, R0.reuse, R162 ;  /* 0x000000a200a27220 */ /* 0x040fe20000410000 */
[C---:B------:R-:W-:Y:S01]  /*6900*/  FMUL.FTZ R163, R0.reuse, R163 ;  /* 0x000000a300a37220 */ /* 0x040fe20000410000 */
        /* <DEDUP_REMOVED lines=38> */
[----:B------:R-:W-:Y:S01]  /*6b70*/  FMUL.FTZ R135, R0, R135 ;  /* 0x0000008700877220 */ /* 0x000fe20000410000 */
[----:B------:R-:W-:Y:S01]  /*6b80*/  IMAD.U32 R194, RZ, RZ, UR52 ;  /* 0x00000034ffc27e24 */ /* 0x000fe2000f8e00ff */
[----:B------:R-:W0:Y:S01]  /*6b90*/  MUFU.TANH R185, R185 ;  /* 0x000000b900b97308 */ /* 0x000e220000002400 */
[----:B-1----:R-:W-:-:S03]  /*6ba0*/  FMNMX.FTZ R190, R22, R189, !PT ;  /* 0x000000bd16be7209 */ /* 0x002fc60007810000 */
[----:B------:R-:W-:-:S04]  /*6bb0*/  @!P1 LEA R194, R194, UR40, 0x3 ;  /* 0x00000028c2c29c11 */ /* 0x000fc8000f8e18ff */
[----:B------:R-:W1:Y:S01]  /*6bc0*/  MUFU.TANH R187, R187 ;  /* 0x000000bb00bb7308 */ /* 0x000e620000002400 */
[----:B--2---:R-:W-:-:S07]  /*6bd0*/  FMNMX.FTZ R192, R184, R191, !PT ;  /* 0x000000bfb8c07209 */ /* 0x004fce0007810000 */
[----:B------:R-:W2:Y:S01]  /*6be0*/  MUFU.TANH R186, R186 ;  /* 0x000000ba00ba7308 */ /* 0x000ea20000002400 */
[----:B0-----:R-:W-:-:S07]  /*6bf0*/  FMNMX.FTZ R189, R185, R190, !PT ;  /* 0x000000beb9bd7209 */ /* 0x001fce0007810000 */
[----:B------:R-:W0:Y:S01]  /*6c00*/  MUFU.TANH R188, R188 ;  /* 0x000000bc00bc7308 */ /* 0x000e220000002400 */
[----:B-1----:R-:W-:-:S07]  /*6c10*/  FMNMX.FTZ R191, R187, R192, !PT ;  /* 0x000000c0bbbf7209 */ /* 0x002fce0007810000 */
        /* <DEDUP_REMOVED lines=23> */
[----:B-1----:R-:W-:Y:S01]  /*6d90*/  FMNMX.FTZ R192, R178, R191, !PT ;  /* 0x000000bfb2c07209 */ /* 0x002fe20007810000 */
[----:B------:R-:W-:Y:S02]  /*6da0*/  WARPGROUP.DEPBAR.LE gsb0, 0x0 ;  /* 0x00008000000079c5 */ /* 0x000fe40000010000 */
[----:B------:R-:W-:Y:S01]  /*6db0*/  WARPGROUP.ARRIVE ;  /* 0x00000000000079c5 */ /* 0x000fe20000000000 */
[----:B------:R-:W-:-:S03]  /*6dc0*/  FMUL.FTZ R201, R0, R134 ;  /* 0x0000008600c97220 */ /* 0x000fc60000410000 */
[----:B------:R-:W1:Y:S01]  /*6dd0*/  MUFU.TANH R180, R180 ;  /* 0x000000b400b47308 */ /* 0x000e620000002400 */
[----:B--2---:R-:W-:Y:S01]  /*6de0*/  FMNMX.FTZ R189, R177, R190, !PT ;  /* 0x000000beb1bd7209 */ /* 0x004fe20007810000 */
[----:B------:R-:W-:Y:S01]  /*6df0*/  QGMMA.64x192x32.F32.E4M3.E4M3 R24, R204, gdesc[UR4], R24, gsb0 ;  /* 0x02e00004cc187df3 */ /* 0x000fe20008000818 */
[----:B------:R-:W-:Y:S01]  /*6e00*/  UIADD3 UR6, UR4, 0x300, URZ ;  /* 0x0000030004067890 */ /* 0x000fe2000fffe03f */
[----:B------:R-:W-:-:S04]  /*6e10*/  UMOV UR7, 0xc0000010 ;  /* 0xc000001000077882 */ /* 0x000fc80000000000 */
        /* <DEDUP_REMOVED lines=11> */
[----:B--2---:R-:W-:Y:S01]  /*6ed0*/  FMNMX.FTZ R190, R152, R189, !PT ;  /* 0x000000bd98be7209 */ /* 0x004fe20007810000 */
[----:B------:R-:W-:-:S06]  /*6ee0*/  FMUL.FTZ R189, R0, R126 ;  /* 0x0000007e00bd7220 */ /* 0x000fcc0000410000 */
[----:B------:R-:W2:Y:S01]  /*6ef0*/  MUFU.TANH R155, R155 ;  /* 0x0000009b009b7308 */ /* 0x000ea20000002400 */
[----:B0-----:R-:W-:-:S07]  /*6f00*/  FMNMX.FTZ R126, R154, R191, !PT ;  /* 0x000000bf9a7e7209 */ /* 0x001fce0007810000 */
[----:B------:R-:W0:Y:S01]  /*6f10*/  MUFU.TANH R156, R156 ;  /* 0x0000009c009c7308 */ /* 0x000e220000002400 */
[----:B-1----:R-:W-:-:S07]  /*6f20*/  FMNMX.FTZ R191, R153, R190, !PT ;  /* 0x000000be99bf7209 */ /* 0x002fce0007810000 */
[----:B------:R-:W1:Y:S01]  /*6f30*/  MUFU.TANH R157, R157 ;  /* 0x0000009d009d7308 */ /* 0x000e620000002400 */
[----:B--2---:R-:W-:-:S07]  /*6f40*/  FMNMX.FTZ R193, R155, R126, !PT ;  /* 0x0000007e9bc17209 */ /* 0x004fce0007810000 */
[----:B------:R-:W2:Y:S01]  /*6f50*/  MUFU.TANH R158, R158 ;  /* 0x0000009e009e7308 */ /* 0x000ea20000002400 */
[----:B0-----:R-:W-:Y:S01]  /*6f60*/  FMNMX.FTZ R126, R156, R191, !PT ;  /* 0x000000bf9c7e7209 */ /* 0x001fe20007810000 */
[----:B------:R-:W-:-:S06]  /*6f70*/  FMUL.FTZ R191, R0, R127 ;  /* 0x0000007f00bf7220 */ /* 0x000fcc0000410000 */
        /* <DEDUP_REMOVED lines=21> */
[----:B------:R-:W-:-:S06]  /*70d0*/  FMUL.FTZ R195, R0, R130 ;  /* 0x0000008200c37220 */ /* 0x000fcc0000410000 */
        /* <DEDUP_REMOVED lines=12> */
[----:B-1----:R-:W-:Y:S01]  /*71a0*/  FMNMX.FTZ R126, R140, R127, !PT ;  /* 0x0000007f8c7e7209 */ /* 0x002fe20007810000 */
[----:B------:R-:W-:Y:S02]  /*71b0*/  WARPGROUP.DEPBAR.LE gsb0, 0x0 ;  /* 0x00008000000079c5 */ /* 0x000fe40000010000 */
[----:B------:R-:W-:-:S04]  /*71c0*/  WARPGROUP.ARRIVE ;  /* 0x00000000000079c5 */ /* 0x000fc80000000000 */
[----:B------:R-:W1:Y:S01]  /*71d0*/  MUFU.TANH R143, R143 ;  /* 0x0000008f008f7308 */ /* 0x000e620000002400 */
[----:B--2---:R-:W-:Y:S01]  /*71e0*/  FMNMX.FTZ R127, R141, R126, !PT ;  /* 0x0000007e8d7f7209 */ /* 0x004fe20007810000 */
[----:B------:R-:W-:Y:S01]  /*71f0*/  QGMMA.64x192x32.F32.E4M3.E4M3 R24, R208, gdesc[UR4], R24, gsb0 ;  /* 0x02e00004d0187df3 */ /* 0x000fe20008000818 */
[----:B------:R-:W-:Y:S01]  /*7200*/  UIADD3 UR6, UR4, 0x480, URZ ;  /* 0x0000048004067890 */ /* 0x000fe2000fffe03f */
[----:B------:R-:W-:Y:S01]  /*7210*/  UMOV UR7, 0xc0000010 ;  /* 0xc000001000077882 */ /* 0x000fe20000000000 */
[----:B------:R-:W-:-:S03]  /*7220*/  UIADD3 UR4, UR4, 0x600, URZ ;  /* 0x0000060004047890 */ /* 0x000fc6000fffe03f */
[----:B------:R-:W2:Y:S01]  /*7230*/  MUFU.TANH R144, R144 ;  /* 0x0000009000907308 */ /* 0x000ea20000002400 */
[----:B0-----:R-:W-:Y:S01]  /*7240*/  FMNMX.FTZ R128, R142, R199, !PT ;  /* 0x000000c78e807209 */ /* 0x001fe20007810000 */
[----:B------:R-:W-:-:S06]  /*7250*/  FMUL.FTZ R199, R0, R132 ;  /* 0x0000008400c77220 */ /* 0x000fcc0000410000 */
        /* <DEDUP_REMOVED lines=45> */
[----:B--2---:R-:W-:-:S05]  /*7530*/  FMNMX.FTZ R127, R133, R126, !PT ;  /* 0x0000007e857f7209 */ /* 0x004fca0007810000 */
[----:B------:R-:W2:Y:S01]  /*7540*/  SHFL.BFLY PT, R126, R127, 0x2, 0x1f ;  /* 0x0c401f007f7e7f89 */ /* 0x000ea200000e0000 */
[----:B0-----:R-:W-:Y:S01]  /*7550*/  FMNMX.FTZ R128, R201, R128, !PT ;  /* 0x00000080c9807209 */ /* 0x001fe20007810000 */
[----:B------:R-:W-:Y:S02]  /*7560*/  WARPGROUP.DEPBAR.LE gsb0, 0x0 ;  /* 0x00008000000079c5 */ /* 0x000fe40000010000 */
[----:B------:R-:W-:Y:S01]  /*7570*/  WARPGROUP.ARRIVE ;  /* 0x00000000000079c5 */ /* 0x000fe20000000000 */
[----:B-1----:R-:W-:-:S05]  /*7580*/  FMNMX.FTZ R128, R135, R128, !PT ;  /* 0x0000008087807209 */ /* 0x002fca0007810000 */
[----:B------:R-:W-:Y:S01]  /*7590*/  QGMMA.64x192x32.F32.E4M3.E4M3 R24, R212, gdesc[UR4], R24, gsb0 ;  /* 0x02e00004d4187df3 */ /* 0x000fe20008000818 */
[----:B------:R-:W0:Y:S01]  /*75a0*/  SHFL.BFLY PT, R131, R128, 0x2, 0x1f ;  /* 0x0c401f0080837f89 */ /* 0x000e2200000e0000 */
[----:B------:R-:W-:Y:S01]  /*75b0*/  UMOV UR6, UR4 ;  /* 0x0000000400067c82 */ /* 0x000fe20008000000 */
[----:B------:R-:W-:Y:S01]  /*75c0*/  UMOV UR7, 0xc0000010 ;  /* 0xc000001000077882 */ /* 0x000fe20000000000 */
[----:B--2---:R-:W-:Y:S02]  /*75d0*/  FMNMX.FTZ R130, R127, R126, !PT ;  /* 0x0000007e7f827209 */ /* 0x004fe40007810000 */
[----:B------:R-:W1:Y:S01]  /*75e0*/  LDC R126, c[0x0][0x988] ;  /* 0x00026200ff7e7b82 */ /* 0x000e620000000800 */
[----:B0-----:R-:W-:Y:S02]  /*75f0*/  FMNMX.FTZ R132, R128, R131, !PT ;  /* 0x0000008380847209 */ /* 0x001fe40007810000 */
[----:B------:R-:W0:Y:S04]  /*7600*/  SHFL.BFLY PT, R131, R130, 0x1, 0x1f ;  /* 0x0c201f0082837f89 */ /* 0x000e2800000e0000 */
[----:B------:R-:W2:Y:S01]  /*7610*/  SHFL.BFLY PT, R203, R132, 0x1, 0x1f ;  /* 0x0c201f0084cb7f89 */ /* 0x000ea200000e0000 */
[----:B0-----:R-:W-:-:S02]  /*7620*/  FMNMX.FTZ R131, R130, R131, !PT ;  /* 0x0000008382837209 */ /* 0x001fc40007810000 */
[----:B--2---:R-:W-:-:S03]  /*7630*/  FMNMX.FTZ R127, R132, R203, !PT ;  /* 0x000000cb847f7209 */ /* 0x004fc60007810000 */
[----:B------:R-:W-:-:S04]  /*7640*/  FADD.FTZ R203, -R131, R4 ;  /* 0x0000000483cb7221 */ /* 0x000fc80000010100 */
[----:B-1----:R-:W-:Y:S01]  /*7650*/  FMUL.FTZ R134, R203, R126 ;  /* 0x0000007ecb867220 */ /* 0x002fe20000410000 */
[----:B------:R-:W-:-:S03]  /*7660*/  FADD.FTZ R203, -R127, R9 ;  /* 0x000000097fcb7221 */ /* 0x000fc60000010100 */
[----:B------:R0:W-:Y:S01]  /*7670*/  MUFU.EX2 R9, R134 ;  /* 0x0000008600097308 */ /* 0x0001e20000000800 */
[-C--:B------:R-:W-:Y:S01]  /*7680*/  FMUL.FTZ R4, R203, R126.reuse ;  /* 0x0000007ecb047220 */ /* 0x080fe20000410000 */
[----:B------:R-:W-:-:S04]  /*7690*/  FFMA.FTZ R203, R131, R126, -8 ;  /* 0xc100000083cb7423 */ /* 0x000fc8000001007e */
[-CC-:B------:R-:W-:Y:S01]  /*76a0*/  FFMA.FTZ R132, R172, R126.reuse, -R203.reuse ;  /* 0x0000007eac847223 */ /* 0x180fe200000108cb */
[----:B------:R-:W-:-:S01]  /*76b0*/  FFMA.FTZ R172, R193, R126, -R203 ;  /* 0x0000007ec1ac7223 */ /* 0x000fc200000108cb */
[-C--:B------:R-:W-:Y:S01]  /*76c0*/  FFMA.FTZ R193, R127, R126.reuse, -8 ;  /* 0xc10000007fc17423 */ /* 0x080fe2000001007e */
[----:B0-----:R-:W-:-:S01]  /*76d0*/  FFMA.FTZ R134, R176, R126, -R203 ;  /* 0x0000007eb0867223 */ /* 0x001fc200000108cb */
[-CC-:B------:R-:W-:Y:S01]  /*76e0*/  FFMA.FTZ R128, R11, R126.reuse, -R203.reuse ;  /* 0x0000007e0b807223 */ /* 0x180fe200000108cb */
[----:B------:R-:W-:-:S01]  /*76f0*/  FFMA.FTZ R176, R199, R126, -R203 ;  /* 0x0000007ec7b07223 */ /* 0x000fc200000108cb */
[-C--:B------:R-:W-:Y:S01]  /*7700*/  FFMA.FTZ R199, R12, R126.reuse, -R193 ;  /* 0x0000007e0cc77223 */ /* 0x080fe200000108c1 */
[----:B------:R-:W-:-:S01]  /*7710*/  FFMA.FTZ R11, R10, R126, -R203 ;  /* 0x0000007e0a0b7223 */ /* 0x000fc200000108cb */
[-C--:B------:R-:W-:Y:S01]  /*7720*/  FFMA.FTZ R12, R13, R126.reuse, -R193 ;  /* 0x0000007e0d0c7223 */ /* 0x080fe200000108c1 */
[----:B------:R-:W-:Y:S01]  /*7730*/  MUFU.EX2 R4, R4 ;  /* 0x0000000400047308 */ /* 0x000fe20000000800 */
[----:B------:R-:W-:-:S01]  /*7740*/  FFMA.FTZ R10, R14, R126, -R203 ;  /* 0x0000007e0e0a7223 */ /* 0x000fc200000108cb */
[-C--:B------:R-:W-:Y:S01]  /*7750*/  FFMA.FTZ R13, R19, R126.reuse, -R193 ;  /* 0x0000007e130d7223 */ /* 0x080fe200000108c1 */
[----:B------:R-:W-:-:S01]  /*7760*/  FFMA.FTZ R15, R15, R126, -R203 ;  /* 0x0000007e0f0f7223 */ /* 0x000fc200000108cb */
[-C--:B------:R-:W-:Y:S01]  /*7770*/  FFMA.FTZ R20, R20, R126.reuse, -R193 ;  /* 0x0000007e14147223 */ /* 0x080fe200000108c1 */
[----:B------:R-:W-:-:S01]  /*7780*/  FFMA.FTZ R14, R21, R126, -R203 ;  /* 0x0000007e150e7223 */ /* 0x000fc200000108cb */
[-C--:B------:R-:W-:Y:S01]  /*7790*/  FFMA.FTZ R19, R23, R126.reuse, -R193 ;  /* 0x0000007e17137223 */ /* 0x080fe200000108c1 */
[----:B------:R-:W-:-:S01]  /*77a0*/  FFMA.FTZ R130, R168, R126, -R203 ;  /* 0x0000007ea8827223 */ /* 0x000fc200000108cb */
[----:B------:R-:W0:Y:S01]  /*77b0*/  MUFU.EX2 R128, R128 ;  /* 0x0000008000807308 */ /* 0x000e220000000800 */
[----:B------:R-:W-:-:S01]  /*77c0*/  FFMA.FTZ R21, R22, R126, -R203 ;  /* 0x0000007e16157223 */ /* 0x000fc200000108cb */
[-C--:B------:R-:W-:Y:S01]  /*77d0*/  FFMA.FTZ R168, R180, R126.reuse, -R203 ;  /* 0x0000007eb4a87223 */ /* 0x080fe200000108cb */
[----:B------:R-:W-:-:S01]  /*77e0*/  FFMA.FTZ R180, R184, R126, -R193 ;  /* 0x0000007eb8b47223 */ /* 0x000fc200000108c1 */
[-C--:B------:R-:W-:Y:S01]  /*77f0*/  FFMA.FTZ R22, R185, R126.reuse, -R203 ;  /* 0x0000007eb9167223 */ /* 0x080fe200000108cb */
[----:B------:R-:W-:-:S01]  /*7800*/  FFMA.FTZ R23, R187, R126, -R193 ;  /* 0x0000007ebb177223 */ /* 0x000fc200000108c1 */
[-C--:B------:R-:W-:Y:S01]  /*7810*/  FFMA.FTZ R185, R186, R126.reuse, -R203 ;  /* 0x0000007ebab97223 */ /* 0x080fe200000108cb */
[----:B------:R-:W-:-:S01]  /*7820*/  FFMA.FTZ R184, R188, R126, -R193 ;  /* 0x0000007ebcb87223 */ /* 0x000fc200000108c1 */
[----:B------:R-:W1:Y:S01]  /*7830*/  MUFU.EX2 R199, R199 ;  /* 0x000000c700c77308 */ /* 0x000e620000000800 */
[----:B------:R-:W-:-:S01]  /*7840*/  FFMA.FTZ R170, R170, R126, -R193 ;  /* 0x0000007eaaaa7223 */ /* 0x000fc200000108c1 */
[-C--:B------:R-:W-:Y:S01]  /*7850*/  FFMA.FTZ R169, R169, R126.reuse, -R203 ;  /* 0x0000007ea9a97223 */ /* 0x080fe200000108cb */
[----:B------:R-:W-:-:S01]  /*7860*/  FFMA.FTZ R171, R171, R126, -R193 ;  /* 0x0000007eabab7223 */ /* 0x000fc200000108c1 */
[-C--:B------:R-:W-:Y:S01]  /*7870*/  FFMA.FTZ R174, R174, R126.reuse, -R193 ;  /* 0x0000007eaeae7223 */ /* 0x080fe200000108c1 */
[----:B------:R-:W-:-:S01]  /*7880*/  FFMA.FTZ R173, R173, R126, -R203 ;  /* 0x0000007eadad7223 */ /* 0x000fc200000108cb */
[-CC-:B------:R-:W-:Y:S01]  /*7890*/  FFMA.FTZ R175, R175, R126.reuse, -R193.reuse ;  /* 0x0000007eafaf7223 */ /* 0x180fe200000108c1 */
[----:B------:R-:W-:-:S01]  /*78a0*/  FFMA.FTZ R178, R178, R126, -R193 ;  /* 0x0000007eb2b27223 */ /* 0x000fc200000108c1 */
[----:B------:R-:W2:Y:S01]  /*78b0*/  MUFU.EX2 R11, R11 ;  /* 0x0000000b000b7308 */ /* 0x000ea20000000800 */
[----:B0-----:R-:W-:-:S01]  /*78c0*/  FFMA.FTZ R6, R9, R6, R128 ;  /* 0x0000000609067223 */ /* 0x001fc20000010080 */
[-C--:B------:R-:W-:Y:S01]  /*78d0*/  FFMA.FTZ R177, R177, R126.reuse, -R203 ;  /* 0x0000007eb1b17223 */ /* 0x080fe200000108cb */
[----:B------:R-:W-:-:S01]  /*78e0*/  FFMA.FTZ R179, R179, R126, -R193 ;  /* 0x0000007eb3b37223 */ /* 0x000fc200000108c1 */
[-C--:B------:R-:W-:Y:S01]  /*78f0*/  FFMA.FTZ R182, R182, R126.reuse, -R193 ;  /* 0x0000007eb6b67223 */ /* 0x080fe200000108c1 */
[----:B------:R-:W-:-:S01]  /*7900*/  FFMA.FTZ R181, R181, R126, -R203 ;  /* 0x0000007eb5b57223 */ /* 0x000fc200000108cb */
[-C--:B------:R-:W-:Y:S01]  /*7910*/  FFMA.FTZ R183, R183, R126.reuse, -R193 ;  /* 0x0000007eb7b77223 */ /* 0x080fe200000108c1 */
[----:B------:R-:W-:-:S01]  /*7920*/  FFMA.FTZ R152, R152, R126, -R203 ;  /* 0x0000007e98987223 */ /* 0x000fc200000108cb */
[----:B------:R-:W0:Y:S01]  /*7930*/  MUFU.EX2 R12, R12 ;  /* 0x0000000c000c7308 */ /* 0x000e220000000800 */
[----:B-1----:R-:W-:-:S01]  /*7940*/  FFMA.FTZ R7, R4, R7, R199 ;  /* 0x0000000704077223 */ /* 0x002fc200000100c7 */
[-C--:B------:R-:W-:Y:S01]  /*7950*/  FFMA.FTZ R154, R154, R126.reuse, -R193 ;  /* 0x0000007e9a9a7223 */ /* 0x080fe200000108c1 */
[----:B------:R-:W-:-:S01]  /*7960*/  FFMA.FTZ R153, R153, R126, -R203 ;  /* 0x0000007e99997223 */ /* 0x000fc200000108cb */
[-C--:B------:R-:W-:Y:S01]  /*7970*/  FFMA.FTZ R155, R155, R126.reuse, -R193 ;  /* 0x0000007e9b9b7223 */ /* 0x080fe200000108c1 */
[----:B------:R-:W-:-:S01]  /*7980*/  FFMA.FTZ R156, R156, R126, -R203 ;  /* 0x0000007e9c9c7223 */ /* 0x000fc200000108cb */
[-C--:B------:R-:W-:Y:S01]  /*7990*/  FFMA.FTZ R158, R158, R126.reuse, -R193 ;  /* 0x0000007e9e9e7223 */ /* 0x080fe200000108c1 */
[----:B------:R-:W-:-:S01]  /*79a0*/  FFMA.FTZ R157, R157, R126, -R203 ;  /* 0x0000007e9d9d7223 */ /* 0x000fc200000108cb */
[----:B------:R-:W1:Y:S01]  /*79b0*/  MUFU.EX2 R10, R10 ;  /* 0x0000000a000a7308 */ /* 0x000e620000000800 */
[----:B--2---:R-:W-:-:S01]  /*79c0*/  FADD.FTZ R187, R11, R6 ;  /* 0x000000060bbb7221 */ /* 0x004fc20000010000 */
[-C--:B------:R-:W-:Y:S01]  /*79d0*/  FFMA.FTZ R159, R159, R126.reuse, -R193 ;  /* 0x0000007e9f9f7223 */ /* 0x080fe200000108c1 */
[----:B------:R-:W-:-:S01]  /*79e0*/  FFMA.FTZ R160, R160, R126, -R203 ;  /* 0x0000007ea0a07223 */ /* 0x000fc200000108cb */
[-C--:B------:R-:W-:Y:S01]  /*79f0*/  FFMA.FTZ R162, R162, R126.reuse, -R193 ;  /* 0x0000007ea2a27223 */ /* 0x080fe200000108c1 */
[----:B------:R-:W-:-:S01]  /*7a00*/  FFMA.FTZ R161, R161, R126, -R203 ;  /* 0x0000007ea1a17223 */ /* 0x000fc200000108cb */
[-C--:B------:R-:W-:Y:S01]  /*7a10*/  FFMA.FTZ R163, R163, R126.reuse, -R193 ;  /* 0x0000007ea3a37223 */ /* 0x080fe200000108c1 */
[----:B------:R-:W-:-:S01]  /*7a20*/  FFMA.FTZ R164, R164, R126, -R203 ;  /* 0x0000007ea4a47223 */ /* 0x000fc200000108cb */
[----:B------:R-:W2:Y:S01]  /*7a30*/  MUFU.EX2 R13, R13 ;  /* 0x0000000d000d7308 */ /* 0x000ea20000000800 */
[----:B0-----:R-:W-:-:S01]  /*7a40*/  FADD.FTZ R6, R12, R7 ;  /* 0x000000070c067221 */ /* 0x001fc20000010000 */
[-C--:B------:R-:W-:Y:S01]  /*7a50*/  FFMA.FTZ R166, R166, R126.reuse, -R193 ;  /* 0x0000007ea6a67223 */ /* 0x080fe200000108c1 */
[----:B------:R-:W-:-:S01]  /*7a60*/  FFMA.FTZ R165, R165, R126, -R203 ;  /* 0x0000007ea5a57223 */ /* 0x000fc200000108cb */
[-C--:B------:R-:W-:Y:S01]  /*7a70*/  FFMA.FTZ R167, R167, R126.reuse, -R193 ;  /* 0x0000007ea7a77223 */ /* 0x080fe200000108c1 */
[----:B------:R-:W-:-:S01]  /*7a80*/  FFMA.FTZ R136, R136, R126, -R203 ;  /* 0x0000007e88887223 */ /* 0x000fc200000108cb */
[-C--:B------:R-:W-:Y:S01]  /*7a90*/  FFMA.FTZ R138, R138, R126.reuse, -R193 ;  /* 0x0000007e8a8a7223 */ /* 0x080fe200000108c1 */
[----:B------:R-:W-:-:S01]  /*7aa0*/  FFMA.FTZ R137, R137, R126, -R203 ;  /* 0x0000007e89897223 */ /* 0x000fc200000108cb */
[----:B------:R-:W0:Y:S01]  /*7ab0*/  MUFU.EX2 R15, R15 ;  /* 0x0000000f000f7308 */ /* 0x000e220000000800 */
[----:B-1----:R-:W-:-:S01]  /*7ac0*/  FADD.FTZ R186, R10, R187 ;  /* 0x000000bb0aba7221 */ /* 0x002fc20000010000 */
        /* <DEDUP_REMOVED lines=24> */
[-CC-:B------:R-:W-:Y:S01]  /*7c50*/  FFMA.FTZ R125, R125, R126.reuse, -R203.reuse ;  /* 0x0000007e7d7d7223 */ /* 0x180fe200000108cb */
[----:B------:R-:W-:-:S01]  /*7c60*/  FFMA.FTZ R129, R129, R126, -R203 ;  /* 0x0000007e81817223 */ /* 0x000fc200000108cb */
[-C--:B------:R-:W-:Y:S01]  /*7c70*/  FFMA.FTZ R201, R201, R126.reuse, -R193 ;  /* 0x0000007ec9c97223 */ /* 0x080fe200000108c1 */
[----:B------:R-:W-:-:S01]  /*7c80*/  FFMA.FTZ R133, R133, R126, -R203 ;  /* 0x0000007e85857223 */ /* 0x000fc200000108cb */
[----:B------:R-:W-:-:S02]  /*7c90*/  FFMA.FTZ R135, R135, R126, -R193 ;  /* 0x0000007e87877223 */ /* 0x000fc400000108c1 */
[----:B------:R-:W1:Y:S01]  /*7ca0*/  MUFU.EX2 R21, R21 ;  /* 0x0000001500157308 */ /* 0x000e620000000800 */
[----:B--2---:R-:W-:-:S07]  /*7cb0*/  FADD.FTZ R186, R14, R187 ;  /* 0x000000bb0eba7221 */ /* 0x004fce0000010000 */
[----:B------:R-:W2:Y:S01]  /*7cc0*/  MUFU.EX2 R180, R180 ;  /* 0x000000b400b47308 */ /* 0x000ea20000000800 */
[----:B0-----:R-:W-:-:S07]  /*7cd0*/  FADD.FTZ R7, R19, R6 ;  /* 0x0000000613077221 */ /* 0x001fce0000010000 */
[----:B------:R-:W0:Y:S01]  /*7ce0*/  MUFU.EX2 R22, R22 ;  /* 0x0000001600167308 */ /* 0x000e220000000800 */
[----:B-1----:R-:W-:-:S07]  /*7cf0*/  FADD.FTZ R187, R21, R186 ;  /* 0x000000ba15bb7221 */ /* 0x002fce0000010000 */
[----:B------:R-:W1:Y:S01]  /*7d00*/  MUFU.EX2 R23, R23 ;  /* 0x0000001700177308 */ /* 0x000e620000000800 */
[----:B--2---:R-:W-:-:S07]  /*7d10*/  FADD.FTZ R6, R180, R7 ;  /* 0x00000007b4067221 */ /* 0x004fce0000010000 */
[----:B------:R-:W2:Y:S01]  /*7d20*/  MUFU.EX2 R185, R185 ;  /* 0x000000b900b97308 */ /* 0x000ea20000000800 */
[----:B0-----:R-:W-:-:S01]  /*7d30*/  FADD.FTZ R186, R22, R187 ;  /* 0x000000bb16ba7221 */ /* 0x001fc20000010000 */
[----:B------:R-:W-:Y:S02]  /*7d40*/  WARPGROUP.DEPBAR.LE gsb0, 0x0 ;  /* 0x00008000000079c5 */ /* 0x000fe40000010000 */
[----:B------:R-:W-:-:S04]  /*7d50*/  WARPGROUP.ARRIVE ;  /* 0x00000000000079c5 */ /* 0x000fc80000000000 */
[----:B------:R-:W0:Y:S01]  /*7d60*/  MUFU.EX2 R184, R184 ;  /* 0x000000b800b87308 */ /* 0x000e220000000800 */
[----:B-1----:R-:W-:-:S01]  /*7d70*/  FADD.FTZ R7, R23, R6 ;  /* 0x0000000617077221 */ /* 0x002fc20000010000 */
[----:B------:R-:W-:Y:S01]  /*7d80*/  QGMMA.64x192x32.F32.E4M3.E4M3 R24, R216, gdesc[UR4], R24, gsb0 ;  /* 0x02e00004d8187df3 */ /* 0x000fe20008000818 */
[----:B--2---:R-:W-:-:S05]  /*7d90*/  FADD.FTZ R187, R185, R186 ;  /* 0x000000bab9bb7221 */ /* 0x004fca0000010000 */
[----:B------:R-:W1:Y:S08]  /*7da0*/  MUFU.EX2 R130, R130 ;  /* 0x0000008200827308 */ /* 0x000e700000000800 */
[----:B------:R-:W2:Y:S01]  /*7db0*/  MUFU.EX2 R170, R170 ;  /* 0x000000aa00aa7308 */ /* 0x000ea20000000800 */
[----:B0-----:R-:W-:-:S07]  /*7dc0*/  FADD.FTZ R7, R184, R7 ;  /* 0x00000007b8077221 */ /* 0x001fce0000010000 */
[----:B------:R-:W0:Y:S01]  /*7dd0*/  MUFU.EX2 R169, R169 ;  /* 0x000000a900a97308 */ /* 0x000e220000000800 */
[----:B-1----:R-:W-:-:S07]  /*7de0*/  FADD.FTZ R6, R130, R187 ;  /* 0x000000bb82067221 */ /* 0x002fce0000010000 */
        /* <DEDUP_REMOVED lines=46> */
[----:B------:R-:W-:-:S06]  /*80d0*/  WARPGROUP.DEPBAR.LE gsb0, 0x0 ;  /* 0x00008000000079c5 */ /* 0x000fcc0000010000 */
        /* <DEDUP_REMOVED lines=15> */
[----:B--2---:R-:W-:-:S01]  /*81d0*/  FADD.FTZ R187, R167, R186 ;  /* 0x000000baa7bb7221 */ /* 0x004fc20000010000 */
[-CC-:B------:R-:W-:Y:S01]  /*81e0*/  FFMA.FTZ R186, R189, R126.reuse, -R193.reuse ;  /* 0x0000007ebdba7223 */ /* 0x180fe200000108c1 */
[----:B------:R-:W-:-:S05]  /*81f0*/  FFMA.FTZ R189, R191, R126, -R193 ;  /* 0x0000007ebfbd7223 */ /* 0x000fca00000108c1 */
        /* <DEDUP_REMOVED lines=12> */
[----:B------:R-:W-:-:S06]  /*82c0*/  FFMA.FTZ R187, R195, R126, -R193 ;  /* 0x0000007ec3bb7223 */ /* 0x000fcc00000108c1 */
[----:B------:R-:W2:Y:S01]  /*82d0*/  MUFU.EX2 R144, R144 ;  /* 0x0000009000907308 */ /* 0x000ea20000000800 */
[----:B0-----:R-:W-:-:S01]  /*82e0*/  FADD.FTZ R7, R141, R6 ;  /* 0x000000068d077221 */ /* 0x001fc20000010000 */
[----:B------:R-:W-:-:S05]  /*82f0*/  IADD3 R6, -R18, 0xb, RZ ;  /* 0x0000000b12067810 */ /* 0x000fca0007ffe1ff */
[----:B------:R0:W-:Y:S06]  /*8300*/  BAR.ARV R6, 0x100 ;  /* 0x000400060000751d */ /* 0x0001ec0000002000 */
[----:B------:R-:W3:Y:S01]  /*8310*/  MUFU.EX2 R146, R146 ;  /* 0x0000009200927308 */ /* 0x000ee20000000800 */
[----:B-1----:R-:W-:-:S01]  /*8320*/  FADD.FTZ R191, R143, R188 ;  /* 0x000000bc8fbf7221 */ /* 0x002fc20000010000 */
[----:B0-----:R-:W-:Y:S02]  /*8330*/  @!P1 VIADD R6, R194, 0x33440 ;  /* 0x00033440c2069836 */ /* 0x001fe40000000000 */
[----:B--2---:R-:W-:-:S03]  /*8340*/  FADD.FTZ R188, R144, R7 ;  /* 0x0000000790bc7221 */ /* 0x004fc60000010000 */
[----:B------:R-:W-:Y:S01]  /*8350*/  @!P1 PRMT R6, RZ, 0x654, R6 ;  /* 0x00000654ff069816 */ /* 0x000fe20000000006 */
[----:B------:R-:W0:Y:S03]  /*8360*/  MUFU.EX2 R145, R145 ;  /* 0x0000009100917308 */ /* 0x000e260000000800 */
[----:B------:R1:W-:Y:S05]  /*8370*/  @!P1 SYNCS.ARRIVE.TRANS64.RED.A1T0 RZ, [R6+URZ], RZ ;  /* 0x000000ff06ff99a7 */ /* 0x0003ea000810043f */
[----:B------:R-:W2:Y:S01]  /*8380*/  MUFU.EX2 R147, R147 ;  /* 0x0000009300937308 */ /* 0x000ea20000000800 */
[----:B---3--:R-:W-:-:S07]  /*8390*/  FADD.FTZ R190, R146, R191 ;  /* 0x000000bf92be7221 */ /* 0x008fce0000010000 */
[----:B------:R-:W3:Y:S01]  /*83a0*/  MUFU.EX2 R148, R148 ;  /* 0x0000009400947308 */ /* 0x000ee20000000800 */
[----:B0-----:R-:W-:-:S01]  /*83b0*/  FADD.FTZ R7, R145, R188 ;  /* 0x000000bc91077221 */ /* 0x001fc20000010000 */
[----:B------:R-:W-:-:S06]  /*83c0*/  FFMA.FTZ R188, R197, R126, -R193 ;  /* 0x0000007ec5bc7223 */ /* 0x000fcc00000108c1 */
[----:B------:R-:W0:Y:S01]  /*83d0*/  MUFU.EX2 R150, R150 ;  /* 0x0000009600967308 */ /* 0x000e220000000800 */
[----:B--2---:R-:W-:-:S07]  /*83e0*/  FADD.FTZ R191, R147, R190 ;  /* 0x000000be93bf7221 */ /* 0x004fce0000010000 */
[----:B------:R-:W2:Y:S01]  /*83f0*/  MUFU.EX2 R149, R149 ;  /* 0x0000009500957308 */ /* 0x000ea20000000800 */
[----:B---3--:R-:W-:-:S07]  /*8400*/  FADD.FTZ R190, R148, R7 ;  /* 0x0000000794be7221 */ /* 0x008fce0000010000 */
[----:B------:R-:W3:Y:S01]  /*8410*/  MUFU.EX2 R151, R151 ;  /* 0x0000009700977308 */ /* 0x000ee20000000800 */
[----:B0-----:R-:W-:-:S07]  /*8420*/  FADD.FTZ R192, R150, R191 ;  /* 0x000000bf96c07221 */ /* 0x001fce0000010000 */
        /* <DEDUP_REMOVED lines=16> */
[----:B------:R-:W1:Y:S01]  /*8530*/  MUFU.EX2 R172, R172 ;  /* 0x000000ac00ac7308 */ /* 0x000e620000000800 */
[----:B0-----:R-:W-:-:S07]  /*8540*/  FADD.FTZ R7, R125, R190 ;  /* 0x000000be7d077221 */ /* 0x001fce0000010000 */
[----:B------:R-:W0:Y:S01]  /*8550*/  MUFU.EX2 R187, R187 ;  /* 0x000000bb00bb7308 */ /* 0x000e220000000800 */
[----:B--2---:R-:W-:-:S07]  /*8560*/  FADD.FTZ R192, R189, R192 ;  /* 0x000000c0bdc07221 */ /* 0x004fce0000010000 */
[----:B------:R-:W2:Y:S01]  /*8570*/  MUFU.EX2 R129, R129 ;  /* 0x0000008100817308 */ /* 0x000ea20000000800 */
[----:B-1----:R-:W-:-:S07]  /*8580*/  FADD.FTZ R6, R172, R7 ;  /* 0x00000007ac067221 */ /* 0x002fce0000010000 */
        /* <DEDUP_REMOVED lines=9> */
[----:B--2---:R-:W-:-:S01]  /*8620*/  FADD.FTZ R7, R194, R7 ;  /* 0x00000007c2077221 */ /* 0x004fc20000010000 */
[----:B-1----:R-:W-:-:S03]  /*8630*/  FADD.FTZ R6, R133, R6 ;  /* 0x0000000685067221 */ /* 0x002fc60000010000 */
[----:B0-----:R-:W-:Y:S01]  /*8640*/  FADD.FTZ R7, R135, R7 ;  /* 0x0000000787077221 */ /* 0x001fe20000010000 */
[----:B------:R-:W-:Y:S06]  /*8650*/  @!P0 BRA `(.L_x_28) ;  /* 0x0000000000048947 */ /* 0x000fec0003800000 */
[----:B------:R-:W-:Y:S01]  /*8660*/  BPT.TRAP 0x1 ;  /* 0x000000040000795c */ /* 0x000fe20000300000 */
.L_x_28:
[----:B------:R-:W-:Y:S01]  /*8670*/  ULEA UR4, UR53, UR40, 0x3 ;  /* 0x0000002835047291 */ /* 0x000fe2000f8e183f */
[----:B------:R-:W-:Y:S01]  /*8680*/  ISETP.GT.AND P2, PT, R8, R17, PT ;  /* 0x000000110800720c */ /* 0x000fe20003f44270 */
[----:B------:R-:W-:Y:S01]  /*8690*/  FMUL.FTZ R24, R24, R9 ;  /* 0x0000000918187220 */ /* 0x000fe20000410000 */
[----:B------:R-:W-:Y:S01]  /*86a0*/  F2FP.SATFINITE.E4M3.F32.PACK_AB_MERGE_C R10, R15, R10, RZ ;  /* 0x0000000a0f0a723e */ /* 0x000fe200048070ff */
[----:B------:R-:W-:Y:S01]  /*86b0*/  UIADD3 UR4, UR4, 0x33460, URZ ;  /* 0x0003346004047890 */ /* 0x000fe2000fffe03f */
[----:B------:R-:W-:Y:S01]  /*86c0*/  F2FP.SATFINITE.E4M3.F32.PACK_AB_MERGE_C R13, R20, R13, RZ ;  /* 0x0000000d140d723e */ /* 0x000fe200048070ff */
[----:B------:R-:W-:Y:S01]  /*86d0*/  UMOV UR53, UR52 ;  /* 0x0000003400357c82 */ /* 0x000fe20008000000 */
[----:B------:R-:W-:Y:S01]  /*86e0*/  F2FP.SATFINITE.E4M3.F32.PACK_AB_MERGE_C R22, R185, R22, RZ ;  /* 0x00000016b916723e */ /* 0x000fe200048070ff */
[----:B------:R-:W-:Y:S01]  /*86f0*/  UPRMT UR4, UR43, 0x654, UR4 ;  /* 0x000006542b047896 */ /* 0x000fe20008000004 */
[----:B------:R-:W-:Y:S01]  /*8700*/  F2FP.SATFINITE.E4M3.F32.PACK_AB_MERGE_C R23, R184, R23, RZ ;  /* 0x00000017b817723e */ /* 0x000fe200048070ff */
[-C--:B------:R-:W-:Y:S01]  /*8710*/  FMUL.FTZ R25, R25, R9.reuse ;  /* 0x0000000919197220 */ /* 0x080fe20000410000 */
[----:B------:R-:W-:Y:S01]  /*8720*/  F2FP.SATFINITE.E4M3.F32.PACK_AB_MERGE_C R132, R173, R132, RZ ;  /* 0x00000084ad84723e */ /* 0x000fe200048070ff */
[-C--:B------:R-:W-:Y:S01]  /*8730*/  FMUL.FTZ R28, R28, R9.reuse ;  /* 0x000000091c1c7220 */ /* 0x080fe20000410000 */
[----:B------:R-:W-:Y:S01]  /*8740*/  F2FP.SATFINITE.E4M3.F32.PACK_AB_MERGE_C R174, R175, R174, RZ ;  /* 0x000000aeafae723e */ /* 0x000fe200048070ff */
[-C--:B------:R-:W-:Y:S01]  /*8750*/  FMUL.FTZ R29, R29, R9.reuse ;  /* 0x000000091d1d7220 */ /* 0x080fe20000410000 */
[----:B------:R-:W-:Y:S01]  /*8760*/  F2FP.SATFINITE.E4M3.F32.PACK_AB_MERGE_C R168, R181, R168, RZ ;  /* 0x000000a8b5a8723e */ /* 0x000fe200048070ff */
[-C--:B------:R-:W-:Y:S01]  /*8770*/  FMUL.FTZ R32, R32, R9.reuse ;  /* 0x0000000920207220 */ /* 0x080fe20000410000 */
[----:B------:R-:W-:Y:S01]  /*8780*/  F2FP.SATFINITE.E4M3.F32.PACK_AB_MERGE_C R182, R183, R182, RZ ;  /* 0x000000b6b7b6723e */ /* 0x000fe200048070ff */
[----:B------:R-:W-:Y:S01]  /*8790*/  SYNCS.ARRIVE.TRANS64.RED.A1T0 RZ, [UR4], RZ ;  /* 0x000000ffffff79a7 */ /* 0x000fe20008100404 */
        /* <DEDUP_REMOVED lines=24> */
[----:B------:R-:W-:Y:S01]  /*8920*/  F2FP.SATFINITE.E4M3.F32.PACK_AB_MERGE_C R200, R11, R128, R10 ;  /* 0x000000800bc8723e */ /* 0x000fe2000480700a */
[-C--:B------:R-:W-:Y:S01]  /*8930*/  FMUL.FTZ R57, R57, R9.reuse ;  /* 0x0000000939397220 */ /* 0x080fe20000410000 */
        /* <DEDUP_REMOVED lines=29> */
[----:B------:R-:W-:Y:S01]  /*8b10*/  FMUL.FTZ R117, R117, R9 ;  /* 0x0000000975757220 */ /* 0x000fe20000410000 */
        /* <DEDUP_REMOVED lines=48> */
[----:B------:R-:W-:Y:S01]  /*8e20*/  F2FP.SATFINITE.E4M3.F32.PACK_AB_MERGE_C R201, R12, R199, R13 ;  /* 0x000000c70cc9723e */ /* 0x000fe2000480700d */
[----:B------:R-:W-:Y:S01]  /*8e30*/  VIADD R8, R8, 0xffffffff ;  /* 0xffffffff08087836 */ /* 0x000fe20000000000 */
[----:B------:R-:W-:Y:S01]  /*8e40*/  F2FP.SATFINITE.E4M3.F32.PACK_AB_MERGE_C R202, R21, R14, R22 ;  /* 0x0000000e15ca723e */ /* 0x000fe20004807016 */
[----:B------:R-:W-:Y:S01]  /*8e50*/  IMAD.MOV.U32 R9, RZ, RZ, R127 ;  /* 0x000000ffff097224 */ /* 0x000fe200078e007f */
[----:B------:R-:W-:Y:S01]  /*8e60*/  F2FP.SATFINITE.E4M3.F32.PACK_AB_MERGE_C R203, R180, R19, R23 ;  /* 0x00000013b4cb723e */ /* 0x000fe20004807017 */
[----:B------:R-:W-:Y:S01]  /*8e70*/  IMAD.MOV.U32 R4, RZ, RZ, R131 ;  /* 0x000000ffff047224 */ /* 0x000fe200078e0083 */
[----:B------:R-:W-:Y:S01]  /*8e80*/  F2FP.SATFINITE.E4M3.F32.PACK_AB_MERGE_C R204, R169, R130, R132 ;  /* 0x00000082a9cc723e */ /* 0x000fe20004807084 */
[----:B------:R-:W-:Y:S01]  /*8e90*/  IMAD.MOV.U32 R10, RZ, RZ, R5 ;  /* 0x000000ffff0a7224 */ /* 0x000fe200078e0005 */
[----:B------:R-:W-:-:S02]  /*8ea0*/  F2FP.SATFINITE.E4M3.F32.PACK_AB_MERGE_C R205, R171, R170, R174 ;  /* 0x000000aaabcd723e */ /* 0x000fc400048070ae */
[----:B------:R-:W-:Y:S02]  /*8eb0*/  F2FP.SATFINITE.E4M3.F32.PACK_AB_MERGE_C R206, R177, R134, R168 ;  /* 0x00000086b1ce723e */ /* 0x000fe400048070a8 */
[----:B------:R-:W-:Y:S02]  /*8ec0*/  F2FP.SATFINITE.E4M3.F32.PACK_AB_MERGE_C R207, R179, R178, R182 ;  /* 0x000000b2b3cf723e */ /* 0x000fe400048070b6 */
[----:B------:R-:W-:Y:S02]  /*8ed0*/  F2FP.SATFINITE.E4M3.F32.PACK_AB_MERGE_C R208, R153, R152, R156 ;  /* 0x0000009899d0723e */ /* 0x000fe4000480709c */
[----:B------:R-:W-:Y:S02]  /*8ee0*/  F2FP.SATFINITE.E4M3.F32.PACK_AB_MERGE_C R209, R155, R154, R158 ;  /* 0x0000009a9bd1723e */ /* 0x000fe4000480709e */
[----:B------:R-:W-:Y:S02]  /*8ef0*/  F2FP.SATFINITE.E4M3.F32.PACK_AB_MERGE_C R210, R161, R160, R164 ;  /* 0x000000a0a1d2723e */ /* 0x000fe400048070a4 */
        /* <DEDUP_REMOVED lines=8> */
[----:B------:R-:W-:Y:S01]  /*8f80*/  F2FP.SATFINITE.E4M3.F32.PACK_AB_MERGE_C R219, R188, R187, R15 ;  /* 0x000000bbbcdb723e */ /* 0x000fe2000480700f */
[----:B------:R-:W-:Y:S06]  /*8f90*/  @P2 BRA `(.L_x_29) ;  /* 0xffffffc400cc2947 */ /* 0x000fec000383ffff */
[----:B------:R-:W-:-:S07]  /*8fa0*/  IMAD.U32 R8, RZ, RZ, UR52 ;  /* 0x00000034ff087e24 */ /* 0x000fce000f8e00ff */
.L_x_19:
[----:B------:R-:W-:Y:S06]  /*8fb0*/  BAR.ARV 0x8, 0x180 ;  /* 0x0206000000007b1d */ /* 0x000fec0000002000 */
[----:B------:R-:W-:Y:S05]  /*8fc0*/  @!P0 BRA `(.L_x_30) ;  /* 0x0000000000048947 */ /* 0x000fea0003800000 */
[----:B------:R-:W-:Y:S01]  /*8fd0*/  BPT.TRAP 0x1 ;  /* 0x000000040000795c */ /* 0x000fe20000300000 */
.L_x_30:
[----:B------:R-:W-:Y:S02]  /*8fe0*/  R2UR UR5, R8 ;  /* 0x00000000080572ca */ /* 0x000fe400000e0000 */
[----:B------:R-:W-:-:S11]  /*8ff0*/  SHF.L.U32 R5, R5, 0x1f, RZ ;  /* 0x0000001f05057819 */ /* 0x000fd600000006ff */
[----:B------:R-:W-:-:S09]  /*9000*/  ULEA UR5, UR5, UR40, 0x3 ;  /* 0x0000002805057291 */ /* 0x000fd2000f8e183f */
[----:B------:R0:W1:Y:S01]  /*9010*/  SYNCS.PHASECHK.TRANS64.TRYWAIT P1, [UR5+0x33450], R5 ;  /* 0x03345005ff0075a7 */ /* 0x0000620008020145 */
[----:B------:R-:W-:Y:S05]  /*9020*/  @!P0 BRA `(.L_x_31) ;  /* 0x0000000000048947 */ /* 0x000fea0003800000 */
[----:B------:R-:W-:Y:S01]  /*9030*/  BPT.TRAP 0x1 ;  /* 0x000000040000795c */ /* 0x000fe20000300000 */
.L_x_31:
[----:B-1----:R-:W-:Y:S05]  /*9040*/  @P1 BRA `(.L_x_32) ;  /* 0x0000000000081947 */ /* 0x002fea0003800000 */
[----:B------:R-:W1:Y:S02]  /*9050*/  SYNCS.PHASECHK.TRANS64.TRYWAIT P1, [UR5+0x33450], R5 ;  /* 0x03345005ff0075a7 */ /* 0x000e640008020145 */
[----:B-1----:R-:W-:Y:S05]  /*9060*/  @!P1 BRA `(.L_x_33) ;  /* 0x00000078005c9947 */ /* 0x002fea0003800000 */
.L_x_32:
[----:B------:R-:W-:Y:S01]  /*9070*/  UIADD3 UR40, UR40, 0x200, URZ ;  /* 0x0000020028287890 */ /* 0x000fe2000fffe03f */
[----:B------:R-:W-:Y:S01]  /*9080*/  R2UR UR6, R8 ;  /* 0x00000000080672ca */ /* 0x000fe200000e0000 */
[----:B------:R-:W-:Y:S01]  /*9090*/  WARPGROUP.ARRIVE ;  /* 0x00000000000079c5 */ /* 0x000fe20000000000 */
[----:B------:R-:W-:Y:S01]  /*90a0*/  UMOV UR7, 0xc0000010 ;  /* 0xc000001000077882 */ /* 0x000fe20000000000 */
[----:B------:R-:W-:Y:S01]  /*90b0*/  USHF.R.U32.HI UR40, URZ, 0x4, UR40 ;  /* 0x000000043f287899 */ /* 0x000fe20008011628 */
[----:B------:R-:W2:Y:S03]  /*90c0*/  LDC.64 R8, c[0x0][0x9a0] ;  /* 0x00026800ff087b82 */ /* 0x000ea60000000a00 */
[----:B------:R-:W-:-:S04]  /*90d0*/  ULOP3.LUT UR40, UR40, 0x3fff, URZ, 0xc0, !UPT ;  /* 0x00003fff28287892 */ /* 0x000fc8000f8ec03f */
[----:B------:R-:W-:-:S04]  /*90e0*/  ULOP3.LUT UR4, UR40, 0x10000, URZ, 0xfc, !UPT ;  /* 0x0001000028047892 */ /* 0x000fc8000f8efc3f */
[----:B------:R-:W-:-:S07]  /*90f0*/  UIMAD UR4, UR6, 0x780, UR4 ;  /* 0x00000780060478a4 */ /* 0x000fce000f8e0204 */
[----:B------:R-:W-:Y:S02]  /*9100*/  UMOV UR6, UR4 ;  /* 0x0000000400067c82 */ /* 0x000fe40008000000 */
[----:B------:R-:W-:Y:S01]  /*9110*/  QGMMA.64x192x32.F32.E4M3.E4M3 R24, R200, gdesc[UR4], R24, gsb0 ;  /* 0x02e00004c8187df3 */ /* 0x000fe20008000818 */
[----:B------:R-:W-:Y:S01]  /*9120*/  UIADD3 UR6, UR4, 0x180, URZ ;  /* 0x0000018004067890 */ /* 0x000fe2000fffe03f */
[----:B------:R-:W-:Y:S01]  /*9130*/  UMOV UR7, 0xc0000010 ;  /* 0xc000001000077882 */ /* 0x000fe20000000000 */
[----:B--2---:R-:W-:-:S04]  /*9140*/  ISETP.NE.U32.AND P1, PT, R8, RZ, PT ;  /* 0x000000ff0800720c */ /* 0x004fc80003f25070 */
[----:B------:R-:W-:-:S13]  /*9150*/  ISETP.NE.AND.EX P1, PT, R9, RZ, PT, P1 ;  /* 0x000000ff0900720c */ /* 0x000fda0003f25310 */
[----:B01----:R-:W0:Y:S01]  /*9160*/  @P1 LDC.64 R4, c[0x0][0x9c8] ;  /* 0x00027200ff041b82 */ /* 0x003e220000000a00 */
[----:B------:R-:W-:-:S07]  /*9170*/  @P1 SHF.R.S32.HI R13, RZ, 0x1f, R16 ;  /* 0x0000001fff0d1819 */ /* 0x000fce0000011410 */
[----:B------:R-:W1:Y:S01]  /*9180*/  @P1 LDC.64 R10, c[0x0][0x9d0] ;  /* 0x00027400ff0a1b82 */ /* 0x000e620000000a00 */
[C---:B0-----:R-:W-:Y:S02]  /*9190*/  @P1 IMAD R0, R4.reuse, UR37, RZ ;  /* 0x0000002504001c24 */ /* 0x041fe4000f8e02ff */
[----:B------:R-:W-:-:S04]  /*91a0*/  @P1 IMAD.WIDE.U32 R2, R4, UR36, RZ ;  /* 0x0000002404021c25 */ /* 0x000fc8000f8e00ff */
[----:B------:R-:W-:Y:S02]  /*91b0*/  @P1 IMAD R5, R5, UR36, R0 ;  /* 0x0000002405051c24 */ /* 0x000fe4000f8e0200 */
[-C--:B-1----:R-:W-:Y:S02]  /*91c0*/  @P1 IMAD R0, R13, R10.reuse, RZ ;  /* 0x0000000a0d001224 */ /* 0x082fe400078e02ff */
[----:B------:R-:W-:Y:S02]  /*91d0*/  @P1 IMAD.IADD R3, R3, 0x1, R5 ;  /* 0x0000000103031824 */ /* 0x000fe400078e0205 */
[C---:B------:R-:W-:Y:S02]  /*91e0*/  @P1 IMAD R5, R16.reuse, R11, R0 ;  /* 0x0000000b10051224 */ /* 0x040fe400078e0200 */
[----:B------:R-:W-:-:S04]  /*91f0*/  @P1 IMAD.WIDE.U32 R2, R16, R10, R2 ;  /* 0x0000000a10021225 */ /* 0x000fc800078e0002 */
[----:B------:R-:W-:Y:S01]  /*9200*/  @P1 IMAD.IADD R0, R3, 0x1, R5 ;  /* 0x0000000103001824 */ /* 0x000fe200078e0205 */
[----:B------:R-:W-:Y:S01]  /*9210*/  @P1 LEA R4, P2, R2, R8, 0x2 ;  /* 0x0000000802041211 */ /* 0x000fe200078410ff */
[----:B------:R-:W-:-:S03]  /*9220*/  IMAD.MOV.U32 R3, RZ, RZ, 0x3f800000 ;  /* 0x3f800000ff037424 */ /* 0x000fc600078e00ff */
[----:B------:R-:W-:-:S05]  /*9230*/  @P1 LEA.HI.X R5, R2, R9, R0, 0x2, P2 ;  /* 0x0000000902051211 */ /* 0x000fca00010f1400 */
[----:B------:R0:W2:Y:S01]  /*9240*/  @P1 LDG.E R3, desc[UR38][R4.64] ;  /* 0x0000002604031981 */ /* 0x0000a2000c1e1900 */
[----:B------:R-:W-:Y:S02]  /*9250*/  WARPGROUP.DEPBAR.LE gsb0, 0x0 ;  /* 0x00008000000079c5 */ /* 0x000fe40000010000 */
[----:B------:R-:W-:-:S06]  /*9260*/  WARPGROUP.ARRIVE ;  /* 0x00000000000079c5 */ /* 0x000fcc0000000000 */
[----:B------:R-:W-:Y:S01]  /*9270*/  QGMMA.64x192x32.F32.E4M3.E4M3 R24, R204, gdesc[UR4], R24, gsb0 ;  /* 0x02e00004cc187df3 */ /* 0x000fe20008000818 */
[----:B------:R-:W-:Y:S01]  /*9280*/  UIADD3 UR6, UR4, 0x300, URZ ;  /* 0x0000030004067890 */ /* 0x000fe2000fffe03f */
[----:B------:R-:W-:Y:S01]  /*9290*/  UMOV UR7, 0xc0000010 ;  /* 0xc000001000077882 */ /* 0x000fe20000000000 */
[----:B------:R-:W-:Y:S02]  /*92a0*/  WARPGROUP.DEPBAR.LE gsb0, 0x0 ;  /* 0x00008000000079c5 */ /* 0x000fe40000010000 */
[----:B------:R-:W-:-:S15]  /*92b0*/  WARPGROUP.ARRIVE ;  /* 0x00000000000079c5 */ /* 0x000fde0000000000 */
[----:B------:R-:W-:Y:S01]  /*92c0*/  QGMMA.64x192x32.F32.E4M3.E4M3 R24, R208, gdesc[UR4], R24, gsb0 ;  /* 0x02e00004d0187df3 */ /* 0x000fe20008000818 */
[----:B------:R-:W-:Y:S01]  /*92d0*/  UIADD3 UR6, UR4, 0x480, URZ ;  /* 0x0000048004067890 */ /* 0x000fe2000fffe03f */
[----:B------:R-:W-:Y:S01]  /*92e0*/  UMOV UR7, 0xc0000010 ;  /* 0xc000001000077882 */ /* 0x000fe20000000000 */
[----:B------:R-:W-:Y:S01]  /*92f0*/  UIADD3 UR4, UR4, 0x600, URZ ;  /* 0x0000060004047890 */ /* 0x000fe2000fffe03f */
[----:B------:R-:W1:Y:S04]  /*9300*/  SHFL.BFLY PT, R9, R6, 0x2, 0x1f ;  /* 0x0c401f0006097f89 */ /* 0x000e6800000e0000 */
[----:B------:R-:W3:Y:S01]  /*9310*/  SHFL.BFLY PT, R2, R7, 0x2, 0x1f ;  /* 0x0c401f0007027f89 */ /* 0x000ee200000e0000 */
[----:B------:R-:W-:Y:S02]  /*9320*/  WARPGROUP.DEPBAR.LE gsb0, 0x0 ;  /* 0x00008000000079c5 */ /* 0x000fe40000010000 */
[----:B------:R-:W-:-:S09]  /*9330*/  WARPGROUP.ARRIVE ;  /* 0x00000000000079c5 */ /* 0x000fd20000000000 */
[----:B------:R-:W-:Y:S01]  /*9340*/  QGMMA.64x192x32.F32.E4M3.E4M3 R24, R212, gdesc[UR4], R24, gsb0 ;  /* 0x02e00004d4187df3 */ /* 0x000fe20008000818 */
[----:B------:R-:W-:Y:S01]  /*9350*/  UMOV UR6, UR4 ;  /* 0x0000000400067c82 */ /* 0x000fe20008000000 */
[----:B------:R-:W-:Y:S01]  /*9360*/  UMOV UR7, 0xc0000010 ;  /* 0xc000001000077882 */ /* 0x000fe20000000000 */
[----:B-1----:R-:W-:Y:S01]  /*9370*/  FADD.FTZ R9, R9, R6 ;  /* 0x0000000609097221 */ /* 0x002fe20000010000 */
[----:B---3--:R-:W-:-:S04]  /*9380*/  FADD.FTZ R2, R2, R7 ;  /* 0x0000000702027221 */ /* 0x008fc80000010000 */
[----:B------:R-:W1:Y:S04]  /*9390*/  SHFL.BFLY PT, R0, R9, 0x1, 0x1f ;  /* 0x0c201f0009007f89 */ /* 0x000e6800000e0000 */
[----:B0-----:R-:W0:Y:S01]  /*93a0*/  SHFL.BFLY PT, R5, R2, 0x1, 0x1f ;  /* 0x0c201f0002057f89 */ /* 0x001e2200000e0000 */
[----:B------:R-:W-:Y:S02]  /*93b0*/  IMAD.MOV.U32 R4, RZ, RZ, RZ ;  /* 0x000000ffff047224 */ /* 0x000fe400078e00ff */
[----:B-1----:R-:W-:Y:S01]  /*93c0*/  FADD.FTZ R10, R9, R0 ;  /* 0x00000000090a7221 */ /* 0x002fe20000010000 */
[----:B0-----:R-:W-:-:S04]  /*93d0*/  FADD.FTZ R11, R2, R5 ;  /* 0x00000005020b7221 */ /* 0x001fc80000010000 */
[C---:B------:R-:W-:Y:S01]  /*93e0*/  FSETP.NE.FTZ.AND P1, PT, R10.reuse, RZ, PT ;  /* 0x000000ff0a00720b */ /* 0x040fe20003f35000 */
[----:B------:R-:W-:Y:S01]  /*93f0*/  FMUL.FTZ R12, R10, 0.00390625 ;  /* 0x3b8000000a0c7820 */ /* 0x000fe20000410000 */
[----:B------:R-:W-:-:S04]  /*9400*/  FMUL.FTZ R7, R11, 0.00390625 ;  /* 0x3b8000000b077820 */ /* 0x000fc80000410000 */
[----:B------:R-:W-:Y:S02]  /*9410*/  FSETP.NE.FTZ.AND P2, PT, R12, RZ, PT ;  /* 0x000000ff0c00720b */ /* 0x000fe40003f55000 */
[----:B------:R-:W-:-:S05]  /*9420*/  FSETP.NE.FTZ.AND P3, PT, R7, RZ, PT ;  /* 0x000000ff0700720b */ /* 0x000fca0003f75000 */
[----:B------:R-:W-:Y:S01]  /*9430*/  @P1 MUFU.RCP R4, R10 ;  /* 0x0000000a00041308 */ /* 0x000fe20000001000 */
[----:B------:R-:W-:Y:S01]  /*9440*/  FSETP.NE.FTZ.AND P1, PT, R11, RZ, PT ;  /* 0x000000ff0b00720b */ /* 0x000fe20003f35000 */
[----:B------:R-:W-:-:S06]  /*9450*/  IMAD.MOV.U32 R8, RZ, RZ, RZ ;  /* 0x000000ffff087224 */ /* 0x000fcc00078e00ff */
[----:B------:R-:W0:Y:S08]  /*9460*/  @P2 MUFU.LG2 R5, R12 ;  /* 0x0000000c00052308 */ /* 0x000e300000000c00 */
[----:B------:R-:W1:Y:S08]  /*9470*/  @P3 MUFU.LG2 R7, R7 ;  /* 0x0000000700073308 */ /* 0x000e700000000c00 */
[----:B------:R-:W3:Y:S01]  /*9480*/  @P1 MUFU.RCP R8, R11 ;  /* 0x0000000b00081308 */ /* 0x000ee20000001000 */
[----:B------:R-:W-:-:S02]  /*9490*/  WARPGROUP.DEPBAR.LE gsb0, 0x0 ;  /* 0x00008000000079c5 */ /* 0x000fc40000010000 */
[----:B------:R-:W-:-:S06]  /*94a0*/  WARPGROUP.ARRIVE ;  /* 0x00000000000079c5 */ /* 0x000fcc0000000000 */
[----:B------:R-:W-:Y:S01]  /*94b0*/  QGMMA.64x192x32.F32.E4M3.E4M3 R24, R216, gdesc[UR4], R24, gsb0 ;  /* 0x02e00004d8187df3 */ /* 0x000fe20008000818 */
[C---:B------:R-:W-:Y:S01]  /*94c0*/  @P2 FMUL.FTZ R6, R126.reuse, 0.69314718246459960938 ;  /* 0x3f3172187e062820 */ /* 0x040fe20000410000 */
[----:B------:R-:W-:Y:S01]  /*94d0*/  @P3 FMUL.FTZ R9, R126, 0.69314718246459960938 ;  /* 0x3f3172187e093820 */ /* 0x000fe20000410000 */
[----:B0-----:R-:W-:Y:S01]  /*94e0*/  @P2 FMUL.FTZ R5, R5, 0.69314718246459960938 ;  /* 0x3f31721805052820 */ /* 0x001fe20000410000 */
[----:B-1----:R-:W-:Y:S01]  /*94f0*/  @P3 FMUL.FTZ R10, R7, 0.69314718246459960938 ;  /* 0x3f317218070a3820 */ /* 0x002fe20000410000 */
[----:B------:R-:W-:Y:S02]  /*9500*/  IMAD.MOV.U32 R2, RZ, RZ, -0x800000 ;  /* 0xff800000ff027424 */ /* 0x000fe400078e00ff */
[----:B--2---:R-:W-:Y:S01]  /*9510*/  FMUL.FTZ R4, R4, R3 ;  /* 0x0000000304047220 */ /* 0x004fe20000410000 */
[----:B------:R-:W-:Y:S02]  /*9520*/  IMAD.MOV.U32 R0, RZ, RZ, -0x800000 ;  /* 0xff800000ff007424 */ /* 0x000fe400078e00ff */
[----:B------:R-:W-:Y:S01]  /*9530*/  @P2 FFMA.FTZ R2, R6, R131, R5 ;  /* 0x0000008306022223 */ /* 0x000fe20000010005 */
[----:B------:R-:W-:Y:S01]  /*9540*/  @P3 FFMA.FTZ R0, R9, R127, R10 ;  /* 0x0000007f09003223 */ /* 0x000fe2000001000a */
[----:B---3--:R-:W-:Y:S01]  /*9550*/  FMUL.FTZ R8, R8, R3 ;  /* 0x0000000308087220 */ /* 0x008fe20000410000 */
[----:B------:R-:W-:-:S02]  /*9560*/  WARPGROUP.DEPBAR.LE gsb0, 0x0 ;  /* 0x00008000000079c5 */ /* 0x000fc40000010000 */
[----:B------:R-:W-:Y:S05]  /*9570*/  @!P0 BRA `(.L_x_34) ;  /* 0x0000000000048947 */ /* 0x000fea0003800000 */
[----:B------:R-:W-:Y:S01]  /*9580*/  BPT.TRAP 0x1 ;  /* 0x000000040000795c */ /* 0x000fe20000300000 */
.L_x_34:
[----:B------:R-:W-:Y:S01]  /*9590*/  UIADD3 UR4, UR5, 0x33460, URZ ;  /* 0x0003346005047890 */ /* 0x000fe2000fffe03f */
[-C--:B------:R-:W-:Y:S01]  /*95a0*/  FMUL.FTZ R9, R24, R4.reuse ;  /* 0x0000000418097220 */ /* 0x080fe20000410000 */
[-C--:B------:R-:W-:Y:S01]  /*95b0*/  FMUL.FTZ R10, R25, R4.reuse ;  /* 0x00000004190a7220 */ /* 0x080fe20000410000 */
[-C--:B------:R-:W-:Y:S01]  /*95c0*/  FMUL.FTZ R12, R32, R4.reuse ;  /* 0x00000004200c7220 */ /* 0x080fe20000410000 */
[----:B------:R-:W-:Y:S01]  /*95d0*/  UPRMT UR4, UR43, 0x654, UR4 ;  /* 0x000006542b047896 */ /* 0x000fe20008000004 */
        /* <DEDUP_REMOVED lines=8> */
[----:B------:R-:W-:Y:S01]  /*9660*/  SYNCS.ARRIVE.TRANS64.RED.A1T0 RZ, [UR4], RZ ;  /* 0x000000ffffff79a7 */ /* 0x000fe20008100404 */
[-C--:B------:R-:W-:Y:S01]  /*9670*/  FMUL.FTZ R122, R69, R4.reuse ;  /* 0x00000004457a7220 */ /* 0x080fe20000410000 */
[-C--:B------:R-:W-:Y:S01]  /*9680*/  FMUL.FTZ R11, R28, R4.reuse ;  /* 0x000000041c0b7220 */ /* 0x080fe20000410000 */
[-C--:B------:R-:W-:Y:S01]  /*9690*/  FMUL.FTZ R64, R57, R4.reuse ;  /* 0x0000000439407220 */ /* 0x080fe20000410000 */
[----:B------:R-:W-:Y:S01]  /*96a0*/  FMUL.FTZ R80, R73, R4 ;  /* 0x0000000449507220 */ /* 0x000fe20000410000 */
[----:B------:R-:W-:Y:S01]  /*96b0*/  FMUL.FTZ R52, R39, R8 ;  /* 0x0000000827347220 */ /* 0x000fe20000410000 */
        /* <DEDUP_REMOVED lines=74> */
[----:B------:R-:W-:Y:S01]  /*9b60*/  PLOP3.LUT P0, PT, PT, PT, PT, 0x8, 0x0 ;  /* 0x000000000000781c */ /* 0x000fe20003f0e170 */
[-C--:B------:R-:W-:Y:S01]  /*9b70*/  FMUL.FTZ R102, R102, R8.reuse ;  /* 0x0000000866667220 */ /* 0x080fe20000410000 */
[-C--:B------:R-:W-:Y:S01]  /*9b80*/  FMUL.FTZ R99, R99, R8.reuse ;  /* 0x0000000863637220 */ /* 0x080fe20000410000 */
[-C--:B------:R-:W-:Y:S01]  /*9b90*/  FMUL.FTZ R110, R110, R8.reuse ;  /* 0x000000086e6e7220 */ /* 0x080fe20000410000 */
[-C--:B------:R-:W-:Y:S01]  /*9ba0*/  FMUL.FTZ R107, R107, R8.reuse ;  /* 0x000000086b6b7220 */ /* 0x080fe20000410000 */
[-C--:B------:R-:W-:Y:S01]  /*9bb0*/  FMUL.FTZ R118, R118, R8.reuse ;  /* 0x0000000876767220 */ /* 0x080fe20000410000 */
[----:B------:R-:W-:-:S07]  /*9bc0*/  FMUL.FTZ R115, R115, R8 ;  /* 0x0000000873737220 */ /* 0x000fce0000410000 */
.L_x_12:
[----:B------:R-:W-:Y:S05]  /*9bd0*/  @P0 BRA `(.L_x_35) ;  /* 0x0000002c00540947 */ /* 0x000fea0003800000 */
[----:B------:R-:W0:Y:S01]  /*9be0*/  S2R R17, SR_TID.X ;  /* 0x0000000000117919 */ /* 0x000e220000002100 */
[----:B------:R-:W-:Y:S01]  /*9bf0*/  ULDC.64 UR4, c[0x4][0x38] ;  /* 0x01000e0000047ab9 */ /* 0x000fe20000000a00 */
[----:B------:R-:W1:Y:S01]  /*9c00*/  LDC R129, c[0x0][0xbe8] ;  /* 0x0002fa00ff817b82 */ /* 0x000e620000000800 */
[----:B------:R-:W-:Y:S01]  /*9c10*/  ULDC.64 UR6, c[0x0][0xb38] ;  /* 0x0002ce0000067ab9 */ /* 0x000fe20000000a00 */
[----:B------:R-:W-:Y:S01]  /*9c20*/  ULDC.64 UR8, c[0x0][0xb28] ;  /* 0x0002ca0000087ab9 */ /* 0x000fe20000000a00 */
[----:B0-----:R-:W-:-:S05]  /*9c30*/  IMAD.SHL.U32 R3, R17, 0x4, RZ ;  /* 0x0000000411037824 */ /* 0x001fca00078e00ff */
[----:B------:R-:W-:Y:S01]  /*9c40*/  LOP3.LUT R3, R3, 0xc, RZ, 0xc0, !PT ;  /* 0x0000000c03037812 */ /* 0x000fe200078ec0ff */
[----:B------:R-:W-:Y:S03]  /*9c50*/  BAR.SYNC.DEFER_BLOCKING 0x1, 0x100 ;  /* 0x0044000000007b1d */ /* 0x000fe60000010000 */
[----:B------:R-:W-:-:S05]  /*9c60*/  IADD3 R4, P0, R3, UR4, RZ ;  /* 0x0000000403047c10 */ /* 0x000fca000ff1e0ff */
[----:B------:R-:W-:Y:S01]  /*9c70*/  IMAD.X R5, RZ, RZ, UR5, P0 ;  /* 0x00000005ff057e24 */ /* 0x000fe200080e06ff */
[----:B------:R-:W-:-:S04]  /*9c80*/  ULDC.64 UR4, c[0x0][0xbd0] ;  /* 0x0002f40000047ab9 */ /* 0x000fc80000000a00 */
[----:B------:R0:W2:Y:S01]  /*9c90*/  LDG.E.CONSTANT R3, desc[UR38][R4.64] ;  /* 0x0000002604037981 */ /* 0x0000a2000c1e9900 */
[----:B------:R-:W-:Y:S01]  /*9ca0*/  LOP3.LUT P0, R8, R17, 0x3, RZ, 0xc0, !PT ;  /* 0x0000000311087812 */ /* 0x000fe2000780c0ff */
[----:B------:R-:W-:Y:S01]  /*9cb0*/  BSSY B0, `(.L_x_36) ;  /* 0x000021d000007945 */ /* 0x000fe20003800000 */
[----:B-1----:R-:W-:Y:S02]  /*9cc0*/  ISETP.NE.AND P2, PT, R129, 0x1, PT ;  /* 0x000000018100780c */ /* 0x002fe40003f45270 */
[----:B------:R-:W-:-:S04]  /*9cd0*/  ISETP.EQ.OR P0, PT, R8, 0x3, !P0 ;  /* 0x000000030800780c */ /* 0x000fc80004702670 */
[----:B------:R-:W-:Y:S02]  /*9ce0*/  SEL R146, R21, R42, P0 ;  /* 0x0000002a15927207 */ /* 0x000fe40000000000 */
[----:B------:R-:W-:Y:S01]  /*9cf0*/  SEL R46, R42, R21, P0 ;  /* 0x000000152a2e7207 */ /* 0x000fe20000000000 */
[----:B------:R-:W-:Y:S01]  /*9d00*/  VIADD R42, R17, 0xffffff80 ;  /* 0xffffff80112a7836 */ /* 0x000fe20000000000 */
[----:B------:R-:W-:Y:S02]  /*9d10*/  SEL R150, R44, R7, P0 ;  /* 0x000000072c967207 */ /* 0x000fe40000000000 */
[----:B------:R-:W-:Y:S02]  /*9d20*/  SEL R44, R7, R44, P0 ;  /* 0x0000002c072c7207 */ /* 0x000fe40000000000 */
[----:B------:R-:W-:Y:S02]  /*9d30*/  SHF.R.S32.HI R7, RZ, 0x1f, R42 ;  /* 0x0000001fff077819 */ /* 0x000fe4000001142a */
[----:B------:R-:W-:-:S02]  /*9d40*/  SEL R156, R100, R101, P0 ;  /* 0x00000065649c7207 */ /* 0x000fc40000000000 */
[----:B0-----:R-:W-:Y:S02]  /*9d50*/  LEA.HI R4, R7, R42, RZ, 0x7 ;  /* 0x0000002a07047211 */ /* 0x001fe400078f38ff */
[----:B------:R-:W-:Y:S02]  /*9d60*/  SEL R34, R101, R100, P0 ;  /* 0x0000006465227207 */ /* 0x000fe40000000000 */
[----:B------:R-:W-:Y:S02]  /*9d70*/  LOP3.LUT R5, R4, 0xffffff80, RZ, 0xc0, !PT ;  /* 0xffffff8004057812 */ /* 0x000fe400078ec0ff */
[----:B------:R-:W-:Y:S02]  /*9d80*/  SEL R8, R9, R10, P0 ;  /* 0x0000000a09087207 */ /* 0x000fe40000000000 */
[----:B------:R-:W-:Y:S01]  /*9d90*/  SHF.R.S32.HI R17, RZ, 0x7, R4 ;  /* 0x00000007ff117819 */ /* 0x000fe20000011404 */
[----:B------:R-:W-:Y:S01]  /*9da0*/  IMAD.IADD R100, R42, 0x1, -R5 ;  /* 0x000000012a647824 */ /* 0x000fe200078e0a05 */
[----:B------:R-:W-:-:S02]  /*9db0*/  SEL R9, R10, R9, P0 ;  /* 0x000000090a097207 */ /* 0x000fc40000000000 */
[----:B------:R-:W-:Y:S02]  /*9dc0*/  SEL R22, R12, R33, P0 ;  /* 0x000000210c167207 */ /* 0x000fe40000000000 */
[----:B------:R-:W-:Y:S02]  /*9dd0*/  SHF.R.S32.HI R23, RZ, 0x1f, R100 ;  /* 0x0000001fff177819 */ /* 0x000fe40000011464 */
[----:B------:R-:W-:Y:S02]  /*9de0*/  SEL R10, R33, R12, P0 ;  /* 0x0000000c210a7207 */ /* 0x000fe40000000000 */
[----:B------:R-:W-:Y:S02]  /*9df0*/  SEL R40, R20, R41, P0 ;  /* 0x0000002914287207 */ /* 0x000fe40000000000 */
[----:B------:R-:W-:Y:S02]  /*9e00*/  SEL R12, R41, R20, P0 ;  /* 0x00000014290c7207 */ /* 0x000fe40000000000 */
[----:B------:R-:W-:-:S02]  /*9e10*/  SEL R140, R54, R55, P0 ;  /* 0x00000037368c7207 */ /* 0x000fc40000000000 */
[----:B------:R-:W-:Y:S02]  /*9e20*/  SEL R63, R55, R54, P0 ;  /* 0x00000036373f7207 */ /* 0x000fe40000000000 */
[----:B------:R-:W-:Y:S01]  /*9e30*/  LEA.HI R41, R23, R100, RZ, 0x2 ;  /* 0x0000006417297211 */ /* 0x000fe200078f10ff */
[----:B------:R-:W0:Y:S01]  /*9e40*/  S2R R54, SR_CTAID.X ;  /* 0x0000000000367919 */ /* 0x000e220000002500 */
[----:B------:R-:W-:Y:S02]  /*9e50*/  LEA.HI R4, R4, R17, RZ, 0x1 ;  /* 0x0000001104047211 */ /* 0x000fe400078f08ff */
[----:B------:R-:W-:Y:S02]  /*9e60*/  SEL R170, R69, R122, P0 ;  /* 0x0000007a45aa7207 */ /* 0x000fe40000000000 */
[----:B------:R-:W-:Y:S02]  /*9e70*/  SEL R26, R122, R69, P0 ;  /* 0x000000457a1a7207 */ /* 0x000fe40000000000 */
[----:B------:R-:W-:-:S02]  /*9e80*/  SEL R36, R11, R6, P0 ;  /* 0x000000060b247207 */ /* 0x000fc40000000000 */
[----:B------:R-:W-:Y:S02]  /*9e90*/  SEL R122, R104, R105, P0 ;  /* 0x00000069687a7207 */ /* 0x000fe40000000000 */
[----:B------:R-:W-:Y:S02]  /*9ea0*/  SEL R33, R105, R104, P0 ;  /* 0x0000006869217207 */ /* 0x000fe40000000000 */
[----:B------:R-:W-:Y:S02]  /*9eb0*/  LEA.HI R7, R7, R42, RZ, 0x2 ;  /* 0x0000002a07077211 */ /* 0x000fe400078f10ff */
[----:B------:R-:W-:Y:S02]  /*9ec0*/  SEL R11, R6, R11, P0 ;  /* 0x0000000b060b7207 */ /* 0x000fe40000000000 */
[----:B------:R-:W-:Y:S02]  /*9ed0*/  SEL R104, R47, R48, P0 ;  /* 0x000000302f687207 */ /* 0x000fe40000000000 */
[----:B------:R-:W-:-:S02]  /*9ee0*/  SEL R47, R48, R47, P0 ;  /* 0x0000002f302f7207 */ /* 0x000fc40000000000 */
[--C-:B------:R-:W-:Y:S02]  /*9ef0*/  SHF.R.S32.HI R5, RZ, 0x2, R41.reuse ;  /* 0x00000002ff057819 */ /* 0x100fe40000011429 */
[----:B------:R-:W-:Y:S02]  /*9f00*/  SHF.R.S32.HI R6, RZ, 0x1f, R41 ;  /* 0x0000001fff067819 */ /* 0x000fe40000011429 */
[----:B------:R-:W-:Y:S02]  /*9f10*/  LOP3.LUT R4, R4, 0x3fffffe, RZ, 0xc0, !PT ;  /* 0x03fffffe04047812 */ /* 0x000fe400078ec0ff */
[----:B------:R-:W-:Y:S02]  /*9f20*/  SEL R142, R39, R50, P0 ;  /* 0x00000032278e7207 */ /* 0x000fe40000000000 */
[----:B------:R-:W-:Y:S01]  /*9f30*/  SEL R48, R50, R39, P0 ;  /* 0x0000002732307207 */ /* 0x000fe20000000000 */
[----:B------:R-:W-:Y:S01]  /*9f40*/  IMAD.IADD R17, R17, 0x1, -R4 ;  /* 0x0000000111117824 */ /* 0x000fe200078e0a04 */
[----:B------:R-:W-:-:S02]  /*9f50*/  LOP3.LUT R7, R7, 0xfffffffc, RZ, 0xc0, !PT ;  /* 0xfffffffc07077812 */ /* 0x000fc400078ec0ff */
[----:B------:R-:W-:Y:S02]  /*9f60*/  SHF.R.S32.HI R39, RZ, 0x1f, R16 ;  /* 0x0000001fff277819 */ /* 0x000fe40000011410 */
[----:B------:R-:W-:Y:S01]  /*9f70*/  LEA.HI R6, R6, R5, RZ, 0x3 ;  /* 0x0000000506067211 */ /* 0x000fe200078f18ff */
[----:B------:R-:W-:Y:S01]  /*9f80*/  IMAD.IADD R21, R42, 0x1, -R7 ;  /* 0x000000012a157824 */ /* 0x000fe200078e0a07 */
[----:B------:R-:W-:Y:S01]  /*9f90*/  LEA.HI R4, R23, R100, RZ, 0x5 ;  /* 0x0000006417047211 */ /* 0x000fe200078f28ff */
[C---:B------:R-:W-:Y:S01]  /*9fa0*/  IMAD R23, R39.reuse, UR4, RZ ;  /* 0x0000000427177c24 */ /* 0x040fe2000f8e02ff */
[----:B------:R-:W-:Y:S01]  /*9fb0*/  LOP3.LUT R6, R6, 0xfffffff8, RZ, 0xc0, !PT ;  /* 0xfffffff806067812 */ /* 0x000fe200078ec0ff */
[----:B------:R-:W-:Y:S01]  /*9fc0*/  IMAD R39, R39, UR6, RZ ;  /* 0x0000000627277c24 */ /* 0x000fe2000f8e02ff */
[----:B------:R-:W-:Y:S02]  /*9fd0*/  SEL R144, R37, R56, P0 ;  /* 0x0000003825907207 */ /* 0x000fe40000000000 */
[----:B------:R-:W-:Y:S01]  /*9fe0*/  SEL R51, R56, R37, P0 ;  /* 0x0000002538337207 */ /* 0x000fe20000000000 */
[C---:B------:R-:W-:Y:S01]  /*9ff0*/  IMAD R37, R16.reuse, UR5, R23 ;  /* 0x0000000510257c24 */ /* 0x040fe2000f8e0217 */
[----:B------:R-:W-:Y:S01]  /*a000*/  SHF.R.S32.HI R4, RZ, 0x5, R4 ;  /* 0x00000005ff047819 */ /* 0x000fe20000011404 */
[----:B------:R-:W-:Y:S01]  /*a010*/  IMAD.IADD R5, R5, 0x1, -R6 ;  /* 0x0000000105057824 */ /* 0x000fe200078e0a06 */
[----:B------:R-:W-:Y:S01]  /*a020*/  LEA.HI R23, R21, R21, RZ, 0x1 ;  /* 0x0000001515177211 */ /* 0x000fe200078f08ff */
[----:B------:R-:W-:Y:S01]  /*a030*/  IMAD R39, R16, UR7, R39 ;  /* 0x0000000710277c24 */ /* 0x000fe2000f8e0227 */
[----:B------:R-:W-:Y:S01]  /*a040*/  SEL R148, R49, R52, P0 ;  /* 0x0000003431947207 */ /* 0x000fe20000000000 */
[----:B------:R-:W-:Y:S01]  /*a050*/  IMAD R42, R4, 0x10, R5 ;  /* 0x00000010042a7824 */ /* 0x000fe200078e0205 */
[----:B------:R-:W-:Y:S01]  /*a060*/  SEL R49, R52, R49, P0 ;  /* 0x0000003134317207 */ /* 0x000fe20000000000 */
[----:B------:R-:W-:Y:S01]  /*a070*/  IMAD.WIDE.U32 R4, R16, UR6, RZ ;  /* 0x0000000610047c25 */ /* 0x000fe2000f8e00ff */
[----:B------:R-:W-:Y:S01]  /*a080*/  LOP3.LUT R52, R23, 0x1ffffffe, RZ, 0xc0, !PT ;  /* 0x1ffffffe17347812 */ /* 0x000fe200078ec0ff */
[----:B------:R-:W-:Y:S01]  /*a090*/  ULDC.64 UR6, c[0x0][0xb48] ;  /* 0x0002d20000067ab9 */ /* 0x000fe20000000a00 */
[----:B------:R-:W-:Y:S01]  /*a0a0*/  SEL R114, R84, R85, P0 ;  /* 0x0000005554727207 */ /* 0x000fe20000000000 */
[----:B------:R-:W-:Y:S01]  /*a0b0*/  IMAD R17, R17, 0x40, R42 ;  /* 0x0000004011117824 */ /* 0x000fe200078e022a */
[----:B------:R-:W-:Y:S01]  /*a0c0*/  SEL R30, R85, R84, P0 ;  /* 0x00000054551e7207 */ /* 0x000fe20000000000 */
[----:B------:R-:W-:Y:S01]  /*a0d0*/  IMAD.IADD R52, R21, 0x1, -R52 ;  /* 0x0000000115347824 */ /* 0x000fe200078e0a34 */
[----:B------:R-:W-:Y:S01]  /*a0e0*/  SEL R84, R53, R58, P0 ;  /* 0x0000003a35547207 */ /* 0x000fe20000000000 */
[--C-:B0-----:R-:W-:Y:S01]  /*a0f0*/  IMAD R101, R54, 0x80, R17.reuse ;  /* 0x0000008036657824 */ /* 0x101fe200078e0211 */
[----:B------:R-:W-:Y:S01]  /*a100*/  SEL R38, R13, R14, P0 ;  /* 0x0000000e0d267207 */ /* 0x000fe20000000000 */
[----:B------:R-:W-:Y:S01]  /*a110*/  IMAD R52, R52, 0x8, R17 ;  /* 0x0000000834347824 */ /* 0x000fe200078e0211 */
[----:B------:R-:W-:Y:S01]  /*a120*/  SEL R13, R14, R13, P0 ;  /* 0x0000000d0e0d7207 */ /* 0x000fe20000000000 */
[----:B------:R-:W-:Y:S01]  /*a130*/  IMAD.WIDE.U32 R6, R16, UR4, RZ ;  /* 0x0000000410067c25 */ /* 0x000fe2000f8e00ff */
[----:B------:R-:W-:Y:S01]  /*a140*/  SEL R176, R29, R28, P0 ;  /* 0x0000001c1db07207 */ /* 0x000fe20000000000 */
[----:B------:R-:W0:Y:S01]  /*a150*/  S2UR UR4, SR_CTAID.Y ;  /* 0x00000000000479c3 */ /* 0x000e220000002600 */
[----:B------:R-:W-:Y:S01]  /*a160*/  SEL R14, R28, R29, P0 ;  /* 0x0000001d1c0e7207 */ /* 0x000fe20000000000 */
[----:B------:R-:W-:Y:S01]  /*a170*/  IMAD R54, R54, 0x80, R52 ;  /* 0x0000008036367824 */ /* 0x000fe200078e0234 */
[----:B------:R-:W-:Y:S01]  /*a180*/  SEL R158, R88, R89, P0 ;  /* 0x00000059589e7207 */ /* 0x000fe20000000000 */
[----:B------:R-:W-:Y:S01]  /*a190*/  IMAD.IADD R5, R5, 0x1, R39 ;  /* 0x0000000105057824 */ /* 0x000fe200078e0227 */
[----:B------:R-:W-:Y:S01]  /*a1a0*/  SEL R29, R89, R88, P0 ;  /* 0x00000058591d7207 */ /* 0x000fe20000000000 */
[----:B------:R-:W-:Y:S01]  /*a1b0*/  IMAD.IADD R7, R7, 0x1, R37 ;  /* 0x0000000107077824 */ /* 0x000fe200078e0225 */
[----:B------:R-:W-:-:S02]  /*a1c0*/  SEL R180, R15, R24, P0 ;  /* 0x000000180fb47207 */ /* 0x000fc40000000000 */
[----:B------:R-:W-:Y:S02]  /*a1d0*/  SEL R166, R76, R77, P0 ;  /* 0x0000004d4ca67207 */ /* 0x000fe40000000000 */
[----:B------:R-:W-:Y:S02]  /*a1e0*/  SEL R28, R77, R76, P0 ;  /* 0x0000004c4d1c7207 */ /* 0x000fe40000000000 */
[----:B------:R-:W-:Y:S02]  /*a1f0*/  SEL R88, R98, R99, P0 ;  /* 0x0000006362587207 */ /* 0x000fe40000000000 */
[----:B------:R-:W-:Y:S02]  /*a200*/  SEL R15, R24, R15, P0 ;  /* 0x0000000f180f7207 */ /* 0x000fe40000000000 */
[----:B------:R-:W-:Y:S02]  /*a210*/  SEL R178, R25, R32, P0 ;  /* 0x0000002019b27207 */ /* 0x000fe40000000000 */
        /* <DEDUP_REMOVED lines=46> */
[----:B------:R-:W-:Y:S02]  /*a500*/  LOP3.LUT R41, R41, 0x7ffffffc, RZ, 0xc0, !PT ;  /* 0x7ffffffc29297812 */ /* 0x000fe400078ec0ff */
[----:B------:R-:W-:Y:S02]  /*a510*/  SEL R120, R96, R97, P0 ;  /* 0x0000006160787207 */ /* 0x000fe40000000000 */
[----:B------:R-:W-:-:S02]  /*a520*/  SEL R31, R97, R96, P0 ;  /* 0x00000060611f7207 */ /* 0x000fc40000000000 */
[C---:B------:R-:W-:Y:S01]  /*a530*/  LOP3.LUT P1, RZ, R100.reuse, 0x3, RZ, 0xc0, !PT ;  /* 0x0000000364ff7812 */ /* 0x040fe2000782c0ff */
[----:B------:R-:W-:Y:S01]  /*a540*/  IMAD.IADD R100, R100, 0x1, -R41 ;  /* 0x0000000164647824 */ /* 0x000fe200078e0a29 */
[----:B------:R-:W-:Y:S02]  /*a550*/  SEL R71, R91, R90, P0 ;  /* 0x0000005a5b477207 */ /* 0x000fe40000000000 */
[----:B------:R-:W-:Y:S02]  /*a560*/  SEL R50, R58, R53, P0 ;  /* 0x000000353a327207 */ /* 0x000fe40000000000 */
[----:B------:R-:W-:Y:S02]  /*a570*/  SEL R58, R61, R62, P0 ;  /* 0x0000003e3d3a7207 */ /* 0x000fe40000000000 */
[----:B------:R-:W-:Y:S02]  /*a580*/  SEL R66, R103, R102, P0 ;  /* 0x0000006667427207 */ /* 0x000fe40000000000 */
[----:B------:R-:W-:Y:S01]  /*a590*/  SEL R62, R62, R61, P0 ;  /* 0x0000003d3e3e7207 */ /* 0x000fe20000000000 */
[----:B--2---:R1:W-:Y:S04]  /*a5a0*/  SHFL.IDX PT, R52, R84, R3, 0x1c1f ;  /* 0x001c1f0354347589 */ /* 0x0043e800000e0000 */
[----:B------:R-:W-:Y:S04]  /*a5b0*/  SHFL.IDX PT, R106, R166, R3, 0x1c1f ;  /* 0x001c1f03a66a7589 */ /* 0x000fe800000e0000 */
[----:B------:R-:W-:Y:S01]  /*a5c0*/  SHFL.IDX PT, R42, R88, R3, 0x1c1f ;  /* 0x001c1f03582a7589 */ /* 0x000fe200000e0000 */
[----:B-1----:R-:W-:-:S03]  /*a5d0*/  LOP3.LUT R84, R3, 0x2, RZ, 0x3c, !PT ;  /* 0x0000000203547812 */ /* 0x002fc600078e3cff */
[----:B------:R-:W-:Y:S04]  /*a5e0*/  SHFL.IDX PT, R117, R158, R3, 0x1c1f ;  /* 0x001c1f039e757589 */ /* 0x000fe800000e0000 */
        /* <DEDUP_REMOVED lines=13> */
[----:B------:R-:W1:Y:S04]  /*a6c0*/  SHFL.IDX PT, R34, R34, R84, 0x1c1f ;  /* 0x001c1f5422227589 */ /* 0x000e6800000e0000 */
[----:B------:R-:W-:Y:S04]  /*a6d0*/  SHFL.IDX PT, R78, R36, R3, 0x1c1f ;  /* 0x001c1f03244e7589 */ /* 0x000fe800000e0000 */
[----:B------:R-:W2:Y:S04]  /*a6e0*/  SHFL.IDX PT, R11, R11, R84, 0x1c1f ;  /* 0x001c1f540b0b7589 */ /* 0x000ea800000e0000 */
[----:B------:R-:W-:Y:S04]  /*a6f0*/  SHFL.IDX PT, R82, R22, R3, 0x1c1f ;  /* 0x001c1f0316527589 */ /* 0x000fe800000e0000 */
[----:B------:R-:W-:Y:S04]  /*a700*/  SHFL.IDX PT, R87, R40, R3, 0x1c1f ;  /* 0x001c1f0328577589 */ /* 0x000fe800000e0000 */
[----:B------:R-:W-:Y:S04]  /*a710*/  SHFL.IDX PT, R40, R86, R3, 0x1c1f ;  /* 0x001c1f0356287589 */ /* 0x000fe800000e0000 */
[----:B------:R-:W-:Y:S01]  /*a720*/  SHFL.IDX PT, R83, R38, R3, 0x1c1f ;  /* 0x001c1f0326537589 */ /* 0x000fe200000e0000 */
[----:B-1----:R-:W-:-:S03]  /*a730*/  SEL R27, R34, R119, P0 ;  /* 0x00000077221b7207 */ /* 0x002fc60000000000 */
[----:B------:R-:W-:Y:S04]  /*a740*/  SHFL.IDX PT, R8, R112, R3, 0x1c1f ;  /* 0x001c1f0370087589 */ /* 0x000fe800000e0000 */
[----:B------:R-:W-:Y:S01]  /*a750*/  SHFL.IDX PT, R86, R13, R84, 0x1c1f ;  /* 0x001c1f540d567589 */ /* 0x000fe200000e0000 */
[----:B--2---:R-:W-:-:S03]  /*a760*/  SEL R75, R78, R11, P0 ;  /* 0x0000000b4e4b7207 */ /* 0x004fc60000000000 */
[----:B------:R-:W-:Y:S04]  /*a770*/  SHFL.IDX PT, R111, R164, R3, 0x1c1f ;  /* 0x001c1f03a46f7589 */ /* 0x000fe800000e0000 */
[----:B------:R1:W-:Y:S04]  /*a780*/  SHFL.IDX PT, R112, R25, R84, 0x1c1f ;  /* 0x001c1f5419707589 */ /* 0x0003e800000e0000 */
[----:B------:R-:W-:Y:S04]  /*a790*/  SHFL.IDX PT, R122, R122, R3, 0x1c1f ;  /* 0x001c1f037a7a7589 */ /* 0x000fe800000e0000 */
[----:B------:R-:W-:Y:S01]  /*a7a0*/  SHFL.IDX PT, R124, R124, R3, 0x1c1f ;  /* 0x001c1f037c7c7589 */ /* 0x000fe200000e0000 */
[----:B-1----:R-:W-:-:S03]  /*a7b0*/  SEL R25, R119, R34, P0 ;  /* 0x0000002277197207 */ /* 0x002fc60000000000 */
[----:B------:R-:W-:Y:S01]  /*a7c0*/  SHFL.IDX PT, R12, R12, R84, 0x1c1f ;  /* 0x001c1f540c0c7589 */ /* 0x000fe200000e0000 */
[----:B------:R-:W1:Y:S03]  /*a7d0*/  @P2 LDC R119, c[0x0][0xbec] ;  /* 0x0002fb00ff772b82 */ /* 0x000e660000000800 */
[----:B------:R-:W-:Y:S04]  /*a7e0*/  SHFL.IDX PT, R99, R20, R84, 0x1c1f ;  /* 0x001c1f5414637589 */ /* 0x000fe800000e0000 */
[----:B------:R-:W2:Y:S04]  /*a7f0*/  SHFL.IDX PT, R33, R33, R84, 0x1c1f ;  /* 0x001c1f5421217589 */ /* 0x000ea800000e0000 */
[----:B------:R-:W3:Y:S04]  /*a800*/  SHFL.IDX PT, R35, R35, R84, 0x1c1f ;  /* 0x001c1f5423237589 */ /* 0x000ee800000e0000 */
[----:B------:R-:W-:Y:S04]  /*a810*/  SHFL.IDX PT, R85, R180, R3, 0x1c1f ;  /* 0x001c1f03b4557589 */ /* 0x000fe800000e0000 */
[----:B------:R-:W-:Y:S04]  /*a820*/  SHFL.IDX PT, R123, R152, R3, 0x1c1f ;  /* 0x001c1f03987b7589 */ /* 0x000fe800000e0000 */
[----:B------:R4:W-:Y:S01]  /*a830*/  SHFL.IDX PT, R36, R134, R3, 0x1c1f ;  /* 0x001c1f0386247589 */ /* 0x0009e200000e0000 */
[----:B-1----:R-:W-:-:S03]  /*a840*/  @P2 IMAD.HI.U32 R119, R54, R119, RZ ;  /* 0x0000007736772227 */ /* 0x002fc600078e00ff */
[----:B------:R1:W5:Y:S04]  /*a850*/  SHFL.IDX PT, R20, R45, R84, 0x1c1f ;  /* 0x001c1f542d147589 */ /* 0x00036800000e0000 */
[----:B------:R-:W-:Y:S01]  /*a860*/  SHFL.IDX PT, R92, R176, R3, 0x1c1f ;  /* 0x001c1f03b05c7589 */ /* 0x000fe200000e0000 */
[----:B--2---:R-:W-:Y:S01]  /*a870*/  SEL R28, R122, R33, P0 ;  /* 0x000000217a1c7207 */ /* 0x004fe20000000000 */
[----:B----4-:R-:W2:Y:S02]  /*a880*/  LDC.64 R134, c[0x0][0xbd8] ;  /* 0x0002f600ff867b82 */ /* 0x010ea40000000a00 */
[----:B------:R-:W-:Y:S01]  /*a890*/  SHFL.IDX PT, R93, R14, R84, 0x1c1f ;  /* 0x001c1f540e5d7589 */ /* 0x000fe200000e0000 */
[----:B---3--:R-:W-:Y:S02]  /*a8a0*/  SEL R32, R124, R35, P0 ;  /* 0x000000237c207207 */ /* 0x008fe40000000000 */
[----:B-1----:R-:W-:Y:S01]  /*a8b0*/  SEL R45, R116, R15, P0 ;  /* 0x0000000f742d7207 */ /* 0x002fe20000000000 */
[----:B------:R-:W-:Y:S01]  /*a8c0*/  SHFL.IDX PT, R114, R114, R3, 0x1c1f ;  /* 0x001c1f0372727589 */ /* 0x000fe200000e0000 */
[----:B------:R-:W-:-:S03]  /*a8d0*/  SEL R34, R35, R124, P0 ;  /* 0x0000007c23227207 */ /* 0x000fc60000000000 */
[----:B------:R-:W-:Y:S04]  /*a8e0*/  SHFL.IDX PT, R23, R126, R3, 0x1c1f ;  /* 0x001c1f037e177589 */ /* 0x000fe800000e0000 */
[----:B------:R1:W-:Y:S04]  /*a8f0*/  SHFL.IDX PT, R13, R30, R84, 0x1c1f ;  /* 0x001c1f541e0d7589 */ /* 0x0003e800000e0000 */
[----:B------:R-:W-:Y:S01]  /*a900*/  SHFL.IDX PT, R90, R178, R3, 0x1c1f ;  /* 0x001c1f03b25a7589 */ /* 0x000fe200000e0000 */
[----:B-----5:R-:W-:-:S03]  /*a910*/  SEL R35, R20, R123, P0 ;  /* 0x0000007b14237207 */ /* 0x020fc60000000000 */
[----:B------:R-:W-:Y:S01]  /*a920*/  SHFL.IDX PT, R96, R168, R3, 0x1c1f ;  /* 0x001c1f03a8607589 */ /* 0x000fe200000e0000 */
[----:B-1----:R-:W-:-:S03]  /*a930*/  SEL R30, R33, R122, P0 ;  /* 0x0000007a211e7207 */ /* 0x002fc60000000000 */
[----:B------:R-:W-:Y:S01]  /*a940*/  SHFL.IDX PT, R105, R150, R3, 0x1c1f ;  /* 0x001c1f0396697589 */ /* 0x000fe200000e0000 */
[----:B------:R-:W-:Y:S01]  /*a950*/  SEL R33, R123, R20, P0 ;  /* 0x000000147b217207 */ /* 0x000fe20000000000 */
[----:B--2---:R-:W-:Y:S02]  /*a960*/  IMAD R20, R134, UR37, RZ ;  /* 0x0000002586147c24 */ /* 0x004fe4000f8e02ff */
[----:B------:R-:W-:Y:S04]  /*a970*/  SHFL.IDX PT, R104, R104, R3, 0x1c1f ;  /* 0x001c1f0368687589 */ /* 0x000fe800000e0000 */
[----:B------:R-:W-:Y:S04]  /*a980*/  SHFL.IDX PT, R41, R128, R3, 0x1c1f ;  /* 0x001c1f0380297589 */ /* 0x000fe800000e0000 */
[----:B------:R-:W1:Y:S04]  /*a990*/  SHFL.IDX PT, R19, R19, R84, 0x1c1f ;  /* 0x001c1f5413137589 */ /* 0x000e6800000e0000 */
[----:B------:R2:W-:Y:S04]  /*a9a0*/  SHFL.IDX PT, R125, R47, R84, 0x1c1f ;  /* 0x001c1f542f7d7589 */ /* 0x0005e800000e0000 */
[----:B------:R3:W-:Y:S04]  /*a9b0*/  SHFL.IDX PT, R126, R44, R84, 0x1c1f ;  /* 0x001c1f542c7e7589 */ /* 0x0007e800000e0000 */
[----:B------:R-:W-:Y:S01]  /*a9c0*/  SHFL.IDX PT, R95, R172, R3, 0x1c1f ;  /* 0x001c1f03ac5f7589 */ /* 0x000fe200000e0000 */
[----:B--2---:R-:W-:-:S03]  /*a9d0*/  SEL R47, R15, R116, P0 ;  /* 0x000000740f2f7207 */ /* 0x004fc60000000000 */
[----:B------:R-:W-:Y:S01]  /*a9e0*/  SHFL.IDX PT, R59, R148, R3, 0x1c1f ;  /* 0x001c1f03943b7589 */ /* 0x000fe200000e0000 */
[----:B---3--:R-:W-:-:S03]  /*a9f0*/  SEL R44, R117, R118, P0 ;  /* 0x00000076752c7207 */ /* 0x008fc60000000000 */
[----:B------:R-:W-:Y:S04]  /*aa00*/  SHFL.IDX PT, R18, R18, R84, 0x1c1f ;  /* 0x001c1f5412127589 */ /* 0x000fe800000e0000 */
[----:B------:R2:W3:Y:S01]  /*aa10*/  SHFL.IDX PT, R128, R49, R84, 0x1c1f ;  /* 0x001c1f5431807589 */ /* 0x0004e200000e0000 */
[----:B-1----:R-:W-:-:S03]  /*aa20*/  SEL R89, R90, R19, P0 ;  /* 0x000000135a597207 */ /* 0x002fc60000000000 */
[----:B------:R-:W-:Y:S04]  /*aa30*/  SHFL.IDX PT, R91, R174, R3, 0x1c1f ;  /* 0x001c1f03ae5b7589 */ /* 0x000fe800000e0000 */
[----:B------:R-:W-:Y:S01]  /*aa40*/  SHFL.IDX PT, R97, R170, R3, 0x1c1f ;  /* 0x001c1f03aa617589 */ /* 0x000fe200000e0000 */
[----:B--2---:R-:W-:-:S03]  /*aa50*/  SEL R49, R13, R114, P0 ;  /* 0x000000720d317207 */ /* 0x004fc60000000000 */
[----:B------:R-:W-:Y:S04]  /*aa60*/  SHFL.IDX PT, R24, R24, R84, 0x1c1f ;  /* 0x001c1f5418187589 */ /* 0x000fe800000e0000 */
[----:B------:R-:W-:Y:S04]  /*aa70*/  SHFL.IDX PT, R26, R26, R84, 0x1c1f ;  /* 0x001c1f541a1a7589 */ /* 0x000fe800000e0000 */
[----:B------:R-:W-:Y:S04]  /*aa80*/  SHFL.IDX PT, R14, R43, R84, 0x1c1f ;  /* 0x001c1f542b0e7589 */ /* 0x000fe800000e0000 */
[----:B------:R1:W-:Y:S01]  /*aa90*/  SHFL.IDX PT, R110, R63, R84, 0x1c1f ;  /* 0x001c1f543f6e7589 */ /* 0x0003e200000e0000 */
[----:B---3--:R-:W-:-:S03]  /*aaa0*/  SEL R15, R59, R128, P0 ;  /* 0x000000803b0f7207 */ /* 0x008fc60000000000 */
[----:B------:R2:W-:Y:S04]  /*aab0*/  SHFL.IDX PT, R43, R65, R84, 0x1c1f ;  /* 0x001c1f54412b7589 */ /* 0x0005e800000e0000 */
[----:B------:R-:W-:Y:S01]  /*aac0*/  SHFL.IDX PT, R120, R120, R3, 0x1c1f ;  /* 0x001c1f0378787589 */ /* 0x000fe200000e0000 */
[----:B-1----:R-:W-:-:S03]  /*aad0*/  SEL R63, R106, R113, P0 ;  /* 0x000000716a3f7207 */ /* 0x002fc60000000000 */
[----:B------:R-:W-:Y:S01]  /*aae0*/  SHFL.IDX PT, R31, R31, R84, 0x1c1f ;  /* 0x001c1f541f1f7589 */ /* 0x000fe200000e0000 */
[----:B--2---:R-:W-:-:S03]  /*aaf0*/  SEL R65, R113, R106, P0 ;  /* 0x0000006a71417207 */ /* 0x004fc60000000000 */
[----:B------:R-:W1:Y:S01]  /*ab00*/  SHFL.IDX PT, R121, R154, R3, 0x1c1f ;  /* 0x001c1f039a797589 */ /* 0x000e6200000e0000 */
[----:B------:R-:W2:Y:S03]  /*ab10*/  @P2 LDC R113, c[0x0][0xbec] ;  /* 0x0002fb00ff712b82 */ /* 0x000ea60000000800 */
[----:B------:R3:W-:Y:S04]  /*ab20*/  SHFL.IDX PT, R127, R46, R84, 0x1c1f ;  /* 0x001c1f542e7f7589 */ /* 0x0007e800000e0000 */
[----:B------:R-:W-:Y:S01]  /*ab30*/  SHFL.IDX PT, R102, R146, R3, 0x1c1f ;  /* 0x001c1f0392667589 */ /* 0x000fe200000e0000 */
[----:B------:R-:W0:Y:S03]  /*ab40*/  LDC R106, c[0x0][0xc50] ;  /* 0x00031400ff6a7b82 */ /* 0x000e260000000800 */
[----:B------:R-:W-:Y:S01]  /*ab50*/  SHFL.IDX PT, R39, R132, R3, 0x1c1f ;  /* 0x001c1f0384277589 */ /* 0x000fe200000e0000 */
[----:B---3--:R-:W-:-:S03]  /*ab60*/  SEL R46, R118, R117, P0 ;  /* 0x00000075762e7207 */ /* 0x008fc60000000000 */
[----:B------:R-:W-:Y:S01]  /*ab70*/  SHFL.IDX PT, R55, R142, R3, 0x1c1f ;  /* 0x001c1f038e377589 */ /* 0x000fe200000e0000 */
[----:B------:R-:W3:Y:S03]  /*ab80*/  LDC.64 R116, c[0x0][0xb40] ;  /* 0x0002d000ff747b82 */ /* 0x000ee60000000a00 */
[----:B------:R4:W5:Y:S04]  /*ab90*/  SHFL.IDX PT, R132, R48, R84, 0x1c1f ;  /* 0x001c1f5430847589 */ /* 0x00096800000e0000 */
[----:B------:R4:W-:Y:S01]  /*aba0*/  SHFL.IDX PT, R103, R50, R84, 0x1c1f ;  /* 0x001c1f5432677589 */ /* 0x0009e200000e0000 */
[----:B-1----:R-:W-:-:S03]  /*abb0*/  SEL R29, R121, R14, P0 ;  /* 0x0000000e791d7207 */ /* 0x002fc60000000000 */
[----:B------:R-:W-:Y:S01]  /*abc0*/  SHFL.IDX PT, R21, R144, R3, 0x1c1f ;  /* 0x001c1f0390157589 */ /* 0x000fe200000e0000 */
[----:B----4-:R-:W-:-:S03]  /*abd0*/  SEL R48, R10, R115, P0 ;  /* 0x000000730a307207 */ /* 0x010fc60000000000 */
[----:B------:R-:W-:Y:S01]  /*abe0*/  SHFL.IDX PT, R53, R140, R3, 0x1c1f ;  /* 0x001c1f038c357589 */ /* 0x000fe200000e0000 */
[----:B------:R-:W-:-:S03]  /*abf0*/  SEL R50, R115, R10, P0 ;  /* 0x0000000a73327207 */ /* 0x000fc60000000000 */
[----:B------:R-:W-:Y:S01]  /*ac00*/  SHFL.IDX PT, R58, R58, R3, 0x1c1f ;  /* 0x001c1f033a3a7589 */ /* 0x000fe200000e0000 */
[----:B------:R-:W1:Y:S01]  /*ac10*/  @P2 LDC R115, c[0x0][0xbf0] ;  /* 0x0002fc00ff732b82 */ /* 0x000e620000000800 */
[----:B------:R-:W-:Y:S02]  /*ac20*/  SEL R10, R105, R126, P0 ;  /* 0x0000007e690a7207 */ /* 0x000fe40000000000 */
[----:B------:R-:W-:Y:S01]  /*ac30*/  SHFL.IDX PT, R56, R56, R3, 0x1c1f ;  /* 0x001c1f0338387589 */ /* 0x000fe200000e0000 */
[----:B---3--:R-:W-:-:S03]  /*ac40*/  IMAD.WIDE.U32 R4, R116, UR36, R4 ;  /* 0x0000002474047c25 */ /* 0x008fc6000f8e0004 */
[----:B------:R-:W-:Y:S04]  /*ac50*/  SHFL.IDX PT, R60, R60, R3, 0x1c1f ;  /* 0x001c1f033c3c7589 */ /* 0x000fe800000e0000 */
[----:B------:R-:W-:Y:S04]  /*ac60*/  SHFL.IDX PT, R61, R138, R3, 0x1c1f ;  /* 0x001c1f038a3d7589 */ /* 0x000fe800000e0000 */
[----:B------:R-:W-:Y:S04]  /*ac70*/  SHFL.IDX PT, R37, R136, R3, 0x1c1f ;  /* 0x001c1f0388257589 */ /* 0x000fe800000e0000 */
[----:B------:R-:W-:Y:S04]  /*ac80*/  SHFL.IDX PT, R38, R130, R3, 0x1c1f ;  /* 0x001c1f0382267589 */ /* 0x000fe800000e0000 */
[----:B------:R3:W-:Y:S04]  /*ac90*/  SHFL.IDX PT, R22, R98, R3, 0x1c1f ;  /* 0x001c1f0362167589 */ /* 0x0007e800000e0000 */
[----:B------:R4:W-:Y:S04]  /*aca0*/  SHFL.IDX PT, R17, R94, R3, 0x1c1f ;  /* 0x001c1f035e117589 */ /* 0x0009e800000e0000 */
[----:B------:R5:W-:Y:S01]  /*acb0*/  SHFL.IDX PT, R109, R62, R84, 0x1c1f ;  /* 0x001c1f543e6d7589 */ /* 0x000be200000e0000 */
[----:B---3--:R-:W-:-:S03]  /*acc0*/  SEL R98, R96, R99, P0 ;  /* 0x0000006360627207 */ /* 0x008fc60000000000 */
[----:B------:R3:W-:Y:S01]  /*acd0*/  SHFL.IDX PT, R107, R64, R84, 0x1c1f ;  /* 0x001c1f54406b7589 */ /* 0x0007e200000e0000 */
[----:B------:R-:W-:Y:S02]  /*ace0*/  SEL R96, R99, R96, P0 ;  /* 0x0000006063607207 */ /* 0x000fe40000000000 */
[----:B----4-:R-:W-:Y:S01]  /*acf0*/  SEL R3, R74, R9, P0 ;  /* 0x000000094a037207 */ /* 0x010fe20000000000 */
[----:B------:R4:W1:Y:S01]  /*ad00*/  SHFL.IDX PT, R130, R51, R84, 0x1c1f ;  /* 0x001c1f5433827589 */ /* 0x00086200000e0000 */
[----:B------:R-:W-:Y:S02]  /*ad10*/  SEL R9, R9, R74, P0 ;  /* 0x0000004a09097207 */ /* 0x000fe40000000000 */
[----:B------:R-:W-:Y:S01]  /*ad20*/  SEL R74, R80, R81, P0 ;  /* 0x00000051504a7207 */ /* 0x000fe20000000000 */
[----:B------:R-:W1:Y:S01]  /*ad30*/  SHFL.IDX PT, R57, R57, R84, 0x1c1f ;  /* 0x001c1f5439397589 */ /* 0x000e6200000e0000 */
[----:B------:R-:W-:Y:S02]  /*ad40*/  SEL R80, R81, R80, P0 ;  /* 0x0000005051507207 */ /* 0x000fe40000000000 */
[----:B------:R-:W-:Y:S01]  /*ad50*/  SEL R81, R11, R78, P0 ;  /* 0x0000004e0b517207 */ /* 0x000fe20000000000 */
[----:B------:R-:W1:Y:S01]  /*ad60*/  SHFL.IDX PT, R108, R108, R84, 0x1c1f ;  /* 0x001c1f546c6c7589 */ /* 0x000e6200000e0000 */
[----:B------:R-:W-:-:S02]  /*ad70*/  SEL R78, R82, R79, P0 ;  /* 0x0000004f524e7207 */ /* 0x000fc40000000000 */
[----:B------:R-:W-:Y:S01]  /*ad80*/  SEL R82, R79, R82, P0 ;  /* 0x000000524f527207 */ /* 0x000fe20000000000 */
[----:B------:R-:W-:Y:S01]  /*ad90*/  SHFL.IDX PT, R76, R76, R84, 0x1c1f ;  /* 0x001c1f544c4c7589 */ /* 0x000fe200000e0000 */
[----:B------:R-:W-:Y:S02]  /*ada0*/  SEL R79, R83, R86, P0 ;  /* 0x00000056534f7207 */ /* 0x000fe40000000000 */
[----:B------:R-:W-:Y:S01]  /*adb0*/  SEL R83, R86, R83, P0 ;  /* 0x0000005356537207 */ /* 0x000fe20000000000 */
[----:B------:R-:W-:Y:S01]  /*adc0*/  SHFL.IDX PT, R77, R77, R84, 0x1c1f ;  /* 0x001c1f544d4d7589 */ /* 0x000fe200000e0000 */
[----:B-----5:R-:W-:Y:S02]  /*add0*/  SEL R62, R111, R112, P0 ;  /* 0x000000706f3e7207 */ /* 0x020fe40000000000 */
[----:B---3--:R-:W-:Y:S01]  /*ade0*/  SEL R64, R112, R111, P0 ;  /* 0x0000006f70407207 */ /* 0x008fe20000000000 */
[----:B------:R-:W-:Y:S01]  /*adf0*/  SHFL.IDX PT, R72, R72, R84, 0x1c1f ;  /* 0x001c1f5448487589 */ /* 0x000fe200000e0000 */
[----:B------:R-:W-:Y:S01]  /*ae00*/  SEL R86, R87, R12, P0 ;  /* 0x0000000c57567207 */ /* 0x000fe20000000000 */
[----:B------:R-:W3:Y:S01]  /*ae10*/  @P2 LDC R112, c[0x0][0xbf0] ;  /* 0x0002fc00ff702b82 */ /* 0x000ee20000000800 */
[----:B----4-:R-:W-:Y:S01]  /*ae20*/  SEL R51, R114, R13, P0 ;  /* 0x0000000d72337207 */ /* 0x010fe20000000000 */
[----:B------:R-:W-:Y:S01]  /*ae30*/  SHFL.IDX PT, R73, R73, R84, 0x1c1f ;  /* 0x001c1f5449497589 */ /* 0x000fe200000e0000 */
[----:B------:R-:W-:Y:S01]  /*ae40*/  SEL R11, R104, R125, P0 ;  /* 0x0000007d680b7207 */ /* 0x000fe20000000000 */
[----:B------:R-:W-:Y:S01]  /*ae50*/  IMAD R111, R135, UR36, R20 ;  /* 0x00000024876f7c24 */ /* 0x000fe2000f8e0214 */
[----:B------:R-:W-:Y:S01]  /*ae60*/  SEL R13, R125, R104, P0 ;  /* 0x000000687d0d7207 */ /* 0x000fe20000000000 */
[----:B------:R-:W-:Y:S01]  /*ae70*/  SHFL.IDX PT, R70, R70, R84, 0x1c1f ;  /* 0x001c1f5446467589 */ /* 0x000fe200000e0000 */
[----:B------:R-:W-:-:S02]  /*ae80*/  SEL R94, R95, R18, P0 ;  /* 0x000000125f5e7207 */ /* 0x000fc40000000000 */
[----:B------:R-:W-:Y:S01]  /*ae90*/  SEL R99, R97, R26, P0 ;  /* 0x0000001a61637207 */ /* 0x000fe20000000000 */
[----:B------:R-:W-:Y:S01]  /*aea0*/  SHFL.IDX PT, R71, R71, R84, 0x1c1f ;  /* 0x001c1f5447477589 */ /* 0x000fe200000e0000 */
[----:B------:R-:W-:Y:S02]  /*aeb0*/  SEL R97, R26, R97, P0 ;  /* 0x000000611a617207 */ /* 0x000fe40000000000 */
[----:B------:R-:W-:Y:S01]  /*aec0*/  SEL R26, R31, R120, P0 ;  /* 0x000000781f1a7207 */ /* 0x000fe20000000000 */
[----:B------:R-:W-:Y:S01]  /*aed0*/  SHFL.IDX PT, R66, R66, R84, 0x1c1f ;  /* 0x001c1f5442427589 */ /* 0x000fe200000e0000 */
[----:B------:R-:W-:-:S03]  /*aee0*/  SEL R20, R132, R55, P0 ;  /* 0x0000003784147207 */ /* 0x000fc60000000000 */
[----:B------:R-:W-:Y:S04]  /*aef0*/  SHFL.IDX PT, R69, R69, R84, 0x1c1f ;  /* 0x001c1f5445457589 */ /* 0x000fe800000e0000 */
[----:B------:R-:W-:Y:S04]  /*af00*/  SHFL.IDX PT, R67, R67, R84, 0x1c1f ;  /* 0x001c1f5443437589 */ /* 0x000fe800000e0000 */
[----:B------:R4:W-:Y:S02]  /*af10*/  SHFL.IDX PT, R68, R68, R84, 0x1c1f ;  /* 0x001c1f5444447589 */ /* 0x0009e400000e0000 */
[----:B----4-:R-:W-:-:S02]  /*af20*/  SEL R84, R12, R87, P0 ;  /* 0x000000570c547207 */ /* 0x010fc40000000000 */
[----:B------:R-:W-:Y:S02]  /*af30*/  SEL R87, R85, R88, P0 ;  /* 0x0000005855577207 */ /* 0x000fe40000000000 */
[----:B------:R-:W-:Y:S02]  /*af40*/  SEL R85, R88, R85, P0 ;  /* 0x0000005558557207 */ /* 0x000fe40000000000 */
[----:B------:R-:W-:Y:S02]  /*af50*/  SEL R88, R92, R93, P0 ;  /* 0x0000005d5c587207 */ /* 0x000fe40000000000 */
[----:B------:R-:W-:Y:S02]  /*af60*/  SEL R92, R93, R92, P0 ;  /* 0x0000005c5d5c7207 */ /* 0x000fe40000000000 */
[----:B------:R-:W-:Y:S02]  /*af70*/  SEL R93, R19, R90, P0 ;  /* 0x0000005a135d7207 */ /* 0x000fe40000000000 */
[----:B------:R-:W-:Y:S01]  /*af80*/  SEL R12, R126, R105, P0 ;  /* 0x000000697e0c7207 */ /* 0x000fe20000000000 */
[----:B------:R-:W-:Y:S01]  /*af90*/  IMAD.WIDE.U32 R104, R134, UR36, R6 ;  /* 0x0000002486687c25 */ /* 0x000fe2000f8e0006 */
[----:B------:R-:W-:-:S02]  /*afa0*/  SEL R90, R18, R95, P0 ;  /* 0x0000005f125a7207 */ /* 0x000fc40000000000 */
[----:B------:R-:W-:Y:S01]  /*afb0*/  SEL R19, R128, R59, P0 ;  /* 0x0000003b80137207 */ /* 0x000fe20000000000 */
[----:B------:R-:W-:Y:S01]  /*afc0*/  IMAD.MOV R59, RZ, RZ, -R16 ;  /* 0x000000ffff3b7224 */ /* 0x000fe200078e0a10 */
[----:B------:R-:W-:Y:S01]  /*afd0*/  SEL R95, R91, R24, P0 ;  /* 0x000000185b5f7207 */ /* 0x000fe20000000000 */
[----:B------:R-:W-:Y:S01]  /*afe0*/  IMAD.IADD R105, R105, 0x1, R111 ;  /* 0x0000000169697824 */ /* 0x000fe200078e026f */
[----:B------:R-:W-:Y:S01]  /*aff0*/  SEL R91, R24, R91, P0 ;  /* 0x0000005b185b7207 */ /* 0x000fe20000000000 */
[----:B--2---:R-:W-:Y:S01]  /*b000*/  @P2 IMAD.HI.U32 R16, R54, R113, RZ ;  /* 0x0000007136102227 */ /* 0x004fe200078e00ff */
[----:B------:R-:W-:Y:S02]  /*b010*/  SEL R24, R120, R31, P0 ;  /* 0x0000001f78187207 */ /* 0x000fe40000000000 */
[----:B------:R-:W-:Y:S01]  /*b020*/  SEL R31, R14, R121, P0 ;  /* 0x000000790e1f7207 */ /* 0x000fe20000000000 */
[----:B0-----:R-:W-:Y:S01]  /*b030*/  IMAD R111, R106, R59, UR4 ;  /* 0x000000046a6f7e24 */ /* 0x001fe2000f8e023b */
[----:B------:R-:W-:Y:S01]  /*b040*/  SEL R14, R102, R127, P0 ;  /* 0x0000007f660e7207 */ /* 0x000fe20000000000 */
[----:B------:R-:W-:Y:S01]  /*b050*/  ULDC.64 UR4, c[0x0][0xbe0] ;  /* 0x0002f80000047ab9 */ /* 0x000fe20000000a00 */
[----:B------:R-:W-:Y:S01]  /*b060*/  SEL R18, R127, R102, P0 ;  /* 0x000000667f127207 */ /* 0x000fe20000000000 */
[----:B------:R-:W-:Y:S01]  /*b070*/  IMAD R102, R116, UR37, RZ ;  /* 0x0000002574667c24 */ /* 0x000fe2000f8e02ff */
[----:B------:R-:W-:Y:S01]  /*b080*/  SEL R6, R55, R132, P0 ;  /* 0x0000008437067207 */ /* 0x000fe20000000000 */
[----:B------:R-:W-:Y:S01]  /*b090*/  IMAD.MOV.U32 R55, RZ, RZ, R54 ;  /* 0x000000ffff377224 */ /* 0x000fe200078e0036 */
[----:B-1----:R-:W-:Y:S01]  /*b0a0*/  @P2 SHF.R.U32.HI R55, RZ, R115, R16 ;  /* 0x00000073ff372219 */ /* 0x002fe20000011610 */
[----:B------:R-:W-:Y:S01]  /*b0b0*/  IMAD R113, R117, UR36, R102 ;  /* 0x0000002475717c24 */ /* 0x000fe2000f8e0266 */
[----:B------:R-:W-:Y:S01]  /*b0c0*/  SHF.R.S32.HI R16, RZ, 0x1f, R111 ;  /* 0x0000001fff107819 */ /* 0x000fe2000001146f */
[----:B------:R-:W-:Y:S01]  /*b0d0*/  IMAD.MOV.U32 R59, RZ, RZ, R54 ;  /* 0x000000ffff3b7224 */ /* 0x000fe200078e0036 */
[----:B---3--:R-:W-:Y:S01]  /*b0e0*/  @P2 SHF.R.U32.HI R59, RZ, R112, R119 ;  /* 0x00000070ff3b2219 */ /* 0x008fe20000011677 */
[----:B------:R-:W-:Y:S01]  /*b0f0*/  IMAD.IADD R113, R5, 0x1, R113 ;  /* 0x0000000105717824 */ /* 0x000fe200078e0271 */
[----:B------:R-:W-:Y:S01]  /*b100*/  SEL R7, R21, R130, P0 ;  /* 0x0000008215077207 */ /* 0x000fe20000000000 */
[----:B------:R-:W-:Y:S01]  /*b110*/  IMAD R5, R16, UR4, RZ ;  /* 0x0000000410057c24 */ /* 0x000fe2000f8e02ff */
[----:B------:R-:W-:Y:S01]  /*b120*/  SEL R21, R130, R21, P0 ;  /* 0x0000001582157207 */ /* 0x000fe20000000000 */
[----:B------:R-:W-:-:S02]  /*b130*/  IMAD.MOV.U32 R112, RZ, RZ, R4 ;  /* 0x000000ffff707224 */ /* 0x000fc400078e0004 */
[C---:B------:R-:W-:Y:S02]  /*b140*/  IMAD R102, R111.reuse, UR5, R5 ;  /* 0x000000056f667c24 */ /* 0x040fe4000f8e0205 */
[----:B------:R-:W-:Y:S02]  /*b150*/  IMAD R16, R16, UR6, RZ ;  /* 0x0000000610107c24 */ /* 0x000fe4000f8e02ff */
[----:B------:R-:W-:Y:S01]  /*b160*/  IMAD.WIDE.U32 R4, R111, UR4, R104 ;  /* 0x000000046f047c25 */ /* 0x000fe2000f8e0068 */
[----:B------:R-:W-:-:S03]  /*b170*/  ULDC.64 UR4, c[0x0][0xb30] ;  /* 0x0002cc0000047ab9 */ /* 0x000fc60000000a00 */
[----:B------:R-:W-:Y:S01]  /*b180*/  IMAD R115, R111, UR7, R16 ;  /* 0x000000076f737c24 */ /* 0x000fe2000f8e0210 */
[----:B------:R-:W-:Y:S01]  /*b190*/  IADD3 R4, P2, R55, R4, RZ ;  /* 0x0000000437047210 */ /* 0x000fe20007f5e0ff */
[----:B------:R-:W-:Y:S01]  /*b1a0*/  IMAD.WIDE.U32 R104, R111, UR6, R112 ;  /* 0x000000066f687c25 */ /* 0x000fe2000f8e0070 */
[----:B------:R-:W-:Y:S01]  /*b1b0*/  SHF.R.S32.HI R111, RZ, 0x1f, R55 ;  /* 0x0000001fff6f7819 */ /* 0x000fe20000011437 */
[----:B------:R-:W-:Y:S01]  /*b1c0*/  ULDC.64 UR6, c[0x0][0xbc8] ;  /* 0x0002f20000067ab9 */ /* 0x000fe20000000a00 */
[----:B------:R-:W-:Y:S01]  /*b1d0*/  SHF.R.S32.HI R16, RZ, 0x1f, R59 ;  /* 0x0000001fff107819 */ /* 0x000fe2000001143b */
[----:B------:R-:W-:Y:S01]  /*b1e0*/  IMAD.MOV R55, RZ, RZ, -R55 ;  /* 0x000000ffff377224 */ /* 0x000fe200078e0a37 */
[----:B------:R-:W-:Y:S01]  /*b1f0*/  IADD3.X R5, R111, R5, R102, P2, !PT ;  /* 0x000000056f057210 */ /* 0x000fe200017fe466 */
[----:B------:R-:W-:Y:S02]  /*b200*/  IMAD.MOV R113, RZ, RZ, -R59 ;  /* 0x000000ffff717224 */ /* 0x000fe400078e0a3b */
[----:B------:R-:W-:-:S02]  /*b210*/  IMAD R16, R16, UR4, RZ ;  /* 0x0000000410107c24 */ /* 0x000fc4000f8e02ff */
[C-C-:B------:R-:W-:Y:S02]  /*b220*/  IMAD R55, R129.reuse, R55, R54.reuse ;  /* 0x0000003781377224 */ /* 0x140fe400078e0236 */
[----:B------:R-:W-:Y:S02]  /*b230*/  IMAD R113, R129, R113, R54 ;  /* 0x0000007181717224 */ /* 0x000fe400078e0236 */
[----:B------:R-:W-:Y:S01]  /*b240*/  IMAD R111, R59, UR5, R16 ;  /* 0x000000053b6f7c24 */ /* 0x000fe2000f8e0210 */
[----:B------:R-:W-:Y:S01]  /*b250*/  SHF.R.S32.HI R16, RZ, 0x1f, R55 ;  /* 0x0000001fff107819 */ /* 0x000fe20000011437 */
[----:B------:R-:W-:Y:S01]  /*b260*/  IMAD.IADD R105, R105, 0x1, R115 ;  /* 0x0000000169697824 */ /* 0x000fe200078e0273 */
[----:B------:R-:W-:Y:S01]  /*b270*/  SHF.R.S32.HI R54, RZ, 0x1f, R113 ;  /* 0x0000001fff367819 */ /* 0x000fe20000011471 */
[----:B------:R-:W0:Y:S02]  /*b280*/  S2UR UR5, SR_CgaCtaId ;  /* 0x00000000000579c3 */ /* 0x000e240000008800 */
[----:B------:R-:W-:-:S02]  /*b290*/  IMAD R16, R16, UR6, RZ ;  /* 0x0000000610107c24 */ /* 0x000fc4000f8e02ff */
[----:B------:R-:W-:Y:S01]  /*b2a0*/  IMAD.WIDE.U32 R104, R59, UR4, R104 ;  /* 0x000000043b687c25 */ /* 0x000fe2000f8e0068 */
[----:B------:R-:W-:-:S03]  /*b2b0*/  UMOV UR4, 0x400 ;  /* 0x0000040000047882 */ /* 0x000fc60000000000 */
[----:B------:R-:W-:Y:S02]  /*b2c0*/  IMAD R102, R54, UR8, RZ ;  /* 0x0000000836667c24 */ /* 0x000fe4000f8e02ff */
[----:B------:R-:W-:Y:S02]  /*b2d0*/  IMAD R59, R55, UR7, R16 ;  /* 0x00000007373b7c24 */ /* 0x000fe4000f8e0210 */
[----:B------:R-:W-:Y:S02]  /*b2e0*/  IMAD.IADD R105, R105, 0x1, R111 ;  /* 0x0000000169697824 */ /* 0x000fe400078e026f */
[----:B------:R-:W-:Y:S01]  /*b2f0*/  IMAD.WIDE.U32 R54, R55, UR6, R4 ;  /* 0x0000000637367c25 */ /* 0x000fe2000f8e0004 */
[----:B------:R-:W-:Y:S01]  /*b300*/  ULDC.64 UR6, c[0x0][0xba8] ;  /* 0x0002ea0000067ab9 */ /* 0x000fe20000000a00 */
[----:B------:R-:W-:Y:S02]  /*b310*/  SEL R4, R52, R103, P0 ;  /* 0x0000006734047207 */ /* 0x000fe40000000000 */
[C---:B------:R-:W-:Y:S01]  /*b320*/  IMAD R5, R113.reuse, UR9, R102 ;  /* 0x0000000971057c24 */ /* 0x040fe2000f8e0266 */
[----:B------:R-:W-:Y:S01]  /*b330*/  LEA R111, P2, R54, UR6, 0x2 ;  /* 0x00000006366f7c11 */ /* 0x000fe2000f8410ff */
[----:B------:R-:W-:Y:S01]  /*b340*/  IMAD.WIDE.U32 R112, R113, UR8, R104 ;  /* 0x0000000871707c25 */ /* 0x000fe2000f8e0068 */
[----:B------:R-:W-:Y:S01]  /*b350*/  ULDC.64 UR8, c[0x0][0xb00] ;  /* 0x0002c00000087ab9 */ /* 0x000fe20000000a00 */
[----:B------:R-:W-:Y:S01]  /*b360*/  ULDC UR6, c[0x0][0xa88] ;  /* 0x0002a20000067ab9 */ /* 0x000fe20000000800 */
[----:B------:R-:W-:Y:S01]  /*b370*/  SEL R52, R103, R52, P0 ;  /* 0x0000003467347207 */ /* 0x000fe20000000000 */
[----:B------:R-:W-:Y:S01]  /*b380*/  IMAD.IADD R55, R55, 0x1, R59 ;  /* 0x0000000137377824 */ /* 0x000fe200078e023b */
[----:B------:R-:W-:Y:S01]  /*b390*/  LEA R104, P3, R112, UR8, 0x2 ;  /* 0x0000000870687c11 */ /* 0x000fe2000f8610ff */
[----:B------:R-:W-:Y:S01]  /*b3a0*/  IMAD.IADD R5, R113, 0x1, R5 ;  /* 0x0000000171057824 */ /* 0x000fe200078e0205 */
[----:B------:R-:W-:Y:S01]  /*b3b0*/  SHFL.IDX PT, R114, R111, 0x1, 0x1c1f ;  /* 0x003c1f006f727f89 */ /* 0x000fe200000e0000 */
[----:B0-----:R-:W-:Y:S01]  /*b3c0*/  ULEA UR4, UR5, UR4, 0x18 ;  /* 0x0000000405047291 */ /* 0x001fe2000f8ec03f */
[----:B------:R-:W-:Y:S01]  /*b3d0*/  LEA.HI.X R116, R54, UR7, R55, 0x2, P2 ;  /* 0x0000000736747c11 */ /* 0x000fe200090f1437 */
[----:B------:R-:W-:Y:S01]  /*b3e0*/  IMAD R16, R129, UR6, RZ ;  /* 0x0000000681107c24 */ /* 0x000fe2000f8e02ff */
[----:B------:R-:W-:Y:S01]  /*b3f0*/  LEA.HI.X R106, R112, UR9, R5, 0x2, P3 ;  /* 0x00000009706a7c11 */ /* 0x000fe200098f1405 */
[C---:B------:R-:W-:Y:S01]  /*b400*/  VIADD R105, R101.reuse, 0x8 ;  /* 0x0000000865697836 */ /* 0x040fe20000000000 */
[----:B------:R-:W-:Y:S01]  /*b410*/  SHFL.IDX PT, R112, R111, RZ, 0x1c1f ;  /* 0x001c1fff6f707589 */ /* 0x000fe200000e0000 */
[----:B------:R-:W-:Y:S01]  /*b420*/  UIADD3 UR4, UR4, 0x33420, URZ ;  /* 0x0003342004047890 */ /* 0x000fe2000fffe03f */
[----:B------:R-:W-:-:S02]  /*b430*/  ISETP.GE.OR P2, PT, R101, R16, P1 ;  /* 0x000000106500720c */ /* 0x000fc40000f46670 */
[----:B------:R-:W0:Y:S01]  /*b440*/  SHFL.IDX PT, R113, R116, RZ, 0x1c1f ;  /* 0x001c1fff74717589 */ /* 0x000e2200000e0000 */
[-C--:B------:R-:W-:Y:S01]  /*b450*/  ISETP.GE.OR P1, PT, R105, R16.reuse, P1 ;  /* 0x000000106900720c */ /* 0x080fe20000f26670 */
[----:B------:R-:W-:Y:S01]  /*b460*/  UPRMT UR4, URZ, 0x654, UR4 ;  /* 0x000006543f047896 */ /* 0x000fe20008000004 */
[----:B------:R-:W-:Y:S01]  /*b470*/  ISETP.GE.AND P3, PT, R101, R16, PT ;  /* 0x000000106500720c */ /* 0x000fe20003f66270 */
[----:B------:R-:W1:Y:S01]  /*b480*/  SHFL.IDX PT, R115, R116, 0x1, 0x1c1f ;  /* 0x003c1f0074737f89 */ /* 0x000e6200000e0000 */
[----:B------:R-:W-:Y:S01]  /*b490*/  SEL R55, R56, R57, P0 ;  /* 0x0000003938377207 */ /* 0x000fe20000000000 */
[----:B------:R-:W-:Y:S01]  /*b4a0*/  IMAD.SHL.U32 R101, R100, 0x2, RZ ;  /* 0x0000000264657824 */ /* 0x000fe200078e00ff */
[----:B------:R-:W-:Y:S01]  /*b4b0*/  SEL R59, R57, R56, P0 ;  /* 0x00000038393b7207 */ /* 0x000fe20000000000 */
[----:B------:R2:W3:Y:S01]  /*b4c0*/  SHFL.IDX PT, R102, R104, RZ, 0x1c1f ;  /* 0x001c1fff68667589 */ /* 0x0004e200000e0000 */
[----:B------:R-:W-:Y:S02]  /*b4d0*/  SEL R5, R53, R110, P0 ;  /* 0x0000006e35057207 */ /* 0x000fe40000000000 */
[----:B------:R-:W-:Y:S01]  /*b4e0*/  SYNCS.ARRIVE.TRANS64.RED.A1T0 RZ, [UR4], RZ ;  /* 0x000000ffffff79a7 */ /* 0x000fe20008100404 */
[----:B------:R2:W4:Y:S01]  /*b4f0*/  SHFL.IDX PT, R103, R106, RZ, 0x1c1f ;  /* 0x001c1fff6a677589 */ /* 0x00052200000e0000 */
[----:B------:R-:W-:-:S02]  /*b500*/  SEL R54, R58, R109, P0 ;  /* 0x0000006d3a367207 */ /* 0x000fc40000000000 */
[----:B------:R-:W-:Y:S02]  /*b510*/  SEL R56, R60, R107, P0 ;  /* 0x0000006b3c387207 */ /* 0x000fe40000000000 */
[----:B------:R-:W-:Y:S02]  /*b520*/  SEL R57, R61, R108, P0 ;  /* 0x0000006c3d397207 */ /* 0x000fe40000000000 */
[----:B------:R-:W-:Y:S02]  /*b530*/  SEL R53, R110, R53, P0 ;  /* 0x000000356e357207 */ /* 0x000fe40000000000 */
[----:B------:R-:W-:Y:S02]  /*b540*/  SEL R58, R109, R58, P0 ;  /* 0x0000003a6d3a7207 */ /* 0x000fe40000000000 */
[----:B------:R-:W-:Y:S01]  /*b550*/  SEL R60, R107, R60, P0 ;  /* 0x0000003c6b3c7207 */ /* 0x000fe20000000000 */
[----:B0-----:R2:W-:Y:S01]  /*b560*/  @!P2 ST.E desc[UR38][R112.64], R2 ;  /* 0x000000027000a985 */ /* 0x0015e2000c101926 */
[----:B------:R-:W-:-:S03]  /*b570*/  SEL R61, R108, R61, P0 ;  /* 0x0000003d6c3d7207 */ /* 0x000fc60000000000 */
[----:B-1----:R2:W-:Y:S01]  /*b580*/  @!P1 ST.E desc[UR38][R114.64], R0 ;  /* 0x0000000072009985 */ /* 0x0025e2000c101926 */
[----:B------:R-:W-:Y:S05]  /*b590*/  @P3 BRA `(.L_x_37) ;  /* 0x0000000800383947 */ /* 0x000fea0003800000 */
[C---:B--2---:R-:W-:Y:S01]  /*b5a0*/  VIADD R0, R101.reuse, 0x8 ;  /* 0x0000000865007836 */ /* 0x044fe20000000000 */
[----:B------:R-:W-:Y:S01]  /*b5b0*/  ULDC UR4, c[0x0][0xac8] ;  /* 0x0002b20000047ab9 */ /* 0x000fe20000000800 */
[C---:B------:R-:W-:Y:S01]  /*b5c0*/  VIADD R100, R101.reuse, 0x10 ;  /* 0x0000001065647836 */ /* 0x040fe20000000000 */
[C---:B------:R-:W-:Y:S01]  /*b5d0*/  ISETP.GE.AND P4, PT, R101.reuse, UR4, PT ;  /* 0x0000000465007c0c */ /* 0x040fe2000bf86270 */
[C---:B------:R-:W-:Y:S01]  /*b5e0*/  VIADD R107, R101.reuse, 0x18 ;  /* 0x00000018656b7836 */ /* 0x040fe20000000000 */
[----:B------:R-:W-:Y:S01]  /*b5f0*/  ISETP.GE.AND P5, PT, R0, UR4, PT ;  /* 0x0000000400007c0c */ /* 0x000fe2000bfa6270 */
[C---:B------:R-:W-:Y:S01]  /*b600*/  VIADD R112, R101.reuse, 0x20 ;  /* 0x0000002065707836 */ /* 0x040fe20000000000 */
[----:B------:R-:W-:Y:S01]  /*b610*/  ISETP.GE.AND P3, PT, R100, UR4, PT ;  /* 0x0000000464007c0c */ /* 0x000fe2000bf66270 */
[----:B------:R-:W-:Y:S01]  /*b620*/  VIADD R114, R101, 0x28 ;  /* 0x0000002865727836 */ /* 0x000fe20000000000 */
[----:B------:R-:W-:Y:S01]  /*b630*/  ISETP.GE.AND P1, PT, R107, UR4, PT ;  /* 0x000000046b007c0c */ /* 0x000fe2000bf26270 */
[----:B------:R-:W-:Y:S01]  /*b640*/  VIADD R115, R101, 0x30 ;  /* 0x0000003065737836 */ /* 0x000fe20000000000 */
[----:B------:R-:W-:-:S05]  /*b650*/  ISETP.GE.AND P2, PT, R112, UR4, PT ;  /* 0x0000000470007c0c */ /* 0x000fca000bf46270 */
[--C-:B---34-:R-:W-:Y:S02]  /*b660*/  @!P4 IMAD.WIDE R108, R101, 0x4, R102.reuse ;  /* 0x00000004656cc825 */ /* 0x118fe400078e0266 */
[----:B------:R-:W-:Y:S02]  /*b670*/  @!P5 LEA.HI R0, R0, R0, RZ, 0x1 ;  /* 0x000000000000d211 */ /* 0x000fe400078f08ff */
[----:B------:R-:W-:Y:S01]  /*b680*/  @!P3 LEA.HI R100, R100, R100, RZ, 0x1 ;  /* 0x000000646464b211 */ /* 0x000fe200078f08ff */
[----:B------:R0:W-:Y:S01]  /*b690*/  @!P4 ST.E.64 desc[UR38][R108.64], R74 ;  /* 0x0000004a6c00c985 */ /* 0x0001e2000c101b26 */
[----:B------:R-:W-:Y:S02]  /*b6a0*/  @!P5 LOP3.LUT R111, R0, 0xfffffffe, RZ, 0xc0, !PT ;  /* 0xfffffffe006fd812 */ /* 0x000fe400078ec0ff */
[----:B------:R-:W-:Y:S02]  /*b6b0*/  @!P1 LEA.HI R0, R107, R107, RZ, 0x1 ;  /* 0x0000006b6b009211 */ /* 0x000fe400078f08ff */
[----:B------:R-:W-:Y:S01]  /*b6c0*/  @!P3 LOP3.LUT R107, R100, 0xfffffffe, RZ, 0xc0, !PT ;  /* 0xfffffffe646bb812 */ /* 0x000fe200078ec0ff */
[----:B------:R-:W-:Y:S01]  /*b6d0*/  @!P5 IMAD.WIDE R110, R111, 0x4, R102 ;  /* 0x000000046f6ed825 */ /* 0x000fe200078e0266 */
[----:B------:R-:W-:-:S02]  /*b6e0*/  @!P1 LOP3.LUT R113, R0, 0xfffffffe, RZ, 0xc0, !PT ;  /* 0xfffffffe00719812 */ /* 0x000fc400078ec0ff */
[----:B------:R-:W-:Y:S01]  /*b6f0*/  ISETP.GE.AND P4, PT, R114, UR4, PT ;  /* 0x0000000472007c0c */ /* 0x000fe2000bf86270 */
[C---:B------:R-:W-:Y:S01]  /*b700*/  VIADD R0, R101.reuse, 0x40 ;  /* 0x0000004065007836 */ /* 0x040fe20000000000 */
[----:B------:R1:W-:Y:S01]  /*b710*/  @!P5 ST.E.64 desc[UR38][R110.64], R80 ;  /* 0x000000506e00d985 */ /* 0x0003e2000c101b26 */
[----:B------:R-:W-:Y:S01]  /*b720*/  VIADD R100, R101, 0x38 ;  /* 0x0000003865647836 */ /* 0x000fe20000000000 */
[----:B------:R-:W-:Y:S01]  /*b730*/  @!P2 LEA.HI R112, R112, R112, RZ, 0x1 ;  /* 0x000000707070a211 */ /* 0x000fe200078f08ff */
[----:B0-----:R-:W-:Y:S01]  /*b740*/  @!P3 IMAD.WIDE R74, R107, 0x4, R102 ;  /* 0x000000046b4ab825 */ /* 0x001fe200078e0266 */
[----:B------:R-:W-:Y:S02]  /*b750*/  ISETP.GE.AND P5, PT, R115, UR4, PT ;  /* 0x0000000473007c0c */ /* 0x000fe4000bfa6270 */
[----:B------:R-:W-:Y:S02]  /*b760*/  @!P2 LOP3.LUT R109, R112, 0xfffffffe, RZ, 0xc0, !PT ;  /* 0xfffffffe706da812 */ /* 0x000fe400078ec0ff */
[----:B------:R0:W-:Y:S01]  /*b770*/  @!P3 ST.E.64 desc[UR38][R74.64], R78 ;  /* 0x0000004e4a00b985 */ /* 0x0001e2000c101b26 */
[----:B------:R-:W-:-:S02]  /*b780*/  ISETP.GE.AND P3, PT, R0, UR4, PT ;  /* 0x0000000400007c0c */ /* 0x000fc4000bf66270 */
[----:B------:R-:W-:Y:S01]  /*b790*/  @!P4 LEA.HI R114, R114, R114, RZ, 0x1 ;  /* 0x000000727272c211 */ /* 0x000fe200078f08ff */
[--C-:B------:R-:W-:Y:S01]  /*b7a0*/  @!P2 IMAD.WIDE R108, R109, 0x4, R102.reuse ;  /* 0x000000046d6ca825 */ /* 0x100fe200078e0266 */
[----:B------:R-:W-:Y:S02]  /*b7b0*/  ISETP.GE.AND P6, PT, R100, UR4, PT ;  /* 0x0000000464007c0c */ /* 0x000fe4000bfc6270 */
[----:B------:R-:W-:Y:S01]  /*b7c0*/  @!P4 LOP3.LUT R107, R114, 0xfffffffe, RZ, 0xc0, !PT ;  /* 0xfffffffe726bc812 */ /* 0x000fe200078ec0ff */
[----:B-1----:R-:W-:Y:S01]  /*b7d0*/  @!P1 IMAD.WIDE R80, R113, 0x4, R102 ;  /* 0x0000000471509825 */ /* 0x002fe200078e0266 */
[----:B------:R-:W-:-:S03]  /*b7e0*/  @!P5 LEA.HI R115, R115, R115, RZ, 0x1 ;  /* 0x000000737373d211 */ /* 0x000fc600078f08ff */
[C---:B------:R-:W-:Y:S01]  /*b7f0*/  VIADD R110, R101.reuse, 0x48 ;  /* 0x00000048656e7836 */ /* 0x040fe20000000000 */
[----:B------:R1:W-:Y:S01]  /*b800*/  @!P1 ST.E.64 desc[UR38][R80.64], R82 ;  /* 0x0000005250009985 */ /* 0x0003e2000c101b26 */
[----:B------:R-:W-:Y:S01]  /*b810*/  @!P3 LEA.HI R0, R0, R0, RZ, 0x1 ;  /* 0x000000000000b211 */ /* 0x000fe200078f08ff */
[----:B------:R-:W-:Y:S01]  /*b820*/  VIADD R111, R101, 0x50 ;  /* 0x00000050656f7836 */ /* 0x000fe20000000000 */
[----:B0-----:R-:W-:Y:S01]  /*b830*/  @!P5 LOP3.LUT R79, R115, 0xfffffffe, RZ, 0xc0, !PT ;  /* 0xfffffffe734fd812 */ /* 0x001fe200078ec0ff */
[--C-:B------:R-:W-:Y:S01]  /*b840*/  @!P4 IMAD.WIDE R74, R107, 0x4, R102.reuse ;  /* 0x000000046b4ac825 */ /* 0x100fe200078e0266 */
[----:B------:R-:W-:Y:S01]  /*b850*/  ISETP.GE.AND P1, PT, R110, UR4, PT ;  /* 0x000000046e007c0c */ /* 0x000fe2000bf26270 */
[----:B------:R-:W-:Y:S01]  /*b860*/  @!P2 ST.E.64 desc[UR38][R108.64], R86 ;  /* 0x000000566c00a985 */ /* 0x000fe2000c101b26 */
[----:B------:R-:W-:Y:S01]  /*b870*/  ISETP.GE.AND P2, PT, R111, UR4, PT ;  /* 0x000000046f007c0c */ /* 0x000fe2000bf46270 */
[--C-:B------:R-:W-:Y:S01]  /*b880*/  @!P5 IMAD.WIDE R78, R79, 0x4, R102.reuse ;  /* 0x000000044f4ed825 */ /* 0x100fe200078e0266 */
[----:B------:R-:W-:Y:S01]  /*b890*/  @!P6 LEA.HI R100, R100, R100, RZ, 0x1 ;  /* 0x000000646464e211 */ /* 0x000fe200078f08ff */
[----:B------:R0:W-:Y:S01]  /*b8a0*/  @!P4 ST.E.64 desc[UR38][R74.64], R84 ;  /* 0x000000544a00c985 */ /* 0x0001e2000c101b26 */
[----:B-1----:R-:W-:Y:S01]  /*b8b0*/  @!P3 LOP3.LUT R83, R0, 0xfffffffe, RZ, 0xc0, !PT ;  /* 0xfffffffe0053b812 */ /* 0x002fe200078ec0ff */
[----:B------:R-:W-:Y:S01]  /*b8c0*/  VIADD R0, R101, 0x58 ;  /* 0x0000005865007836 */ /* 0x000fe20000000000 */
[----:B------:R-:W-:Y:S01]  /*b8d0*/  @!P6 LOP3.LUT R81, R100, 0xfffffffe, RZ, 0xc0, !PT ;  /* 0xfffffffe6451e812 */ /* 0x000fe200078ec0ff */
[----:B------:R1:W-:Y:S04]  /*b8e0*/  @!P5 ST.E.64 desc[UR38][R78.64], R88 ;  /* 0x000000584e00d985 */ /* 0x0003e8000c101b26 */
[----:B------:R-:W-:Y:S01]  /*b8f0*/  @!P1 LEA.HI R110, R110, R110, RZ, 0x1 ;  /* 0x0000006e6e6e9211 */ /* 0x000fe200078f08ff */
[----:B------:R-:W-:Y:S01]  /*b900*/  @!P3 IMAD.WIDE R82, R83, 0x4, R102 ;  /* 0x000000045352b825 */ /* 0x000fe200078e0266 */
[----:B------:R-:W-:-:S02]  /*b910*/  ISETP.GE.AND P4, PT, R0, UR4, PT ;  /* 0x0000000400007c0c */ /* 0x000fc4000bf86270 */
[----:B------:R-:W-:Y:S01]  /*b920*/  @!P2 LEA.HI R111, R111, R111, RZ, 0x1 ;  /* 0x0000006f6f6fa211 */ /* 0x000fe200078f08ff */
[--C-:B------:R-:W-:Y:S01]  /*b930*/  @!P6 IMAD.WIDE R80, R81, 0x4, R102.reuse ;  /* 0x000000045150e825 */ /* 0x100fe200078e0266 */
[----:B0-----:R-:W-:Y:S02]  /*b940*/  @!P1 LOP3.LUT R75, R110, 0xfffffffe, RZ, 0xc0, !PT ;  /* 0xfffffffe6e4b9812 */ /* 0x001fe400078ec0ff */
[----:B------:R-:W-:Y:S01]  /*b950*/  @!P2 LOP3.LUT R111, R111, 0xfffffffe, RZ, 0xc0, !PT ;  /* 0xfffffffe6f6fa812 */ /* 0x000fe200078ec0ff */
[----:B------:R-:W-:Y:S01]  /*b960*/  VIADD R86, R101, 0x60 ;  /* 0x0000006065567836 */ /* 0x000fe20000000000 */
[----:B------:R0:W-:Y:S01]  /*b970*/  @!P6 ST.E.64 desc[UR38][R80.64], R92 ;  /* 0x0000005c5000e985 */ /* 0x0001e2000c101b26 */
[----:B------:R-:W-:-:S03]  /*b980*/  @!P1 IMAD.WIDE R74, R75, 0x4, R102 ;  /* 0x000000044b4a9825 */ /* 0x000fc600078e0266 */
[----:B------:R2:W-:Y:S01]  /*b990*/  @!P3 ST.E.64 desc[UR38][R82.64], R94 ;  /* 0x0000005e5200b985 */ /* 0x0005e2000c101b26 */
[----:B------:R-:W-:Y:S01]  /*b9a0*/  @!P4 LEA.HI R0, R0, R0, RZ, 0x1 ;  /* 0x000000000000c211 */ /* 0x000fe200078f08ff */
[----:B------:R-:W-:Y:S01]  /*b9b0*/  VIADD R84, R101, 0x70 ;  /* 0x0000007065547836 */ /* 0x000fe20000000000 */
[----:B------:R-:W-:Y:S01]  /*b9c0*/  ISETP.GE.AND P3, PT, R86, UR4, PT ;  /* 0x0000000456007c0c */ /* 0x000fe2000bf66270 */
[----:B-1----:R-:W-:Y:S01]  /*b9d0*/  @!P2 IMAD.WIDE R78, R111, 0x4, R102 ;  /* 0x000000046f4ea825 */ /* 0x002fe200078e0266 */
[----:B------:R1:W-:Y:S02]  /*b9e0*/  @!P1 ST.E.64 desc[UR38][R74.64], R90 ;  /* 0x0000005a4a009985 */ /* 0x0003e4000c101b26 */
[----:B------:R-:W-:Y:S01]  /*b9f0*/  ISETP.GE.AND P6, PT, R84, UR4, PT ;  /* 0x0000000454007c0c */ /* 0x000fe2000bfc6270 */
[C---:B------:R-:W-:Y:S01]  /*ba00*/  VIADD R85, R101.reuse, 0x78 ;  /* 0x0000007865557836 */ /* 0x040fe20000000000 */
[----:B------:R3:W-:Y:S01]  /*ba10*/  @!P2 ST.E.64 desc[UR38][R78.64], R98 ;  /* 0x000000624e00a985 */ /* 0x0007e2000c101b26 */
[C---:B0-----:R-:W-:Y:S01]  /*ba20*/  VIADD R80, R101.reuse, 0x68 ;  /* 0x0000006865507836 */ /* 0x041fe20000000000 */
[----:B------:R-:W-:Y:S01]  /*ba30*/  @!P4 LOP3.LUT R81, R0, 0xfffffffe, RZ, 0xc0, !PT ;  /* 0xfffffffe0051c812 */ /* 0x000fe200078ec0ff */
[----:B------:R-:W-:Y:S01]  /*ba40*/  VIADD R0, R101, 0x88 ;  /* 0x0000008865007836 */ /* 0x000fe20000000000 */
[----:B------:R-:W-:Y:S01]  /*ba50*/  ISETP.GE.AND P5, PT, R85, UR4, PT ;  /* 0x0000000455007c0c */ /* 0x000fe2000bfa6270 */
[----:B--2---:R-:W-:Y:S01]  /*ba60*/  VIADD R82, R101, 0x80 ;  /* 0x0000008065527836 */ /* 0x004fe20000000000 */
[----:B------:R-:W-:-:S02]  /*ba70*/  ISETP.GE.AND P1, PT, R80, UR4, PT ;  /* 0x0000000450007c0c */ /* 0x000fc4000bf26270 */
[----:B------:R-:W-:Y:S01]  /*ba80*/  @!P3 LEA.HI R86, R86, R86, RZ, 0x1 ;  /* 0x000000565656b211 */ /* 0x000fe200078f08ff */
[----:B-1----:R-:W-:Y:S01]  /*ba90*/  @!P4 IMAD.WIDE R74, R81, 0x4, R102 ;  /* 0x00000004514ac825 */ /* 0x002fe200078e0266 */
[----:B------:R-:W-:Y:S02]  /*baa0*/  ISETP.GE.AND P2, PT, R82, UR4, PT ;  /* 0x0000000452007c0c */ /* 0x000fe4000bf46270 */
[----:B------:R-:W-:Y:S02]  /*bab0*/  @!P6 LEA.HI R84, R84, R84, RZ, 0x1 ;  /* 0x000000545454e211 */ /* 0x000fe400078f08ff */
[----:B------:R0:W-:Y:S01]  /*bac0*/  @!P4 ST.E.64 desc[UR38][R74.64], R96 ;  /* 0x000000604a00c985 */ /* 0x0001e2000c101b26 */
[----:B------:R-:W-:Y:S02]  /*bad0*/  ISETP.GE.AND P4, PT, R0, UR4, PT ;  /* 0x0000000400007c0c */ /* 0x000fe4000bf86270 */
[----:B---3--:R-:W-:Y:S02]  /*bae0*/  @!P3 LOP3.LUT R79, R86, 0xfffffffe, RZ, 0xc0, !PT ;  /* 0xfffffffe564fb812 */ /* 0x008fe400078ec0ff */
[----:B------:R-:W-:-:S02]  /*baf0*/  @!P1 LEA.HI R80, R80, R80, RZ, 0x1 ;  /* 0x0000005050509211 */ /* 0x000fc400078f08ff */
[----:B------:R-:W-:Y:S01]  /*bb00*/  @!P5 LEA.HI R85, R85, R85, RZ, 0x1 ;  /* 0x000000555555d211 */ /* 0x000fe200078f08ff */
[--C-:B------:R-:W-:Y:S01]  /*bb10*/  @!P3 IMAD.WIDE R78, R79, 0x4, R102.reuse ;  /* 0x000000044f4eb825 */ /* 0x100fe200078e0266 */
[----:B------:R-:W-:Y:S02]  /*bb20*/  @!P1 LOP3.LUT R81, R80, 0xfffffffe, RZ, 0xc0, !PT ;  /* 0xfffffffe50519812 */ /* 0x000fe400078ec0ff */
[----:B------:R-:W-:Y:S02]  /*bb30*/  @!P2 LEA.HI R82, R82, R82, RZ, 0x1 ;  /* 0x000000525252a211 */ /* 0x000fe400078f08ff */
[----:B------:R-:W-:Y:S01]  /*bb40*/  @!P6 LOP3.LUT R83, R84, 0xfffffffe, RZ, 0xc0, !PT ;  /* 0xfffffffe5453e812 */ /* 0x000fe200078ec0ff */
[--C-:B------:R-:W-:Y:S01]  /*bb50*/  @!P1 IMAD.WIDE R80, R81, 0x4, R102.reuse ;  /* 0x0000000451509825 */ /* 0x100fe200078e0266 */
[----:B------:R-:W-:Y:S01]  /*bb60*/  @!P4 LEA.HI R0, R0, R0, RZ, 0x1 ;  /* 0x000000000000c211 */ /* 0x000fe200078f08ff */
[----:B------:R1:W-:Y:S01]  /*bb70*/  @!P3 ST.E.64 desc[UR38][R78.64], R62 ;  /* 0x0000003e4e00b985 */ /* 0x0003e2000c101b26 */
[----:B------:R-:W-:Y:S01]  /*bb80*/  @!P5 LOP3.LUT R85, R85, 0xfffffffe, RZ, 0xc0, !PT ;  /* 0xfffffffe5555d812 */ /* 0x000fe200078ec0ff */
[--C-:B0-----:R-:W-:Y:S01]  /*bb90*/  @!P6 IMAD.WIDE R74, R83, 0x4, R102.reuse ;  /* 0x00000004534ae825 */ /* 0x101fe200078e0266 */
[----:B------:R-:W-:Y:S01]  /*bba0*/  @!P2 LOP3.LUT R87, R82, 0xfffffffe, RZ, 0xc0, !PT ;  /* 0xfffffffe5257a812 */ /* 0x000fe200078ec0ff */
[----:B------:R0:W-:Y:S02]  /*bbb0*/  @!P1 ST.E.64 desc[UR38][R80.64], R64 ;  /* 0x0000004050009985 */ /* 0x0001e4000c101b26 */
[----:B------:R-:W-:-:S02]  /*bbc0*/  @!P5 IMAD.WIDE R82, R85, 0x4, R102 ;  /* 0x000000045552d825 */ /* 0x000fc400078e0266 */
[----:B------:R2:W-:Y:S04]  /*bbd0*/  @!P6 ST.E.64 desc[UR38][R74.64], R50 ;  /* 0x000000324a00e985 */ /* 0x0005e8000c101b26 */
[----:B------:R-:W-:Y:S01]  /*bbe0*/  @!P5 ST.E.64 desc[UR38][R82.64], R48 ;  /* 0x000000305200d985 */ /* 0x000fe2000c101b26 */
[----:B-1----:R-:W-:Y:S01]  /*bbf0*/  @!P4 LOP3.LUT R79, R0, 0xfffffffe, RZ, 0xc0, !PT ;  /* 0xfffffffe004fc812 */ /* 0x002fe200078ec0ff */
[----:B------:R-:W-:-:S04]  /*bc00*/  @!P2 IMAD.WIDE R62, R87, 0x4, R102 ;  /* 0x00000004573ea825 */ /* 0x000fc800078e0266 */
[----:B------:R-:W-:Y:S01]  /*bc10*/  VIADD R0, R101, 0x90 ;  /* 0x0000009065007836 */ /* 0x000fe20000000000 */
[----:B------:R1:W-:Y:S01]  /*bc20*/  @!P2 ST.E.64 desc[UR38][R62.64], R44 ;  /* 0x0000002c3e00a985 */ /* 0x0003e2000c101b26 */
[----:B0-----:R-:W-:-:S03]  /*bc30*/  @!P4 IMAD.WIDE R64, R79, 0x4, R102 ;  /* 0x000000044f40c825 */ /* 0x001fc600078e0266 */
[----:B------:R-:W-:Y:S01]  /*bc40*/  ISETP.GE.AND P1, PT, R0, UR4, PT ;  /* 0x0000000400007c0c */ /* 0x000fe2000bf26270 */
[C---:B------:R-:W-:Y:S01]  /*bc50*/  VIADD R78, R101.reuse, 0x98 ;  /* 0x00000098654e7836 */ /* 0x040fe20000000000 */
[----:B------:R0:W-:Y:S01]  /*bc60*/  @!P4 ST.E.64 desc[UR38][R64.64], R46 ;  /* 0x0000002e4000c985 */ /* 0x0001e2000c101b26 */
[C---:B------:R-:W-:Y:S02]  /*bc70*/  VIADD R79, R101.reuse, 0xa0 ;  /* 0x000000a0654f7836 */ /* 0x040fe40000000000 */
[C---:B------:R-:W-:Y:S01]  /*bc80*/  VIADD R80, R101.reuse, 0xa8 ;  /* 0x000000a865507836 */ /* 0x040fe20000000000 */
[----:B------:R-:W-:Y:S01]  /*bc90*/  ISETP.GE.AND P2, PT, R78, UR4, PT ;  /* 0x000000044e007c0c */ /* 0x000fe2000bf46270 */
[----:B--2---:R-:W-:Y:S01]  /*bca0*/  VIADD R50, R101, 0xb0 ;  /* 0x000000b065327836 */ /* 0x004fe20000000000 */
[----:B------:R-:W-:Y:S01]  /*bcb0*/  ISETP.GE.AND P3, PT, R79, UR4, PT ;  /* 0x000000044f007c0c */ /* 0x000fe2000bf66270 */
[----:B------:R-:W-:Y:S01]  /*bcc0*/  VIADD R51, R101, 0xb8 ;  /* 0x000000b865337836 */ /* 0x000fe20000000000 */
[----:B------:R-:W-:-:S02]  /*bcd0*/  ISETP.GE.AND P4, PT, R80, UR4, PT ;  /* 0x0000000450007c0c */ /* 0x000fc4000bf86270 */
[----:B------:R-:W-:Y:S02]  /*bce0*/  ISETP.GE.AND P5, PT, R50, UR4, PT ;  /* 0x0000000432007c0c */ /* 0x000fe4000bfa6270 */
[----:B------:R-:W-:Y:S02]  /*bcf0*/  ISETP.GE.AND P6, PT, R51, UR4, PT ;  /* 0x0000000433007c0c */ /* 0x000fe4000bfc6270 */
[----:B------:R-:W-:-:S03]  /*bd00*/  @!P1 LEA.HI R0, R0, R0, RZ, 0x1 ;  /* 0x0000000000009211 */ /* 0x000fc600078f08ff */
[----:B------:R-:W-:Y:S02]  /*bd10*/  @!P2 LEA.HI R78, R78, R78, RZ, 0x1 ;  /* 0x0000004e4e4ea211 */ /* 0x000fe400078f08ff */
[----:B------:R-:W-:Y:S02]  /*bd20*/  @!P3 LEA.HI R79, R79, R79, RZ, 0x1 ;  /* 0x0000004f4f4fb211 */ /* 0x000fe400078f08ff */
[----:B------:R-:W-:Y:S02]  /*bd30*/  @!P4 LEA.HI R80, R80, R80, RZ, 0x1 ;  /* 0x000000505050c211 */ /* 0x000fe400078f08ff */
[----:B------:R-:W-:Y:S02]  /*bd40*/  @!P5 LEA.HI R50, R50, R50, RZ, 0x1 ;  /* 0x000000323232d211 */ /* 0x000fe400078f08ff */
[----:B-1----:R-:W-:Y:S02]  /*bd50*/  @!P6 LEA.HI R44, R51, R51, RZ, 0x1 ;  /* 0x00000033332ce211 */ /* 0x002fe400078f08ff */
[----:B------:R-:W-:-:S02]  /*bd60*/  @!P1 LOP3.LUT R45, R0, 0xfffffffe, RZ, 0xc0, !PT ;  /* 0xfffffffe002d9812 */ /* 0x000fc400078ec0ff */
[----:B0-----:R-:W-:Y:S02]  /*bd70*/  @!P2 LOP3.LUT R47, R78, 0xfffffffe, RZ, 0xc0, !PT ;  /* 0xfffffffe4e2fa812 */ /* 0x001fe400078ec0ff */
[----:B------:R-:W-:Y:S02]  /*bd80*/  @!P3 LOP3.LUT R49, R79, 0xfffffffe, RZ, 0xc0, !PT ;  /* 0xfffffffe4f31b812 */ /* 0x000fe400078ec0ff */
[----:B------:R-:W-:Y:S01]  /*bd90*/  @!P4 LOP3.LUT R51, R80, 0xfffffffe, RZ, 0xc0, !PT ;  /* 0xfffffffe5033c812 */ /* 0x000fe200078ec0ff */
[--C-:B------:R-:W-:Y:S01]  /*bda0*/  @!P2 IMAD.WIDE R46, R47, 0x4, R102.reuse ;  /* 0x000000042f2ea825 */ /* 0x100fe200078e0266 */
[----:B------:R-:W-:Y:S02]  /*bdb0*/  @!P5 LOP3.LUT R63, R50, 0xfffffffe, RZ, 0xc0, !PT ;  /* 0xfffffffe323fd812 */ /* 0x000fe400078ec0ff */
[----:B------:R-:W-:Y:S01]  /*bdc0*/  @!P6 LOP3.LUT R65, R44, 0xfffffffe, RZ, 0xc0, !PT ;  /* 0xfffffffe2c41e812 */ /* 0x000fe200078ec0ff */
[----:B------:R-:W-:-:S04]  /*bdd0*/  @!P1 IMAD.WIDE R44, R45, 0x4, R102 ;  /* 0x000000042d2c9825 */ /* 0x000fc800078e0266 */
[--C-:B------:R-:W-:Y:S01]  /*bde0*/  @!P3 IMAD.WIDE R48, R49, 0x4, R102.reuse ;  /* 0x000000043130b825 */ /* 0x100fe200078e0266 */
[----:B------:R0:W-:Y:S03]  /*bdf0*/  @!P1 ST.E.64 desc[UR38][R44.64], R24 ;  /* 0x000000182c009985 */ /* 0x0001e6000c101b26 */
[--C-:B------:R-:W-:Y:S01]  /*be00*/  @!P4 IMAD.WIDE R50, R51, 0x4, R102.reuse ;  /* 0x000000043332c825 */ /* 0x100fe200078e0266 */
[----:B------:R0:W-:Y:S03]  /*be10*/  @!P2 ST.E.64 desc[UR38][R46.64], R26 ;  /* 0x0000001a2e00a985 */ /* 0x0001e6000c101b26 */
[--C-:B------:R-:W-:Y:S01]  /*be20*/  @!P5 IMAD.WIDE R62, R63, 0x4, R102.reuse ;  /* 0x000000043f3ed825 */ /* 0x100fe200078e0266 */
[----:B------:R0:W-:Y:S03]  /*be30*/  @!P3 ST.E.64 desc[UR38][R48.64], R28 ;  /* 0x0000001c3000b985 */ /* 0x0001e6000c101b26 */
[----:B------:R-:W-:Y:S01]  /*be40*/  @!P6 IMAD.WIDE R102, R65, 0x4, R102 ;  /* 0x000000044166e825 */ /* 0x000fe200078e0266 */
[----:B------:R0:W-:Y:S04]  /*be50*/  @!P4 ST.E.64 desc[UR38][R50.64], R30 ;  /* 0x0000001e3200c985 */ /* 0x0001e8000c101b26 */
[----:B------:R0:W-:Y:S04]  /*be60*/  @!P5 ST.E.64 desc[UR38][R62.64], R32 ;  /* 0x000000203e00d985 */ /* 0x0001e8000c101b26 */
[----:B------:R0:W-:Y:S02]  /*be70*/  @!P6 ST.E.64 desc[UR38][R102.64], R34 ;  /* 0x000000226600e985 */ /* 0x0001e4000c101b26 */
.L_x_37:
[----:B------:R-:W-:Y:S05]  /*be80*/  BSYNC B0 ;  /* 0x0000000000007941 */ /* 0x000fea0003800000 */
.L_x_36:
[----:B------:R-:W-:Y:S01]  /*be90*/  ISETP.GE.AND P1, PT, R105, R16, PT ;  /* 0x000000106900720c */ /* 0x000fe20003f26270 */
[----:B0-----:R1:W0:Y:S01]  /*bea0*/  SHFL.IDX PT, R25, R106, 0x1, 0x1c1f ;  /* 0x003c1f006a197f89 */ /* 0x00122200000e0000 */
[----:B------:R-:W-:Y:S02]  /*beb0*/  SEL R47, R23, R66, P0 ;  /* 0x00000042172f7207 */ /* 0x000fe40000000000 */
[----:B------:R-:W-:Y:S01]  /*bec0*/  SEL R27, R66, R23, P0 ;  /* 0x00000017421b7207 */ /* 0x000fe20000000000 */
[----:B------:R1:W0:Y:S01]  /*bed0*/  SHFL.IDX PT, R24, R104, 0x1, 0x1c1f ;  /* 0x003c1f0068187f89 */ /* 0x00022200000e0000 */
        /* <DEDUP_REMOVED lines=18> */
[----:B--2---:R-:W-:Y:S02]  /*c000*/  SEL R2, R17, R68, P0 ;  /* 0x0000004411027207 */ /* 0x004fe40000000000 */
[----:B------:R-:W-:Y:S01]  /*c010*/  SEL R8, R68, R17, P0 ;  /* 0x0000001144087207 */ /* 0x000fe20000000000 */
[----:B01----:R-:W-:Y:S06]  /*c020*/  @P1 BRA `(.L_x_10) ;  /* 0x0000004800041947 */ /* 0x003fec0003800000 */
[C---:B------:R-:W-:Y:S01]  /*c030*/  VIADD R0, R101.reuse, 0x8 ;  /* 0x0000000865007836 */ /* 0x040fe20000000000 */
        /* <DEDUP_REMOVED lines=10> */
[----:B------:R-:W-:-:S02]  /*c0e0*/  ISETP.GE.AND P2, PT, R48, UR4, PT ;  /* 0x0000000430007c0c */ /* 0x000fc4000bf46270 */
[----:B------:R-:W-:Y:S02]  /*c0f0*/  ISETP.GE.AND P3, PT, R50, UR4, PT ;  /* 0x0000000432007c0c */ /* 0x000fe4000bf66270 */
[----:B------:R-:W-:Y:S01]  /*c100*/  ISETP.GE.AND P4, PT, R51, UR4, PT ;  /* 0x0000000433007c0c */ /* 0x000fe2000bf86270 */
[----:B------:R-:W-:Y:S02]  /*c110*/  @!P0 IMAD.WIDE R16, R101, 0x4, R24 ;  /* 0x0000000465108825 */ /* 0x000fe400078e0218 */
[----:B------:R-:W-:Y:S02]  /*c120*/  @!P1 LEA.HI R0, R0, R0, RZ, 0x1 ;  /* 0x0000000000009211 */ /* 0x000fe400078f08ff */
[----:B------:R-:W-:Y:S01]  /*c130*/  @!P5 LEA.HI R30, R30, R30, RZ, 0x1 ;  /* 0x0000001e1e1ed211 */ /* 0x000fe200078f08ff */
[----:B------:R0:W-:Y:S01]  /*c140*/  @!P0 ST.E.64 desc[UR38][R16.64], R10 ;  /* 0x0000000a10008985 */ /* 0x0001e2000c101b26 */
[----:B------:R-:W-:Y:S02]  /*c150*/  @!P6 LEA.HI R42, R31, R31, RZ, 0x1 ;  /* 0x0000001f1f2ae211 */ /* 0x000fe400078f08ff */
[----:B------:R-:W-:Y:S01]  /*c160*/  @!P1 LOP3.LUT R31, R0, 0xfffffffe, RZ, 0xc0, !PT ;  /* 0xfffffffe001f9812 */ /* 0x000fe200078ec0ff */
[----:B------:R-:W-:Y:S01]  /*c170*/  VIADD R0, R101, 0x38 ;  /* 0x0000003865007836 */ /* 0x000fe20000000000 */
[----:B------:R-:W-:-:S02]  /*c180*/  @!P5 LOP3.LUT R43, R30, 0xfffffffe, RZ, 0xc0, !PT ;  /* 0xfffffffe1e2bd812 */ /* 0x000fc400078ec0ff */
[----:B------:R-:W-:Y:S01]  /*c190*/  @!P6 LOP3.LUT R49, R42, 0xfffffffe, RZ, 0xc0, !PT ;  /* 0xfffffffe2a31e812 */ /* 0x000fe200078ec0ff */
[----:B------:R-:W-:Y:S01]  /*c1a0*/  VIADD R42, R101, 0x40 ;  /* 0x00000040652a7836 */ /* 0x000fe20000000000 */
[----:B------:R-:W-:Y:S02]  /*c1b0*/  @!P2 LEA.HI R48, R48, R48, RZ, 0x1 ;  /* 0x000000303030a211 */ /* 0x000fe400078f08ff */
[----:B------:R-:W-:Y:S02]  /*c1c0*/  @!P3 LEA.HI R50, R50, R50, RZ, 0x1 ;  /* 0x000000323232b211 */ /* 0x000fe400078f08ff */
[----:B------:R-:W-:Y:S01]  /*c1d0*/  @!P4 LEA.HI R51, R51, R51, RZ, 0x1 ;  /* 0x000000333333c211 */ /* 0x000fe200078f08ff */
[----:B0-----:R-:W-:-:S04]  /*c1e0*/  @!P1 IMAD.WIDE R10, R31, 0x4, R24 ;  /* 0x000000041f0a9825 */ /* 0x001fc800078e0218 */
[--C-:B------:R-:W-:Y:S01]  /*c1f0*/  @!P5 IMAD.WIDE R16, R43, 0x4, R24.reuse ;  /* 0x000000042b10d825 */ /* 0x100fe200078e0218 */
[----:B------:R0:W-:Y:S01]  /*c200*/  @!P1 ST.E.64 desc[UR38][R10.64], R12 ;  /* 0x0000000c0a009985 */ /* 0x0001e2000c101b26 */
[----:B------:R-:W-:Y:S02]  /*c210*/  ISETP.GE.AND P1, PT, R42, UR4, PT ;  /* 0x000000042a007c0c */ /* 0x000fe4000bf26270 */
[----:B------:R-:W-:Y:S01]  /*c220*/  @!P6 IMAD.WIDE R30, R49, 0x4, R24 ;  /* 0x00000004311ee825 */ /* 0x000fe200078e0218 */
[----:B------:R1:W-:Y:S01]  /*c230*/  @!P5 ST.E.64 desc[UR38][R16.64], R14 ;  /* 0x0000000e1000d985 */ /* 0x0003e2000c101b26 */
[----:B------:R-:W-:Y:S02]  /*c240*/  ISETP.GE.AND P5, PT, R0, UR4, PT ;  /* 0x0000000400007c0c */ /* 0x000fe4000bfa6270 */
[----:B------:R-:W-:Y:S01]  /*c250*/  VIADD R49, R101, 0x48 ;  /* 0x0000004865317836 */ /* 0x000fe20000000000 */
[----:B------:R-:W-:Y:S01]  /*c260*/  @!P2 LOP3.LUT R43, R48, 0xfffffffe, RZ, 0xc0, !PT ;  /* 0xfffffffe302ba812 */ /* 0x000fe200078ec0ff */
[----:B------:R2:W-:Y:S03]  /*c270*/  @!P6 ST.E.64 desc[UR38][R30.64], R18 ;  /* 0x000000121e00e985 */ /* 0x0005e6000c101b26 */
[----:B------:R-:W-:-:S02]  /*c280*/  ISETP.GE.AND P0, PT, R49, UR4, PT ;  /* 0x0000000431007c0c */ /* 0x000fc4000bf06270 */
[----:B0-----:R-:W-:Y:S01]  /*c290*/  @!P3 LOP3.LUT R13, R50, 0xfffffffe, RZ, 0xc0, !PT ;  /* 0xfffffffe320db812 */ /* 0x001fe200078ec0ff */
[--C-:B------:R-:W-:Y:S01]  /*c2a0*/  @!P2 IMAD.WIDE R10, R43, 0x4, R24.reuse ;  /* 0x000000042b0aa825 */ /* 0x100fe200078e0218 */
[----:B------:R-:W-:Y:S02]  /*c2b0*/  @!P1 LEA.HI R42, R42, R42, RZ, 0x1 ;  /* 0x0000002a2a2a9211 */ /* 0x000fe400078f08ff */
[----:B-1----:R-:W-:Y:S01]  /*c2c0*/  @!P4 LOP3.LUT R15, R51, 0xfffffffe, RZ, 0xc0, !PT ;  /* 0xfffffffe330fc812 */ /* 0x002fe200078ec0ff */
[--C-:B------:R-:W-:Y:S01]  /*c2d0*/  @!P3 IMAD.WIDE R12, R13, 0x4, R24.reuse ;  /* 0x000000040d0cb825 */ /* 0x100fe200078e0218 */
[----:B------:R-:W-:Y:S01]  /*c2e0*/  @!P5 LEA.HI R0, R0, R0, RZ, 0x1 ;  /* 0x000000000000d211 */ /* 0x000fe200078f08ff */
[----:B------:R0:W-:Y:S02]  /*c2f0*/  @!P2 ST.E.64 desc[UR38][R10.64], R6 ;  /* 0x000000060a00a985 */ /* 0x0001e4000c101b26 */
[----:B------:R-:W-:Y:S01]  /*c300*/  VIADD R16, R101, 0x50 ;  /* 0x0000005065107836 */ /* 0x000fe20000000000 */
[----:B------:R-:W-:Y:S01]  /*c310*/  @!P5 LOP3.LUT R17, R0, 0xfffffffe, RZ, 0xc0, !PT ;  /* 0xfffffffe0011d812 */ /* 0x000fe200078ec0ff */
[----:B------:R-:W-:Y:S01]  /*c320*/  @!P4 IMAD.WIDE R14, R15, 0x4, R24 ;  /* 0x000000040f0ec825 */ /* 0x000fe200078e0218 */
[----:B------:R-:W-:Y:S01]  /*c330*/  @!P0 LEA.HI R49, R49, R49, RZ, 0x1 ;  /* 0x0000003131318211 */ /* 0x000fe200078f08ff */
[----:B------:R1:W-:Y:S01]  /*c340*/  @!P3 ST.E.64 desc[UR38][R12.64], R20 ;  /* 0x000000140c00b985 */ /* 0x0003e2000c101b26 */
[----:B------:R-:W-:Y:S01]  /*c350*/  ISETP.GE.AND P2, PT, R16, UR4, PT ;  /* 0x0000000410007c0c */ /* 0x000fe2000bf46270 */
[----:B------:R-:W-:Y:S01]  /*c360*/  VIADD R0, R101, 0x58 ;  /* 0x0000005865007836 */ /* 0x000fe20000000000 */
[----:B------:R-:W-:Y:S01]  /*c370*/  @!P0 LOP3.LUT R49, R49, 0xfffffffe, RZ, 0xc0, !PT ;  /* 0xfffffffe31318812 */ /* 0x000fe200078ec0ff */
[----:B------:R5:W-:Y:S01]  /*c380*/  @!P4 ST.E.64 desc[UR38][R14.64], R4 ;  /* 0x000000040e00c985 */ /* 0x000be2000c101b26 */
[----:B--2---:R-:W-:-:S02]  /*c390*/  VIADD R18, R101, 0x60 ;  /* 0x0000006065127836 */ /* 0x004fc40000000000 */
[----:B------:R-:W-:Y:S01]  /*c3a0*/  ISETP.GE.AND P3, PT, R0, UR4, PT ;  /* 0x0000000400007c0c */ /* 0x000fe2000bf66270 */
[--C-:B0-----:R-:W-:Y:S01]  /*c3b0*/  @!P5 IMAD.WIDE R6, R17, 0x4, R24.reuse ;  /* 0x000000041106d825 */ /* 0x101fe200078e0218 */
[----:B------:R-:W-:Y:S02]  /*c3c0*/  @!P1 LOP3.LUT R11, R42, 0xfffffffe, RZ, 0xc0, !PT ;  /* 0xfffffffe2a0b9812 */ /* 0x000fe400078ec0ff */
[----:B------:R-:W-:Y:S02]  /*c3d0*/  ISETP.GE.AND P4, PT, R18, UR4, PT ;  /* 0x0000000412007c0c */ /* 0x000fe4000bf86270 */
[----:B------:R0:W-:Y:S01]  /*c3e0*/  @!P5 ST.E.64 desc[UR38][R6.64], R52 ;  /* 0x000000340600d985 */ /* 0x0001e2000c101b26 */
[----:B-1----:R-:W-:Y:S01]  /*c3f0*/  VIADD R12, R101, 0x68 ;  /* 0x00000068650c7836 */ /* 0x002fe20000000000 */
[----:B------:R-:W-:Y:S01]  /*c400*/  @!P2 LEA.HI R16, R16, R16, RZ, 0x1 ;  /* 0x000000101010a211 */ /* 0x000fe200078f08ff */
[----:B-----5:R-:W-:-:S03]  /*c410*/  @!P1 IMAD.WIDE R4, R11, 0x4, R24 ;  /* 0x000000040b049825 */ /* 0x020fc600078e0218 */
[----:B------:R-:W-:Y:S02]  /*c420*/  ISETP.GE.AND P5, PT, R12, UR4, PT ;  /* 0x000000040c007c0c */ /* 0x000fe4000bfa6270 */
[----:B------:R-:W-:Y:S01]  /*c430*/  @!P3 LEA.HI R0, R0, R0, RZ, 0x1 ;  /* 0x000000000000b211 */ /* 0x000fe200078f08ff */
[----:B------:R-:W-:Y:S01]  /*c440*/  VIADD R14, R101, 0x70 ;  /* 0x00000070650e7836 */ /* 0x000fe20000000000 */
[----:B------:R1:W-:Y:S01]  /*c450*/  @!P1 ST.E.64 desc[UR38][R4.64], R54 ;  /* 0x0000003604009985 */ /* 0x0003e2000c101b26 */
[----:B------:R-:W-:Y:S01]  /*c460*/  @!P0 IMAD.WIDE R10, R49, 0x4, R24 ;  /* 0x00000004310a8825 */ /* 0x000fe200078e0218 */
[----:B------:R-:W-:Y:S02]  /*c470*/  @!P3 LOP3.LUT R13, R0, 0xfffffffe, RZ, 0xc0, !PT ;  /* 0xfffffffe000db812 */ /* 0x000fe400078ec0ff */
[----:B------:R-:W-:Y:S01]  /*c480*/  ISETP.GE.AND P1, PT, R14, UR4, PT ;  /* 0x000000040e007c0c */ /* 0x000fe2000bf26270 */
[C---:B------:R-:W-:Y:S01]  /*c490*/  VIADD R15, R101.reuse, 0x78 ;  /* 0x00000078650f7836 */ /* 0x040fe20000000000 */
[----:B------:R2:W-:Y:S01]  /*c4a0*/  @!P0 ST.E.64 desc[UR38][R10.64], R58 ;  /* 0x0000003a0a008985 */ /* 0x0005e2000c101b26 */
[----:B0-----:R-:W-:Y:S01]  /*c4b0*/  @!P2 LOP3.LUT R7, R16, 0xfffffffe, RZ, 0xc0, !PT ;  /* 0xfffffffe1007a812 */ /* 0x001fe200078ec0ff */
[----:B------:R-:W-:Y:S01]  /*c4c0*/  VIADD R16, R101, 0x80 ;  /* 0x0000008065107836 */ /* 0x000fe20000000000 */
[----:B------:R-:W-:-:S02]  /*c4d0*/  @!P4 LEA.HI R18, R18, R18, RZ, 0x1 ;  /* 0x000000121212c211 */ /* 0x000fc400078f08ff */
[----:B------:R-:W-:Y:S02]  /*c4e0*/  ISETP.GE.AND P0, PT, R15, UR4, PT ;  /* 0x000000040f007c0c */ /* 0x000fe4000bf06270 */
[----:B------:R-:W-:Y:S01]  /*c4f0*/  @!P5 LEA.HI R12, R12, R12, RZ, 0x1 ;  /* 0x0000000c0c0cd211 */ /* 0x000fe200078f08ff */
[----:B-1----:R-:W-:-:S03]  /*c500*/  @!P2 IMAD.WIDE R4, R7, 0x4, R24 ;  /* 0x000000040704a825 */ /* 0x002fc600078e0218 */
[----:B------:R-:W-:Y:S01]  /*c510*/  @!P1 LEA.HI R14, R14, R14, RZ, 0x1 ;  /* 0x0000000e0e0e9211 */ /* 0x000fe200078f08ff */
[--C-:B------:R-:W-:Y:S01]  /*c520*/  @!P3 IMAD.WIDE R6, R13, 0x4, R24.reuse ;  /* 0x000000040d06b825 */ /* 0x100fe200078e0218 */
[----:B------:R-:W-:Y:S01]  /*c530*/  @!P5 LOP3.LUT R13, R12, 0xfffffffe, RZ, 0xc0, !PT ;  /* 0xfffffffe0c0dd812 */ /* 0x000fe200078ec0ff */
[----:B------:R0:W-:Y:S01]  /*c540*/  @!P2 ST.E.64 desc[UR38][R4.64], R56 ;  /* 0x000000380400a985 */ /* 0x0001e2000c101b26 */
[----:B--2---:R-:W-:Y:S02]  /*c550*/  @!P4 LOP3.LUT R11, R18, 0xfffffffe, RZ, 0xc0, !PT ;  /* 0xfffffffe120bc812 */ /* 0x004fe400078ec0ff */
[----:B------:R-:W-:Y:S01]  /*c560*/  ISETP.GE.AND P2, PT, R16, UR4, PT ;  /* 0x0000000410007c0c */ /* 0x000fe2000bf46270 */
[--C-:B------:R-:W-:Y:S01]  /*c570*/  @!P5 IMAD.WIDE R12, R13, 0x4, R24.reuse ;  /* 0x000000040d0cd825 */ /* 0x100fe200078e0218 */
[----:B------:R-:W-:Y:S01]  /*c580*/  @!P0 LEA.HI R0, R15, R15, RZ, 0x1 ;  /* 0x0000000f0f008211 */ /* 0x000fe200078f08ff */
[----:B------:R1:W-:Y:S01]  /*c590*/  @!P3 ST.E.64 desc[UR38][R6.64], R60 ;  /* 0x0000003c0600b985 */ /* 0x0003e2000c101b26 */
[----:B------:R-:W-:Y:S01]  /*c5a0*/  @!P1 LOP3.LUT R15, R14, 0xfffffffe, RZ, 0xc0, !PT ;  /* 0xfffffffe0e0f9812 */ /* 0x000fe200078ec0ff */
[----:B------:R-:W-:Y:S01]  /*c5b0*/  @!P4 IMAD.WIDE R10, R11, 0x4, R24 ;  /* 0x000000040b0ac825 */ /* 0x000fe200078e0218 */
[----:B------:R-:W-:-:S03]  /*c5c0*/  @!P0 LOP3.LUT R17, R0, 0xfffffffe, RZ, 0xc0, !PT ;  /* 0xfffffffe00118812 */ /* 0x000fc600078ec0ff */
[----:B------:R-:W-:Y:S01]  /*c5d0*/  VIADD R0, R101, 0x90 ;  /* 0x0000009065007836 */ /* 0x000fe20000000000 */
[----:B------:R2:W-:Y:S01]  /*c5e0*/  @!P4 ST.E.64 desc[UR38][R10.64], R32 ;  /* 0x000000200a00c985 */ /* 0x0005e2000c101b26 */
[--C-:B0-----:R-:W-:Y:S02]  /*c5f0*/  @!P1 IMAD.WIDE R4, R15, 0x4, R24.reuse ;  /* 0x000000040f049825 */ /* 0x101fe400078e0218 */
[----:B------:R-:W-:Y:S01]  /*c600*/  @!P2 LEA.HI R16, R16, R16, RZ, 0x1 ;  /* 0x000000101010a211 */ /* 0x000fe200078f08ff */
[----:B------:R0:W-:Y:S01]  /*c610*/  @!P5 ST.E.64 desc[UR38][R12.64], R36 ;  /* 0x000000240c00d985 */ /* 0x0001e2000c101b26 */
[----:B------:R-:W-:Y:S02]  /*c620*/  VIADD R14, R101, 0x88 ;  /* 0x00000088650e7836 */ /* 0x000fe40000000000 */
[----:B-1----:R-:W-:Y:S01]  /*c630*/  @!P0 IMAD.WIDE R6, R17, 0x4, R24 ;  /* 0x0000000411068825 */ /* 0x002fe200078e0218 */
[----:B------:R1:W-:Y:S01]  /*c640*/  @!P1 ST.E.64 desc[UR38][R4.64], R34 ;  /* 0x0000002204009985 */ /* 0x0003e2000c101b26 */
[----:B------:R-:W-:-:S02]  /*c650*/  ISETP.GE.AND P1, PT, R0, UR4, PT ;  /* 0x0000000400007c0c */ /* 0x000fc4000bf26270 */
[----:B------:R-:W-:Y:S01]  /*c660*/  ISETP.GE.AND P3, PT, R14, UR4, PT ;  /* 0x000000040e007c0c */ /* 0x000fe2000bf66270 */
[----:B------:R5:W-:Y:S01]  /*c670*/  @!P0 ST.E.64 desc[UR38][R6.64], R38 ;  /* 0x0000002606008985 */ /* 0x000be2000c101b26 */
[C---:B------:R-:W-:Y:S01]  /*c680*/  VIADD R15, R101.reuse, 0xa8 ;  /* 0x000000a8650f7836 */ /* 0x040fe20000000000 */
[----:B--2---:R-:W-:Y:S01]  /*c690*/  @!P2 LOP3.LUT R11, R16, 0xfffffffe, RZ, 0xc0, !PT ;  /* 0xfffffffe100ba812 */ /* 0x004fe200078ec0ff */
[C---:B------:R-:W-:Y:S02]  /*c6a0*/  VIADD R10, R101.reuse, 0x98 ;  /* 0x00000098650a7836 */ /* 0x040fe40000000000 */
[----:B------:R-:W-:Y:S01]  /*c6b0*/  VIADD R17, R101, 0xb0 ;  /* 0x000000b065117836 */ /* 0x000fe20000000000 */
[----:B------:R-:W-:Y:S01]  /*c6c0*/  ISETP.GE.AND P5, PT, R15, UR4, PT ;  /* 0x000000040f007c0c */ /* 0x000fe2000bfa6270 */
[C---:B0-----:R-:W-:Y:S01]  /*c6d0*/  VIADD R12, R101.reuse, 0xa0 ;  /* 0x000000a0650c7836 */ /* 0x041fe20000000000 */
[----:B------:R-:W-:Y:S01]  /*c6e0*/  ISETP.GE.AND P0, PT, R10, UR4, PT ;  /* 0x000000040a007c0c */ /* 0x000fe2000bf06270 */
[----:B------:R-:W-:Y:S01]  /*c6f0*/  VIADD R101, R101, 0xb8 ;  /* 0x000000b865657836 */ /* 0x000fe20000000000 */
[----:B------:R-:W-:Y:S01]  /*c700*/  ISETP.GE.AND P6, PT, R17, UR4, PT ;  /* 0x0000000411007c0c */ /* 0x000fe2000bfc6270 */
[----:B-1----:R-:W-:Y:S01]  /*c710*/  @!P2 IMAD.WIDE R4, R11, 0x4, R24 ;  /* 0x000000040b04a825 */ /* 0x002fe200078e0218 */
[----:B------:R-:W-:-:S02]  /*c720*/  ISETP.GE.AND P4, PT, R12, UR4, PT ;  /* 0x000000040c007c0c */ /* 0x000fc4000bf86270 */
[----:B------:R-:W-:Y:S02]  /*c730*/  @!P1 LEA.HI R0, R0, R0, RZ, 0x1 ;  /* 0x0000000000009211 */ /* 0x000fe400078f08ff */
[----:B------:R-:W-:Y:S01]  /*c740*/  @!P3 LEA.HI R14, R14, R14, RZ, 0x1 ;  /* 0x0000000e0e0eb211 */ /* 0x000fe200078f08ff */
[----:B------:R0:W-:Y:S01]  /*c750*/  @!P2 ST.E.64 desc[UR38][R4.64], R44 ;  /* 0x0000002c0400a985 */ /* 0x0001e2000c101b26 */
[----:B------:R-:W-:Y:S02]  /*c760*/  @!P1 LOP3.LUT R11, R0, 0xfffffffe, RZ, 0xc0, !PT ;  /* 0xfffffffe000b9812 */ /* 0x000fe400078ec0ff */
[----:B-----5:R-:W-:Y:S02]  /*c770*/  @!P3 LOP3.LUT R7, R14, 0xfffffffe, RZ, 0xc0, !PT ;  /* 0xfffffffe0e07b812 */ /* 0x020fe400078ec0ff */
[----:B------:R-:W-:Y:S01]  /*c780*/  @!P0 LEA.HI R0, R10, R10, RZ, 0x1 ;  /* 0x0000000a0a008211 */ /* 0x000fe200078f08ff */
[----:B------:R-:W-:Y:S01]  /*c790*/  @!P1 IMAD.WIDE R10, R11, 0x4, R24 ;  /* 0x000000040b0a9825 */ /* 0x000fe200078e0218 */
[----:B------:R-:W-:-:S02]  /*c7a0*/  @!P6 LEA.HI R14, R17, R17, RZ, 0x1 ;  /* 0x00000011110ee211 */ /* 0x000fc400078f08ff */
[----:B------:R-:W-:Y:S01]  /*c7b0*/  @!P4 LEA.HI R12, R12, R12, RZ, 0x1 ;  /* 0x0000000c0c0cc211 */ /* 0x000fe200078f08ff */
[--C-:B------:R-:W-:Y:S01]  /*c7c0*/  @!P3 IMAD.WIDE R6, R7, 0x4, R24.reuse ;  /* 0x000000040706b825 */ /* 0x100fe200078e0218 */
[----:B------:R-:W-:Y:S02]  /*c7d0*/  @!P0 LOP3.LUT R13, R0, 0xfffffffe, RZ, 0xc0, !PT ;  /* 0xfffffffe000d8812 */ /* 0x000fe400078ec0ff */
[----:B------:R-:W-:Y:S02]  /*c7e0*/  @!P5 LEA.HI R0, R15, R15, RZ, 0x1 ;  /* 0x0000000f0f00d211 */ /* 0x000fe400078f08ff */
[----:B------:R-:W-:Y:S01]  /*c7f0*/  @!P4 LOP3.LUT R15, R12, 0xfffffffe, RZ, 0xc0, !PT ;  /* 0xfffffffe0c0fc812 */ /* 0x000fe200078ec0ff */
[--C-:B------:R-:W-:Y:S01]  /*c800*/  @!P0 IMAD.WIDE R12, R13, 0x4, R24.reuse ;  /* 0x000000040d0c8825 */ /* 0x100fe200078e0218 */
[----:B------:R-:W-:Y:S01]  /*c810*/  @!P5 LOP3.LUT R17, R0, 0xfffffffe, RZ, 0xc0, !PT ;  /* 0xfffffffe0011d812 */ /* 0x000fe200078ec0ff */
[----:B------:R1:W-:Y:S01]  /*c820*/  @!P3 ST.E.64 desc[UR38][R6.64], R40 ;  /* 0x000000280600b985 */ /* 0x0003e2000c101b26 */
[----:B------:R-:W-:Y:S01]  /*c830*/  @!P6 LOP3.LUT R19, R14, 0xfffffffe, RZ, 0xc0, !PT ;  /* 0xfffffffe0e13e812 */ /* 0x000fe200078ec0ff */
[----:B0-----:R-:W-:-:S02]  /*c840*/  @!P4 IMAD.WIDE R4, R15, 0x4, R24 ;  /* 0x000000040f04c825 */ /* 0x001fc400078e0218 */
[----:B------:R2:W-:Y:S02]  /*c850*/  @!P1 ST.E.64 desc[UR38][R10.64], R46 ;  /* 0x0000002e0a009985 */ /* 0x0005e4000c101b26 */
[----:B------:R-:W-:Y:S02]  /*c860*/  @!P6 IMAD.WIDE R14, R19, 0x4, R24 ;  /* 0x00000004130ee825 */ /* 0x000fe400078e0218 */
[----:B------:R2:W-:Y:S01]  /*c870*/  @!P0 ST.E.64 desc[UR38][R12.64], R26 ;  /* 0x0000001a0c008985 */ /* 0x0005e2000c101b26 */
[----:B------:R-:W-:-:S03]  /*c880*/  ISETP.GE.AND P0, PT, R101, UR4, PT ;  /* 0x0000000465007c0c */ /* 0x000fc6000bf06270 */
[----:B------:R2:W-:Y:S01]  /*c890*/  @!P4 ST.E.64 desc[UR38][R4.64], R28 ;  /* 0x0000001c0400c985 */ /* 0x0005e2000c101b26 */
[----:B-1----:R-:W-:-:S05]  /*c8a0*/  @!P5 IMAD.WIDE R6, R17, 0x4, R24 ;  /* 0x000000041106d825 */ /* 0x002fca00078e0218 */
[----:B------:R2:W-:Y:S04]  /*c8b0*/  @!P5 ST.E.64 desc[UR38][R6.64], R22 ;  /* 0x000000160600d985 */ /* 0x0005e8000c101b26 */
[----:B------:R2:W-:Y:S01]  /*c8c0*/  @!P6 ST.E.64 desc[UR38][R14.64], R2 ;  /* 0x000000020e00e985 */ /* 0x0005e2000c101b26 */
[----:B------:R-:W-:Y:S05]  /*c8d0*/  @P0 BRA `(.L_x_10) ;  /* 0x0000003c00d80947 */ /* 0x000fea0003800000 */
[----:B------:R-:W-:-:S04]  /*c8e0*/  LEA.HI R101, R101, R101, RZ, 0x1 ;  /* 0x0000006565657211 */ /* 0x000fc800078f08ff */
[----:B------:R-:W-:-:S05]  /*c8f0*/  LOP3.LUT R101, R101, 0xfffffffe, RZ, 0xc0, !PT ;  /* 0xfffffffe65657812 */ /* 0x000fca00078ec0ff */
[----:B------:R-:W-:-:S05]  /*c900*/  IMAD.WIDE R24, R101, 0x4, R24 ;  /* 0x0000000465187825 */ /* 0x000fca00078e0218 */
[----:B------:R1:W-:Y:S01]  /*c910*/  ST.E.64 desc[UR38][R24.64], R8 ;  /* 0x0000000818007985 */ /* 0x0003e2000c101b26 */
[----:B------:R-:W-:Y:S05]  /*c920*/  BRA `(.L_x_10) ;  /* 0x0000003c00c47947 */ /* 0x000fea0003800000 */
.L_x_35:
[----:B------:R-:W0:Y:S02]  /*c930*/  S2R R0, SR_TID.X ;  /* 0x0000000000007919 */ /* 0x000e240000002100 */
[----:B0-----:R-:W-:-:S05]  /*c940*/  VIADD R2, R0, 0xffffff80 ;  /* 0xffffff8000027836 */ /* 0x001fca0000000000 */
[----:B------:R-:W-:-:S13]  /*c950*/  ISETP.GT.AND P0, PT, R2, 0x7f, PT ;  /* 0x0000007f0200780c */ /* 0x000fda0003f04270 */
[----:B------:R-:W-:Y:S05]  /*c960*/  @P0 BRA `(.L_x_10) ;  /* 0x0000003c00b40947 */ /* 0x000fea0003800000 */
[----:B------:R-:W0:Y:S01]  /*c970*/  S2R R3, SR_CTAID.X ;  /* 0x0000000000037919 */ /* 0x000e220000002500 */
[----:B------:R-:W1:Y:S01]  /*c980*/  LDC R6, c[0x0][0xbe8] ;  /* 0x0002fa00ff067b82 */ /* 0x000e620000000800 */
[----:B------:R-:W-:Y:S01]  /*c990*/  ULDC UR4, c[0x0][0xa88] ;  /* 0x0002a20000047ab9 */ /* 0x000fe20000000800 */
[----:B0-----:R-:W-:Y:S02]  /*c9a0*/  IMAD R0, R3, 0x80, R0 ;  /* 0x0000008003007824 */ /* 0x001fe400078e0200 */
[----:B-1----:R-:W-:Y:S02]  /*c9b0*/  IMAD R3, R6, UR4, RZ ;  /* 0x0000000406037c24 */ /* 0x002fe4000f8e02ff */
[----:B------:R-:W-:-:S05]  /*c9c0*/  VIADD R0, R0, 0xffffff80 ;  /* 0xffffff8000007836 */ /* 0x000fca0000000000 */
[----:B------:R-:W-:-:S13]  /*c9d0*/  ISETP.GE.AND P0, PT, R0, R3, PT ;  /* 0x000000030000720c */ /* 0x000fda0003f06270 */
[----:B------:R-:W-:Y:S05]  /*c9e0*/  @P0 BRA `(.L_x_10) ;  /* 0x0000003c00940947 */ /* 0x000fea0003800000 */
[----:B------:R-:W-:Y:S01]  /*c9f0*/  ISETP.NE.AND P0, PT, R6, 0x1, PT ;  /* 0x000000010600780c */ /* 0x000fe20003f05270 */
[----:B------:R-:W0:Y:S01]  /*ca00*/  LDC.64 R12, c[0x0][0xbd8] ;  /* 0x0002f600ff0c7b82 */ /* 0x000e220000000a00 */
[----:B------:R-:W-:Y:S01]  /*ca10*/  SHF.R.S32.HI R5, RZ, 0x1f, R16 ;  /* 0x0000001fff057819 */ /* 0x000fe20000011410 */
[----:B------:R-:W-:Y:S02]  /*ca20*/  ULDC.64 UR4, c[0x0][0xbd0] ;  /* 0x0002f40000047ab9 */ /* 0x000fe40000000a00 */
[----:B------:R-:W-:-:S04]  /*ca30*/  IMAD.WIDE.U32 R2, R16, UR4, RZ ;  /* 0x0000000410027c25 */ /* 0x000fc8000f8e00ff */
[----:B------:R-:W1:Y:S01]  /*ca40*/  S2UR UR6, SR_CTAID.Y ;  /* 0x00000000000679c3 */ /* 0x000e620000002600 */
[----:B------:R-:W-:-:S04]  /*ca50*/  IMAD R5, R5, UR4, RZ ;  /* 0x0000000405057c24 */ /* 0x000fc8000f8e02ff */
[----:B------:R-:W-:Y:S01]  /*ca60*/  IMAD R5, R16, UR5, R5 ;  /* 0x0000000510057c24 */ /* 0x000fe2000f8e0205 */
[----:B------:R-:W-:Y:S01]  /*ca70*/  ULDC.64 UR4, c[0x0][0xbe0] ;  /* 0x0002f80000047ab9 */ /* 0x000fe20000000a00 */
[----:B------:R-:W-:Y:S01]  /*ca80*/  IMAD.MOV R16, RZ, RZ, -R16 ;  /* 0x000000ffff107224 */ /* 0x000fe200078e0a10 */
[----:B------:R-:W2:Y:S01]  /*ca90*/  @P0 LDC R9, c[0x0][0xbec] ;  /* 0x0002fb00ff090b82 */ /* 0x000ea20000000800 */
[----:B------:R-:W-:Y:S02]  /*caa0*/  IMAD.IADD R3, R3, 0x1, R5 ;  /* 0x0000000103037824 */ /* 0x000fe400078e0205 */
[----:B------:R-:W-:-:S05]  /*cab0*/  IMAD.MOV.U32 R5, RZ, RZ, R0 ;  /* 0x000000ffff057224 */ /* 0x000fca00078e0000 */
[----:B------:R-:W1:Y:S01]  /*cac0*/  LDC R7, c[0x0][0xc50] ;  /* 0x00031400ff077b82 */ /* 0x000e620000000800 */
[C---:B0-----:R-:W-:Y:S02]  /*cad0*/  IMAD R8, R12.reuse, UR37, RZ ;  /* 0x000000250c087c24 */ /* 0x041fe4000f8e02ff */
[----:B------:R-:W-:-:S04]  /*cae0*/  IMAD.WIDE.U32 R2, R12, UR36, R2 ;  /* 0x000000240c027c25 */ /* 0x000fc8000f8e0002 */
[----:B------:R-:W-:Y:S01]  /*caf0*/  IMAD R13, R13, UR36, R8 ;  /* 0x000000240d0d7c24 */ /* 0x000fe2000f8e0208 */
[----:B------:R-:W0:Y:S03]  /*cb00*/  @P0 LDC R11, c[0x0][0xbf0] ;  /* 0x0002fc00ff0b0b82 */ /* 0x000e260000000800 */
[----:B------:R-:W-:Y:S02]  /*cb10*/  IMAD.IADD R3, R13, 0x1, R3 ;  /* 0x000000010d037824 */ /* 0x000fe400078e0203 */
[----:B--2---:R-:W-:-:S04]  /*cb20*/  @P0 IMAD.HI.U32 R4, R0, R9, RZ ;  /* 0x0000000900040227 */ /* 0x004fc800078e00ff */
[----:B-1----:R-:W-:-:S04]  /*cb30*/  IMAD R9, R7, R16, UR6 ;  /* 0x0000000607097e24 */ /* 0x002fc8000f8e0210 */
[----:B------:R-:W-:Y:S01]  /*cb40*/  IMAD.WIDE.U32 R2, R9, UR4, R2 ;  /* 0x0000000409027c25 */ /* 0x000fe2000f8e0002 */
[----:B0-----:R-:W-:Y:S02]  /*cb50*/  @P0 SHF.R.U32.HI R5, RZ, R11, R4 ;  /* 0x0000000bff050219 */ /* 0x001fe40000011604 */
[----:B------:R-:W-:Y:S02]  /*cb60*/  SHF.R.S32.HI R4, RZ, 0x1f, R9 ;  /* 0x0000001fff047819 */ /* 0x000fe40000011409 */
[----:B------:R-:W-:Y:S01]  /*cb70*/  IADD3 R2, P0, R5, R2, RZ ;  /* 0x0000000205027210 */ /* 0x000fe20007f1e0ff */
[----:B------:R-:W-:Y:S02]  /*cb80*/  IMAD.MOV R7, RZ, RZ, -R5 ;  /* 0x000000ffff077224 */ /* 0x000fe400078e0a05 */
[----:B------:R-:W-:Y:S02]  /*cb90*/  IMAD R4, R4, UR4, RZ ;  /* 0x0000000404047c24 */ /* 0x000fe4000f8e02ff */
[----:B------:R-:W-:-:S02]  /*cba0*/  IMAD R7, R6, R7, R0 ;  /* 0x0000000706077224 */ /* 0x000fc400078e0200 */
[----:B------:R-:W-:Y:S01]  /*cbb0*/  IMAD R4, R9, UR5, R4 ;  /* 0x0000000509047c24 */ /* 0x000fe2000f8e0204 */
[----:B------:R-:W-:Y:S01]  /*cbc0*/  SHF.R.S32.HI R9, RZ, 0x1f, R5 ;  /* 0x0000001fff097819 */ /* 0x000fe20000011405 */
[----:B------:R-:W-:Y:S01]  /*cbd0*/  ULDC.64 UR4, c[0x0][0xbc8] ;  /* 0x0002f20000047ab9 */ /* 0x000fe20000000a00 */
[----:B------:R-:W-:Y:S02]  /*cbe0*/  SHF.R.S32.HI R0, RZ, 0x1f, R7 ;  /* 0x0000001fff007819 */ /* 0x000fe40000011407 */
[----:B------:R-:W-:-:S03]  /*cbf0*/  IADD3.X R3, R9, R3, R4, P0, !PT ;  /* 0x0000000309037210 */ /* 0x000fc600007fe404 */
[----:B------:R-:W-:Y:S02]  /*cc00*/  IMAD R0, R0, UR4, RZ ;  /* 0x0000000400007c24 */ /* 0x000fe4000f8e02ff */
[----:B------:R-:W-:-:S04]  /*cc10*/  IMAD.WIDE.U32 R2, R7, UR4, R2 ;  /* 0x0000000407027c25 */ /* 0x000fc8000f8e0002 */
[----:B------:R-:W-:Y:S01]  /*cc20*/  IMAD R5, R7, UR5, R0 ;  /* 0x0000000507057c24 */ /* 0x000fe2000f8e0200 */
[----:B------:R-:W-:Y:S02]  /*cc30*/  ULDC.64 UR4, c[0x0][0xba8] ;  /* 0x0002ea0000047ab9 */ /* 0x000fe40000000a00 */
[----:B------:R-:W-:Y:S01]  /*cc40*/  LEA R4, P0, R2, UR4, 0x2 ;  /* 0x0000000402047c11 */ /* 0x000fe2000f8010ff */
[----:B------:R-:W-:-:S05]  /*cc50*/  IMAD.IADD R3, R3, 0x1, R5 ;  /* 0x0000000103037824 */ /* 0x000fca00078e0205 */
[----:B------:R-:W-:Y:S01]  /*cc60*/  LEA.HI.X R5, R2, UR5, R3, 0x2, P0 ;  /* 0x0000000502057c11 */ /* 0x000fe200080f1403 */
[----:B------:R-:W-:-:S05]  /*cc70*/  IMAD.MOV.U32 R3, RZ, RZ, -0x800000 ;  /* 0xff800000ff037424 */ /* 0x000fca00078e00ff */
[----:B------:R0:W-:Y:S01]  /*cc80*/  STG.E desc[UR38][R4.64], R3 ;  /* 0x0000000304007986 */ /* 0x0001e2000c101926 */
[----:B------:R-:W-:Y:S05]  /*cc90*/  BRA `(.L_x_10) ;  /* 0x0000003800e87947 */ /* 0x000fea0003800000 */
.L_x_8:
[----:B------:R-:W-:-:S08]  /*cca0*/  NOP ;  /* 0x0000000000007918 */ /* 0x000fd00000000000 */
[----:B--2---:R-:W0:-:S00]  /*ccb0*/  USETMAXREG.DEALLOC.CTAPOOL 0x18 ;  /* 0x00000018000079c8 */ /* 0x004e0000080e0500 */
[----:B0-----:R-:W-:Y:S01]  /*ccc0*/  LOP3.LUT R0, R0, 0x3, RZ, 0xc0, !PT ;  /* 0x0000000300007812 */ /* 0x001fe200078ec0ff */
[----:B------:R-:W0:Y:S05]  /*ccd0*/  S2R R19, SR_CTAID.Z ;  /* 0x0000000000137919 */ /* 0x000e2a0000002700 */
[----:B------:R-:W1:Y:S01]  /*cce0*/  S2UR UR6, SR_CTAID.Y ;  /* 0x00000000000679c3 */ /* 0x000e620000002600 */
[----:B------:R-:W2:Y:S02]  /*ccf0*/  SHFL.IDX PT, R0, R0, RZ, 0x1f ;  /* 0x00001fff00007589 */ /* 0x000ea400000e0000 */
[----:B--2---:R-:W-:-:S13]  /*cd00*/  ISETP.NE.AND P0, PT, R0, RZ, PT ;  /* 0x000000ff0000720c */ /* 0x004fda0003f05270 */
[----:B01----:R-:W-:Y:S05]  /*cd10*/  @!P0 BRA `(.L_x_38) ;  /* 0x0000000000288947 */ /* 0x003fea0003800000 */
[----:B------:R-:W-:Y:S01]  /*cd20*/  ULDC UR7, c[0x0][0xc50] ;  /* 0x0003140000077ab9 */ /* 0x000fe20000000800 */
[----:B------:R-:W-:Y:S01]  /*cd30*/  UMOV UR36, UR6 ;  /* 0x0000000600247c82 */ /* 0x000fe20008000000 */
[----:B------:R-:W-:-:S06]  /*cd40*/  UISETP.NE.AND UP0, UPT, UR7, 0x1, UPT ;  /* 0x000000010700788c */ /* 0x000fcc000bf05270 */
[----:B------:R-:W-:-:S13]  /*cd50*/  PLOP3.LUT P0, PT, PT, PT, UP0, 0x80, 0x0 ;  /* 0x000000000000781c */ /* 0x000fda0003f0f008 */
[----:B------:R-:W-:Y:S05]  /*cd60*/  @!P0 BRA `(.L_x_39) ;  /* 0x0000000000308947 */ /* 0x000fea0003800000 */
[----:B------:R-:W-:Y:S01]  /*cd70*/  ULDC UR4, c[0x0][0xc54] ;  /* 0x0003150000047ab9 */ /* 0x000fe20000000800 */
[----:B------:R-:W-:Y:S01]  /*cd80*/  ULDC UR36, c[0x0][0xc58] ;  /* 0x0003160000247ab9 */ /* 0x000fe20000000800 */
[----:B------:R-:W-:-:S04]  /*cd90*/  UIMAD.WIDE.U32 UR4, UR6, UR4, URZ ;  /* 0x00000004060472a5 */ /* 0x000fc8000f8e003f */
[----:B------:R-:W-:Y:S01]  /*cda0*/  USHF.R.U32.HI UR36, URZ, UR36, UR5 ;  /* 0x000000243f247299 */ /* 0x000fe20008011605 */
[----:B------:R-:W-:Y:S11]  /*cdb0*/  BRA `(.L_x_39) ;  /* 0x00000000001c7947 */ /* 0x000ff60003800000 */
.L_x_38:
[----:B------:R-:W-:Y:S01]  /*cdc0*/  ULDC UR7, c[0x0][0xc50] ;  /* 0x0003140000077ab9 */ /* 0x000fe20000000800 */
[----:B------:R-:W-:Y:S01]  /*cdd0*/  UMOV UR36, UR6 ;  /* 0x0000000600247c82 */ /* 0x000fe20008000000 */
[----:B------:R-:W-:-:S11]  /*cde0*/  UISETP.NE.AND UP0, UPT, UR7, 0x1, UPT ;  /* 0x000000010700788c */ /* 0x000fd6000bf05270 */
[----:B------:R-:W-:Y:S01]  /*cdf0*/  @UP0 ULDC UR4, c[0x0][0xc54] ;  /* 0x0003150000040ab9 */ /* 0x000fe20000000800 */
[----:B------:R-:W-:Y:S01]  /*ce00*/  @UP0 ULDC UR8, c[0x0][0xc58] ;  /* 0x0003160000080ab9 */ /* 0x000fe20000000800 */
[----:B------:R-:W-:-:S04]  /*ce10*/  UIMAD.WIDE.U32 UR4, UR6, UR4, URZ ;  /* 0x00000004060472a5 */ /* 0x000fc8000f8e003f */
[----:B------:R-:W-:-:S12]  /*ce20*/  @UP0 USHF.R.U32.HI UR36, URZ, UR8, UR5 ;  /* 0x000000083f240299 */ /* 0x000fd80008011605 */
.L_x_39:
[----:B------:R-:W-:Y:S01]  /*ce30*/  ISETP.GE.AND P0, PT, R19, RZ, PT ;  /* 0x000000ff1300720c */ /* 0x000fe20003f06270 */
[----:B------:R-:W-:Y:S01]  /*ce40*/  UIADD3 UR4, -UR36, URZ, URZ ;  /* 0x0000003f24047290 */ /* 0x000fe2000fffe13f */
[----:B------:R-:W-:Y:S02]  /*ce50*/  IMAD.MOV.U32 R14, RZ, RZ, 0x1 ;  /* 0x00000001ff0e7424 */ /* 0x000fe400078e00ff */
[----:B------:R-:W-:Y:S01]  /*ce60*/  IMAD.MOV.U32 R0, RZ, RZ, RZ ;  /* 0x000000ffff007224 */ /* 0x000fe200078e00ff */
[----:B------:R-:W-:Y:S01]  /*ce70*/  UIMAD UR6, UR7, UR4, UR6 ;  /* 0x00000004070672a4 */ /* 0x000fe2000f8e0206 */
[----:B------:R-:W-:-:S07]  /*ce80*/  IMAD.MOV.U32 R2, RZ, RZ, 0x1 ;  /* 0x00000001ff027424 */ /* 0x000fce00078e00ff */
[----:B------:R-:W-:Y:S05]  /*ce90*/  @!P0 BRA `(.L_x_40) ;  /* 0x00000034009c8947 */ /* 0x000fea0003800000 */
[----:B------:R-:W-:Y:S01]  /*cea0*/  ULDC.64 UR4, c[0x0][0x418] ;  /* 0x0001060000047ab9 */ /* 0x000fe20000000a00 */
[----:B------:R-:W-:Y:S01]  /*ceb0*/  ULOP3.LUT UR8, UR6, 0xffff, URZ, 0xc0, !UPT ;  /* 0x0000ffff06087892 */ /* 0x000fe2000f8ec03f */
[----:B------:R-:W-:Y:S01]  /*cec0*/  IMAD.MOV.U32 R17, RZ, RZ, RZ ;  /* 0x000000ffff117224 */ /* 0x000fe200078e00ff */
[----:B------:R-:W-:-:S03]  /*ced0*/  UISETP.NE.U32.AND UP0, UPT, UR4, URZ, UPT ;  /* 0x0000003f0400728c */ /* 0x000fc6000bf05070 */
[----:B------:R-:W-:Y:S01]  /*cee0*/  ULDC UR4, c[0x0][0x424] ;  /* 0x0001090000047ab9 */ /* 0x000fe20000000800 */
[----:B------:R-:W-:-:S03]  /*cef0*/  UISETP.NE.AND.EX UP0, UPT, UR5, URZ, UPT, UP0 ;  /* 0x0000003f0500728c */ /* 0x000fc6000bf05300 */
[----:B------:R-:W-:Y:S01]  /*cf00*/  ULDC UR5, c[0x0][0x2f0] ;  /* 0x0000bc0000057ab9 */ /* 0x000fe20000000800 */
[----:B------:R-:W-:-:S04]  /*cf10*/  USEL UR4, UR4, 0x1, UP0 ;  /* 0x0000000104047887 */ /* 0x000fc80008000000 */
[----:B------:R-:W-:-:S04]  /*cf20*/  UIMAD UR4, UR4, UR5, URZ ;  /* 0x00000005040472a4 */ /* 0x000fc8000f8e023f */
[----:B------:R-:W-:Y:S02]  /*cf30*/  UISETP.GE.AND UP0, UPT, UR4, 0x1, UPT ;  /* 0x000000010400788c */ /* 0x000fe4000bf06270 */
[----:B------:R-:W-:-:S04]  /*cf40*/  UIADD3 UR5, UR4, 0x9f, URZ ;  /* 0x0000009f04057890 */ /* 0x000fc8000fffe03f */
[----:B------:R-:W-:Y:S01]  /*cf50*/  PLOP3.LUT P0, PT, PT, PT, UP0, 0x80, 0x0 ;  /* 0x000000000000781c */ /* 0x000fe20003f0f008 */
[----:B------:R-:W-:-:S04]  /*cf60*/  UIMAD.WIDE UR4, UR5, 0x66666667, URZ ;  /* 0x66666667050478a5 */ /* 0x000fc8000f8e023f */
[----:B------:R-:W-:-:S04]  /*cf70*/  USHF.R.U32.HI UR4, URZ, 0x1f, UR5 ;  /* 0x0000001f3f047899 */ /* 0x000fc80008011605 */
[----:B------:R-:W-:-:S04]  /*cf80*/  ULEA.HI.SX32 UR7, UR5, UR4, 0x1a ;  /* 0x0000000405077291 */ /* 0x000fc8000f8fd23f */
[----:B------:R-:W-:Y:S08]  /*cf90*/  @!P0 BRA `(.L_x_41) ;  /* 0x00000000007c8947 */ /* 0x000ff00003800000 */
[----:B------:R-:W-:-:S04]  /*cfa0*/  USHF.R.U32.HI UR4, URZ, 0x10, UR6 ;  /* 0x000000103f047899 */ /* 0x000fc80008011606 */
[----:B------:R-:W-:-:S11]  /*cfb0*/  UISETP.NE.AND UP0, UPT, UR4, URZ, UPT ;  /* 0x0000003f0400728c */ /* 0x000fd6000bf05270 */
[----:B------:R-:W-:Y:S02]  /*cfc0*/  @!UP0 ULDC UR4, c[0x0][0x9f0] ;  /* 0x00027c0000048ab9 */ /* 0x000fe40000000800 */
[----:B------:R-:W-:Y:S01]  /*cfd0*/  IMAD.U32 R6, RZ, RZ, UR4 ;  /* 0x00000004ff067e24 */ /* 0x000fe2000f8e00ff */
[----:B------:R-:W-:-:S04]  /*cfe0*/  UIADD3 UR5, UR7, -0x1, UR4 ;  /* 0xffffffff07057890 */ /* 0x000fc8000fffe004 */
[-C--:B------:R-:W-:Y:S02]  /*cff0*/  IABS R0, R6.reuse ;  /* 0x0000000600007213 */ /* 0x080fe40000000000 */
[----:B------:R-:W-:Y:S02]  /*d000*/  IABS R6, R6 ;  /* 0x0000000600067213 */ /* 0x000fe40000000000 */
[----:B------:R-:W0:Y:S08]  /*d010*/  I2F.RP R4, R0 ;  /* 0x0000000000047306 */ /* 0x000e300000209400 */
[----:B0-----:R-:W0:Y:S02]  /*d020*/  MUFU.RCP R4, R4 ;  /* 0x0000000400047308 */ /* 0x001e240000001000 */
[----:B0-----:R-:W-:-:S06]  /*d030*/  VIADD R2, R4, 0xffffffe ;  /* 0x0ffffffe04027836 */ /* 0x001fcc0000000000 */
[----:B------:R0:W1:Y:S02]  /*d040*/  F2I.FTZ.U32.TRUNC.NTZ R3, R2 ;  /* 0x0000000200037305 */ /* 0x000064000021f000 */
[----:B0-----:R-:W-:Y:S02]  /*d050*/  IMAD.MOV.U32 R2, RZ, RZ, RZ ;  /* 0x000000ffff027224 */ /* 0x001fe400078e00ff */
[----:B-1----:R-:W-:-:S04]  /*d060*/  IMAD.MOV R5, RZ, RZ, -R3 ;  /* 0x000000ffff057224 */ /* 0x002fc800078e0a03 */
[----:B------:R-:W-:-:S04]  /*d070*/  IMAD R5, R5, R0, RZ ;  /* 0x0000000005057224 */ /* 0x000fc800078e02ff */
[----:B------:R-:W-:-:S04]  /*d080*/  IMAD.HI.U32 R3, R3, R5, R2 ;  /* 0x0000000503037227 */ /* 0x000fc800078e0002 */
[----:B------:R-:W-:Y:S01]  /*d090*/  IMAD.U32 R5, RZ, RZ, UR5 ;  /* 0x00000005ff057e24 */ /* 0x000fe2000f8e00ff */
[----:B------:R-:W-:-:S04]  /*d0a0*/  ULOP3.LUT UR5, UR5, UR4, URZ, 0x3c, !UPT ;  /* 0x0000000405057292 */ /* 0x000fc8000f8e3c3f */
[----:B------:R-:W-:Y:S01]  /*d0b0*/  IABS R2, R5 ;  /* 0x0000000500027213 */ /* 0x000fe20000000000 */
[----:B------:R-:W-:Y:S01]  /*d0c0*/  IMAD.MOV R5, RZ, RZ, -R6 ;  /* 0x000000ffff057224 */ /* 0x000fe200078e0a06 */
[----:B------:R-:W-:-:S03]  /*d0d0*/  ISETP.LE.AND P2, PT, RZ, UR5, PT ;  /* 0x00000005ff007c0c */ /* 0x000fc6000bf43270 */
[----:B------:R-:W-:-:S04]  /*d0e0*/  IMAD.HI.U32 R3, R3, R2, RZ ;  /* 0x0000000203037227 */ /* 0x000fc800078e00ff */
[----:B------:R-:W-:-:S05]  /*d0f0*/  IMAD R5, R3, R5, R2 ;  /* 0x0000000503057224 */ /* 0x000fca00078e0202 */
[----:B------:R-:W-:-:S13]  /*d100*/  ISETP.GT.U32.AND P1, PT, R0, R5, PT ;  /* 0x000000050000720c */ /* 0x000fda0003f24070 */
[----:B------:R-:W-:Y:S02]  /*d110*/  @!P1 IMAD.IADD R5, R5, 0x1, -R0 ;  /* 0x0000000105059824 */ /* 0x000fe400078e0a00 */
[----:B------:R-:W-:Y:S01]  /*d120*/  @!P1 VIADD R3, R3, 0x1 ;  /* 0x0000000103039836 */ /* 0x000fe20000000000 */
[----:B------:R-:W-:Y:S02]  /*d130*/  ISETP.NE.AND P1, PT, RZ, UR4, PT ;  /* 0x00000004ff007c0c */ /* 0x000fe4000bf25270 */
[----:B------:R-:W-:-:S13]  /*d140*/  ISETP.GE.U32.AND P0, PT, R5, R0, PT ;  /* 0x000000000500720c */ /* 0x000fda0003f06070 */
[----:B------:R-:W-:-:S04]  /*d150*/  @P0 VIADD R3, R3, 0x1 ;  /* 0x0000000103030836 */ /* 0x000fc80000000000 */
[----:B------:R-:W-:Y:S01]  /*d160*/  @!P2 IMAD.MOV R3, RZ, RZ, -R3 ;  /* 0x000000ffff03a224 */ /* 0x000fe200078e0a03 */
[----:B------:R-:W-:-:S05]  /*d170*/  @!P1 LOP3.LUT R3, RZ, UR4, RZ, 0x33, !PT ;  /* 0x00000004ff039c12 */ /* 0x000fca000f8e33ff */
[----:B------:R-:W-:-:S07]  /*d180*/  IMAD.MOV.U32 R17, RZ, RZ, R3 ;  /* 0x000000ffff117224 */ /* 0x000fce00078e0003 */
.L_x_41:
[----:B------:R-:W-:Y:S02]  /*d190*/  IMAD R0, R17, UR8, RZ ;  /* 0x0000000811007c24 */ /* 0x000fe4000f8e02ff */
[----:B------:R-:W-:-:S03]  /*d1a0*/  IMAD.MOV.U32 R2, RZ, RZ, 0x1 ;  /* 0x00000001ff027424 */ /* 0x000fc600078e00ff */
[----:B------:R-:W-:Y:S01]  /*d1b0*/  VIADDMNMX R17, R0, R17, UR7, PT ;  /* 0x0000000700117e46 */ /* 0x000fe2000b800111 */
[----:B------:R0:W-:Y:S03]  /*d1c0*/  STL [R1], R0 ;  /* 0x0000000001007387 */ /* 0x0001e60000100800 */
[----:B------:R-:W-:Y:S01]  /*d1d0*/  ISETP.GT.AND P0, PT, R17, R0, PT ;  /* 0x000000001100720c */ /* 0x000fe20003f04270 */
[----:B0-----:R-:W-:-:S12]  /*d1e0*/  IMAD.MOV.U32 R0, RZ, RZ, RZ ;  /* 0x000000ffff007224 */ /* 0x001fd800078e00ff */
[----:B------:R-:W-:Y:S05]  /*d1f0*/  @!P0 BRA `(.L_x_40) ;  /* 0x0000003000c48947 */ /* 0x000fea0003800000 */
[----:B------:R-:W0:Y:S01]  /*d200*/  S2UR UR4, SR_CgaCtaId ;  /* 0x00000000000479c3 */ /* 0x000e220000008800 */
[----:B------:R-:W-:Y:S02]  /*d210*/  UMOV UR40, 0x400 ;  /* 0x0000040000287882 */ /* 0x000fe40000000000 */
[----:B0-----:R-:W-:-:S04]  /*d220*/  ULEA UR40, UR4, UR40, 0x18 ;  /* 0x0000002804287291 */ /* 0x001fc8000f8ec03f */
[----:B------:R-:W-:-:S04]  /*d230*/  UIADD3 UR4, UR40, 0x24200, URZ ;  /* 0x0002420028047890 */ /* 0x000fc8000fffe03f */
[----:B------:R-:W-:-:S06]  /*d240*/  ULOP3.LUT UP0, URZ, UR4, 0x1bf, URZ, 0xc0, !UPT ;  /* 0x000001bf043f7892 */ /* 0x000fcc000f80c03f */
[----:B------:R-:W-:-:S13]  /*d250*/  PLOP3.LUT P0, PT, PT, PT, UP0, 0x80, 0x0 ;  /* 0x000000000000781c */ /* 0x000fda0003f0f008 */
[----:B------:R-:W-:Y:S05]  /*d260*/  @!P0 BRA `(.L_x_42) ;  /* 0x0000000000408947 */ /* 0x000fea0003800000 */
[----:B------:R-:W-:Y:S01]  /*d270*/  MOV R2, 0x0 ;  /* 0x0000000000027802 */ /* 0x000fe20000000f00 */
[----:B------:R-:W-:Y:S01]  /*d280*/  ULDC.64 UR6, c[0x4][0xc0] ;  /* 0x0100300000067ab9 */ /* 0x000fe20000000a00 */
[----:B------:R-:W-:Y:S01]  /*d290*/  ULDC.64 UR8, c[0x4][0xc8] ;  /* 0x0100320000087ab9 */ /* 0x000fe20000000a00 */
[----:B------:R-:W-:Y:S01]  /*d2a0*/  ULDC.64 UR4, c[0x4][0x8] ;  /* 0x0100020000047ab9 */ /* 0x000fe20000000a00 */
[----:B------:R-:W-:Y:S02]  /*d2b0*/  IMAD.U32 R4, RZ, RZ, UR6 ;  /* 0x00000006ff047e24 */ /* 0x000fe4000f8e00ff */
[----:B------:R-:W0:Y:S01]  /*d2c0*/  LDC.64 R2, c[0x4][R2] ;  /* 0x0100000002027b82 */ /* 0x000e220000000a00 */
[----:B------:R-:W-:Y:S02]  /*d2d0*/  IMAD.U32 R5, RZ, RZ, UR7 ;  /* 0x00000007ff057e24 */ /* 0x000fe4000f8e00ff */
[----:B------:R-:W-:Y:S02]  /*d2e0*/  IMAD.U32 R6, RZ, RZ, UR8 ;  /* 0x00000008ff067e24 */ /* 0x000fe4000f8e00ff */
[----:B------:R-:W-:-:S02]  /*d2f0*/  IMAD.U32 R7, RZ, RZ, UR9 ;  /* 0x00000009ff077e24 */ /* 0x000fc4000f8e00ff */
[----:B------:R-:W-:Y:S02]  /*d300*/  IMAD.U32 R10, RZ, RZ, UR4 ;  /* 0x00000004ff0a7e24 */ /* 0x000fe4000f8e00ff */
[----:B------:R-:W-:Y:S02]  /*d310*/  IMAD.U32 R11, RZ, RZ, UR5 ;  /* 0x00000005ff0b7e24 */ /* 0x000fe4000f8e00ff */
[----:B------:R-:W-:Y:S02]  /*d320*/  IMAD.MOV.U32 R8, RZ, RZ, 0x70 ;  /* 0x00000070ff087424 */ /* 0x000fe400078e00ff */
[----:B------:R-:W-:Y:S02]  /*d330*/  IMAD.MOV.U32 R12, RZ, RZ, 0x1 ;  /* 0x00000001ff0c7424 */ /* 0x000fe400078e00ff */
[----:B------:R-:W-:-:S07]  /*d340*/  IMAD.MOV.U32 R13, RZ, RZ, RZ ;  /* 0x000000ffff0d7224 */ /* 0x000fce00078e00ff */
[----:B------:R-:W-:-:S07]  /*d350*/  LEPC R20, `(.L_x_42) ;  /* 0x000000001014794e */ /* 0x000fce0000000000 */
[----:B0-----:R-:W-:Y:S05]  /*d360*/  CALL.ABS.NOINC R2 ;  /* 0x0000000002007343 */ /* 0x001fea0003c00000 */
.L_x_42:
[----:B------:R-:W-:-:S06]  /*d370*/  UIADD3 UR4, UR40, 0xf200, URZ ;  /* 0x0000f20028047890 */ /* 0x000fcc000fffe03f */
[----:B------:R-:W-:-:S05]  /*d380*/  IMAD.U32 R16, RZ, RZ, UR4 ;  /* 0x00000004ff107e24 */ /* 0x000fca000f8e00ff */
[----:B------:R-:W-:-:S13]  /*d390*/  LOP3.LUT P0, RZ, R16, 0x1bf, RZ, 0xc0, !PT ;  /* 0x000001bf10ff7812 */ /* 0x000fda000780c0ff */
        /* <DEDUP_REMOVED lines=17> */
.L_x_43:
        /* <DEDUP_REMOVED lines=20> */
.L_x_44:
        /* <DEDUP_REMOVED lines=18> */
.L_x_45:
[----:B------:R-:W0:Y:S01]  /*d710*/  LDC.64 R2, c[0x0][0x9f8] ;  /* 0x00027e00ff027b82 */ /* 0x000e220000000a00 */
[----:B------:R-:W1:Y:S01]  /*d720*/  S2R R6, SR_TID.X ;  /* 0x0000000000067919 */ /* 0x000e620000002100 */
[----:B0-----:R-:W-:-:S04]  /*d730*/  ISETP.NE.U32.AND P0, PT, R2, RZ, PT ;  /* 0x000000ff0200720c */ /* 0x001fc80003f05070 */
[----:B------:R-:W-:-:S13]  /*d740*/  ISETP.NE.AND.EX P0, PT, R3, RZ, PT, P0 ;  /* 0x000000ff0300720c */ /* 0x000fda0003f05300 */
[----:B------:R-:W0:Y:S02]  /*d750*/  @P0 LDC.64 R2, c[0x0][0x9f8] ;  /* 0x00027e00ff020b82 */ /* 0x000e240000000a00 */
[----:B0-----:R-:W-:-:S05]  /*d760*/  @P0 IMAD.WIDE R2, R19, 0x4, R2 ;  /* 0x0000000413020825 */ /* 0x001fca00078e0202 */
[----:B------:R0:W2:Y:S01]  /*d770*/  @P0 LDG.E R19, desc[UR38][R2.64] ;  /* 0x0000002602130981 */ /* 0x0000a2000c1e1900 */
[C---:B-1----:R-:W-:Y:S01]  /*d780*/  IMAD.SHL.U32 R0, R6.reuse, 0x40, RZ ;  /* 0x0000004006007824 */ /* 0x042fe200078e00ff */
[----:B------:R-:W-:Y:S01]  /*d790*/  SHF.R.U32.HI R5, RZ, 0x1, R6 ;  /* 0x00000001ff057819 */ /* 0x000fe20000011606 */
[----:B------:R-:W-:Y:S01]  /*d7a0*/  UMOV UR4, 0xffffffff ;  /* 0xffffffff00047882 */ /* 0x000fe20000000000 */
[----:B------:R-:W-:Y:S02]  /*d7b0*/  LOP3.LUT R8, R6, 0x7f, RZ, 0xc0, !PT ;  /* 0x0000007f06087812 */ /* 0x000fe400078ec0ff */
[----:B------:R-:W-:Y:S02]  /*d7c0*/  LOP3.LUT R4, R0, 0x180, RZ, 0xc0, !PT ;  /* 0x0000018000047812 */ /* 0x000fe400078ec0ff */
[----:B------:R-:W-:Y:S02]  /*d7d0*/  LOP3.LUT R18, R18, 0xfffffffe, RZ, 0xc0, !PT ;  /* 0xfffffffe12127812 */ /* 0x000fe400078ec0ff */
[----:B------:R-:W-:Y:S01]  /*d7e0*/  LOP3.LUT R4, R4, 0x30, R5, 0xf8, !PT ;  /* 0x0000003004047812 */ /* 0x000fe200078ef805 */
[----:B------:R-:W-:Y:S01]  /*d7f0*/  IMAD.SHL.U32 R5, R6, 0x8, RZ ;  /* 0x0000000806057824 */ /* 0x000fe200078e00ff */
[----:B0-----:R-:W0:Y:S04]  /*d800*/  LDC.64 R2, c[0x0][0x418] ;  /* 0x00010600ff027b82 */ /* 0x001e280000000a00 */
[----:B------:R-:W-:-:S04]  /*d810*/  LOP3.LUT R5, R4, 0x30, R5, 0x78, !PT ;  /* 0x0000003004057812 */ /* 0x000fc800078e7805 */
[----:B------:R-:W-:Y:S01]  /*d820*/  LOP3.LUT R4, R5, 0x640, R0, 0xf8, !PT ;  /* 0x0000064005047812 */ /* 0x000fe200078ef800 */
[----:B------:R-:W-:Y:S02]  /*d830*/  IMAD.SHL.U32 R0, R6, 0x20, RZ ;  /* 0x0000002006007824 */ /* 0x000fe400078e00ff */
[----:B------:R-:W-:Y:S02]  /*d840*/  IMAD.SHL.U32 R5, R8, 0x10, RZ ;  /* 0x0000001008057824 */ /* 0x000fe400078e00ff */
[----:B------:R1:W-:Y:S03]  /*d850*/  STL [R1+0x8], R4 ;  /* 0x0000080401007387 */ /* 0x0003e60000100800 */
[----:B------:R-:W-:Y:S01]  /*d860*/  LOP3.LUT R7, R5, 0x600, RZ, 0xc0, !PT ;  /* 0x0000060005077812 */ /* 0x000fe200078ec0ff */
[----:B------:R-:W-:Y:S01]  /*d870*/  IMAD.SHL.U32 R5, R6, 0x4, RZ ;  /* 0x0000000406057824 */ /* 0x000fe200078e00ff */
[----:B-1----:R-:W-:-:S02]  /*d880*/  LOP3.LUT R4, R0, 0x80, RZ, 0xc0, !PT ;  /* 0x0000008000047812 */ /* 0x002fc400078ec0ff */
[----:B0-----:R-:W-:Y:S02]  /*d890*/  ISETP.NE.U32.AND P0, PT, R2, RZ, PT ;  /* 0x000000ff0200720c */ /* 0x001fe40003f05070 */
[----:B------:R-:W-:Y:S02]  /*d8a0*/  LOP3.LUT R4, R4, 0x10, R6, 0xf8, !PT ;  /* 0x0000001004047812 */ /* 0x000fe400078ef806 */
[----:B------:R-:W-:Y:S02]  /*d8b0*/  ISETP.NE.AND.EX P1, PT, R3, RZ, PT, P0 ;  /* 0x000000ff0300720c */ /* 0x000fe40003f25300 */
[----:B------:R-:W-:Y:S02]  /*d8c0*/  LOP3.LUT R4, R4, 0x10, R5, 0x78, !PT ;  /* 0x0000001004047812 */ /* 0x000fe400078e7805 */
[----:B------:R-:W-:Y:S02]  /*d8d0*/  LOP3.LUT R5, R7, 0x60, R0, 0xf8, !PT ;  /* 0x0000006007057812 */ /* 0x000fe400078ef800 */
[----:B------:R-:W-:-:S02]  /*d8e0*/  SHF.R.U32.HI R6, RZ, 0x5, R6 ;  /* 0x00000005ff067819 */ /* 0x000fc40000011606 */
[----:B------:R-:W-:Y:S02]  /*d8f0*/  LOP3.LUT R5, R5, 0x100, R0, 0xf8, !PT ;  /* 0x0000010005057812 */ /* 0x000fe400078ef800 */
[----:B------:R-:W-:Y:S02]  /*d900*/  LOP3.LUT R6, R6, 0x3, RZ, 0xc0, !PT ;  /* 0x0000000306067812 */ /* 0x000fe400078ec0ff */
[----:B------:R-:W-:Y:S02]  /*d910*/  LOP3.LUT R0, R5, R4, RZ, 0xfc, !PT ;  /* 0x0000000405007212 */ /* 0x000fe400078efcff */
[----:B------:R-:W-:-:S03]  /*d920*/  @P1 LOP3.LUT R18, R18, 0x1, RZ, 0xfc, !PT ;  /* 0x0000000112121812 */ /* 0x000fc600078efcff */
[----:B------:R0:W-:Y:S01]  /*d930*/  STL [R1+0xc], R0 ;  /* 0x00000c0001007387 */ /* 0x0001e20000100800 */
[----:B--2---:R-:W-:Y:S02]  /*d940*/  SHF.R.S32.HI R9, RZ, 0x1f, R19 ;  /* 0x0000001fff097819 */ /* 0x004fe40000011413 */
[----:B------:R-:W-:-:S03]  /*d950*/  SEL R16, R19, RZ, !P1 ;  /* 0x000000ff13107207 */ /* 0x000fc60004800000 */
[----:B------:R0:W-:Y:S01]  /*d960*/  STL [R1+0x4], R9 ;  /* 0x0000040901007387 */ /* 0x0001e20000100800 */
[----:B------:R-:W-:Y:S05]  /*d970*/  BRA.DIV UR4, `(.L_x_46) ;  /* 0x0000003204307947 */ /* 0x000fea000b800000 */
[----:B------:R1:W2:Y:S02]  /*d980*/  SHFL.IDX PT, R14, R6, RZ, 0x1f ;  /* 0x00001fff060e7589 */ /* 0x0002a400000e0000 */
.L_x_101:
[----:B--2---:R-:W-:Y:S02]  /*d990*/  ISETP.NE.AND P0, PT, R14, RZ, PT ;  /* 0x000000ff0e00720c */ /* 0x004fe40003f05270 */
[----:B------:R-:W-:Y:S02]  /*d9a0*/  PLOP3.LUT P2, PT, PT, PT, PT, 0x8, 0x0 ;  /* 0x000000000000781c */ /* 0x000fe40003f4e170 */
[----:B------:R-:W-:-:S11]  /*d9b0*/  LOP3.LUT R18, R18, 0xfffffffd, RZ, 0xc0, !PT ;  /* 0xfffffffd12127812 */ /* 0x000fd600078ec0ff */
[----:B------:R-:W-:Y:S01]  /*d9c0*/  @P2 LOP3.LUT R18, R18, 0x2, RZ, 0xfc, !PT ;  /* 0x0000000212122812 */ /* 0x000fe200078efcff */
[----:B------:R-:W-:Y:S06]  /*d9d0*/  @P0 BRA `(.L_x_47) ;  /* 0x0000000400900947 */ /* 0x000fec0003800000 */
[----:B------:R-:W-:Y:S01]  /*d9e0*/  UMOV UR4, 0xffffffff ;  /* 0xffffffff00047882 */ /* 0x000fe20000000000 */
[----:B0-----:R-:W-:Y:S02]  /*d9f0*/  VIADD R0, R17, 0xffffffff ;  /* 0xffffffff11007836 */ /* 0x001fe40000000000 */
[----:B------:R-:W-:Y:S05]  /*da00*/  BRA.DIV UR4, `(.L_x_48) ;  /* 0x00000032042c7947 */ /* 0x000fea000b800000 */
[----:B------:R-:W-:-:S13]  /*da10*/  ELECT P6, URZ, PT ;  /* 0x00000000003f782f */ /* 0x000fda00038c0000 */
.L_x_104:
[----:B------:R-:W-:Y:S05]  /*da20*/  @!P6 BRA `(.L_x_47) ;  /* 0x00000004007ce947 */ /* 0x000fea0003800000 */
[----:B------:R-:W-:Y:S01]  /*da30*/  IMAD.MOV.U32 R16, RZ, RZ, R19 ;  /* 0x000000ffff107224 */ /* 0x000fe200078e0013 */
[----:B------:R-:W-:Y:S06]  /*da40*/  @!P1 BRA `(.L_x_49) ;  /* 0x0000000000449947 */ /* 0x000fec0003800000 */
[----:B------:R-:W0:Y:S01]  /*da50*/  LDC R7, c[0x0][0x43c] ;  /* 0x00010f00ff077b82 */ /* 0x000e220000000800 */
[----:B------:R-:W-:Y:S01]  /*da60*/  ULDC.64 UR4, c[0x0][0x428] ;  /* 0x00010a0000047ab9 */ /* 0x000fe20000000a00 */
[----:B0-----:R-:W-:-:S13]  /*da70*/  ISETP.NE.AND P0, PT, R7, 0x1, PT ;  /* 0x000000010700780c */ /* 0x001fda0003f05270 */
[----:B------:R-:W1:Y:S02]  /*da80*/  @P0 LDC.64 R4, c[0x0][0x440] ;  /* 0x00011000ff040b82 */ /* 0x000e640000000a00 */
[----:B-1----:R-:W-:-:S04]  /*da90*/  @P0 IMAD.HI.U32 R6, R0, R4, RZ ;  /* 0x0000000400060227 */ /* 0x002fc800078e00ff */
[----:B------:R-:W-:Y:S01]  /*daa0*/  IMAD.MOV.U32 R4, RZ, RZ, R0 ;  /* 0x000000ffff047224 */ /* 0x000fe200078e0000 */
[----:B------:R-:W-:Y:S01]  /*dab0*/  @P0 SHF.R.U32.HI R4, RZ, R5, R6 ;  /* 0x00000005ff040219 */ /* 0x000fe20000011606 */
[----:B------:R-:W-:-:S04]  /*dac0*/  IMAD R6, R9, UR4, RZ ;  /* 0x0000000409067c24 */ /* 0x000fc8000f8e02ff */
[----:B------:R-:W-:Y:S02]  /*dad0*/  IMAD.MOV R5, RZ, RZ, -R4 ;  /* 0x000000ffff057224 */ /* 0x000fe400078e0a04 */
[----:B------:R-:W-:Y:S02]  /*dae0*/  IMAD R6, R19, UR5, R6 ;  /* 0x0000000513067c24 */ /* 0x000fe4000f8e0206 */
[----:B------:R-:W-:Y:S01]  /*daf0*/  IMAD R0, R7, R5, R0 ;  /* 0x0000000507007224 */ /* 0x000fe200078e0200 */
[----:B------:R-:W-:-:S03]  /*db00*/  SHF.R.S32.HI R5, RZ, 0x1f, R4 ;  /* 0x0000001fff057819 */ /* 0x000fc60000011404 */
[----:B------:R-:W-:-:S04]  /*db10*/  IMAD.WIDE.U32 R4, R19, UR4, R4 ;  /* 0x0000000413047c25 */ /* 0x000fc8000f8e0004 */
[----:B------:R-:W-:Y:S01]  /*db20*/  IMAD.IADD R6, R5, 0x1, R6 ;  /* 0x0000000105067824 */ /* 0x000fe200078e0206 */
[----:B------:R-:W-:-:S04]  /*db30*/  LEA R2, P0, R4, R2, 0x2 ;  /* 0x0000000204027211 */ /* 0x000fc800078010ff */
[----:B------:R-:W-:-:S05]  /*db40*/  LEA.HI.X R3, R4, R3, R6, 0x2, P0 ;  /* 0x0000000304037211 */ /* 0x000fca00000f1406 */
[----:B------:R0:W5:Y:S04]  /*db50*/  LDG.E R16, desc[UR38][R2.64] ;  /* 0x0000002602107981 */ /* 0x000168000c1e1900 */
.L_x_49:
[----:B0-----:R-:W-:Y:S01]  /*db60*/  IMAD.MOV.U32 R2, RZ, RZ, 0x1 ;  /* 0x00000001ff027424 */ /* 0x001fe200078e00ff */
[----:B------:R-:W-:-:S04]  /*db70*/  ISETP.NE.AND P1, PT, R8, RZ, PT ;  /* 0x000000ff0800720c */ /* 0x000fc80003f25270 */
[----:B------:R-:W-:-:S04]  /*db80*/  SHF.L.U32 R2, R2, 0x1f, RZ ;  /* 0x0000001f02027819 */ /* 0x000fc800000006ff */
[----:B------:R-:W0:Y:S02]  /*db90*/  SYNCS.PHASECHK.TRANS64.TRYWAIT P0, [UR40+0x33480], R2 ;  /* 0x03348002ff0075a7 */ /* 0x000e240008000168 */
[----:B0-----:R-:W-:Y:S05]  /*dba0*/  @!P0 BRA `(.L_x_50) ;  /* 0x0000002c00e48947 */ /* 0x001fea0003800000 */
.L_x_105:
[----:B------:R-:W-:Y:S05]  /*dbb0*/  @P1 BRA `(.L_x_51) ;  /* 0x0000000000181947 */ /* 0x000fea0003800000 */
[----:B------:R-:W2:Y:S01]  /*dbc0*/  S2R R4, SR_TID.X ;  /* 0x0000000000047919 */ /* 0x000ea20000002100 */
[----:B0-----:R-:W-:-:S04]  /*dbd0*/  IMAD.MOV.U32 R3, RZ, RZ, 0x7800 ;  /* 0x00007800ff037424 */ /* 0x001fc800078e00ff */
[----:B------:R3:W-:Y:S01]  /*dbe0*/  SYNCS.ARRIVE.TRANS64 RZ, [UR40+0x33470], R3 ;  /* 0x03347003ffff79a7 */ /* 0x0007e20008000028 */
[----:B--2---:R-:W-:-:S13]  /*dbf0*/  LOP3.LUT P0, RZ, R4, 0x1f, RZ, 0xc0, !PT ;  /* 0x0000001f04ff7812 */ /* 0x004fda000780c0ff */
[----:B---3--:R-:W-:Y:S05]  /*dc00*/  @!P0 BRA `(.L_x_51) ;  /* 0x0000000000048947 */ /* 0x008fea0003800000 */
[----:B------:R-:W-:Y:S01]  /*dc10*/  BPT.TRAP 0x1 ;  /* 0x000000040000795c */ /* 0x000fe20000300000 */
.L_x_51:
[----:B------:R-:W-:Y:S01]  /*dc20*/  IMAD R0, R0, 0xa0, RZ ;  /* 0x000000a000007824 */ /* 0x000fe200078e02ff */
[----:B------:R-:W-:Y:S01]  /*dc30*/  ULDC.64 UR4, c[0x0][0x198] ;  /* 0x0000660000047ab9 */ /* 0x000fe20000000a00 */
[----:B-----5:R-:W-:Y:S01]  /*dc40*/  R2UR UR13, R16 ;  /* 0x00000000100d72ca */ /* 0x020fe200000e0000 */
[----:B------:R-:W-:Y:S02]  /*dc50*/  UIADD3 UR4, UP0, UR4, 0x470, URZ ;  /* 0x0000047004047890 */ /* 0x000fe4000ff1e03f */
[----:B------:R-:W-:Y:S01]  /*dc60*/  R2UR UR11, R0 ;  /* 0x00000000000b72ca */ /* 0x000fe200000e0000 */
[----:B------:R-:W-:Y:S02]  /*dc70*/  UIADD3 UR8, UR40, 0xf200, URZ ;  /* 0x0000f20028087890 */ /* 0x000fe4000fffe03f */
[----:B------:R-:W-:Y:S02]  /*dc80*/  UIADD3 UR9, UR40, 0x33470, URZ ;  /* 0x0003347028097890 */ /* 0x000fe4000fffe03f */
[----:B------:R-:W-:-:S02]  /*dc90*/  UIADD3.X UR5, URZ, UR5, URZ, UP0, !UPT ;  /* 0x000000053f057290 */ /* 0x000fc400087fe43f */
[----:B------:R-:W-:Y:S02]  /*dca0*/  UIADD3 UR16, UR40, 0x11a00, URZ ;  /* 0x00011a0028107890 */ /* 0x000fe4000fffe03f */
[----:B------:R-:W-:Y:S01]  /*dcb0*/  UIADD3 UR32, UR40, 0x14200, URZ ;  /* 0x0001420028207890 */ /* 0x000fe2000fffe03f */
[----:B------:R-:W-:Y:S01]  /*dcc0*/  UMOV UR6, 0x0 ;  /* 0x0000000000067882 */ /* 0x000fe20000000000 */
[----:B------:R-:W-:Y:S01]  /*dcd0*/  UMOV UR7, 0x14f00000 ;  /* 0x14f0000000077882 */ /* 0x000fe20000000000 */
[----:B------:R-:W-:Y:S01]  /*dce0*/  UMOV UR10, URZ ;  /* 0x0000003f000a7c82 */ /* 0x000fe20008000000 */
[----:B------:R-:W-:Y:S01]  /*dcf0*/  UMOV UR12, UR36 ;  /* 0x00000024000c7c82 */ /* 0x000fe20008000000 */
[----:B------:R-:W-:Y:S01]  /*dd00*/  UMOV UR18, 0x40 ;  /* 0x0000004000127882 */ /* 0x000fe20000000000 */
[----:B------:R-:W-:Y:S01]  /*dd10*/  UMOV UR20, UR36 ;  /* 0x0000002400147c82 */ /* 0x000fe20008000000 */
[----:B------:R-:W-:Y:S01]  /*dd20*/  UMOV UR17, UR9 ;  /* 0x0000000900117c82 */ /* 0x000fe20008000000 */
[----:B------:R-:W-:Y:S01]  /*dd30*/  UMOV UR21, UR13 ;  /* 0x0000000d00157c82 */ /* 0x000fe20008000000 */
[----:B------:R-:W-:Y:S01]  /*dd40*/  UMOV UR19, UR11 ;  /* 0x0000000b00137c82 */ /* 0x000fe20008000000 */
[----:B------:R-:W-:Y:S01]  /*dd50*/  UMOV UR34, 0x80 ;  /* 0x0000008000227882 */ /* 0x000fe20000000000 */
[----:B------:R-:W-:Y:S01]  /*dd60*/  UMOV UR33, UR9 ;  /* 0x0000000900217c82 */ /* 0x000fe20008000000 */
[----:B------:R-:W-:Y:S01]  /*dd70*/  UMOV UR37, UR13 ;  /* 0x0000000d00257c82 */ /* 0x000fe20008000000 */
[----:B------:R2:W-:Y:S01]  /*dd80*/  UTMALDG.4D [UR8], [UR4], desc[UR6] ;  /* 0x00000608040075b4 */ /* 0x0005e20008019000 */
[----:B------:R-:W-:Y:S01]  /*dd90*/  UMOV UR35, UR11 ;  /* 0x0000000b00237c82 */ /* 0x000fe20008000000 */
[----:B------:R2:W-:Y:S01]  /*dda0*/  UTMALDG.4D [UR16], [UR4], desc[UR6] ;  /* 0x00000610040075b4 */ /* 0x0005e20008019000 */
[----:B------:R2:W-:Y:S01]  /*ddb0*/  UTMALDG.4D [UR32], [UR4], desc[UR6] ;  /* 0x00000620040075b4 */ /* 0x0005e20008019000 */
[----:B------:R-:W3:Y:S02]  /*ddc0*/  SYNCS.PHASECHK.TRANS64.TRYWAIT P0, [UR40+0x33440], R2 ;  /* 0x03344002ff0075a7 */ /* 0x000ee40008000168 */
[----:B--23--:R-:W-:Y:S05]  /*ddd0*/  @!P0 BRA `(.L_x_52) ;  /* 0x0000002c00708947 */ /* 0x00cfea0003800000 */
.L_x_106:
[----:B------:R-:W-:Y:S05]  /*dde0*/  @P1 BRA `(.L_x_53) ;  /* 0x0000000000181947 */ /* 0x000fea0003800000 */
[----:B0-----:R-:W0:Y:S01]  /*ddf0*/  S2R R3, SR_TID.X ;  /* 0x0000000000037919 */ /* 0x001e220000002100 */
[----:B------:R-:W-:-:S04]  /*de00*/  IMAD.MOV.U32 R2, RZ, RZ, 0x7800 ;  /* 0x00007800ff027424 */ /* 0x000fc800078e00ff */
[----:B------:R2:W-:Y:S01]  /*de10*/  SYNCS.ARRIVE.TRANS64 RZ, [UR40+0x33430], R2 ;  /* 0x03343002ffff79a7 */ /* 0x0005e20008000028 */
[----:B0-----:R-:W-:-:S13]  /*de20*/  LOP3.LUT P0, RZ, R3, 0x1f, RZ, 0xc0, !PT ;  /* 0x0000001f03ff7812 */ /* 0x001fda000780c0ff */
[----:B--2---:R-:W-:Y:S05]  /*de30*/  @!P0 BRA `(.L_x_53) ;  /* 0x0000000000048947 */ /* 0x004fea0003800000 */
[----:B------:R-:W-:Y:S01]  /*de40*/  BPT.TRAP 0x1 ;  /* 0x000000040000795c */ /* 0x000fe20000300000 */
.L_x_53:
[----:B------:R-:W-:Y:S01]  /*de50*/  ULDC.64 UR4, c[0x0][0x198] ;  /* 0x0000660000047ab9 */ /* 0x000fe20000000a00 */
[----:B------:R-:W-:Y:S01]  /*de60*/  R2UR UR11, R0 ;  /* 0x00000000000b72ca */ /* 0x000fe200000e0000 */
[----:B------:R-:W-:Y:S01]  /*de70*/  UIADD3 UR4, UP0, UR4, 0x370, URZ ;  /* 0x0000037004047890 */ /* 0x000fe2000ff1e03f */
[----:B------:R-:W-:Y:S01]  /*de80*/  R2UR UR13, R16 ;  /* 0x00000000100d72ca */ /* 0x000fe200000e0000 */
[----:B------:R-:W-:Y:S01]  /*de90*/  UIADD3 UR8, UR40, 0x24200, URZ ;  /* 0x0002420028087890 */ /* 0x000fe2000fffe03f */
[----:B------:R-:W-:Y:S01]  /*dea0*/  PLOP3.LUT P0, PT, PT, PT, PT, 0x80, 0x0 ;  /* 0x000000000000781c */ /* 0x000fe20003f0f070 */
[----:B------:R-:W-:Y:S01]  /*deb0*/  UIADD3 UR9, UR40, 0x33430, URZ ;  /* 0x0003343028097890 */ /* 0x000fe2000fffe03f */
[----:B------:R-:W-:Y:S01]  /*dec0*/  LOP3.LUT R18, R18, 0xfffffffd, RZ, 0xc0, !PT ;  /* 0xfffffffd12127812 */ /* 0x000fe200078ec0ff */
[----:B------:R-:W-:Y:S02]  /*ded0*/  UIADD3.X UR5, URZ, UR5, URZ, UP0, !UPT ;  /* 0x000000053f057290 */ /* 0x000fe400087fe43f */
[----:B------:R-:W-:-:S02]  /*dee0*/  UIADD3 UR16, UR40, 0x26a00, URZ ;  /* 0x00026a0028107890 */ /* 0x000fc4000fffe03f */
        /* <DEDUP_REMOVED lines=15> */
[----:B------:R-:W-:Y:S01]  /*dfe0*/  @P0 LOP3.LUT R18, R18, 0x2, RZ, 0xfc, !PT ;  /* 0x0000000212120812 */ /* 0x000fe200078efcff */
[----:B------:R2:W-:Y:S01]  /*dff0*/  UTMALDG.4D [UR16], [UR4], desc[UR6] ;  /* 0x00000610040075b4 */ /* 0x0005e20008019000 */
[----:B------:R2:W-:Y:S02]  /*e000*/  UTMALDG.4D [UR32], [UR4], desc[UR6] ;  /* 0x00000620040075b4 */ /* 0x0005e40008019000 */
[----:B--2---:R-:W-:-:S03]  /*e010*/  NOP ;  /* 0x0000000000007918 */ /* 0x004fc60000000000 */
.L_x_47:
[----:B------:R-:W-:Y:S05]  /*e020*/  WARPSYNC.ALL ;  /* 0x0000000000007948 */ /* 0x000fea0003800000 */
[----:B------:R-:W-:Y:S01]  /*e030*/  UIADD3 UR4, UR40, 0x1e200, URZ ;  /* 0x0001e20028047890 */ /* 0x000fe2000fffe03f */
[----:B------:R-:W-:Y:S03]  /*e040*/  BAR.SYNC.DEFER_BLOCKING 0x8, 0x180 ;  /* 0x0206000000007b1d */ /* 0x000fe60000010000 */
[----:B------:R-:W-:-:S06]  /*e050*/  ULOP3.LUT UP0, URZ, UR4, 0x1bf, URZ, 0xc0, !UPT ;  /* 0x000001bf043f7892 */ /* 0x000fcc000f80c03f */
[----:B------:R-:W-:-:S13]  /*e060*/  PLOP3.LUT P0, PT, PT, PT, UP0, 0x80, 0x0 ;  /* 0x000000000000781c */ /* 0x000fda0003f0f008 */
[----:B------:R-:W-:Y:S05]  /*e070*/  @!P0 BRA `(.L_x_54) ;  /* 0x0000000000408947 */ /* 0x000fea0003800000 */
[----:B0-----:R-:W-:Y:S01]  /*e080*/  MOV R2, 0x0 ;  /* 0x0000000000027802 */ /* 0x001fe20000000f00 */
[----:B------:R-:W-:Y:S01]  /*e090*/  ULDC.64 UR6, c[0x4][0xc0] ;  /* 0x0100300000067ab9 */ /* 0x000fe20000000a00 */
[----:B------:R-:W-:Y:S01]  /*e0a0*/  ULDC.64 UR8, c[0x4][0xc8] ;  /* 0x0100320000087ab9 */ /* 0x000fe20000000a00 */
[----:B------:R-:W-:Y:S01]  /*e0b0*/  ULDC.64 UR4, c[0x4][0x28] ;  /* 0x01000a0000047ab9 */ /* 0x000fe20000000a00 */
[----:B------:R-:W-:Y:S02]  /*e0c0*/  IMAD.U32 R4, RZ, RZ, UR6 ;  /* 0x00000006ff047e24 */ /* 0x000fe4000f8e00ff */
[----:B------:R-:W0:Y:S01]  /*e0d0*/  LDC.64 R2, c[0x4][R2] ;  /* 0x0100000002027b82 */ /* 0x000e220000000a00 */
[----:B------:R-:W-:Y:S02]  /*e0e0*/  IMAD.U32 R5, RZ, RZ, UR7 ;  /* 0x00000007ff057e24 */ /* 0x000fe4000f8e00ff */
[----:B-1----:R-:W-:Y:S02]  /*e0f0*/  IMAD.U32 R6, RZ, RZ, UR8 ;  /* 0x00000008ff067e24 */ /* 0x002fe4000f8e00ff */
        /* <DEDUP_REMOVED lines=8> */
.L_x_54:
[----:B0-----:R-:W0:Y:S01]  /*e180*/  S2R R2, SR_TID.X ;  /* 0x0000000000027919 */ /* 0x001e220000002100 */
[----:B------:R-:W2:Y:S01]  /*e190*/  LDC R9, c[0x0][0x448] ;  /* 0x00011200ff097b82 */ /* 0x000ea20000000800 */
[----:B------:R-:W-:Y:S01]  /*e1a0*/  USHF.R.S32.HI UR4, URZ, 0x1f, UR36 ;  /* 0x0000001f3f047899 */ /* 0x000fe20008011424 */
[----:B-1----:R-:W1:Y:S01]  /*e1b0*/  S2R R6, SR_TID.X ;  /* 0x0000000000067919 */ /* 0x002e620000002100 */
[----:B------:R-:W-:Y:S02]  /*e1c0*/  ULDC.64 UR8, c[0x0][0x2d8] ;  /* 0x0000b60000087ab9 */ /* 0x000fe40000000a00 */
[----:B------:R-:W-:Y:S01]  /*e1d0*/  UIMAD UR6, UR4, UR8, URZ ;  /* 0x00000008040672a4 */ /* 0x000fe2000f8e023f */
[----:B------:R-:W3:Y:S01]  /*e1e0*/  S2R R7, SR_CTAID.Z ;  /* 0x0000000000077919 */ /* 0x000ee20000002700 */
[----:B------:R-:W-:Y:S02]  /*e1f0*/  UIMAD.WIDE.U32 UR4, UR36, UR8, URZ ;  /* 0x00000008240472a5 */ /* 0x000fe4000f8e003f */
[----:B------:R-:W-:Y:S01]  /*e200*/  UIMAD UR6, UR36, UR9, UR6 ;  /* 0x00000009240672a4 */ /* 0x000fe2000f8e0206 */
[----:B------:R-:W4:Y:S03]  /*e210*/  S2R R10, SR_CTAID.X ;  /* 0x00000000000a7919 */ /* 0x000f260000002500 */
[----:B------:R-:W-:Y:S01]  /*e220*/  UIADD3 UR5, UR5, UR6, URZ ;  /* 0x0000000605057290 */ /* 0x000fe2000fffe03f */
[----:B--2---:R-:W-:-:S02]  /*e230*/  ISETP.NE.AND P0, PT, R9, 0x1, PT ;  /* 0x000000010900780c */ /* 0x004fc40003f05270 */
[----:B0-----:R-:W-:Y:S02]  /*e240*/  SHF.R.U32.HI R0, RZ, 0x3, R2 ;  /* 0x00000003ff007819 */ /* 0x001fe40000011602 */
[----:B------:R-:W-:Y:S01]  /*e250*/  LOP3.LUT R2, R2, 0x7f, RZ, 0xc0, !PT ;  /* 0x0000007f02027812 */ /* 0x000fe200078ec0ff */
[C---:B-1----:R-:W-:Y:S01]  /*e260*/  IMAD.SHL.U32 R8, R6.reuse, 0x10, RZ ;  /* 0x0000001006087824 */ /* 0x042fe200078e00ff */
[----:B------:R-:W-:Y:S01]  /*e270*/  LOP3.LUT R11, R6, 0x7f, RZ, 0xc0, !PT ;  /* 0x0000007f060b7812 */ /* 0x000fe200078ec0ff */
[C---:B------:R-:W-:Y:S02]  /*e280*/  IMAD.SHL.U32 R3, R0.reuse, 0x80, RZ ;  /* 0x0000008000037824 */ /* 0x040fe400078e00ff */
[----:B------:R-:W-:Y:S01]  /*e290*/  IMAD.SHL.U32 R0, R0, 0x10, RZ ;  /* 0x0000001000007824 */ /* 0x000fe200078e00ff */
[----:B------:R-:W-:Y:S01]  /*e2a0*/  LOP3.LUT R8, R8, 0x30, RZ, 0xe2, !PT ;  /* 0x0000003008087812 */ /* 0x000fe200078ee2ff */
[----:B------:R-:W-:Y:S01]  /*e2b0*/  IMAD.SHL.U32 R2, R2, 0x10, RZ ;  /* 0x0000001002027824 */ /* 0x000fe200078e00ff */
[----:B---3--:R-:W-:-:S02]  /*e2c0*/  SHF.R.S32.HI R5, RZ, 0x1f, R7 ;  /* 0x0000001fff057819 */ /* 0x008fc40000011407 */
[----:B------:R-:W-:Y:S02]  /*e2d0*/  LOP3.LUT R3, R8, 0x180, R3, 0xf8, !PT ;  /* 0x0000018008037812 */ /* 0x000fe400078ef803 */
[----:B------:R-:W-:Y:S02]  /*e2e0*/  LOP3.LUT R2, R2, 0x600, RZ, 0xc0, !PT ;  /* 0x0000060002027812 */ /* 0x000fe400078ec0ff */
[----:B------:R-:W-:Y:S01]  /*e2f0*/  LOP3.LUT R3, R3, 0x30, R0, 0x78, !PT ;  /* 0x0000003003037812 */ /* 0x000fe200078e7800 */
[----:B------:R-:W-:-:S05]  /*e300*/  IMAD.SHL.U32 R0, R6, 0x10, RZ ;  /* 0x0000001006007824 */ /* 0x000fca00078e00ff */
[----:B------:R-:W-:-:S04]  /*e310*/  LOP3.LUT R0, R0, 0x40, RZ, 0xc0, !PT ;  /* 0x0000004000007812 */ /* 0x000fc800078ec0ff */
[----:B------:R-:W-:Y:S02]  /*e320*/  IADD3 R0, R3, R0, R2 ;  /* 0x0000000003007210 */ /* 0x000fe40007ffe002 */
[----:B------:R-:W0:Y:S02]  /*e330*/  LDC.64 R2, c[0x0][0x2e0] ;  /* 0x0000b800ff027b82 */ /* 0x000e240000000a00 */
[----:B0-----:R-:W-:-:S04]  /*e340*/  IMAD R4, R5, R2, RZ ;  /* 0x0000000205047224 */ /* 0x001fc800078e02ff */
[C---:B------:R-:W-:Y:S02]  /*e350*/  IMAD R5, R7.reuse, R3, R4 ;  /* 0x0000000307057224 */ /* 0x040fe400078e0204 */
[----:B------:R-:W0:Y:S01]  /*e360*/  @P0 LDC R4, c[0x0][0x44c] ;  /* 0x00011300ff040b82 */ /* 0x000e220000000800 */
[----:B------:R-:W-:Y:S01]  /*e370*/  IMAD.WIDE.U32 R2, R7, R2, UR4 ;  /* 0x0000000407027e25 */ /* 0x000fe2000f8e0002 */
[----:B------:R-:W-:-:S03]  /*e380*/  ULDC.64 UR4, c[0x0][0x2d0] ;  /* 0x0000b40000047ab9 */ /* 0x000fc60000000a00 */
[----:B------:R-:W-:Y:S02]  /*e390*/  IMAD.SHL.U32 R7, R6, 0x20, RZ ;  /* 0x0000002006077824 */ /* 0x000fe400078e00ff */
[----:B------:R-:W-:Y:S01]  /*e3a0*/  IMAD.IADD R3, R3, 0x1, R5 ;  /* 0x0000000103037824 */ /* 0x000fe200078e0205 */
[----:B------:R-:W1:Y:S02]  /*e3b0*/  @P0 LDC R6, c[0x0][0x450] ;  /* 0x00011400ff060b82 */ /* 0x000e640000000800 */
[----:B------:R-:W-:-:S04]  /*e3c0*/  LOP3.LUT R7, R7, 0x60, RZ, 0xc0, !PT ;  /* 0x0000006007077812 */ /* 0x000fc800078ec0ff */
[----:B------:R-:W-:-:S05]  /*e3d0*/  LEA.HI R7, R11, R7, RZ, 0x1e ;  /* 0x000000070b077211 */ /* 0x000fca00078ff0ff */
[----:B----4-:R-:W-:-:S04]  /*e3e0*/  IMAD R7, R10, 0x80, R7 ;  /* 0x000000800a077824 */ /* 0x010fc800078e0207 */
[----:B------:R-:W-:Y:S02]  /*e3f0*/  IMAD.MOV.U32 R5, RZ, RZ, R7 ;  /* 0x000000ffff057224 */ /* 0x000fe400078e0007 */
[----:B0-----:R-:W-:-:S05]  /*e400*/  @P0 IMAD.HI.U32 R4, R7, R4, RZ ;  /* 0x0000000407040227 */ /* 0x001fca00078e00ff */
[----:B-1----:R-:W-:-:S04]  /*e410*/  @P0 SHF.R.U32.HI R5, RZ, R6, R4 ;  /* 0x00000006ff050219 */ /* 0x002fc80000011604 */
[--C-:B------:R-:W-:Y:S01]  /*e420*/  SHF.R.S32.HI R6, RZ, 0x1f, R5.reuse ;  /* 0x0000001fff067819 */ /* 0x100fe20000011405 */
[----:B------:R-:W-:Y:S02]  /*e430*/  IMAD.MOV R4, RZ, RZ, -R5 ;  /* 0x000000ffff047224 */ /* 0x000fe400078e0a05 */
[----:B------:R-:W-:-:S04]  /*e440*/  IMAD.WIDE.U32 R2, R5, UR4, R2 ;  /* 0x0000000405027c25 */ /* 0x000fc8000f8e0002 */
[----:B------:R-:W-:Y:S02]  /*e450*/  IMAD R6, R6, UR4, RZ ;  /* 0x0000000406067c24 */ /* 0x000fe4000f8e02ff */
[----:B------:R-:W-:Y:S01]  /*e460*/  IMAD R4, R9, R4, R7 ;  /* 0x0000000409047224 */ /* 0x000fe200078e0207 */
[----:B------:R-:W-:Y:S01]  /*e470*/  SHF.R.U32.HI R7, RZ, 0x2, R11 ;  /* 0x00000002ff077819 */ /* 0x000fe2000001160b */
[----:B------:R-:W-:Y:S01]  /*e480*/  IMAD R5, R5, UR5, R6 ;  /* 0x0000000505057c24 */ /* 0x000fe2000f8e0206 */
[----:B------:R-:W-:-:S03]  /*e490*/  ULDC.64 UR4, c[0x0][0x2c8] ;  /* 0x0000b20000047ab9 */ /* 0x000fc60000000a00 */
[----:B------:R-:W-:Y:S01]  /*e4a0*/  IMAD.IADD R3, R3, 0x1, R5 ;  /* 0x0000000103037824 */ /* 0x000fe200078e0205 */
[----:B------:R-:W-:Y:S01]  /*e4b0*/  SHF.R.S32.HI R5, RZ, 0x1f, R4 ;  /* 0x0000001fff057819 */ /* 0x000fe20000011404 */
[----:B------:R-:W-:-:S04]  /*e4c0*/  IMAD.WIDE.U32 R2, R4, UR4, R2 ;  /* 0x0000000404027c25 */ /* 0x000fc8000f8e0002 */
[----:B------:R-:W-:-:S04]  /*e4d0*/  IMAD R5, R5, UR4, RZ ;  /* 0x0000000405057c24 */ /* 0x000fc8000f8e02ff */
[----:B------:R-:W-:Y:S01]  /*e4e0*/  IMAD R5, R4, UR5, R5 ;  /* 0x0000000504057c24 */ /* 0x000fe2000f8e0205 */
[----:B------:R-:W-:Y:S02]  /*e4f0*/  ULDC.64 UR4, c[0x0][0x280] ;  /* 0x0000a00000047ab9 */ /* 0x000fe40000000a00 */
[----:B------:R-:W-:Y:S01]  /*e500*/  IADD3 R6, P0, R2, UR4, RZ ;  /* 0x0000000402067c10 */ /* 0x000fe2000ff1e0ff */
[----:B------:R-:W-:Y:S01]  /*e510*/  VIADD R2, R8, 0x40 ;  /* 0x0000004008027836 */ /* 0x000fe20000000000 */
[----:B------:R-:W-:Y:S02]  /*e520*/  ULDC UR4, c[0x0][0x2b8] ;  /* 0x0000ae0000047ab9 */ /* 0x000fe40000000800 */
[----:B------:R-:W-:Y:S02]  /*e530*/  IADD3.X R5, R3, UR5, R5, P0, !PT ;  /* 0x0000000503057c10 */ /* 0x000fe400087fe405 */
[----:B------:R-:W-:Y:S01]  /*e540*/  ISETP.GE.AND P0, PT, R2, UR4, PT ;  /* 0x0000000402007c0c */ /* 0x000fe2000bf06270 */
[C---:B------:R-:W-:Y:S01]  /*e550*/  VIADD R2, R8.reuse, 0x80 ;  /* 0x0000008008027836 */ /* 0x040fe20000000000 */
[----:B------:R-:W-:-:S04]  /*e560*/  ISETP.GE.AND P2, PT, R8, UR4, PT ;  /* 0x0000000408007c0c */ /* 0x000fc8000bf46270 */
[----:B------:R-:W-:Y:S01]  /*e570*/  ISETP.GE.AND P1, PT, R2, UR4, PT ;  /* 0x0000000402007c0c */ /* 0x000fe2000bf26270 */
[----:B------:R-:W-:-:S03]  /*e580*/  UMOV UR4, 0xffffffff ;  /* 0xffffffff00047882 */ /* 0x000fc60000000000 */
[----:B------:R-:W-:Y:S09]  /*e590*/  BRA.DIV UR4, `(.L_x_55) ;  /* 0x0000002604987947 */ /* 0x000ff2000b800000 */
[----:B------:R-:W0:Y:S01]  /*e5a0*/  S2R R2, SR_CTAID.X ;  /* 0x0000000000027919 */ /* 0x000e220000002500 */
[----:B------:R-:W-:Y:S02]  /*e5b0*/  ULDC UR4, c[0x0][0x288] ;  /* 0x0000a20000047ab9 */ /* 0x000fe40000000800 */
[----:B------:R-:W-:Y:S01]  /*e5c0*/  IMAD R4, R9, UR4, RZ ;  /* 0x0000000409047c24 */ /* 0x000fe2000f8e02ff */
[----:B------:R-:W1:Y:S01]  /*e5d0*/  SHFL.IDX PT, R14, R6, RZ, 0x1c1f ;  /* 0x001c1fff060e7589 */ /* 0x000e6200000e0000 */
[----:B0-----:R-:W-:-:S03]  /*e5e0*/  IMAD R7, R2, 0x80, R7 ;  /* 0x0000008002077824 */ /* 0x001fc600078e0207 */
[----:B------:R-:W0:Y:S01]  /*e5f0*/  SHFL.IDX PT, R2, R5, RZ, 0x1c1f ;  /* 0x001c1fff05027589 */ /* 0x000e2200000e0000 */
[C---:B------:R-:W-:Y:S01]  /*e600*/  VIADD R11, R7.reuse, 0x20 ;  /* 0x00000020070b7836 */ /* 0x040fe20000000000 */
[----:B------:R-:W-:-:S13]  /*e610*/  ISETP.GE.AND P4, PT, R7, R4, PT ;  /* 0x000000040700720c */ /* 0x000fda0003f86270 */
[----:B-1----:R-:W-:Y:S01]  /*e620*/  @!P4 IADD3 R10, P3, R8, R14, RZ ;  /* 0x0000000e080ac210 */ /* 0x002fe20007f7e0ff */
[----:B------:R-:W-:Y:S01]  /*e630*/  @!P4 VIADD R9, R0, UR40 ;  /* 0x000000280009cc36 */ /* 0x000fe20008000000 */
[----:B------:R-:W1:Y:S03]  /*e640*/  SHFL.IDX PT, R14, R6, 0x1, 0x1c1f ;  /* 0x003c1f00060e7f89 */ /* 0x000e6600000e0000 */
[----:B0-----:R-:W-:Y:S01]  /*e650*/  @!P4 IMAD.X R3, RZ, RZ, R2, P3 ;  /* 0x000000ffff03c224 */ /* 0x001fe200018e0602 */
[----:B------:R-:W-:Y:S01]  /*e660*/  ISETP.GE.AND P3, PT, R11, R4, PT ;  /* 0x000000040b00720c */ /* 0x000fe20003f66270 */
[----:B------:R-:W-:-:S05]  /*e670*/  @!P4 IMAD.MOV.U32 R2, RZ, RZ, R10 ;  /* 0x000000ffff02c224 */ /* 0x000fca00078e000a */
[----:B------:R-:W-:Y:S04]  /*e680*/  @!P4 LDGSTS.E.BYPASS.LTC128B.128 [R9+0x1e200], desc[UR38][R2.64], !P2 ;  /* 0x1e2000000209cfae */ /* 0x000fe8000d101d66 */
[----:B------:R-:W-:Y:S03]  /*e690*/  @!P4 LDGSTS.E.BYPASS.LTC128B.128 [R9+0x20200], desc[UR38][R2.64+0x40], !P0 ;  /* 0x202000400209cfae */ /* 0x000fe6000c101d66 */
[----:B------:R-:W-:Y:S01]  /*e6a0*/  @!P3 VIADD R21, R0, UR40 ;  /* 0x000000280015bc36 */ /* 0x000fe20008000000 */
[----:B------:R0:W-:Y:S01]  /*e6b0*/  @!P4 LDGSTS.E.BYPASS.LTC128B.128 [R9+0x22200], desc[UR38][R2.64+0x80], !P1 ;  /* 0x222000800209cfae */ /* 0x0001e2000c901d66 */
[----:B-1----:R-:W-:-:S03]  /*e6c0*/  @!P3 IADD3 R10, P4, R8, R14, RZ ;  /* 0x0000000e080ab210 */ /* 0x002fc60007f9e0ff */
[----:B0-----:R-:W0:Y:S01]  /*e6d0*/  SHFL.IDX PT, R2, R5, 0x1, 0x1c1f ;  /* 0x003c1f0005027f89 */ /* 0x001e2200000e0000 */
[----:B------:R-:W-:Y:S02]  /*e6e0*/  VIADD R9, R7, 0x40 ;  /* 0x0000004007097836 */ /* 0x000fe40000000000 */
[----:B0-----:R-:W-:Y:S02]  /*e6f0*/  @!P3 IMAD.X R14, RZ, RZ, R2, P4 ;  /* 0x000000ffff0eb224 */ /* 0x001fe400020e0602 */
[----:B------:R-:W-:Y:S02]  /*e700*/  @!P3 IMAD.MOV.U32 R2, RZ, RZ, R10 ;  /* 0x000000ffff02b224 */ /* 0x000fe400078e000a */
[----:B------:R-:W-:Y:S02]  /*e710*/  @!P3 IMAD.MOV.U32 R3, RZ, RZ, R14 ;  /* 0x000000ffff03b224 */ /* 0x000fe400078e000e */
[----:B------:R-:W0:Y:S04]  /*e720*/  SHFL.IDX PT, R14, R6, 0x2, 0x1c1f ;  /* 0x005c1f00060e7f89 */ /* 0x000e2800000e0000 */
[----:B------:R-:W-:Y:S04]  /*e730*/  @!P3 LDGSTS.E.BYPASS.LTC128B.128 [R21+0x1ea00], desc[UR38][R2.64], !P2 ;  /* 0x1ea000000215bfae */ /* 0x000fe8000d101d66 */
[----:B------:R-:W-:Y:S04]  /*e740*/  @!P3 LDGSTS.E.BYPASS.LTC128B.128 [R21+0x20a00], desc[UR38][R2.64+0x40], !P0 ;  /* 0x20a000400215bfae */ /* 0x000fe8000c101d66 */
[----:B------:R1:W-:Y:S01]  /*e750*/  @!P3 LDGSTS.E.BYPASS.LTC128B.128 [R21+0x22a00], desc[UR38][R2.64+0x80], !P1 ;  /* 0x22a000800215bfae */ /* 0x0003e2000c901d66 */
[----:B------:R-:W-:-:S03]  /*e760*/  ISETP.GE.AND P3, PT, R9, R4, PT ;  /* 0x000000040900720c */ /* 0x000fc60003f66270 */
[----:B-1----:R-:W1:Y:S10]  /*e770*/  SHFL.IDX PT, R2, R5, 0x2, 0x1c1f ;  /* 0x005c1f0005027f89 */ /* 0x002e7400000e0000 */
[----:B0-----:R-:W-:Y:S01]  /*e780*/  @!P3 IADD3 R10, P4, R8, R14, RZ ;  /* 0x0000000e080ab210 */ /* 0x001fe20007f9e0ff */
[----:B------:R-:W-:Y:S01]  /*e790*/  @!P3 VIADD R9, R0, UR40 ;  /* 0x000000280009bc36 */ /* 0x000fe20008000000 */
[----:B------:R-:W0:Y:S03]  /*e7a0*/  SHFL.IDX PT, R5, R5, 0x3, 0x1c1f ;  /* 0x007c1f0005057f89 */ /* 0x000e2600000e0000 */
[----:B-1----:R-:W-:-:S02]  /*e7b0*/  @!P3 IMAD.X R14, RZ, RZ, R2, P4 ;  /* 0x000000ffff0eb224 */ /* 0x002fc400020e0602 */
[----:B------:R-:W-:Y:S02]  /*e7c0*/  @!P3 IMAD.MOV.U32 R2, RZ, RZ, R10 ;  /* 0x000000ffff02b224 */ /* 0x000fe400078e000a */
[----:B------:R-:W-:Y:S02]  /*e7d0*/  @!P3 IMAD.MOV.U32 R3, RZ, RZ, R14 ;  /* 0x000000ffff03b224 */ /* 0x000fe400078e000e */
[----:B------:R1:W2:Y:S04]  /*e7e0*/  SHFL.IDX PT, R14, R6, 0x3, 0x1c1f ;  /* 0x007c1f00060e7f89 */ /* 0x0002a800000e0000 */
[----:B------:R1:W-:Y:S04]  /*e7f0*/  @!P3 LDGSTS.E.BYPASS.LTC128B.128 [R9+0x1f200], desc[UR38][R2.64], !P2 ;  /* 0x1f2000000209bfae */ /* 0x0003e8000d101d66 */
[----:B------:R1:W-:Y:S04]  /*e800*/  @!P3 LDGSTS.E.BYPASS.LTC128B.128 [R9+0x21200], desc[UR38][R2.64+0x40], !P0 ;  /* 0x212000400209bfae */ /* 0x0003e8000c101d66 */
[----:B0-----:R1:W-:Y:S02]  /*e810*/  @!P3 LDGSTS.E.BYPASS.LTC128B.128 [R9+0x23200], desc[UR38][R2.64+0x80], !P1 ;  /* 0x232000800209bfae */ /* 0x0013e4000c901d66 */
.L_x_115:
[----:B------:R-:W-:Y:S01]  /*e820*/  VIADD R7, R7, 0x60 ;  /* 0x0000006007077836 */ /* 0x000fe20000000000 */
[----:B------:R-:W-:Y:S04]  /*e830*/  BSSY B0, `(.L_x_56) ;  /* 0x000000c000007945 */ /* 0x000fe80003800000 */
[----:B------:R-:W-:-:S13]  /*e840*/  ISETP.GE.AND P3, PT, R7, R4, PT ;  /* 0x000000040700720c */ /* 0x000fda0003f66270 */
[----:B------:R-:W-:Y:S05]  /*e850*/  @P3 BRA `(.L_x_57) ;  /* 0x0000000000243947 */ /* 0x000fea0003800000 */
[----:B-12---:R-:W-:-:S05]  /*e860*/  IADD3 R2, P3, R8, R14, RZ ;  /* 0x0000000e08027210 */ /* 0x006fca0007f7e0ff */
[----:B------:R-:W-:Y:S02]  /*e870*/  IMAD.X R3, RZ, RZ, R5, P3 ;  /* 0x000000ffff037224 */ /* 0x000fe400018e0605 */
[----:B------:R-:W-:-:S05]  /*e880*/  VIADD R5, R0, UR40 ;  /* 0x0000002800057c36 */ /* 0x000fca0008000000 */
[----:B------:R-:W-:Y:S01]  /*e890*/  @!PT LDS RZ, [RZ] ;  /* 0x00000000fffff984 */ /* 0x000fe20000000800 */
[----:B------:R-:W-:Y:S01]  /*e8a0*/  @!PT LDS RZ, [RZ] ;  /* 0x00000000fffff984 */ /* 0x000fe20000000800 */
[----:B------:R-:W-:Y:S01]  /*e8b0*/  @!PT LDS RZ, [RZ] ;  /* 0x00000000fffff984 */ /* 0x000fe20000000800 */
[----:B------:R0:W-:Y:S04]  /*e8c0*/  LDGSTS.E.BYPASS.LTC128B.128 [R5+0x1fa00], desc[UR38][R2.64], !P2 ;  /* 0x1fa0000002057fae */ /* 0x0001e8000d101d66 */
[----:B------:R0:W-:Y:S04]  /*e8d0*/  LDGSTS.E.BYPASS.LTC128B.128 [R5+0x21a00], desc[UR38][R2.64+0x40], !P0 ;  /* 0x21a0004002057fae */ /* 0x0001e8000c101d66 */
[----:B------:R0:W-:Y:S02]  /*e8e0*/  LDGSTS.E.BYPASS.LTC128B.128 [R5+0x23a00], desc[UR38][R2.64+0x80], !P1 ;  /* 0x23a0008002057fae */ /* 0x0001e4000c901d66 */
.L_x_57:
[----:B------:R-:W-:Y:S05]  /*e8f0*/  BSYNC B0 ;  /* 0x0000000000007941 */ /* 0x000fea0003800000 */
.L_x_56:
[----:B------:R-:W-:Y:S01]  /*e900*/  NOP ;  /* 0x0000000000007918 */ /* 0x000fe20000000000 */
[----:B------:R-:W-:Y:S01]  /*e910*/  SYNCS.ARRIVE.TRANS64.RED.A0T1 RZ, [UR40+0x33400], RZ ;  /* 0x033400ffffff79a7 */ /* 0x000fe20008200428 */
[----:B------:R-:W-:Y:S01]  /*e920*/  IMAD.MOV.U32 R0, RZ, RZ, 0x1 ;  /* 0x00000001ff007424 */ /* 0x000fe200078e00ff */
[----:B------:R-:W-:Y:S04]  /*e930*/  ARRIVES.LDGSTSBAR.64.TRANSCNT [UR40+0x33400] ;  /* 0x03340000ff0079b0 */ /* 0x000fe80008000aa8 */
[----:B------:R-:W-:Y:S01]  /*e940*/  SHF.L.U32 R0, R0, 0x1f, RZ ;  /* 0x0000001f00007819 */ /* 0x000fe200000006ff */
[----:B------:R-:W-:Y:S01]  /*e950*/  NOP ;  /* 0x0000000000007918 */ /* 0x000fe20000000000 */
[----:B01----:R-:W3:Y:S01]  /*e960*/  LDL R3, [R1] ;  /* 0x0000000001037983 */ /* 0x003ee20000100800 */
[----:B------:R-:W-:Y:S01]  /*e970*/  SYNCS.ARRIVE.TRANS64.A1T0 RZ, [UR40+0x33400], RZ ;  /* 0x033400ffffff79a7 */ /* 0x000fe20008100028 */
[----:B------:R-:W-:Y:S01]  /*e980*/  VIADD R2, R17, 0xfffffffe ;  /* 0xfffffffe11027836 */ /* 0x000fe20000000000 */
[----:B------:R-:W0:Y:S04]  /*e990*/  SYNCS.PHASECHK.TRANS64.TRYWAIT P0, [UR40+0x33420], R0 ;  /* 0x03342000ff0075a7 */ /* 0x000e280008000168 */
[----:B---3--:R-:W-:Y:S01]  /*e9a0*/  ISETP.GE.AND P1, PT, R2, R3, PT ;  /* 0x000000030200720c */ /* 0x008fe20003f26270 */
[----:B0-----:R-:W-:-:S12]  /*e9b0*/  @!P0 BRA `(.L_x_58) ;  /* 0x0000002400e08947 */ /* 0x001fd80003800000 */
.L_x_116:
[----:B--2---:R-:W-:Y:S01]  /*e9c0*/  IMAD.MOV.U32 R14, RZ, RZ, 0x1 ;  /* 0x00000001ff0e7424 */ /* 0x004fe200078e00ff */
[----:B------:R-:W-:Y:S06]  /*e9d0*/  @!P1 BRA `(.L_x_59) ;  /* 0x0000001000a09947 */ /* 0x000fec0003800000 */
[----:B0-----:R-:W2:Y:S01]  /*e9e0*/  LDL R3, [R1+0x10] ;  /* 0x0000100001037983 */ /* 0x001ea20000100800 */
[----:B------:R-:W0:Y:S01]  /*e9f0*/  S2R R4, SR_TID.X ;  /* 0x0000000000047919 */ /* 0x000e220000002100 */
[----:B------:R-:W-:Y:S01]  /*ea00*/  IMAD.MOV.U32 R0, RZ, RZ, 0x1 ;  /* 0x00000001ff007424 */ /* 0x000fe200078e00ff */
[----:B0-----:R-:W-:Y:S02]  /*ea10*/  LOP3.LUT R21, R4, 0x1f, RZ, 0xc0, !PT ;  /* 0x0000001f04157812 */ /* 0x001fe400078ec0ff */
[C---:B--2---:R-:W-:Y:S02]  /*ea20*/  LOP3.LUT R20, R3.reuse, 0x1, RZ, 0xfc, !PT ;  /* 0x0000000103147812 */ /* 0x044fe400078efcff */
[----:B------:R-:W-:Y:S01]  /*ea30*/  LOP3.LUT R15, R3, 0x2, RZ, 0xfc, !PT ;  /* 0x00000002030f7812 */ /* 0x000fe200078efcff */
[----:B------:R-:W-:-:S07]  /*ea40*/  IMAD.MOV.U32 R3, RZ, RZ, RZ ;  /* 0x000000ffff037224 */ /* 0x000fce00078e00ff */
.L_x_80:
[----:B------:R-:W-:Y:S01]  /*ea50*/  LOP3.LUT P1, RZ, R18, 0x2, RZ, 0xc0, !PT ;  /* 0x0000000212ff7812 */ /* 0x000fe2000782c0ff */
[----:B------:R-:W-:Y:S01]  /*ea60*/  VIADD R13, R3, 0x1 ;  /* 0x00000001030d7836 */ /* 0x000fe20000000000 */
[----:B------:R-:W-:Y:S04]  /*ea70*/  BSSY B0, `(.L_x_60) ;  /* 0x0000098000007945 */ /* 0x000fe80003800000 */
[----:B------:R-:W-:-:S04]  /*ea80*/  ISETP.NE.AND P0, PT, R13, 0x2, PT ;  /* 0x000000020d00780c */ /* 0x000fc80003f05270 */
[----:B------:R-:W-:Y:S02]  /*ea90*/  SEL R5, RZ, 0x1, P0 ;  /* 0x00000001ff057807 */ /* 0x000fe40000000000 */
[----:B------:R-:W-:Y:S02]  /*eaa0*/  SEL R13, R13, RZ, P0 ;  /* 0x000000ff0d0d7207 */ /* 0x000fe40000000000 */
[----:B------:R-:W-:Y:S01]  /*eab0*/  LOP3.LUT R14, R0, R5, RZ, 0x3c, !PT ;  /* 0x00000005000e7212 */ /* 0x000fe200078e3cff */
[----:B0-----:R-:W-:Y:S06]  /*eac0*/  @!P1 BRA `(.L_x_61) ;  /* 0x0000000800489947 */ /* 0x001fec0003800000 */
[----:B------:R-:W-:Y:S01]  /*ead0*/  LOP3.LUT P1, RZ, R18, 0x1, RZ, 0xc0, !PT ;  /* 0x0000000112ff7812 */ /* 0x000fe2000782c0ff */
[----:B------:R-:W-:-:S12]  /*eae0*/  IMAD.MOV.U32 R6, RZ, RZ, R2 ;  /* 0x000000ffff067224 */ /* 0x000fd800078e0002 */
[----:B------:R-:W-:Y:S05]  /*eaf0*/  @!P1 BRA `(.L_x_62) ;  /* 0x00000000004c9947 */ /* 0x000fea0003800000 */
[----:B------:R-:W2:Y:S01]  /*eb00*/  LDL R8, [R1+0x4] ;  /* 0x0000040001087983 */ /* 0x000ea20000100800 */
[----:B------:R-:W0:Y:S01]  /*eb10*/  LDC R7, c[0x0][0x43c] ;  /* 0x00010f00ff077b82 */ /* 0x000e220000000800 */
[----:B------:R-:W-:-:S07]  /*eb20*/  ULDC.64 UR4, c[0x0][0x428] ;  /* 0x00010a0000047ab9 */ /* 0x000fce0000000a00 */
[----:B------:R-:W1:Y:S01]  /*eb30*/  LDC.64 R16, c[0x0][0x418] ;  /* 0x00010600ff107b82 */ /* 0x000e620000000a00 */
[----:B0-----:R-:W-:-:S13]  /*eb40*/  ISETP.NE.AND P0, PT, R7, 0x1, PT ;  /* 0x000000010700780c */ /* 0x001fda0003f05270 */
[----:B------:R-:W0:Y:S02]  /*eb50*/  @P0 LDC.64 R4, c[0x0][0x440] ;  /* 0x00011000ff040b82 */ /* 0x000e240000000a00 */
[----:B0-----:R-:W-:-:S04]  /*eb60*/  @P0 IMAD.HI.U32 R6, R2, R4, RZ ;  /* 0x0000000402060227 */ /* 0x001fc800078e00ff */
[----:B------:R-:W-:Y:S01]  /*eb70*/  IMAD.MOV.U32 R4, RZ, RZ, R2 ;  /* 0x000000ffff047224 */ /* 0x000fe200078e0002 */
[----:B------:R-:W-:-:S04]  /*eb80*/  @P0 SHF.R.U32.HI R4, RZ, R5, R6 ;  /* 0x00000005ff040219 */ /* 0x000fc80000011606 */
[--C-:B------:R-:W-:Y:S01]  /*eb90*/  SHF.R.S32.HI R5, RZ, 0x1f, R4.reuse ;  /* 0x0000001fff057819 */ /* 0x100fe20000011404 */
[----:B------:R-:W-:-:S04]  /*eba0*/  IMAD.MOV R6, RZ, RZ, -R4 ;  /* 0x000000ffff067224 */ /* 0x000fc800078e0a04 */
[----:B------:R-:W-:Y:S02]  /*ebb0*/  IMAD R6, R7, R6, R2 ;  /* 0x0000000607067224 */ /* 0x000fe400078e0202 */
[----:B------:R-:W-:-:S03]  /*ebc0*/  IMAD.WIDE.U32 R4, R19, UR4, R4 ;  /* 0x0000000413047c25 */ /* 0x000fc6000f8e0004 */
[----:B-1----:R-:W-:Y:S01]  /*ebd0*/  LEA R16, P0, R4, R16, 0x2 ;  /* 0x0000001004107211 */ /* 0x002fe200078010ff */
[----:B--2---:R-:W-:-:S04]  /*ebe0*/  IMAD R7, R8, UR4, RZ ;  /* 0x0000000408077c24 */ /* 0x004fc8000f8e02ff */
[----:B------:R-:W-:-:S04]  /*ebf0*/  IMAD R7, R19, UR5, R7 ;  /* 0x0000000513077c24 */ /* 0x000fc8000f8e0207 */
[----:B------:R-:W-:-:S05]  /*ec00*/  IMAD.IADD R7, R7, 0x1, R5 ;  /* 0x0000000107077824 */ /* 0x000fca00078e0205 */
[----:B------:R-:W-:-:S05]  /*ec10*/  LEA.HI.X R17, R4, R17, R7, 0x2, P0 ;  /* 0x0000001104117211 */ /* 0x000fca00000f1407 */
[----:B------:R0:W5:Y:S02]  /*ec20*/  LDG.E R16, desc[UR38][R16.64] ;  /* 0x0000002610107981 */ /* 0x000164000c1e1900 */
.L_x_62:
[----:B------:R-:W1:Y:S01]  /*ec30*/  S2R R4, SR_TID.X ;  /* 0x0000000000047919 */ /* 0x000e620000002100 */
[----:B------:R-:W-:Y:S02]  /*ec40*/  LEA R8, R13, UR40, 0x3 ;  /* 0x000000280d087c11 */ /* 0x000fe4000f8e18ff */
[----:B-1----:R-:W-:Y:S02]  /*ec50*/  LOP3.LUT R5, R4, 0x7f, RZ, 0xc0, !PT ;  /* 0x0000007f04057812 */ /* 0x002fe400078ec0ff */
[----:B------:R-:W-:Y:S02]  /*ec60*/  SHF.L.U32 R4, R14, 0x1f, RZ ;  /* 0x0000001f0e047819 */ /* 0x000fe400000006ff */
[----:B------:R-:W-:Y:S02]  /*ec70*/  ISETP.NE.AND P1, PT, R5, RZ, PT ;  /* 0x000000ff0500720c */ /* 0x000fe40003f25270 */
[----:B------:R-:W1:Y:S02]  /*ec80*/  SYNCS.PHASECHK.TRANS64.TRYWAIT P0, [R8+URZ+0x33480], R4 ;  /* 0x03348004080075a7 */ /* 0x000e64000800017f */
[----:B-1----:R-:W-:Y:S09]  /*ec90*/  @!P0 BRA `(.L_x_63) ;  /* 0x0000002400408947 */ /* 0x002ff20003800000 */
.L_x_117:
[----:B------:R-:W-:Y:S04]  /*eca0*/  BSSY B1, `(.L_x_64) ;  /* 0x0000007000017945 */ /* 0x000fe80003800000 */
[----:B------:R-:W-:Y:S05]  /*ecb0*/  @P1 BRA `(.L_x_65) ;  /* 0x0000000000141947 */ /* 0x000fea0003800000 */
[----:B------:R-:W-:Y:S01]  /*ecc0*/  ISETP.NE.AND P0, PT, R21, RZ, PT ;  /* 0x000000ff1500720c */ /* 0x000fe20003f05270 */
[----:B------:R-:W-:-:S04]  /*ecd0*/  IMAD.MOV.U32 R5, RZ, RZ, 0x7800 ;  /* 0x00007800ff057424 */ /* 0x000fc800078e00ff */
[----:B------:R2:W-:Y:S08]  /*ece0*/  SYNCS.ARRIVE.TRANS64 RZ, [R8+URZ+0x33470], R5 ;  /* 0x0334700508ff79a7 */ /* 0x0005f0000800003f */
[----:B------:R-:W-:Y:S05]  /*ecf0*/  @!P0 BRA `(.L_x_65) ;  /* 0x0000000000048947 */ /* 0x000fea0003800000 */
[----:B------:R-:W-:Y:S01]  /*ed00*/  BPT.TRAP 0x1 ;  /* 0x000000040000795c */ /* 0x000fe20000300000 */
.L_x_65:
[----:B------:R-:W-:Y:S05]  /*ed10*/  BSYNC B1 ;  /* 0x0000000000017941 */ /* 0x000fea0003800000 */
.L_x_64:
[----:B------:R-:W-:Y:S01]  /*ed20*/  IMAD.U32 R7, RZ, RZ, UR40 ;  /* 0x00000028ff077e24 */ /* 0x000fe2000f8e00ff */
[----:B------:R-:W-:Y:S01]  /*ed30*/  R2UR UR33, R8 ;  /* 0x00000000082172ca */ /* 0x000fe200000e0000 */
[----:B------:R-:W-:Y:S01]  /*ed40*/  IMAD R6, R6, 0xa0, RZ ;  /* 0x000000a006067824 */ /* 0x000fe200078e02ff */
[----:B------:R-:W-:Y:S01]  /*ed50*/  ULDC.64 UR6, c[0x0][0x198] ;  /* 0x0000660000067ab9 */ /* 0x000fe20000000a00 */
[----:B------:R-:W-:Y:S01]  /*ed60*/  IMAD R7, R13, 0x7800, R7 ;  /* 0x000078000d077824 */ /* 0x000fe200078e0207 */
[----:B------:R-:W-:Y:S01]  /*ed70*/  UIADD3 UR6, UP0, UR6, 0x470, URZ ;  /* 0x0000047006067890 */ /* 0x000fe2000ff1e03f */
[----:B------:R-:W-:Y:S01]  /*ed80*/  IMAD.MOV.U32 R11, RZ, RZ, RZ ;  /* 0x000000ffff0b7224 */ /* 0x000fe200078e00ff */
[----:B------:R-:W-:Y:S01]  /*ed90*/  R2UR UR35, R6 ;  /* 0x00000000062372ca */ /* 0x000fe200000e0000 */
[----:B------:R-:W-:Y:S01]  /*eda0*/  UMOV UR8, 0x0 ;  /* 0x0000000000087882 */ /* 0x000fe20000000000 */
[----:B------:R-:W-:Y:S01]  /*edb0*/  R2UR UR4, R7 ;  /* 0x00000000070472ca */ /* 0x000fe200000e0000 */
[----:B------:R-:W-:Y:S01]  /*edc0*/  UIADD3.X UR7, URZ, UR7, URZ, UP0, !UPT ;  /* 0x000000073f077290 */ /* 0x000fe200087fe43f */
[----:B------:R-:W-:Y:S01]  /*edd0*/  R2UR UR34, R11 ;  /* 0x000000000b2272ca */ /* 0x000fe200000e0000 */
[----:B------:R-:W-:Y:S01]  /*ede0*/  UMOV UR9, 0x14f00000 ;  /* 0x14f0000000097882 */ /* 0x000fe20000000000 */
[----:B------:R-:W-:Y:S01]  /*edf0*/  PLOP3.LUT P0, PT, PT, PT, PT, 0x80, 0x0 ;  /* 0x000000000000781c */ /* 0x000fe20003f0f070 */
[----:B------:R-:W-:-:S08]  /*ee00*/  UIADD3 UR33, UR33, 0x33470, URZ ;  /* 0x0003347021217890 */ /* 0x000fd0000fffe03f */
[----:B------:R-:W-:-:S12]  /*ee10*/  UIADD3 UR32, UR4, 0xf200, URZ ;  /* 0x0000f20004207890 */ /* 0x000fd8000fffe03f */
.L_x_66:
[----:B------:R-:W-:-:S13]  /*ee20*/  @P0 ELECT P2, URZ, PT ;  /* 0x00000000003f082f */ /* 0x000fda0003840000 */
[----:B-----5:R-:W-:Y:S02]  /*ee30*/  @P2 R2UR UR37, R16 ;  /* 0x00000000102522ca */ /* 0x020fe400000e0000 */
[----:B------:R-:W-:-:S11]  /*ee40*/  @P2 PLOP3.LUT P0, PT, P2, PT, PT, 0x8, 0x0 ;  /* 0x000000000000281c */ /* 0x000fd6000170e170 */
[----:B------:R3:W-:Y:S01]  /*ee50*/  UTMALDG.4D [UR32], [UR6], desc[UR8] ;  /* 0x00000820060075b4 */ /* 0x0007e20008019000 */
[----:B------:R-:W-:Y:S01]  /*ee60*/  PLOP3.LUT P2, PT, PT, PT, PT, 0x8, 0x0 ;  /* 0x000000000000781c */ /* 0x000fe20003f4e170 */
[----:B---3--:R-:W-:-:S12]  /*ee70*/  @P0 BRA.U.ANY `(.L_x_66) ;  /* 0xfffffffd00e80947 */ /* 0x008fd8000393ffff */
[----:B------:R-:W-:Y:S01]  /*ee80*/  IMAD.MOV.U32 R10, RZ, RZ, 0x40 ;  /* 0x00000040ff0a7424 */ /* 0x000fe200078e00ff */
[----:B------:R-:W-:Y:S01]  /*ee90*/  R2UR UR11, R6 ;  /* 0x00000000060b72ca */ /* 0x000fe200000e0000 */
[----:B------:R-:W-:Y:S01]  /*eea0*/  UIADD3 UR8, UR4, 0x11a00, URZ ;  /* 0x00011a0004087890 */ /* 0x000fe2000fffe03f */
[----:B------:R-:W-:Y:S01]  /*eeb0*/  PLOP3.LUT P0, PT, PT, PT, PT, 0x80, 0x0 ;  /* 0x000000000000781c */ /* 0x000fe20003f0f070 */
[----:B------:R-:W-:Y:S01]  /*eec0*/  UMOV UR14, 0x0 ;  /* 0x00000000000e7882 */ /* 0x000fe20000000000 */
[----:B------:R-:W-:Y:S01]  /*eed0*/  R2UR UR10, R10 ;  /* 0x000000000a0a72ca */ /* 0x000fe200000e0000 */
[----:B------:R-:W-:-:S14]  /*eee0*/  UMOV UR15, 0x14f00000 ;  /* 0x14f00000000f7882 */ /* 0x000fdc0000000000 */
.L_x_67:
[----:B------:R-:W-:-:S13]  /*eef0*/  @P0 ELECT P2, URZ, PT ;  /* 0x00000000003f082f */ /* 0x000fda0003840000 */
[----:B------:R-:W-:Y:S01]  /*ef00*/  @P2 R2UR UR13, R16 ;  /* 0x00000000100d22ca */ /* 0x000fe200000e0000 */
[----:B------:R-:W-:Y:S01]  /*ef10*/  UMOV UR9, UR33 ;  /* 0x0000002100097c82 */ /* 0x000fe20008000000 */
[----:B------:R-:W-:Y:S01]  /*ef20*/  UMOV UR12, UR36 ;  /* 0x00000024000c7c82 */ /* 0x000fe20008000000 */
[----:B------:R-:W-:-:S10]  /*ef30*/  @P2 PLOP3.LUT P0, PT, P2, PT, PT, 0x8, 0x0 ;  /* 0x000000000000281c */ /* 0x000fd4000170e170 */
[----:B------:R3:W-:Y:S01]  /*ef40*/  UTMALDG.4D [UR8], [UR6], desc[UR14] ;  /* 0x00000e08060075b4 */ /* 0x0007e20008019000 */
[----:B------:R-:W-:Y:S02]  /*ef50*/  PLOP3.LUT P2, PT, PT, PT, PT, 0x8, 0x0 ;  /* 0x000000000000781c */ /* 0x000fe40003f4e170 */
[----:B---3--:R-:W-:Y:S11]  /*ef60*/  @P0 BRA.U.ANY `(.L_x_67) ;  /* 0xfffffffd00e00947 */ /* 0x008ff6000393ffff */
[----:B------:R-:W-:Y:S01]  /*ef70*/  IMAD.MOV.U32 R9, RZ, RZ, 0x80 ;  /* 0x00000080ff097424 */ /* 0x000fe200078e00ff */
[----:B------:R-:W-:Y:S01]  /*ef80*/  R2UR UR11, R6 ;  /* 0x00000000060b72ca */ /* 0x000fe200000e0000 */
[----:B------:R-:W-:Y:S01]  /*ef90*/  UIADD3 UR8, UR4, 0x14200, URZ ;  /* 0x0001420004087890 */ /* 0x000fe2000fffe03f */
[----:B------:R-:W-:Y:S01]  /*efa0*/  PLOP3.LUT P0, PT, PT, PT, PT, 0x80, 0x0 ;  /* 0x000000000000781c */ /* 0x000fe20003f0f070 */
[----:B------:R-:W-:Y:S01]  /*efb0*/  UMOV UR5, 0x14f00000 ;  /* 0x14f0000000057882 */ /* 0x000fe20000000000 */
[----:B------:R-:W-:Y:S01]  /*efc0*/  R2UR UR10, R9 ;  /* 0x00000000090a72ca */ /* 0x000fe200000e0000 */
[----:B------:R-:W-:-:S14]  /*efd0*/  UMOV UR4, 0x0 ;  /* 0x0000000000047882 */ /* 0x000fdc0000000000 */
.L_x_68:
        /* <DEDUP_REMOVED lines=8> */
[----:B------:R-:W3:Y:S02]  /*f060*/  SYNCS.PHASECHK.TRANS64.TRYWAIT P0, [R8+URZ+0x33440], R4 ;  /* 0x03344004080075a7 */ /* 0x000ee4000800017f */
[----:B---3--:R-:W-:Y:S05]  /*f070*/  @!P0 BRA `(.L_x_69) ;  /* 0x00000020005c8947 */ /* 0x008fea0003800000 */
.L_x_118:
[----:B------:R-:W-:Y:S01]  /*f080*/  BSSY B1, `(.L_x_70) ;  /* 0x0000009000017945 */ /* 0x000fe20003800000 */
[----:B-1-3--:R-:W-:Y:S02]  /*f090*/  IMAD.MOV.U32 R4, RZ, RZ, 0x0 ;  /* 0x00000000ff047424 */ /* 0x00afe400078e00ff */
[----:B--2---:R-:W-:Y:S01]  /*f0a0*/  IMAD.MOV.U32 R5, RZ, RZ, 0x14f00000 ;  /* 0x14f00000ff057424 */ /* 0x004fe200078e00ff */
[----:B------:R-:W-:Y:S06]  /*f0b0*/  @P1 BRA `(.L_x_71) ;  /* 0x0000000000141947 */ /* 0x000fec0003800000 */
[----:B------:R-:W-:Y:S01]  /*f0c0*/  ISETP.NE.AND P0, PT, R21, RZ, PT ;  /* 0x000000ff1500720c */ /* 0x000fe20003f05270 */
[----:B------:R-:W-:-:S04]  /*f0d0*/  IMAD.MOV.U32 R12, RZ, RZ, 0x7800 ;  /* 0x00007800ff0c7424 */ /* 0x000fc800078e00ff */
[----:B------:R1:W-:Y:S08]  /*f0e0*/  SYNCS.ARRIVE.TRANS64 RZ, [R8+URZ+0x33430], R12 ;  /* 0x0334300c08ff79a7 */ /* 0x0003f0000800003f */
[----:B------:R-:W-:Y:S05]  /*f0f0*/  @!P0 BRA `(.L_x_71) ;  /* 0x0000000000048947 */ /* 0x000fea0003800000 */
[----:B------:R-:W-:Y:S01]  /*f100*/  BPT.TRAP 0x1 ;  /* 0x000000040000795c */ /* 0x000fe20000300000 */
.L_x_71:
[----:B------:R-:W-:Y:S05]  /*f110*/  BSYNC B1 ;  /* 0x0000000000017941 */ /* 0x000fea0003800000 */
.L_x_70:
[----:B------:R-:W-:Y:S01]  /*f120*/  R2UR UR4, R7 ;  /* 0x00000000070472ca */ /* 0x000fe200000e0000 */
[----:B------:R-:W-:Y:S01]  /*f130*/  ULDC.64 UR6, c[0x0][0x198] ;  /* 0x0000660000067ab9 */ /* 0x000fe20000000a00 */
[----:B------:R-:W-:Y:S01]  /*f140*/  R2UR UR9, R8 ;  /* 0x00000000080972ca */ /* 0x000fe200000e0000 */
[----:B------:R-:W-:Y:S01]  /*f150*/  UIADD3 UR6, UP0, UR6, 0x370, URZ ;  /* 0x0000037006067890 */ /* 0x000fe2000ff1e03f */
[----:B------:R-:W-:Y:S02]  /*f160*/  R2UR UR10, R11 ;  /* 0x000000000b0a72ca */ /* 0x000fe400000e0000 */
[----:B------:R-:W-:Y:S01]  /*f170*/  R2UR UR14, R4 ;  /* 0x00000000040e72ca */ /* 0x000fe200000e0000 */
[----:B------:R-:W-:Y:S01]  /*f180*/  UIADD3.X UR7, URZ, UR7, URZ, UP0, !UPT ;  /* 0x000000073f077290 */ /* 0x000fe200087fe43f */
[----:B------:R-:W-:Y:S02]  /*f190*/  R2UR UR15, R5 ;  /* 0x00000000050f72ca */ /* 0x000fe400000e0000 */
[----:B------:R-:W-:-:S02]  /*f1a0*/  R2UR UR11, R6 ;  /* 0x00000000060b72ca */ /* 0x000fc400000e0000 */
[----:B------:R-:W-:Y:S01]  /*f1b0*/  PLOP3.LUT P0, PT, PT, PT, PT, 0x80, 0x0 ;  /* 0x000000000000781c */ /* 0x000fe20003f0f070 */
[----:B------:R-:W-:Y:S02]  /*f1c0*/  UIADD3 UR8, UR4, 0x24200, URZ ;  /* 0x0002420004087890 */ /* 0x000fe4000fffe03f */
[----:B------:R-:W-:-:S12]  /*f1d0*/  UIADD3 UR9, UR9, 0x33430, URZ ;  /* 0x0003343009097890 */ /* 0x000fd8000fffe03f */
.L_x_72:
[----:B------:R-:W-:-:S13]  /*f1e0*/  @P0 ELECT P1, URZ, PT ;  /* 0x00000000003f082f */ /* 0x000fda0003820000 */
[----:B------:R-:W-:Y:S01]  /*f1f0*/  @P1 R2UR UR13, R16 ;  /* 0x00000000100d12ca */ /* 0x000fe200000e0000 */
[----:B------:R-:W-:Y:S01]  /*f200*/  UMOV UR12, UR36 ;  /* 0x00000024000c7c82 */ /* 0x000fe20008000000 */
[----:B------:R-:W-:-:S11]  /*f210*/  @P1 PLOP3.LUT P0, PT, P1, PT, PT, 0x8, 0x0 ;  /* 0x000000000000181c */ /* 0x000fd60000f0e170 */
[----:B------:R2:W-:Y:S01]  /*f220*/  UTMALDG.4D [UR8], [UR6], desc[UR14] ;  /* 0x00000e08060075b4 */ /* 0x0005e20008019000 */
[----:B------:R-:W-:Y:S01]  /*f230*/  PLOP3.LUT P1, PT, PT, PT, PT, 0x8, 0x0 ;  /* 0x000000000000781c */ /* 0x000fe20003f2e170 */
[----:B--2---:R-:W-:-:S12]  /*f240*/  @P0 BRA.U.ANY `(.L_x_72) ;  /* 0xfffffffd00e40947 */ /* 0x004fd8000393ffff */
[----:B------:R-:W-:Y:S01]  /*f250*/  R2UR UR10, R10 ;  /* 0x000000000a0a72ca */ /* 0x000fe200000e0000 */
[----:B------:R-:W-:Y:S01]  /*f260*/  UIADD3 UR8, UR4, 0x26a00, URZ ;  /* 0x00026a0004087890 */ /* 0x000fe2000fffe03f */
[----:B------:R-:W-:Y:S02]  /*f270*/  R2UR UR14, R4 ;  /* 0x00000000040e72ca */ /* 0x000fe400000e0000 */
[----:B------:R-:W-:Y:S02]  /*f280*/  R2UR UR15, R5 ;  /* 0x00000000050f72ca */ /* 0x000fe400000e0000 */
[----:B------:R-:W-:Y:S02]  /*f290*/  R2UR UR11, R6 ;  /* 0x00000000060b72ca */ /* 0x000fe400000e0000 */
[----:B------:R-:W-:-:S13]  /*f2a0*/  PLOP3.LUT P0, PT, PT, PT, PT, 0x80, 0x0 ;  /* 0x000000000000781c */ /* 0x000fda0003f0f070 */
.L_x_73:
        /* <DEDUP_REMOVED lines=13> */
.L_x_74:
[----:B------:R-:W-:-:S13]  /*f380*/  @P0 ELECT P1, URZ, PT ;  /* 0x00000000003f082f */ /* 0x000fda0003820000 */
[----:B------:R-:W-:Y:S01]  /*f390*/  @P1 R2UR UR13, R16 ;  /* 0x00000000100d12ca */ /* 0x000fe200000e0000 */
[----:B------:R-:W-:Y:S01]  /*f3a0*/  UMOV UR12, UR36 ;  /* 0x00000024000c7c82 */ /* 0x000fe20008000000 */
[----:B------:R-:W-:-:S11]  /*f3b0*/  @P1 PLOP3.LUT P0, PT, P1, PT, PT, 0x8, 0x0 ;  /* 0x000000000000181c */ /* 0x000fd60000f0e170 */
[----:B------:R2:W-:Y:S01]  /*f3c0*/  UTMALDG.4D [UR8], [UR6], desc[UR14] ;  /* 0x00000e08060075b4 */ /* 0x0005e20008019000 */
[----:B------:R-:W-:Y:S01]  /*f3d0*/  PLOP3.LUT P1, PT, PT, PT, PT, 0x8, 0x0 ;  /* 0x000000000000781c */ /* 0x000fe20003f2e170 */
[----:B--2---:R-:W-:-:S12]  /*f3e0*/  @P0 BRA.U.ANY `(.L_x_74) ;  /* 0xfffffffd00e40947 */ /* 0x004fd8000393ffff */
.L_x_61:
[----:B------:R-:W-:Y:S05]  /*f3f0*/  BSYNC B0 ;  /* 0x0000000000007941 */ /* 0x000fea0003800000 */
.L_x_60:
[----:B------:R-:W-:-:S13]  /*f400*/  ISETP.NE.AND P0, PT, R20, 0x3, PT ;  /* 0x000000031400780c */ /* 0x000fda0003f05270 */
[----:B------:R-:W-:Y:S05]  /*f410*/  @!P0 BRA `(.L_x_75) ;  /* 0x0000000000048947 */ /* 0x000fea0003800000 */
[----:B------:R-:W-:Y:S01]  /*f420*/  BPT.TRAP 0x1 ;  /* 0x000000040000795c */ /* 0x000fe20000300000 */
.L_x_75:
[----:B------:R-:W-:Y:S02]  /*f430*/  LOP3.LUT R5, R0, 0x1, RZ, 0x3c, !PT ;  /* 0x0000000100057812 */ /* 0x000fe400078e3cff */
[----:B-1----:R-:W-:Y:S02]  /*f440*/  LEA R12, R3, UR40, 0x3 ;  /* 0x00000028030c7c11 */ /* 0x002fe4000f8e18ff */
[----:B------:R-:W-:Y:S02]  /*f450*/  SHF.L.U32 R5, R5, 0x1f, RZ ;  /* 0x0000001f05057819 */ /* 0x000fe400000006ff */
[----:B------:R-:W-:Y:S02]  /*f460*/  ISETP.NE.AND P1, PT, R15, 0x3, PT ;  /* 0x000000030f00780c */ /* 0x000fe40003f25270 */
[----:B------:R-:W1:Y:S02]  /*f470*/  SYNCS.PHASECHK.TRANS64.TRYWAIT P0, [R12+URZ+0x33470], R5 ;  /* 0x033470050c0075a7 */ /* 0x000e64000800017f */
[----:B-1----:R-:W-:Y:S09]  /*f480*/  @!P0 BRA `(.L_x_76) ;  /* 0x0000001c006c8947 */ /* 0x002ff20003800000 */
.L_x_119:
[----:B------:R-:W-:Y:S05]  /*f490*/  @!P1 BRA `(.L_x_77) ;  /* 0x0000000000049947 */ /* 0x000fea0003800000 */
[----:B------:R-:W-:Y:S01]  /*f4a0*/  BPT.TRAP 0x1 ;  /* 0x000000040000795c */ /* 0x000fe20000300000 */
.L_x_77:
[----:B-1----:R-:W-:Y:S01]  /*f4b0*/  SHF.L.U32 R5, R0, 0x1f, RZ ;  /* 0x0000001f00057819 */ /* 0x002fe200000006ff */
[----:B------:R-:W-:-:S03]  /*f4c0*/  IMAD R3, R3, 0x7800, RZ ;  /* 0x0000780003037824 */ /* 0x000fc600078e02ff */
[----:B------:R-:W1:Y:S02]  /*f4d0*/  SYNCS.PHASECHK.TRANS64.TRYWAIT P0, [R12+URZ+0x33460], R5 ;  /* 0x033460050c0075a7 */ /* 0x000e64000800017f */
[----:B-1----:R-:W-:Y:S05]  /*f4e0*/  @!P0 BRA `(.L_x_78) ;  /* 0x0000001c00688947 */ /* 0x002fea0003800000 */
.L_x_120:
[----:B------:R-:W2:Y:S04]  /*f4f0*/  LDL R0, [R1+0x8] ;  /* 0x0000080001007983 */ /* 0x000ea80000100800 */
[----:B------:R-:W3:Y:S01]  /*f500*/  LDL R10, [R1+0xc] ;  /* 0x00000c00010a7983 */ /* 0x000ee20000100800 */
[----:B------:R-:W-:Y:S05]  /*f510*/  WARPSYNC.ALL ;  /* 0x0000000000007948 */ /* 0x000fea0003800000 */
[----:B--2---:R-:W-:-:S02]  /*f520*/  LOP3.LUT R0, R3, R0, RZ, 0xfc, !PT ;  /* 0x0000000003007212 */ /* 0x004fc400078efcff */
[----:B---3--:R-:W-:-:S03]  /*f530*/  LOP3.LUT R3, R3, R10, RZ, 0xfc, !PT ;  /* 0x0000000a03037212 */ /* 0x008fc600078efcff */
[----:B-1----:R-:W1:Y:S02]  /*f540*/  LDSM.16.MT88.4 R4, [R0+UR40+0xf200] ;  /* 0x00f200280004783b */ /* 0x002e640008004200 */
[----:B------:R-:W-:Y:S01]  /*f550*/  VIADD R3, R3, UR40 ;  /* 0x0000002803037c36 */ /* 0x000fe20008000000 */
[C-C-:B-1----:R-:W-:Y:S02]  /*f560*/  PRMT R8, R4.reuse, 0x6420, R5.reuse ;  /* 0x0000642004087816 */ /* 0x142fe40000000005 */
[----:B------:R-:W-:Y:S02]  /*f570*/  PRMT R9, R4, 0x7531, R5 ;  /* 0x0000753104097816 */ /* 0x000fe40000000005 */
[C-C-:B------:R-:W-:Y:S02]  /*f580*/  PRMT R10, R6.reuse, 0x6420, R7.reuse ;  /* 0x00006420060a7816 */ /* 0x140fe40000000007 */
[----:B------:R-:W-:-:S05]  /*f590*/  PRMT R11, R6, 0x7531, R7 ;  /* 0x00007531060b7816 */ /* 0x000fca0000000007 */
[----:B------:R-:W-:Y:S04]  /*f5a0*/  STSM.16.M88.4 [R3+0x200], R8 ;  /* 0x0002000803007844 */ /* 0x000fe80000000200 */
[----:B------:R-:W1:Y:S02]  /*f5b0*/  LDSM.16.MT88.4 R4, [R0+UR40+0x11a00] ;  /* 0x011a00280004783b */ /* 0x000e640008004200 */
[C-C-:B-1----:R-:W-:Y:S02]  /*f5c0*/  PRMT R8, R4.reuse, 0x6420, R5.reuse ;  /* 0x0000642004087816 */ /* 0x142fe40000000005 */
[----:B------:R-:W-:Y:S02]  /*f5d0*/  PRMT R9, R4, 0x7531, R5 ;  /* 0x0000753104097816 */ /* 0x000fe40000000005 */
[----:B------:R-:W-:-:S02]  /*f5e0*/  PRMT R10, R6, 0x6420, R7 ;  /* 0x00006420060a7816 */ /* 0x000fc40000000007 */
        /* <DEDUP_REMOVED lines=79> */
[----:B------:R1:W-:Y:S01]  /*fae0*/  STSM.16.M88.4 [R3+0x7200], R8 ;  /* 0x0072000803007844 */ /* 0x0003e20000000200 */
[----:B------:R-:W-:Y:S01]  /*faf0*/  @!PT LDS RZ, [RZ] ;  /* 0x00000000fffff984 */ /* 0x000fe20000000800 */
[----:B------:R-:W-:Y:S01]  /*fb00*/  @!PT LDS RZ, [RZ] ;  /* 0x00000000fffff984 */ /* 0x000fe20000000800 */
[----:B------:R-:W-:Y:S01]  /*fb10*/  @!PT LDS RZ, [RZ] ;  /* 0x00000000fffff984 */ /* 0x000fe20000000800 */
[----:B------:R-:W-:Y:S01]  /*fb20*/  @!PT LDS RZ, [RZ] ;  /* 0x00000000fffff984 */ /* 0x000fe20000000800 */
[----:B------:R2:W-:Y:S06]  /*fb30*/  MEMBAR.ALL.CTA ;  /* 0x0000000000007992 */ /* 0x0005ec0000008000 */
[----:B--2---:R-:W2:Y:S01]  /*fb40*/  FENCE.VIEW.ASYNC.S ;  /* 0x00000000000073c6 */ /* 0x004ea20000000000 */
[----:B------:R-:W-:Y:S05]  /*fb50*/  @!P1 BRA `(.L_x_79) ;  /* 0x0000000000049947 */ /* 0x000fea0003800000 */
[----:B------:R-:W-:Y:S01]  /*fb60*/  BPT.TRAP 0x1 ;  /* 0x000000040000795c */ /* 0x000fe20000300000 */
.L_x_79:
[----:B-1----:R-:W3:Y:S01]  /*fb70*/  LDL R3, [R1] ;  /* 0x0000000001037983 */ /* 0x002ee20000100800 */
[----:B--2---:R-:W-:Y:S01]  /*fb80*/  SYNCS.ARRIVE.TRANS64.A1T0 RZ, [R12+URZ+0x33450], RZ ;  /* 0x033450ff0cff79a7 */ /* 0x004fe2000810003f */
[----:B------:R-:W1:Y:S02]  /*fb90*/  S2R R0, SR_TID.X ;  /* 0x0000000000007919 */ /* 0x000e640000002100 */
[----:B-1----:R-:W-:Y:S01]  /*fba0*/  LOP3.LUT R0, R0, 0x7f, RZ, 0xc0, !PT ;  /* 0x0000007f00007812 */ /* 0x002fe200078ec0ff */
[----:B------:R-:W-:Y:S03]  /*fbb0*/  BAR.SYNC.DEFER_BLOCKING 0x2, 0x80 ;  /* 0x0082000000007b1d */ /* 0x000fe60000010000 */
[----:B------:R-:W-:-:S13]  /*fbc0*/  ISETP.NE.AND P0, PT, R0, RZ, PT ;  /* 0x000000ff0000720c */ /* 0x000fda0003f05270 */
[----:B------:R-:W-:-:S05]  /*fbd0*/  @!P0 VIADD R0, R12, 0x33480 ;  /* 0x000334800c008836 */ /* 0x000fca0000000000 */
[----:B------:R-:W-:-:S04]  /*fbe0*/  @!P0 PRMT R0, RZ, 0x654, R0 ;  /* 0x00000654ff008816 */ /* 0x000fc80000000000 */
[----:B------:R1:W-:Y:S02]  /*fbf0*/  @!P0 SYNCS.ARRIVE.TRANS64.RED.A1T0 RZ, [R0+URZ], RZ ;  /* 0x000000ff00ff89a7 */ /* 0x0003e4000810043f */
[----:B-1----:R-:W-:Y:S01]  /*fc00*/  IMAD.MOV.U32 R0, RZ, RZ, R14 ;  /* 0x000000ffff007224 */ /* 0x002fe200078e000e */
[C---:B---3--:R-:W-:Y:S01]  /*fc10*/  ISETP.GT.AND P0, PT, R2.reuse, R3, PT ;  /* 0x000000030200720c */ /* 0x048fe20003f04270 */
[----:B------:R-:W-:Y:S02]  /*fc20*/  VIADD R2, R2, 0xffffffff ;  /* 0xffffffff02027836 */ /* 0x000fe40000000000 */
[----:B------:R-:W-:-:S10]  /*fc30*/  IMAD.MOV.U32 R3, RZ, RZ, R13 ;  /* 0x000000ffff037224 */ /* 0x000fd400078e000d */
[----:B------:R-:W-:Y:S05]  /*fc40*/  @P0 BRA `(.L_x_80) ;  /* 0xffffffec00800947 */ /* 0x000fea000383ffff */
[----:B------:R-:W-:Y:S05]  /*fc50*/  BRA `(.L_x_81) ;  /* 0x0000000000047947 */ /* 0x000fea0003800000 */
.L_x_59:
[----:B------:R-:W-:-:S07]  /*fc60*/  IMAD.MOV.U32 R13, RZ, RZ, RZ ;  /* 0x000000ffff0d7224 */ /* 0x000fce00078e00ff */
.L_x_81:
[----:B------:R-:W0:Y:S02]  /*fc70*/  LDL R2, [R1+0x10] ;  /* 0x0000100001027983 */ /* 0x000e240000100800 */
[----:B0-----:R-:W-:-:S04]  /*fc80*/  LOP3.LUT R0, R2, 0x1, RZ, 0xfc, !PT ;  /* 0x0000000102007812 */ /* 0x001fc800078efcff */
[----:B------:R-:W-:-:S13]  /*fc90*/  ISETP.NE.AND P0, PT, R0, 0x3, PT ;  /* 0x000000030000780c */ /* 0x000fda0003f05270 */
[----:B------:R-:W-:Y:S05]  /*fca0*/  @!P0 BRA `(.L_x_82) ;  /* 0x0000000000048947 */ /* 0x000fea0003800000 */
[----:B------:R-:W-:Y:S01]  /*fcb0*/  BPT.TRAP 0x1 ;  /* 0x000000040000795c */ /* 0x000fe20000300000 */
.L_x_82:
[----:B------:R-:W-:Y:S01]  /*fcc0*/  LOP3.LUT R0, R14, 0x1, RZ, 0x3c, !PT ;  /* 0x000000010e007812 */ /* 0x000fe200078e3cff */
[----:B------:R-:W-:Y:S01]  /*fcd0*/  BSSY B0, `(.L_x_83) ;  /* 0x0000007000007945 */ /* 0x000fe20003800000 */
[----:B------:R-:W-:Y:S02]  /*fce0*/  LEA R3, R13, UR40, 0x3 ;  /* 0x000000280d037c11 */ /* 0x000fe4000f8e18ff */
[----:B------:R-:W-:Y:S02]  /*fcf0*/  SHF.L.U32 R0, R0, 0x1f, RZ ;  /* 0x0000001f00007819 */ /* 0x000fe400000006ff */
[----:B------:R-:W-:Y:S02]  /*fd00*/  LOP3.LUT R2, R2, 0x2, RZ, 0xfc, !PT ;  /* 0x0000000202027812 */ /* 0x000fe400078efcff */
[----:B------:R-:W0:Y:S02]  /*fd10*/  SYNCS.PHASECHK.TRANS64.TRYWAIT P0, [R3+URZ+0x33470], R0 ;  /* 0x03347000030075a7 */ /* 0x000e24000800017f */
[----:B------:R-:W-:Y:S01]  /*fd20*/  ISETP.NE.AND P1, PT, R2, 0x3, PT ;  /* 0x000000030200780c */ /* 0x000fe20003f25270 */
[----:B0-----:R-:W-:-:S12]  /*fd30*/  @!P0 BRA `(.L_x_84) ;  /* 0x0000001400688947 */ /* 0x001fd80003800000 */
.L_x_121:
[----:B------:R-:W-:Y:S05]  /*fd40*/  BSYNC B0 ;  /* 0x0000000000007941 */ /* 0x000fea0003800000 */
.L_x_83:
[----:B------:R-:W-:Y:S05]  /*fd50*/  @!P1 BRA `(.L_x_85) ;  /* 0x0000000000049947 */ /* 0x000fea0003800000 */
[----:B------:R-:W-:Y:S01]  /*fd60*/  BPT.TRAP 0x1 ;  /* 0x000000040000795c */ /* 0x000fe20000300000 */
.L_x_85:
[----:B0-----:R-:W-:-:S04]  /*fd70*/  SHF.L.U32 R0, R14, 0x1f, RZ ;  /* 0x0000001f0e007819 */ /* 0x001fc800000006ff */
[----:B------:R-:W0:Y:S02]  /*fd80*/  SYNCS.PHASECHK.TRANS64.TRYWAIT P0, [R3+URZ+0x33460], R0 ;  /* 0x03346000030075a7 */ /* 0x000e24000800017f */
[----:B0-----:R-:W-:Y:S05]  /*fd90*/  @!P0 BRA `(.L_x_86) ;  /* 0x0000001400648947 */ /* 0x001fea0003800000 */
.L_x_122:
[----:B------:R-:W2:Y:S04]  /*fda0*/  LDL.LU R2, [R1+0x8] ;  /* 0x0000080001027983 */ /* 0x000ea80000300800 */
[----:B------:R-:W3:Y:S01]  /*fdb0*/  LDL.LU R8, [R1+0xc] ;  /* 0x00000c0001087983 */ /* 0x000ee20000300800 */
[----:B0-----:R-:W-:Y:S01]  /*fdc0*/  IMAD R0, R13, 0x7800, RZ ;  /* 0x000078000d007824 */ /* 0x001fe200078e02ff */
[----:B------:R-:W-:Y:S05]  /*fdd0*/  WARPSYNC.ALL ;  /* 0x0000000000007948 */ /* 0x000fea0003800000 */
[----:B--2---:R-:W-:-:S02]  /*fde0*/  LOP3.LUT R2, R0, R2, RZ, 0xfc, !PT ;  /* 0x0000000200027212 */ /* 0x004fc400078efcff */
[----:B---3--:R-:W-:-:S03]  /*fdf0*/  LOP3.LUT R0, R0, R8, RZ, 0xfc, !PT ;  /* 0x0000000800007212 */ /* 0x008fc600078efcff */
[----:B------:R-:W0:Y:S02]  /*fe00*/  LDSM.16.MT88.4 R4, [R2+UR40+0xf200] ;  /* 0x00f200280204783b */ /* 0x000e240008004200 */
[----:B------:R-:W-:Y:S01]  /*fe10*/  VIADD R0, R0, UR40 ;  /* 0x0000002800007c36 */ /* 0x000fe20008000000 */
[C-C-:B0-----:R-:W-:Y:S02]  /*fe20*/  PRMT R16, R4.reuse, 0x6420, R5.reuse ;  /* 0x0000642004107816 */ /* 0x141fe40000000005 */
[----:B------:R-:W-:Y:S02]  /*fe30*/  PRMT R17, R4, 0x7531, R5 ;  /* 0x0000753104117816 */ /* 0x000fe40000000005 */
[C-C-:B------:R-:W-:Y:S02]  /*fe40*/  PRMT R18, R6.reuse, 0x6420, R7.reuse ;  /* 0x0000642006127816 */ /* 0x140fe40000000007 */
[----:B------:R-:W-:-:S05]  /*fe50*/  PRMT R19, R6, 0x7531, R7 ;  /* 0x0000753106137816 */ /* 0x000fca0000000007 */
[----:B------:R-:W-:Y:S04]  /*fe60*/  STSM.16.M88.4 [R0+0x200], R16 ;  /* 0x0002001000007844 */ /* 0x000fe80000000200 */
[----:B------:R-:W0:Y:S02]  /*fe70*/  LDSM.16.MT88.4 R4, [R2+UR40+0x11a00] ;  /* 0x011a00280204783b */ /* 0x000e240008004200 */
[C-C-:B0-----:R-:W-:Y:S02]  /*fe80*/  PRMT R8, R4.reuse, 0x6420, R5.reuse ;  /* 0x0000642004087816 */ /* 0x141fe40000000005 */
[----:B------:R-:W-:Y:S02]  /*fe90*/  PRMT R9, R4, 0x7531, R5 ;  /* 0x0000753104097816 */ /* 0x000fe40000000005 */
[----:B------:R-:W-:-:S02]  /*fea0*/  PRMT R10, R6, 0x6420, R7 ;  /* 0x00006420060a7816 */ /* 0x000fc40000000007 */
        /* <DEDUP_REMOVED lines=85> */
[----:B-1----:R-:W1:Y:S01]  /*10400*/  FENCE.VIEW.ASYNC.S ;  /* 0x00000000000073c6 */ /* 0x002e620000000000 */
[----:B------:R-:W-:Y:S05]  /*10410*/  @!P1 BRA `(.L_x_87) ;  /* 0x0000000000049947 */ /* 0x000fea0003800000 */
[----:B------:R-:W-:Y:S01]  /*10420*/  BPT.TRAP 0x1 ;  /* 0x000000040000795c */ /* 0x000fe20000300000 */
.L_x_87:
[----:B0-----:R-:W0:Y:S01]  /*10430*/  S2R R0, SR_TID.X ;  /* 0x0000000000007919 */ /* 0x001e220000002100 */
[----:B-1----:R-:W-:Y:S01]  /*10440*/  SYNCS.ARRIVE.TRANS64.A1T0 RZ, [R3+URZ+0x33450], RZ ;  /* 0x033450ff03ff79a7 */ /* 0x002fe2000810003f */
[----:B------:R-:W-:Y:S01]  /*10450*/  IMAD.MOV.U32 R2, RZ, RZ, RZ ;  /* 0x000000ffff027224 */ /* 0x000fe200078e00ff */
[----:B0-----:R-:W-:Y:S01]  /*10460*/  LOP3.LUT R0, R0, 0x7f, RZ, 0xc0, !PT ;  /* 0x0000007f00007812 */ /* 0x001fe200078ec0ff */
[----:B------:R-:W-:Y:S03]  /*10470*/  BAR.SYNC.DEFER_BLOCKING 0x2, 0x80 ;  /* 0x0082000000007b1d */ /* 0x000fe60000010000 */
[----:B------:R-:W-:-:S13]  /*10480*/  ISETP.NE.AND P0, PT, R0, RZ, PT ;  /* 0x000000ff0000720c */ /* 0x000fda0003f05270 */
[----:B------:R-:W-:-:S05]  /*10490*/  @!P0 VIADD R0, R3, 0x33480 ;  /* 0x0003348003008836 */ /* 0x000fca0000000000 */
[----:B------:R-:W-:-:S04]  /*104a0*/  @!P0 PRMT R0, RZ, 0x654, R0 ;  /* 0x00000654ff008816 */ /* 0x000fc80000000000 */
[----:B------:R0:W-:Y:S02]  /*104b0*/  @!P0 SYNCS.ARRIVE.TRANS64.RED.A1T0 RZ, [R0+URZ], RZ ;  /* 0x000000ff00ff89a7 */ /* 0x0001e4000810043f */
[----:B0-----:R-:W-:-:S05]  /*104c0*/  VIADD R0, R13, 0x1 ;  /* 0x000000010d007836 */ /* 0x001fca0000000000 */
[----:B------:R-:W-:-:S04]  /*104d0*/  ISETP.NE.AND P0, PT, R0, 0x2, PT ;  /* 0x000000020000780c */ /* 0x000fc80003f05270 */
[----:B------:R-:W-:Y:S02]  /*104e0*/  SEL R3, RZ, 0x1, P0 ;  /* 0x00000001ff037807 */ /* 0x000fe40000000000 */
[----:B------:R-:W-:Y:S02]  /*104f0*/  SEL R0, R0, RZ, P0 ;  /* 0x000000ff00007207 */ /* 0x000fe40000000000 */
[----:B------:R-:W-:-:S07]  /*10500*/  LOP3.LUT R14, R14, R3, RZ, 0x3c, !PT ;  /* 0x000000030e0e7212 */ /* 0x000fce00078e3cff */
.L_x_40:
[----:B------:R-:W0:Y:S01]  /*10510*/  S2R R4, SR_CgaCtaId ;  /* 0x0000000000047919 */ /* 0x000e220000008800 */
[----:B------:R-:W-:Y:S02]  /*10520*/  MOV R3, 0x400 ;  /* 0x0000040000037802 */ /* 0x000fe40000000f00 */
[----:B------:R-:W-:Y:S02]  /*10530*/  SHF.L.U32 R2, R2, 0x1f, RZ ;  /* 0x0000001f02027819 */ /* 0x000fe400000006ff */
[----:B0-----:R-:W-:-:S04]  /*10540*/  LEA R9, R4, R3, 0x18 ;  /* 0x0000000304097211 */ /* 0x001fc800078ec0ff */
[----:B------:R-:W0:Y:S02]  /*10550*/  SYNCS.PHASECHK.TRANS64.TRYWAIT P0, [R9+URZ+0x33420], R2 ;  /* 0x03342002090075a7 */ /* 0x000e24000800017f */
[----:B0-----:R-:W-:Y:S05]  /*10560*/  @!P0 BRA `(.L_x_88) ;  /* 0x0000000c00848947 */ /* 0x001fea0003800000 */
.L_x_123:
[----:B------:R-:W1:Y:S02]  /*10570*/  S2R R3, SR_TID.X ;  /* 0x0000000000037919 */ /* 0x000e640000002100 */
[----:B-1----:R-:W-:-:S04]  /*10580*/  SHF.R.U32.HI R3, RZ, 0x5, R3 ;  /* 0x00000005ff037819 */ /* 0x002fc80000011603 */
[----:B------:R-:W-:-:S05]  /*10590*/  LOP3.LUT R3, R3, 0x3, RZ, 0xc0, !PT ;  /* 0x0000000303037812 */ /* 0x000fca00078ec0ff */
[----:B0-----:R-:W0:Y:S02]  /*105a0*/  SHFL.IDX PT, R2, R3, RZ, 0x1f ;  /* 0x00001fff03027589 */ /* 0x001e2400000e0000 */
[----:B0-----:R-:W-:-:S13]  /*105b0*/  ISETP.NE.AND P0, PT, R2, RZ, PT ;  /* 0x000000ff0200720c */ /* 0x001fda0003f05270 */
[----:B------:R-:W-:Y:S05]  /*105c0*/  @P0 BRA `(.L_x_10) ;  /* 0x00000000009c0947 */ /* 0x000fea0003800000 */
[----:B------:R-:W-:-:S13]  /*105d0*/  ELECT P0, URZ, PT ;  /* 0x00000000003f782f */ /* 0x000fda0003800000 */
[----:B------:R-:W-:Y:S05]  /*105e0*/  @!P0 BRA `(.L_x_10) ;  /* 0x0000000000948947 */ /* 0x000fea0003800000 */
[----:B------:R-:W2:Y:S02]  /*105f0*/  LDL.LU R3, [R1+0x10] ;  /* 0x0000100001037983 */ /* 0x000ea40000300800 */
[----:B--2---:R-:W-:-:S04]  /*10600*/  LOP3.LUT R2, R3, 0x2, RZ, 0xfc, !PT ;  /* 0x0000000203027812 */ /* 0x004fc800078efcff */
[----:B------:R-:W-:-:S13]  /*10610*/  ISETP.NE.AND P0, PT, R2, 0x3, PT ;  /* 0x000000030200780c */ /* 0x000fda0003f05270 */
[----:B------:R-:W-:Y:S05]  /*10620*/  @!P0 BRA `(.L_x_89) ;  /* 0x0000000000048947 */ /* 0x000fea0003800000 */
[----:B------:R-:W-:Y:S01]  /*10630*/  BPT.TRAP 0x1 ;  /* 0x000000040000795c */ /* 0x000fe20000300000 */
.L_x_89:
[----:B------:R-:W-:Y:S01]  /*10640*/  VIADD R7, R9, 0x33440 ;  /* 0x0003344009077836 */ /* 0x000fe20000000000 */
[----:B------:R-:W-:Y:S01]  /*10650*/  SHF.L.U32 R4, R14, 0x1f, RZ ;  /* 0x0000001f0e047819 */ /* 0x000fe200000006ff */
[C---:B------:R-:W-:Y:S02]  /*10660*/  VIADD R2, R0.reuse, 0x1 ;  /* 0x0000000100027836 */ /* 0x040fe40000000000 */
[----:B------:R-:W-:-:S03]  /*10670*/  IMAD R5, R0, 0x8, R7 ;  /* 0x0000000800057824 */ /* 0x000fc600078e0207 */
[----:B------:R-:W-:Y:S01]  /*10680*/  ISETP.NE.AND P2, PT, R2, 0x2, PT ;  /* 0x000000020200780c */ /* 0x000fe20003f45270 */
[----:B------:R-:W0:Y:S03]  /*10690*/  SYNCS.PHASECHK.TRANS64.TRYWAIT P1, [R5+URZ], R4 ;  /* 0x00000004050075a7 */ /* 0x000e26000802017f */
[----:B------:R-:W-:-:S04]  /*106a0*/  SEL R3, RZ, 0x1, P2 ;  /* 0x00000001ff037807 */ /* 0x000fc80001000000 */
[----:B------:R-:W-:Y:S02]  /*106b0*/  LOP3.LUT R14, R14, R3, RZ, 0x3c, !PT ;  /* 0x000000030e0e7212 */ /* 0x000fe400078e3cff */
[----:B------:R-:W-:Y:S02]  /*106c0*/  SEL R3, R2, RZ, P2 ;  /* 0x000000ff02037207 */ /* 0x000fe40001000000 */
[----:B------:R-:W-:-:S03]  /*106d0*/  SHF.L.U32 R2, R14, 0x1f, RZ ;  /* 0x0000001f0e027819 */ /* 0x000fc600000006ff */
[----:B------:R-:W-:Y:S01]  /*106e0*/  IMAD R7, R3, 0x8, R7 ;  /* 0x0000000803077824 */ /* 0x000fe200078e0207 */
[----:B0-----:R-:W-:Y:S06]  /*106f0*/  @!P1 BRA `(.L_x_90) ;  /* 0x0000000c00349947 */ /* 0x001fec0003800000 */
.L_x_124:
[----:B------:R-:W1:Y:S02]  /*10700*/  SYNCS.PHASECHK.TRANS64.TRYWAIT P1, [R7+URZ], R2 ;  /* 0x00000002070075a7 */ /* 0x000e64000802017f */
[----:B-1----:R-:W-:Y:S05]  /*10710*/  @!P1 BRA `(.L_x_91) ;  /* 0x0000000c00409947 */ /* 0x002fea0003800000 */
.L_x_125:
[----:B------:R-:W-:Y:S05]  /*10720*/  @!P0 BRA `(.L_x_92) ;  /* 0x0000000000048947 */ /* 0x000fea0003800000 */
[----:B------:R-:W-:Y:S01]  /*10730*/  BPT.TRAP 0x1 ;  /* 0x000000040000795c */ /* 0x000fe20000300000 */
.L_x_92:
[----:B0-----:R-:W-:-:S04]  /*10740*/  IMAD R5, R0, 0x8, R9 ;  /* 0x0000000800057824 */ /* 0x001fc800078e0209 */
[----:B------:R-:W0:Y:S02]  /*10750*/  SYNCS.PHASECHK.TRANS64.TRYWAIT P1, [R5+URZ+0x33460], R4 ;  /* 0x03346004050075a7 */ /* 0x000e24000802017f */
[----:B0-----:R-:W-:Y:S05]  /*10760*/  @!P1 BRA `(.L_x_93) ;  /* 0x0000000c00409947 */ /* 0x001fea0003800000 */
.L_x_126:
[----:B------:R-:W-:Y:S05]  /*10770*/  @!P0 BRA `(.L_x_94) ;  /* 0x0000000000048947 */ /* 0x000fea0003800000 */
[----:B------:R-:W-:Y:S01]  /*10780*/  BPT.TRAP 0x1 ;  /* 0x000000040000795c */ /* 0x000fe20000300000 */
.L_x_94:
[----:B------:R-:W-:-:S04]  /*10790*/  IMAD R3, R3, 0x8, R9 ;  /* 0x0000000803037824 */ /* 0x000fc800078e0209 */
[----:B------:R-:W2:Y:S02]  /*107a0*/  SYNCS.PHASECHK.TRANS64.TRYWAIT P1, [R3+URZ+0x33460], R2 ;  /* 0x03346002030075a7 */ /* 0x000ea4000802017f */
[----:B--2---:R-:W-:Y:S05]  /*107b0*/  @!P1 BRA `(.L_x_95) ;  /* 0x0000000c00409947 */ /* 0x004fea0003800000 */
.L_x_127:
[----:B------:R-:W-:Y:S05]  /*107c0*/  @!P0 BRA `(.L_x_96) ;  /* 0x0000000000048947 */ /* 0x000fea0003800000 */
[----:B------:R-:W-:Y:S01]  /*107d0*/  BPT.TRAP 0x1 ;  /* 0x000000040000795c */ /* 0x000fe20000300000 */
.L_x_96:
[----:B------:R-:W3:Y:S02]  /*107e0*/  SYNCS.PHASECHK.TRANS64.TRYWAIT P0, [R5+URZ+0x33480], R4 ;  /* 0x03348004050075a7 */ /* 0x000ee4000800017f */
[----:B---3--:R-:W-:Y:S05]  /*107f0*/  @!P0 BRA `(.L_x_97) ;  /* 0x0000000c00448947 */ /* 0x008fea0003800000 */
.L_x_98:
[----:B----4-:R4:W0:Y:S02]  /*10800*/  SYNCS.PHASECHK.TRANS64.TRYWAIT P0, [R3+URZ+0x33480], R2 ;  /* 0x03348002030075a7 */ /* 0x010824000800017f */
[----:B0-----:R-:W-:Y:S05]  /*10810*/  @!P0 NANOSLEEP.SYNCS 0x989680 ;  /* 0x009896800000895d */ /* 0x001fea0003900000 */
[----:B------:R-:W0:Y:S02]  /*10820*/  @!P0 SYNCS.PHASECHK.TRANS64 P0, [R3+URZ+0x33480], R2 ;  /* 0x03348002030085a7 */ /* 0x000e24000800007f */
[----:B0-----:R-:W-:Y:S05]  /*10830*/  @!P0 BRA `(.L_x_98) ;  /* 0xfffffffc00f08947 */ /* 0x001fea000383ffff */
.L_x_10:
[----:B------:R-:W-:Y:S05]  /*10840*/  BSYNC B6 ;  /* 0x0000000000067941 */ /* 0x000fea0003800000 */
.L_x_7:
[----:B------:R-:W-:Y:S05]  /*10850*/  EXIT ;  /* 0x000000000000794d */ /* 0x000fea0003800000 */
.L_x_14:
[----:B0-----:R-:W-:-:S04]  /*10860*/  IMAD.U32 R3, RZ, RZ, UR40 ;  /* 0x00000028ff037e24 */ /* 0x001fc8000f8e00ff */
[----:B------:R0:W1:Y:S03]  /*10870*/  SYNCS.PHASECHK.TRANS64.TRYWAIT P1, [R3+URZ+0x33400], R6 ;  /* 0x03340006030075a7 */ /* 0x000066000802017f */
[----:B-1----:R-:W-:Y:S05]  /*10880*/  @!P1 NANOSLEEP.SYNCS 0x989680 ;  /* 0x009896800000995d */ /* 0x002fea0003900000 */
[----:B------:R-:W1:Y:S02]  /*10890*/  @!P1 SYNCS.PHASECHK.TRANS64 P1, [R3+URZ+0x33400], R6 ;  /* 0x03340006030095a7 */ /* 0x000e64000802007f */
[----:B-1----:R-:W-:Y:S05]  /*108a0*/  @!P1 BRA `(.L_x_14) ;  /* 0xfffffffc00ec9947 */ /* 0x002fea000383ffff */
[----:B------:R-:W-:Y:S05]  /*108b0*/  BRA `(.L_x_99) ;  /* 0xffffff0c00707947 */ /* 0x000fea000383ffff */
.L_x_18:
[----:B0-----:R-:W-:-:S04]  /*108c0*/  IMAD.U32 R3, RZ, RZ, UR40 ;  /* 0x00000028ff037e24 */ /* 0x001fc8000f8e00ff */
[----:B------:R0:W2:Y:S03]  /*108d0*/  SYNCS.PHASECHK.TRANS64.TRYWAIT P2, [R3+URZ+0x33430], R6 ;  /* 0x03343006030075a7 */ /* 0x0000a6000804017f */
[----:B--2---:R-:W-:Y:S05]  /*108e0*/  @!P2 NANOSLEEP.SYNCS 0x989680 ;  /* 0x009896800000a95d */ /* 0x004fea0003900000 */
[----:B------:R-:W2:Y:S02]  /*108f0*/  @!P2 SYNCS.PHASECHK.TRANS64 P2, [R3+URZ+0x33430], R6 ;  /* 0x033430060300a5a7 */ /* 0x000ea4000804007f */
[----:B--2---:R-:W-:Y:S05]  /*10900*/  @!P2 BRA `(.L_x_18) ;  /* 0xfffffffc00eca947 */ /* 0x004fea000383ffff */
[----:B------:R-:W-:Y:S05]  /*10910*/  BRA `(.L_x_17) ;  /* 0xffffff0c00887947 */ /* 0x000fea000383ffff */
.L_x_23:
[----:B-1----:R-:W-:-:S04]  /*10920*/  IMAD.U32 R12, RZ, RZ, UR4 ;  /* 0x00000004ff0c7e24 */ /* 0x002fc8000f8e00ff */
[----:B------:R1:W2:Y:S03]  /*10930*/  SYNCS.PHASECHK.TRANS64.TRYWAIT P2, [R12+URZ+0x33430], R11 ;  /* 0x0334300b0c0075a7 */ /* 0x0002a6000804017f */
[----:B--2---:R-:W-:Y:S05]  /*10940*/  @!P2 NANOSLEEP.SYNCS 0x989680 ;  /* 0x009896800000a95d */ /* 0x004fea0003900000 */
[----:B------:R-:W2:Y:S02]  /*10950*/  @!P2 SYNCS.PHASECHK.TRANS64 P2, [R12+URZ+0x33430], R11 ;  /* 0x0334300b0c00a5a7 */ /* 0x000ea4000804007f */
[----:B--2---:R-:W-:Y:S05]  /*10960*/  @!P2 BRA `(.L_x_23) ;  /* 0xfffffffc00eca947 */ /* 0x004fea000383ffff */
[----:B------:R-:W-:Y:S05]  /*10970*/  BRA `(.L_x_20) ;  /* 0xffffff4c009c7947 */ /* 0x000fea000383ffff */
.L_x_27:
[----:B-1----:R-:W-:-:S04]  /*10980*/  IMAD.U32 R11, RZ, RZ, UR4 ;  /* 0x00000004ff0b7e24 */ /* 0x002fc8000f8e00ff */
[----:B------:R1:W2:Y:S03]  /*10990*/  SYNCS.PHASECHK.TRANS64.TRYWAIT P2, [R11+URZ+0x33450], R10 ;  /* 0x0334500a0b0075a7 */ /* 0x0002a6000804017f */
[----:B--2---:R-:W-:Y:S05]  /*109a0*/  @!P2 NANOSLEEP.SYNCS 0x989680 ;  /* 0x009896800000a95d */ /* 0x004fea0003900000 */
[----:B------:R-:W2:Y:S02]  /*109b0*/  @!P2 SYNCS.PHASECHK.TRANS64 P2, [R11+URZ+0x33450], R10 ;  /* 0x0334500a0b00a5a7 */ /* 0x000ea4000804007f */
[----:B--2---:R-:W-:Y:S05]  /*109c0*/  @!P2 BRA `(.L_x_27) ;  /* 0xfffffffc00eca947 */ /* 0x004fea000383ffff */
[----:B------:R-:W-:Y:S05]  /*109d0*/  BRA `(.L_x_24) ;  /* 0xffffff5800c07947 */ /* 0x000fea000383ffff */
.L_x_33:
[----:B-1----:R-:W-:-:S04]  /*109e0*/  IMAD.U32 R0, RZ, RZ, UR5 ;  /* 0x00000005ff007e24 */ /* 0x002fc8000f8e00ff */
[----:B------:R1:W2:Y:S03]  /*109f0*/  SYNCS.PHASECHK.TRANS64.TRYWAIT P1, [R0+URZ+0x33450], R5 ;  /* 0x03345005000075a7 */ /* 0x0002a6000802017f */
[----:B--2---:R-:W-:Y:S05]  /*10a00*/  @!P1 NANOSLEEP.SYNCS 0x989680 ;  /* 0x009896800000995d */ /* 0x004fea0003900000 */
[----:B------:R-:W2:Y:S02]  /*10a10*/  @!P1 SYNCS.PHASECHK.TRANS64 P1, [R0+URZ+0x33450], R5 ;  /* 0x03345005000095a7 */ /* 0x000ea4000802007f */
[----:B--2---:R-:W-:Y:S05]  /*10a20*/  @!P1 BRA `(.L_x_33) ;  /* 0xfffffffc00ec9947 */ /* 0x004fea000383ffff */
[----:B------:R-:W-:Y:S05]  /*10a30*/  BRA `(.L_x_32) ;  /* 0xffffff84008c7947 */ /* 0x000fea000383ffff */
.L_x_46:
[----:B------:R-:W-:Y:S02]  /*10a40*/  IMAD.MOV.U32 R13, RZ, RZ, R6 ;  /* 0x000000ffff0d7224 */ /* 0x000fe400078e0006 */
[----:B------:R-:W-:Y:S02]  /*10a50*/  IMAD.MOV.U32 R12, RZ, RZ, RZ ;  /* 0x000000ffff0c7224 */ /* 0x000fe400078e00ff */
[----:B------:R-:W-:Y:S02]  /*10a60*/  IMAD.MOV.U32 R11, RZ, RZ, 0x1f ;  /* 0x0000001fff0b7424 */ /* 0x000fe400078e00ff */
[----:B------:R-:W-:-:S07]  /*10a70*/  IMAD.MOV.U32 R15, RZ, RZ, -0x1 ;  /* 0xffffffffff0f7424 */ /* 0x000fce00078e00ff */
[----:B0-----:R-:W-:Y:S05]  /*10a80*/  WARPSYNC.COLLECTIVE R15, `(.L_x_100) ;  /* 0x000000000f087348 */ /* 0x001fea0003c00000 */
[----:B------:R1:W2:Y:S02]  /*10a90*/  SHFL.IDX P6, R14, R13, R12, R11 ;  /* 0x0000000c0d0e7389 */ /* 0x0002a400000c000b */
[----:B012---:R-:W-:Y:S01]  /*10aa0*/  ENDCOLLECTIVE ;  /* 0x000000000000791b */ /* 0x007fe20003800000 */
.L_x_100:
[----:B------:R-:W-:Y:S05]  /*10ab0*/  BRA `(.L_x_101) ;  /* 0xffffffcc00b47947 */ /* 0x000fea000383ffff */
.L_x_48:
[----:B------:R-:W-:Y:S01]  /*10ac0*/  BSSY B0, `(.L_x_102) ;  /* 0x0000006000007945 */ /* 0x000fe20003800000 */
[----:B------:R-:W-:-:S07]  /*10ad0*/  IMAD.MOV.U32 R15, RZ, RZ, -0x1 ;  /* 0xffffffffff0f7424 */ /* 0x000fce00078e00ff */
[----:B-1----:R-:W-:Y:S05]  /*10ae0*/  WARPSYNC.COLLECTIVE R15, `(.L_x_103) ;  /* 0x000000000f0c7348 */ /* 0x002fea0003c00000 */
[----:B------:R-:W-:Y:S02]  /*10af0*/  ELECT P6, UR62, PT ;  /* 0x00000000003e782f */ /* 0x000fe400038c0000 */
[----:B------:R-:W-:Y:S01]  /*10b00*/  MOV R14, UR62 ;  /* 0x0000003e000e7c02 */ /* 0x000fe20008000f00 */
[----:B-1----:R-:W-:Y:S10]  /*10b10*/  ENDCOLLECTIVE ;  /* 0x000000000000791b */ /* 0x002ff40003800000 */
.L_x_103:
[----:B------:R-:W-:Y:S05]  /*10b20*/  BSYNC B0 ;  /* 0x0000000000007941 */ /* 0x000fea0003800000 */
.L_x_102:
[----:B------:R-:W-:Y:S05]  /*10b30*/  BRA `(.L_x_104) ;  /* 0xffffffcc00b87947 */ /* 0x000fea000383ffff */
.L_x_50:
[----:B0-----:R-:W-:-:S04]  /*10b40*/  IMAD.U32 R3, RZ, RZ, UR40 ;  /* 0x00000028ff037e24 */ /* 0x001fc8000f8e00ff */
[----:B------:R0:W2:Y:S03]  /*10b50*/  SYNCS.PHASECHK.TRANS64.TRYWAIT P0, [R3+URZ+0x33480], R2 ;  /* 0x03348002030075a7 */ /* 0x0000a6000800017f */
[----:B--2---:R-:W-:Y:S05]  /*10b60*/  @!P0 NANOSLEEP.SYNCS 0x989680 ;  /* 0x009896800000895d */ /* 0x004fea0003900000 */
[----:B------:R-:W2:Y:S02]  /*10b70*/  @!P0 SYNCS.PHASECHK.TRANS64 P0, [R3+URZ+0x33480], R2 ;  /* 0x03348002030085a7 */ /* 0x000ea4000800007f */
[----:B--2---:R-:W-:Y:S05]  /*10b80*/  @!P0 BRA `(.L_x_50) ;  /* 0xfffffffc00ec8947 */ /* 0x004fea000383ffff */
[----:B------:R-:W-:Y:S05]  /*10b90*/  BRA `(.L_x_105) ;  /* 0xffffffd000047947 */ /* 0x000fea000383ffff */
.L_x_52:
[----:B0-----:R-:W-:-:S04]  /*10ba0*/  IMAD.U32 R3, RZ, RZ, UR40 ;  /* 0x00000028ff037e24 */ /* 0x001fc8000f8e00ff */
[----:B------:R0:W2:Y:S03]  /*10bb0*/  SYNCS.PHASECHK.TRANS64.TRYWAIT P0, [R3+URZ+0x33440], R2 ;  /* 0x03344002030075a7 */ /* 0x0000a6000800017f */
[----:B--2---:R-:W-:Y:S05]  /*10bc0*/  @!P0 NANOSLEEP.SYNCS 0x989680 ;  /* 0x009896800000895d */ /* 0x004fea0003900000 */
[----:B------:R-:W2:Y:S02]  /*10bd0*/  @!P0 SYNCS.PHASECHK.TRANS64 P0, [R3+URZ+0x33440], R2 ;  /* 0x03344002030085a7 */ /* 0x000ea4000800007f */
[----:B--2---:R-:W-:Y:S05]  /*10be0*/  @!P0 BRA `(.L_x_52) ;  /* 0xfffffffc00ec8947 */ /* 0x004fea000383ffff */
[----:B------:R-:W-:Y:S05]  /*10bf0*/  BRA `(.L_x_106) ;  /* 0xffffffd000787947 */ /* 0x000fea000383ffff */
.L_x_55:
[----:B------:R-:W-:Y:S02]  /*10c00*/  IMAD.MOV.U32 R13, RZ, RZ, R5 ;  /* 0x000000ffff0d7224 */ /* 0x000fe400078e0005 */
[----:B------:R-:W-:Y:S02]  /*10c10*/  IMAD.MOV.U32 R12, RZ, RZ, RZ ;  /* 0x000000ffff0c7224 */ /* 0x000fe400078e00ff */
[----:B------:R-:W-:Y:S02]  /*10c20*/  IMAD.MOV.U32 R11, RZ, RZ, 0x1c1f ;  /* 0x00001c1fff0b7424 */ /* 0x000fe400078e00ff */
[----:B------:R-:W-:Y:S02]  /*10c30*/  IMAD.MOV.U32 R15, RZ, RZ, -0x1 ;  /* 0xffffffffff0f7424 */ /* 0x000fe400078e00ff */
[----:B------:R-:W-:-:S07]  /*10c40*/  IMAD R7, R10, 0x80, R7 ;  /* 0x000000800a077824 */ /* 0x000fce00078e0207 */
[----:B------:R-:W-:Y:S05]  /*10c50*/  WARPSYNC.COLLECTIVE R15, `(.L_x_107) ;  /* 0x000000000f087348 */ /* 0x000fea0003c00000 */
[----:B------:R0:W1:Y:S02]  /*10c60*/  SHFL.IDX P6, R14, R13, R12, R11 ;  /* 0x0000000c0d0e7389 */ /* 0x00006400000c000b */
[----:B01----:R-:W-:Y:S01]  /*10c70*/  ENDCOLLECTIVE ;  /* 0x000000000000791b */ /* 0x003fe20003800000 */
.L_x_107:
[----:B------:R-:W-:Y:S02]  /*10c80*/  IMAD.MOV.U32 R13, RZ, RZ, R6 ;  /* 0x000000ffff0d7224 */ /* 0x000fe400078e0006 */
[----:B------:R-:W-:-:S07]  /*10c90*/  IMAD.MOV.U32 R2, RZ, RZ, R14 ;  /* 0x000000ffff027224 */ /* 0x000fce00078e000e */
[----:B------:R-:W-:Y:S05]  /*10ca0*/  WARPSYNC.COLLECTIVE R15, `(.L_x_108) ;  /* 0x000000000f087348 */ /* 0x000fea0003c00000 */
[----:B------:R0:W1:Y:S02]  /*10cb0*/  SHFL.IDX P6, R14, R13, R12, R11 ;  /* 0x0000000c0d0e7389 */ /* 0x00006400000c000b */
[----:B01----:R-:W-:Y:S01]  /*10cc0*/  ENDCOLLECTIVE ;  /* 0x000000000000791b */ /* 0x003fe20003800000 */
.L_x_108:
[----:B------:R-:W-:Y:S02]  /*10cd0*/  ULDC UR4, c[0x0][0x288] ;  /* 0x0000a20000047ab9 */ /* 0x000fe40000000800 */
[----:B------:R-:W-:-:S05]  /*10ce0*/  IMAD R4, R9, UR4, RZ ;  /* 0x0000000409047c24 */ /* 0x000fca000f8e02ff */
[C---:B------:R-:W-:Y:S01]  /*10cf0*/  ISETP.GE.AND P4, PT, R7.reuse, R4, PT ;  /* 0x000000040700720c */ /* 0x040fe20003f86270 */
[----:B------:R-:W-:Y:S02]  /*10d00*/  VIADD R11, R7, 0x20 ;  /* 0x00000020070b7836 */ /* 0x000fe40000000000 */
[----:B------:R-:W-:Y:S02]  /*10d10*/  IMAD.MOV.U32 R13, RZ, RZ, R5 ;  /* 0x000000ffff0d7224 */ /* 0x000fe400078e0005 */
[----:B------:R-:W-:-:S08]  /*10d20*/  IMAD.MOV.U32 R12, RZ, RZ, 0x1 ;  /* 0x00000001ff0c7424 */ /* 0x000fd000078e00ff */
[----:B------:R-:W-:Y:S01]  /*10d30*/  @!P4 VIADD R9, R0, UR40 ;  /* 0x000000280009cc36 */ /* 0x000fe20008000000 */
[----:B------:R-:W-:-:S05]  /*10d40*/  @!P4 IADD3 R10, P3, R8, R14, RZ ;  /* 0x0000000e080ac210 */ /* 0x000fca0007f7e0ff */
[----:B------:R-:W-:Y:S01]  /*10d50*/  @!P4 IMAD.X R3, RZ, RZ, R2, P3 ;  /* 0x000000ffff03c224 */ /* 0x000fe200018e0602 */
[----:B------:R-:W-:Y:S01]  /*10d60*/  ISETP.GE.AND P3, PT, R11, R4, PT ;  /* 0x000000040b00720c */ /* 0x000fe20003f66270 */
[----:B------:R-:W-:Y:S02]  /*10d70*/  IMAD.MOV.U32 R11, RZ, RZ, 0x1c1f ;  /* 0x00001c1fff0b7424 */ /* 0x000fe400078e00ff */
[----:B------:R-:W-:-:S10]  /*10d80*/  @!P4 IMAD.MOV.U32 R2, RZ, RZ, R10 ;  /* 0x000000ffff02c224 */ /* 0x000fd400078e000a */
[----:B------:R-:W-:Y:S05]  /*10d90*/  WARPSYNC.COLLECTIVE R15, `(.L_x_109) ;  /* 0x000000000f087348 */ /* 0x000fea0003c00000 */
[----:B------:R0:W1:Y:S02]  /*10da0*/  SHFL.IDX P6, R14, R13, R12, R11 ;  /* 0x0000000c0d0e7389 */ /* 0x00006400000c000b */
[----:B01----:R-:W-:Y:S01]  /*10db0*/  ENDCOLLECTIVE ;  /* 0x000000000000791b */ /* 0x003fe20003800000 */
.L_x_109:
[----:B------:R-:W-:Y:S01]  /*10dc0*/  @!PT LDS RZ, [RZ] ;  /* 0x00000000fffff984 */ /* 0x000fe20000000800 */
[----:B------:R-:W-:Y:S01]  /*10dd0*/  @!PT LDS RZ, [RZ] ;  /* 0x00000000fffff984 */ /* 0x000fe20000000800 */
[----:B------:R-:W-:Y:S01]  /*10de0*/  @!PT LDS RZ, [RZ] ;  /* 0x00000000fffff984 */ /* 0x000fe20000000800 */
[----:B------:R-:W-:Y:S01]  /*10df0*/  @!P4 LDGSTS.E.BYPASS.LTC128B.128 [R9+0x1e200], desc[UR38][R2.64], !P2 ;  /* 0x1e2000000209cfae */ /* 0x000fe2000d101d66 */
[----:B------:R-:W-:-:S03]  /*10e00*/  @!P3 VIADD R21, R0, UR40 ;  /* 0x000000280015bc36 */ /* 0x000fc60008000000 */
[----:B------:R-:W-:Y:S04]  /*10e10*/  @!P4 LDGSTS.E.BYPASS.LTC128B.128 [R9+0x20200], desc[UR38][R2.64+0x40], !P0 ;  /* 0x202000400209cfae */ /* 0x000fe8000c101d66 */
[----:B------:R0:W-:Y:S01]  /*10e20*/  @!P4 LDGSTS.E.BYPASS.LTC128B.128 [R9+0x22200], desc[UR38][R2.64+0x80], !P1 ;  /* 0x222000800209cfae */ /* 0x0001e2000c901d66 */
[----:B------:R-:W-:Y:S02]  /*10e30*/  IMAD.MOV.U32 R13, RZ, RZ, R6 ;  /* 0x000000ffff0d7224 */ /* 0x000fe400078e0006 */
[----:B0-----:R-:W-:-:S07]  /*10e40*/  IMAD.MOV.U32 R2, RZ, RZ, R14 ;  /* 0x000000ffff027224 */ /* 0x001fce00078e000e */
[----:B------:R-:W-:Y:S05]  /*10e50*/  WARPSYNC.COLLECTIVE R15, `(.L_x_110) ;  /* 0x000000000f087348 */ /* 0x000fea0003c00000 */
[----:B------:R0:W1:Y:S02]  /*10e60*/  SHFL.IDX P6, R14, R13, R12, R11 ;  /* 0x0000000c0d0e7389 */ /* 0x00006400000c000b */
[----:B01----:R-:W-:Y:S01]  /*10e70*/  ENDCOLLECTIVE ;  /* 0x000000000000791b */ /* 0x003fe20003800000 */
.L_x_110:
[----:B------:R-:W-:Y:S02]  /*10e80*/  VIADD R9, R7, 0x40 ;  /* 0x0000004007097836 */ /* 0x000fe40000000000 */
[----:B------:R-:W-:Y:S02]  /*10e90*/  IMAD.MOV.U32 R13, RZ, RZ, R5 ;  /* 0x000000ffff0d7224 */ /* 0x000fe400078e0005 */
[----:B------:R-:W-:Y:S01]  /*10ea0*/  IMAD.MOV.U32 R12, RZ, RZ, 0x2 ;  /* 0x00000002ff0c7424 */ /* 0x000fe200078e00ff */
[----:B------:R-:W-:-:S05]  /*10eb0*/  @!P3 IADD3 R10, P4, R8, R14, RZ ;  /* 0x0000000e080ab210 */ /* 0x000fca0007f9e0ff */
[----:B------:R-:W-:Y:S02]  /*10ec0*/  @!P3 IMAD.X R14, RZ, RZ, R2, P4 ;  /* 0x000000ffff0eb224 */ /* 0x000fe400020e0602 */
[----:B------:R-:W-:Y:S02]  /*10ed0*/  @!P3 IMAD.MOV.U32 R2, RZ, RZ, R10 ;  /* 0x000000ffff02b224 */ /* 0x000fe400078e000a */
[----:B------:R-:W-:-:S07]  /*10ee0*/  @!P3 IMAD.MOV.U32 R3, RZ, RZ, R14 ;  /* 0x000000ffff03b224 */ /* 0x000fce00078e000e */
[----:B------:R-:W-:Y:S05]  /*10ef0*/  WARPSYNC.COLLECTIVE R15, `(.L_x_111) ;  /* 0x000000000f087348 */ /* 0x000fea0003c00000 */
[----:B------:R0:W1:Y:S02]  /*10f00*/  SHFL.IDX P6, R14, R13, R12, R11 ;  /* 0x0000000c0d0e7389 */ /* 0x00006400000c000b */
[----:B01----:R-:W-:Y:S01]  /*10f10*/  ENDCOLLECTIVE ;  /* 0x000000000000791b */ /* 0x003fe20003800000 */
.L_x_111:
[----:B------:R-:W-:Y:S01]  /*10f20*/  @!PT LDS RZ, [RZ] ;  /* 0x00000000fffff984 */ /* 0x000fe20000000800 */
[----:B------:R-:W-:Y:S01]  /*10f30*/  @!PT LDS RZ, [RZ] ;  /* 0x00000000fffff984 */ /* 0x000fe20000000800 */
[----:B------:R-:W-:Y:S01]  /*10f40*/  @!PT LDS RZ, [RZ] ;  /* 0x00000000fffff984 */ /* 0x000fe20000000800 */
[----:B------:R-:W-:Y:S04]  /*10f50*/  @!P3 LDGSTS.E.BYPASS.LTC128B.128 [R21+0x1ea00], desc[UR38][R2.64], !P2 ;  /* 0x1ea000000215bfae */ /* 0x000fe8000d101d66 */
[----:B------:R-:W-:Y:S04]  /*10f60*/  @!P3 LDGSTS.E.BYPASS.LTC128B.128 [R21+0x20a00], desc[UR38][R2.64+0x40], !P0 ;  /* 0x20a000400215bfae */ /* 0x000fe8000c101d66 */
[----:B------:R0:W-:Y:S01]  /*10f70*/  @!P3 LDGSTS.E.BYPASS.LTC128B.128 [R21+0x22a00], desc[UR38][R2.64+0x80], !P1 ;  /* 0x22a000800215bfae */ /* 0x0001e2000c901d66 */
[----:B------:R-:W-:Y:S01]  /*10f80*/  ISETP.GE.AND P3, PT, R9, R4, PT ;  /* 0x000000040900720c */ /* 0x000fe20003f66270 */
[----:B------:R-:W-:-:S02]  /*10f90*/  IMAD.MOV.U32 R13, RZ, RZ, R6 ;  /* 0x000000ffff0d7224 */ /* 0x000fc400078e0006 */
[----:B0-----:R-:W-:-:S10]  /*10fa0*/  IMAD.MOV.U32 R2, RZ, RZ, R14 ;  /* 0x000000ffff027224 */ /* 0x001fd400078e000e */
[----:B------:R-:W-:Y:S05]  /*10fb0*/  WARPSYNC.COLLECTIVE R15, `(.L_x_112) ;  /* 0x000000000f087348 */ /* 0x000fea0003c00000 */
[----:B------:R0:W1:Y:S02]  /*10fc0*/  SHFL.IDX P6, R14, R13, R12, R11 ;  /* 0x0000000c0d0e7389 */ /* 0x00006400000c000b */
[----:B01----:R-:W-:Y:S01]  /*10fd0*/  ENDCOLLECTIVE ;  /* 0x000000000000791b */ /* 0x003fe20003800000 */
.L_x_112:
[----:B------:R-:W-:Y:S02]  /*10fe0*/  @!P3 VIADD R9, R0, UR40 ;  /* 0x000000280009bc36 */ /* 0x000fe40008000000 */
        /* <DEDUP_REMOVED lines=9> */
.L_x_113:
[----:B------:R-:W-:Y:S01]  /*11080*/  @!PT LDS RZ, [RZ] ;  /* 0x00000000fffff984 */ /* 0x000fe20000000800 */
[----:B------:R-:W-:Y:S01]  /*11090*/  @!PT LDS RZ, [RZ] ;  /* 0x00000000fffff984 */ /* 0x000fe20000000800 */
[----:B------:R-:W-:Y:S01]  /*110a0*/  @!PT LDS RZ, [RZ] ;  /* 0x00000000fffff984 */ /* 0x000fe20000000800 */
[----:B------:R0:W-:Y:S04]  /*110b0*/  @!P3 LDGSTS.E.BYPASS.LTC128B.128 [R9+0x1f200], desc[UR38][R2.64], !P2 ;  /* 0x1f2000000209bfae */ /* 0x0001e8000d101d66 */
[----:B------:R0:W-:Y:S04]  /*110c0*/  @!P3 LDGSTS.E.BYPASS.LTC128B.128 [R9+0x21200], desc[UR38][R2.64+0x40], !P0 ;  /* 0x212000400209bfae */ /* 0x0001e8000c101d66 */
[----:B------:R0:W-:Y:S01]  /*110d0*/  @!P3 LDGSTS.E.BYPASS.LTC128B.128 [R9+0x23200], desc[UR38][R2.64+0x80], !P1 ;  /* 0x232000800209bfae */ /* 0x0001e2000c901d66 */
[----:B------:R-:W-:Y:S02]  /*110e0*/  IMAD.MOV.U32 R13, RZ, RZ, R6 ;  /* 0x000000ffff0d7224 */ /* 0x000fe400078e0006 */
[----:B------:R-:W-:-:S07]  /*110f0*/  IMAD.MOV.U32 R5, RZ, RZ, R14 ;  /* 0x000000ffff057224 */ /* 0x000fce00078e000e */
[----:B0-----:R-:W-:Y:S05]  /*11100*/  WARPSYNC.COLLECTIVE R15, `(.L_x_114) ;  /* 0x000000000f087348 */ /* 0x001fea0003c00000 */
[----:B------:R1:W2:Y:S02]  /*11110*/  SHFL.IDX P6, R14, R13, R12, R11 ;  /* 0x0000000c0d0e7389 */ /* 0x0002a400000c000b */
[----:B012---:R-:W-:Y:S01]  /*11120*/  ENDCOLLECTIVE ;  /* 0x000000000000791b */ /* 0x007fe20003800000 */
.L_x_114:
[----:B------:R-:W-:Y:S05]  /*11130*/  BRA `(.L_x_115) ;  /* 0xffffffd400b87947 */ /* 0x000fea000383ffff */
.L_x_58:
[----:B0-----:R-:W-:-:S04]  /*11140*/  IMAD.U32 R3, RZ, RZ, UR40 ;  /* 0x00000028ff037e24 */ /* 0x001fc8000f8e00ff */
[----:B------:R0:W1:Y:S03]  /*11150*/  SYNCS.PHASECHK.TRANS64.TRYWAIT P0, [R3+URZ+0x33420], R0 ;  /* 0x03342000030075a7 */ /* 0x000066000800017f */
[----:B-1----:R-:W-:Y:S05]  /*11160*/  @!P0 NANOSLEEP.SYNCS 0x989680 ;  /* 0x009896800000895d */ /* 0x002fea0003900000 */
[----:B------:R-:W1:Y:S02]  /*11170*/  @!P0 SYNCS.PHASECHK.TRANS64 P0, [R3+URZ+0x33420], R0 ;  /* 0x03342000030085a7 */ /* 0x000e64000800007f */
[----:B-1----:R-:W-:Y:S05]  /*11180*/  @!P0 BRA `(.L_x_58) ;  /* 0xfffffffc00ec8947 */ /* 0x002fea000383ffff */
[----:B------:R-:W-:Y:S05]  /*11190*/  BRA `(.L_x_116) ;  /* 0xffffffd800087947 */ /* 0x000fea000383ffff */
.L_x_63:
[----:B-1----:R1:W2:Y:S02]  /*111a0*/  SYNCS.PHASECHK.TRANS64.TRYWAIT P0, [R8+URZ+0x33480], R4 ;  /* 0x03348004080075a7 */ /* 0x0022a4000800017f */
[----:B--2---:R-:W-:Y:S05]  /*111b0*/  @!P0 NANOSLEEP.SYNCS 0x989680 ;  /* 0x009896800000895d */ /* 0x004fea0003900000 */
[----:B------:R-:W2:Y:S02]  /*111c0*/  @!P0 SYNCS.PHASECHK.TRANS64 P0, [R8+URZ+0x33480], R4 ;  /* 0x03348004080085a7 */ /* 0x000ea4000800007f */
[----:B--2---:R-:W-:Y:S05]  /*111d0*/  @!P0 BRA `(.L_x_63) ;  /* 0xfffffffc00f08947 */ /* 0x004fea000383ffff */
[----:B------:R-:W-:Y:S05]  /*111e0*/  BRA `(.L_x_117) ;  /* 0xffffffd800ac7947 */ /* 0x000fea000383ffff */
.L_x_69:
[----:B---3--:R3:W4:Y:S02]  /*111f0*/  SYNCS.PHASECHK.TRANS64.TRYWAIT P0, [R8+URZ+0x33440], R4 ;  /* 0x03344004080075a7 */ /* 0x008724000800017f */
[----:B----4-:R-:W-:Y:S05]  /*11200*/  @!P0 NANOSLEEP.SYNCS 0x989680 ;  /* 0x009896800000895d */ /* 0x010fea0003900000 */
[----:B------:R-:W4:Y:S02]  /*11210*/  @!P0 SYNCS.PHASECHK.TRANS64 P0, [R8+URZ+0x33440], R4 ;  /* 0x03344004080085a7 */ /* 0x000f24000800007f */
[----:B----4-:R-:W-:Y:S05]  /*11220*/  @!P0 BRA `(.L_x_69) ;  /* 0xfffffffc00f08947 */ /* 0x010fea000383ffff */
[----:B------:R-:W-:Y:S05]  /*11230*/  BRA `(.L_x_118) ;  /* 0xffffffdc00907947 */ /* 0x000fea000383ffff */
.L_x_76:
[----:B-1----:R1:W2:Y:S02]  /*11240*/  SYNCS.PHASECHK.TRANS64.TRYWAIT P0, [R12+URZ+0x33470], R5 ;  /* 0x033470050c0075a7 */ /* 0x0022a4000800017f */
[----:B--2---:R-:W-:Y:S05]  /*11250*/  @!P0 NANOSLEEP.SYNCS 0x989680 ;  /* 0x009896800000895d */ /* 0x004fea0003900000 */
[----:B------:R-:W2:Y:S02]  /*11260*/  @!P0 SYNCS.PHASECHK.TRANS64 P0, [R12+URZ+0x33470], R5 ;  /* 0x033470050c0085a7 */ /* 0x000ea4000800007f */
[----:B--2---:R-:W-:Y:S05]  /*11270*/  @!P0 BRA `(.L_x_76) ;  /* 0xfffffffc00f08947 */ /* 0x004fea000383ffff */
[----:B------:R-:W-:Y:S05]  /*11280*/  BRA `(.L_x_119) ;  /* 0xffffffe000807947 */ /* 0x000fea000383ffff */
.L_x_78:
[----:B-1----:R1:W2:Y:S02]  /*11290*/  SYNCS.PHASECHK.TRANS64.TRYWAIT P0, [R12+URZ+0x33460], R5 ;  /* 0x033460050c0075a7 */ /* 0x0022a4000800017f */
[----:B--2---:R-:W-:Y:S05]  /*112a0*/  @!P0 NANOSLEEP.SYNCS 0x989680 ;  /* 0x009896800000895d */ /* 0x004fea0003900000 */
[----:B------:R-:W2:Y:S02]  /*112b0*/  @!P0 SYNCS.PHASECHK.TRANS64 P0, [R12+URZ+0x33460], R5 ;  /* 0x033460050c0085a7 */ /* 0x000ea4000800007f */
[----:B--2---:R-:W-:Y:S05]  /*112c0*/  @!P0 BRA `(.L_x_78) ;  /* 0xfffffffc00f08947 */ /* 0x004fea000383ffff */
[----:B------:R-:W-:Y:S05]  /*112d0*/  BRA `(.L_x_120) ;  /* 0xffffffe000847947 */ /* 0x000fea000383ffff */
.L_x_84:
[----:B0-----:R0:W1:Y:S02]  /*112e0*/  SYNCS.PHASECHK.TRANS64.TRYWAIT P0, [R3+URZ+0x33470], R0 ;  /* 0x03347000030075a7 */ /* 0x001064000800017f */
[----:B-1----:R-:W-:Y:S05]  /*112f0*/  @!P0 NANOSLEEP.SYNCS 0x989680 ;  /* 0x009896800000895d */ /* 0x002fea0003900000 */
[----:B------:R-:W1:Y:S02]  /*11300*/  @!P0 SYNCS.PHASECHK.TRANS64 P0, [R3+URZ+0x33470], R0 ;  /* 0x03347000030085a7 */ /* 0x000e64000800007f */
[----:B-1----:R-:W-:Y:S05]  /*11310*/  @!P0 BRA `(.L_x_84) ;  /* 0xfffffffc00f08947 */ /* 0x002fea000383ffff */
[----:B------:R-:W-:Y:S05]  /*11320*/  BRA `(.L_x_121) ;  /* 0xffffffe800847947 */ /* 0x000fea000383ffff */
.L_x_86:
[----:B0-----:R0:W1:Y:S02]  /*11330*/  SYNCS.PHASECHK.TRANS64.TRYWAIT P0, [R3+URZ+0x33460], R0 ;  /* 0x03346000030075a7 */ /* 0x001064000800017f */
[----:B-1----:R-:W-:Y:S05]  /*11340*/  @!P0 NANOSLEEP.SYNCS 0x989680 ;  /* 0x009896800000895d */ /* 0x002fea0003900000 */
[----:B------:R-:W1:Y:S02]  /*11350*/  @!P0 SYNCS.PHASECHK.TRANS64 P0, [R3+URZ+0x33460], R0 ;  /* 0x03346000030085a7 */ /* 0x000e64000800007f */
[----:B-1----:R-:W-:Y:S05]  /*11360*/  @!P0 BRA `(.L_x_86) ;  /* 0xfffffffc00f08947 */ /* 0x002fea000383ffff */
[----:B------:R-:W-:Y:S05]  /*11370*/  BRA `(.L_x_122) ;  /* 0xffffffe800887947 */ /* 0x000fea000383ffff */
.L_x_88:
[----:B0-----:R0:W1:Y:S02]  /*11380*/  SYNCS.PHASECHK.TRANS64.TRYWAIT P0, [R9+URZ+0x33420], R2 ;  /* 0x03342002090075a7 */ /* 0x001064000800017f */
[----:B-1----:R-:W-:Y:S05]  /*11390*/  @!P0 NANOSLEEP.SYNCS 0x989680 ;  /* 0x009896800000895d */ /* 0x002fea0003900000 */
[----:B------:R-:W1:Y:S02]  /*113a0*/  @!P0 SYNCS.PHASECHK.TRANS64 P0, [R9+URZ+0x33420], R2 ;  /* 0x03342002090085a7 */ /* 0x000e64000800007f */
[----:B-1----:R-:W-:Y:S05]  /*113b0*/  @!P0 BRA `(.L_x_88) ;  /* 0xfffffffc00f08947 */ /* 0x002fea000383ffff */
[----:B------:R-:W-:Y:S05]  /*113c0*/  BRA `(.L_x_123) ;  /* 0xfffffff000687947 */ /* 0x000fea000383ffff */
.L_x_90:
[----:B0-----:R0:W1:Y:S02]  /*113d0*/  SYNCS.PHASECHK.TRANS64.TRYWAIT P1, [R5+URZ], R4 ;  /* 0x00000004050075a7 */ /* 0x001064000802017f */
[----:B-1----:R-:W-:Y:S05]  /*113e0*/  @!P1 NANOSLEEP.SYNCS 0x989680 ;  /* 0x009896800000995d */ /* 0x002fea0003900000 */
[----:B------:R-:W1:Y:S02]  /*113f0*/  @!P1 SYNCS.PHASECHK.TRANS64 P1, [R5+URZ], R4 ;  /* 0x00000004050095a7 */ /* 0x000e64000802007f */
[----:B-1----:R-:W-:Y:S05]  /*11400*/  @!P1 BRA `(.L_x_90) ;  /* 0xfffffffc00f09947 */ /* 0x002fea000383ffff */
[----:B------:R-:W-:Y:S05]  /*11410*/  BRA `(.L_x_124) ;  /* 0xfffffff000b87947 */ /* 0x000fea000383ffff */
.L_x_91:
[----:B-1----:R1:W2:Y:S02]  /*11420*/  SYNCS.PHASECHK.TRANS64.TRYWAIT P1, [R7+URZ], R2 ;  /* 0x00000002070075a7 */ /* 0x0022a4000802017f */
[----:B--2---:R-:W-:Y:S05]  /*11430*/  @!P1 NANOSLEEP.SYNCS 0x989680 ;  /* 0x009896800000995d */ /* 0x004fea0003900000 */
[----:B------:R-:W2:Y:S02]  /*11440*/  @!P1 SYNCS.PHASECHK.TRANS64 P1, [R7+URZ], R2 ;  /* 0x00000002070095a7 */ /* 0x000ea4000802007f */
[----:B--2---:R-:W-:Y:S05]  /*11450*/  @!P1 BRA `(.L_x_91) ;  /* 0xfffffffc00f09947 */ /* 0x004fea000383ffff */
[----:B------:R-:W-:Y:S05]  /*11460*/  BRA `(.L_x_125) ;  /* 0xfffffff000ac7947 */ /* 0x000fea000383ffff */
.L_x_93:
[----:B0-----:R0:W2:Y:S02]  /*11470*/  SYNCS.PHASECHK.TRANS64.TRYWAIT P1, [R5+URZ+0x33460], R4 ;  /* 0x03346004050075a7 */ /* 0x0010a4000802017f */
[----:B--2---:R-:W-:Y:S05]  /*11480*/  @!P1 NANOSLEEP.SYNCS 0x989680 ;  /* 0x009896800000995d */ /* 0x004fea0003900000 */
[----:B------:R-:W2:Y:S02]  /*11490*/  @!P1 SYNCS.PHASECHK.TRANS64 P1, [R5+URZ+0x33460], R4 ;  /* 0x03346004050095a7 */ /* 0x000ea4000802007f */
[----:B--2---:R-:W-:Y:S05]  /*114a0*/  @!P1 BRA `(.L_x_93) ;  /* 0xfffffffc00f09947 */ /* 0x004fea000383ffff */
[----:B------:R-:W-:Y:S05]  /*114b0*/  BRA `(.L_x_126) ;  /* 0xfffffff000ac7947 */ /* 0x000fea000383ffff */
.L_x_95:
[----:B--2---:R2:W3:Y:S02]  /*114c0*/  SYNCS.PHASECHK.TRANS64.TRYWAIT P1, [R3+URZ+0x33460], R2 ;  /* 0x03346002030075a7 */ /* 0x0044e4000802017f */
[----:B---3--:R-:W-:Y:S05]  /*114d0*/  @!P1 NANOSLEEP.SYNCS 0x989680 ;  /* 0x009896800000995d */ /* 0x008fea0003900000 */
[----:B------:R-:W3:Y:S02]  /*114e0*/  @!P1 SYNCS.PHASECHK.TRANS64 P1, [R3+URZ+0x33460], R2 ;  /* 0x03346002030095a7 */ /* 0x000ee4000802007f */
[----:B---3--:R-:W-:Y:S05]  /*114f0*/  @!P1 BRA `(.L_x_95) ;  /* 0xfffffffc00f09947 */ /* 0x008fea000383ffff */
[----:B------:R-:W-:Y:S05]  /*11500*/  BRA `(.L_x_127) ;  /* 0xfffffff000ac7947 */ /* 0x000fea000383ffff */
.L_x_97:
[----:B---3--:R3:W4:Y:S02]  /*11510*/  SYNCS.PHASECHK.TRANS64.TRYWAIT P0, [R5+URZ+0x33480], R4 ;  /* 0x03348004050075a7 */ /* 0x008724000800017f */
[----:B----4-:R-:W-:Y:S05]  /*11520*/  @!P0 NANOSLEEP.SYNCS 0x989680 ;  /* 0x009896800000895d */ /* 0x010fea0003900000 */
[----:B------:R-:W4:Y:S02]  /*11530*/  @!P0 SYNCS.PHASECHK.TRANS64 P0, [R5+URZ+0x33480], R4 ;  /* 0x03348004050085a7 */ /* 0x000f24000800007f */
[----:B----4-:R-:W-:Y:S05]  /*11540*/  @!P0 BRA `(.L_x_97) ;  /* 0xfffffffc00f08947 */ /* 0x010fea000383ffff */
[----:B------:R-:W-:Y:S05]  /*11550*/  BRA `(.L_x_98) ;  /* 0xfffffff000a87947 */ /* 0x000fea000383ffff */
.L_x_128:
[----:B------:R-:W-:-:S00]  /*11560*/  BRA `(.L_x_128) ;  /* 0xfffffffc00fc7947 */ /* 0x000fc0000383ffff */
[----:B------:R-:W-:-:S00]  /*11570*/  NOP ;  /* 0x0000000000007918 */ /* 0x000fc00000000000 */
        /* <DEDUP_REMOVED lines=8> */
.L_x_2926:


//--------------------- .text._ZN7cutlass13device_kernelIN5flash11enable_sm90INS1_16FlashAttnFwdSm90INS1_25CollectiveMainloopFwdSm90ILi2EN4cute5tupleIJNS5_1CILi1EEES8_S8_EEENS6_IJNS7_ILi128EEENS7_ILi160EEENS7_ILi192EEEEEELi192ENS_12float_e4m3_tEfNS_4arch4Sm90ELb0ELb0ELb1ELb1ELb0ELb0ELb0ELb1ELb1ELb1ELb1ELb0EEENS1_21CollectiveEpilogueFwdINS6_IJSA_SC_SB_EEES9_NS_10bfloat16_tESG_Li256ELb1ELb1ELb1ELb1EEENS1_36VarlenDynamicPersistentTileSchedulerILi128ELi160ELi256ELi128ELb1ELb1ELb1ELb0ELb1ELb1EEEEEEEEEvNT_6ParamsE --------------------------
	.section	.text._ZN7cutlass13device_kernelIN5flash11enable_sm90INS1_16FlashAttnFwdSm90INS1_25CollectiveMainloopFwdSm90ILi2EN4cute5tupleIJNS5_1CILi1EEES8_S8_EEENS6_IJNS7_ILi128EEENS7_ILi160EEENS7_ILi192EEEEEELi192ENS_12float_e4m3_tEfNS_4arch4Sm90ELb0ELb0ELb1ELb1ELb0ELb0ELb0ELb1ELb1ELb1ELb1ELb0EEENS1_21CollectiveEpilogueFwdINS6_IJSA_SC_SB_EEES9_NS_10bfloat16_tESG_Li256ELb1ELb1ELb1ELb1EEENS1_36VarlenDynamicPersistentTileSchedulerILi128ELi160ELi256ELi128ELb1ELb1ELb1ELb0ELb1ELb1EEEEEEEEEvNT_6ParamsE,"ax",@progbits
	.align	128
.text._ZN7cutlass13device_kernelIN5flash11enable_sm90INS1_16FlashAttnFwdSm90INS1_25CollectiveMainloopFwdSm90ILi2EN4cute5tupleIJNS5_1CILi1EEES8_S8_EEENS6_IJNS7_ILi128EEENS7_ILi160EEENS7_ILi192EEEEEELi192ENS_12float_e4m3_tEfNS_4arch4Sm90ELb0ELb0ELb1ELb1ELb0ELb0ELb0ELb1ELb1ELb1ELb1ELb0EEENS1_21CollectiveEpilogueFwdINS6_IJSA_SC_SB_EEES9_NS_10bfloat16_tESG_Li256ELb1ELb1ELb1ELb1EEENS1_36VarlenDynamicPersistentTileSchedulerILi128ELi160ELi256ELi128ELb1ELb1ELb1ELb0ELb1ELb1EEEEEEEEEvNT_6ParamsE:
        .type           _ZN7cutlass13device_kernelIN5flash11enable_sm90INS1_16FlashAttnFwdSm90INS1_25CollectiveMainloopFwdSm90ILi2EN4cute5tupleIJNS5_1CILi1EEES8_S8_EEENS6_IJNS7_ILi128EEENS7_ILi160EEENS7_ILi192EEEEEELi192ENS_12float_e4m3_tEfNS_4arch4Sm90ELb0ELb0ELb1ELb1ELb0ELb0ELb0ELb1ELb1ELb1ELb1ELb0EEENS1_21CollectiveEpilogueFwdINS6_IJSA_SC_SB_EEES9_NS_10bfloat16_tESG_Li256ELb1ELb1ELb1ELb1EEENS1_36VarlenDynamicPersistentTileSchedulerILi128ELi160ELi256ELi128ELb1ELb1ELb1ELb0ELb1ELb1EEEEEEEEEvNT_6ParamsE,@function
        .size           _ZN7cutlass13device_kernelIN5flash11enable_sm90INS1_16FlashAttnFwdSm90INS1_25CollectiveMainloopFwdSm90ILi2EN4cute5tupleIJNS5_1CILi1EEES8_S8_EEENS6_IJNS7_ILi128EEENS7_ILi160EEENS7_ILi192EEEEEELi192ENS_12float_e4m3_tEfNS_4arch4Sm90ELb0ELb0ELb1ELb1ELb0ELb0ELb0ELb1ELb1ELb1ELb1ELb0EEENS1_21CollectiveEpilogueFwdINS6_IJSA_SC_SB_EEES9_NS_10bfloat16_tESG_Li256ELb1ELb1ELb1ELb1EEENS1_36VarlenDynamicPersistentTileSchedulerILi128ELi160ELi256ELi128ELb1ELb1ELb1ELb0ELb1ELb1EEEEEEEEEvNT_6ParamsE,(.L_x_2927 - _ZN7cutlass13device_kernelIN5flash11enable_sm90INS1_16FlashAttnFwdSm90INS1_25CollectiveMainloopFwdSm90ILi2EN4cute5tupleIJNS5_1CILi1EEES8_S8_EEENS6_IJNS7_ILi128EEENS7_ILi160EEENS7_ILi192EEEEEELi192ENS_12float_e4m3_tEfNS_4arch4Sm90ELb0ELb0ELb1ELb1ELb0ELb0ELb0ELb1ELb1ELb1ELb1ELb0EEENS1_21CollectiveEpilogueFwdINS6_IJSA_SC_SB_EEES9_NS_10bfloat16_tESG_Li256ELb1ELb1ELb1ELb1EEENS1_36VarlenDynamicPersistentTileSchedulerILi128ELi160ELi256ELi128ELb1ELb1ELb1ELb0ELb1ELb1EEEEEEEEEvNT_6ParamsE)
        .other          _ZN7cutlass13device_kernelIN5flash11enable_sm90INS1_16FlashAttnFwdSm90INS1_25CollectiveMainloopFwdSm90ILi2EN4cute5tupleIJNS5_1CILi1EEES8_S8_EEENS6_IJNS7_ILi128EEENS7_ILi160EEENS7_ILi192EEEEEELi192ENS_12float_e4m3_tEfNS_4arch4Sm90ELb0ELb0ELb1ELb1ELb0ELb0ELb0ELb1ELb1ELb1ELb1ELb0EEENS1_21CollectiveEpilogueFwdINS6_IJSA_SC_SB_EEES9_NS_10bfloat16_tESG_Li256ELb1ELb1ELb1ELb1EEENS1_36VarlenDynamicPersistentTileSchedulerILi128ELi160ELi256ELi128ELb1ELb1ELb1ELb0ELb1ELb1EEEEEEEEEvNT_6ParamsE,@"STO_CUDA_ENTRY STV_DEFAULT"
_ZN7cutlass13device_kernelIN5flash11enable_sm90INS1_16FlashAttnFwdSm90INS1_25CollectiveMainloopFwdSm90ILi2EN4cute5tupleIJNS5_1CILi1EEES8_S8_EEENS6_IJNS7_ILi128EEENS7_ILi160EEENS7_ILi192EEEEEELi192ENS_12float_e4m3_tEfNS_4arch4Sm90ELb0ELb0ELb1ELb1ELb0ELb0ELb0ELb1ELb1ELb1ELb1ELb0EEENS1_21CollectiveEpilogueFwdINS6_IJSA_SC_SB_EEES9_NS_10bfloat16_tESG_Li256ELb1ELb1ELb1ELb1EEENS1_36VarlenDynamicPersistentTileSchedulerILi128ELi160ELi256ELi128ELb1ELb1ELb1ELb0ELb1ELb1EEEEEEEEEvNT_6ParamsE:
[----:B------:R-:W0:Y:S02]  /*0000*/  LDC R1, c[0x0][0x28] ;  /* 0x00000a00ff017b82 */ /* 0x000e240000000800 */
[----:B0-----:R-:W-:Y:S01]  /*0010*/  VIADD R1, R1, 0xffffffc0 ;  /* 0xffffffc001017836 */ /* 0x001fe20000000000 */
[----:B------:R-:W0:Y:S01]  /*0020*/  S2R R3, SR_TID.X ;  /* 0x0000000000037919 */ /* 0x000e220000002100 */
[----:B------:R-:W-:Y:S01]  /*0030*/  ELECT P0, URZ, PT ;  /* 0x00000000003f782f */ /* 0x000fe20003800000 */
[----:B------:R-:W-:Y:S01]  /*0040*/  BSSY B0, `(.L_x_129) ;  /* 0x000000e000007945 */ /* 0x000fe20003800000 */
[--C-:B0-----:R-:W-:Y:S02]  /*0050*/  SHF.R.U32.HI R0, RZ, 0x5, R3.reuse ;  /* 0x00000005ff007819 */ /* 0x101fe40000011603 */
[----:B------:R-:W-:-:S03]  /*0060*/  SHF.R.U32.HI R3, RZ, 0x7, R3 ;  /* 0x00000007ff037819 */ /* 0x000fc60000011603 */
        /* <DEDUP_REMOVED lines=11> */
.L_x_130:
[----:B------:R-:W-:Y:S05]  /*0120*/  BSYNC B0 ;  /* 0x0000000000007941 */ /* 0x000fea0003800000 */
.L_x_129:
[----:B------:R-:W-:Y:S01]  /*0130*/  VOTEU.ANY UP0, P0 ;  /* 0x00000000003f7886 */ /* 0x000fe20000000100 */
[----:B------:R-:W0:Y:S01]  /*0140*/  SHFL.IDX PT, R3, R3, RZ, 0x1f ;  /* 0x00001fff03037589 */ /* 0x000e2200000e0000 */
[----:B------:R-:W-:Y:S01]  /*0150*/  UMOV UR4, 0x80 ;  /* 0x0000008000047882 */ /* 0x000fe20000000000 */
[----:B------:R-:W-:Y:S01]  /*0160*/  UMOV UR7, 0x100 ;  /* 0x0000010000077882 */ /* 0x000fe20000000000 */
[----:B------:R-:W-:Y:S01]  /*0170*/  VOTEU.ANY UP1, P0 ;  /* 0x00000000003f7886 */ /* 0x000fe20000020100 */
[----:B------:R-:W1:Y:S01]  /*0180*/  @UP0 S2UR UR8, SR_CgaCtaId ;  /* 0x00000000000809c3 */ /* 0x000e620000008800 */
[----:B------:R-:W2:Y:S01]  /*0190*/  SHFL.IDX PT, R2, R0, RZ, 0x1f ;  /* 0x00001fff00027589 */ /* 0x000ea200000e0000 */
[----:B------:R-:W-:Y:S01]  /*01a0*/  @UP0 UMOV UR6, 0x400 ;  /* 0x0000040000060882 */ /* 0x000fe20000000000 */
[----:B------:R-:W-:-:S04]  /*01b0*/  @UP0 UIADD3 UR4, -UR4, 0x100000, URZ ;  /* 0x0010000004040890 */ /* 0x000fc8000fffe13f */
[----:B------:R-:W-:Y:S02]  /*01c0*/  @UP0 USHF.L.U32 UR5, UR4, 0xb, URZ ;  /* 0x0000000b04050899 */ /* 0x000fe4000800063f */
[----:B------:R-:W-:Y:S01]  /*01d0*/  @UP0 USHF.L.U32 UR4, UR4, 0x1, URZ ;  /* 0x0000000104040899 */ /* 0x000fe2000800063f */
[----:B------:R-:W-:Y:S01]  /*01e0*/  VOTEU.ANY UP2, P0 ;  /* 0x00000000003f7886 */ /* 0x000fe20000040100 */
[----:B0-----:R-:W-:Y:S01]  /*01f0*/  R2UR UR9, R3 ;  /* 0x00000000030972ca */ /* 0x001fe200000e0000 */
[----:B-1----:R-:W-:Y:S01]  /*0200*/  @UP0 ULEA UR8, UR8, UR6, 0x18 ;  /* 0x0000000608080291 */ /* 0x002fe2000f8ec03f */
[----:B--2---:R-:W-:Y:S01]  /*0210*/  ISETP.NE.AND P1, PT, R2, RZ, PT ;  /* 0x000000ff0200720c */ /* 0x004fe20003f25270 */
[----:B------:R-:W-:-:S04]  /*0220*/  @UP0 UIADD3 UR6, -UR7, 0x100000, URZ ;  /* 0x0010000007060890 */ /* 0x000fc8000fffe13f */
[----:B------:R-:W-:Y:S02]  /*0230*/  @UP0 USHF.L.U32 UR7, UR6, 0xb, URZ ;  /* 0x0000000b06070899 */ /* 0x000fe4000800063f */
[----:B------:R-:W-:-:S04]  /*0240*/  @UP0 USHF.L.U32 UR6, UR6, 0x1, URZ ;  /* 0x0000000106060899 */ /* 0x000fc8000800063f */
[----:B------:R-:W-:Y:S01]  /*0250*/  UISETP.NE.AND UP0, UPT, UR9, URZ, UPT ;  /* 0x0000003f0900728c */ /* 0x000fe2000bf05270 */
[----:B------:R-:W0:Y:S02]  /*0260*/  FENCE.VIEW.ASYNC.S ;  /* 0x00000000000073c6 */ /* 0x000e240000000000 */
[----:B0-----:R0:W1:Y:S05]  /*0270*/  @UP1 SYNCS.EXCH.64 URZ, [UR8+0x33400], UR4 ;  /* 0x03340004083f15b2 */ /* 0x00106a0008000100 */
[----:B------:R0:W2:Y:S01]  /*0280*/  @UP2 SYNCS.EXCH.64 URZ, [UR8+0x33420], UR6 ;  /* 0x03342006083f25b2 */ /* 0x0000a20008000100 */
        /* <DEDUP_REMOVED lines=17> */
[----:B------:R3:W0:Y:S02]  /*03a0*/  SYNCS.EXCH.64 URZ, [UR8+0x33448], UR6 ;  /* 0x03344806083f75b2 */ /* 0x0006240008000100 */
[----:B---3--:R-:W-:Y:S01]  /*03b0*/  NOP ;  /* 0x0000000000007918 */ /* 0x008fe20000000000 */
.L_x_131:
[----:B------:R-:W3:Y:S01]  /*03c0*/  SHFL.IDX PT, R2, R0, RZ, 0x1f ;  /* 0x00001fff00027589 */ /* 0x000ee200000e0000 */
[----:B------:R-:W-:Y:S01]  /*03d0*/  NOP ;  /* 0x0000000000007918 */ /* 0x000fe20000000000 */
[----:B---3--:R-:W-:-:S13]  /*03e0*/  ISETP.NE.AND P0, PT, R2, RZ, PT ;  /* 0x000000ff0200720c */ /* 0x008fda0003f05270 */
        /* <DEDUP_REMOVED lines=17> */
[----:B------:R3:W0:Y:S02]  /*0500*/  SYNCS.EXCH.64 URZ, [UR8+0x33468], UR6 ;  /* 0x03346806083f75b2 */ /* 0x0006240008000100 */
[----:B---3--:R-:W-:Y:S01]  /*0510*/  NOP ;  /* 0x0000000000007918 */ /* 0x008fe20000000000 */
.L_x_132:
[----:B------:R-:W3:Y:S01]  /*0520*/  SHFL.IDX PT, R2, R0, RZ, 0x1f ;  /* 0x00001fff00027589 */ /* 0x000ee200000e0000 */
[----:B------:R-:W-:Y:S01]  /*0530*/  NOP ;  /* 0x0000000000007918 */ /* 0x000fe20000000000 */
[----:B---3--:R-:W-:-:S13]  /*0540*/  ISETP.NE.AND P0, PT, R2, RZ, PT ;  /* 0x000000ff0200720c */ /* 0x008fda0003f05270 */
        /* <DEDUP_REMOVED lines=13> */
[----:B------:R3:W0:Y:S02]  /*0620*/  SYNCS.EXCH.64 URZ, [UR6+0x33488], UR4 ;  /* 0x03348804063f75b2 */ /* 0x0006240008000100 */
[----:B---3--:R-:W-:Y:S01]  /*0630*/  NOP ;  /* 0x0000000000007918 */ /* 0x008fe20000000000 */
.L_x_133:
        /* <DEDUP_REMOVED lines=22> */
.L_x_134:
        /* <DEDUP_REMOVED lines=22> */
.L_x_135:
[----:B------:R-:W-:Y:S01]  /*0900*/  PLOP3.LUT P0, PT, PT, PT, UP0, 0x80, 0x0 ;  /* 0x000000000000781c */ /* 0x000fe20003f0f008 */
[----:B------:R-:W-:Y:S01]  /*0910*/  UMOV UR38, 0x1 ;  /* 0x0000000100267882 */ /* 0x000fe20000000000 */
[----:B------:R-:W-:Y:S01]  /*0920*/  NOP ;  /* 0x0000000000007918 */ /* 0x000fe20000000000 */
[----:B------:R-:W-:Y:S01]  /*0930*/  USEL UR38, UR38, 0x2, !UP0 ;  /* 0x0000000226267887 */ /* 0x000fe2000c000000 */
[----:B------:R-:W-:Y:S01]  /*0940*/  ULDC.64 UR50, c[0x0][0x208] ;  /* 0x0000820000327ab9 */ /* 0x000fe20000000a00 */
[----:B012-4-:R-:W-:Y:S08]  /*0950*/  BAR.SYNC.DEFER_BLOCKING 0x0 ;  /* 0x0000000000007b1d */ /* 0x017ff00000010000 */
[----:B------:R-:W-:Y:S05]  /*0960*/  @!P0 BRA `(.L_x_136) ;  /* 0x000000ec00448947 */ /* 0x000fea0003800000 */
.L_x_137:
[----:B------:R-:W-:-:S08]  /*0970*/  NOP ;  /* 0x0000000000007918 */ /* 0x000fd00000000000 */
[----:B------:R-:W0:Y:S02]  /*0980*/  USETMAXREG.TRY_ALLOC.CTAPOOL UP0, 0xf0 ;  /* 0x000000f0000079c8 */ /* 0x000e240008000600 */
[----:B0-----:R-:W-:-:S13]  /*0990*/  PLOP3.LUT P0, PT, PT, PT, UP0, 0x80, 0x0 ;  /* 0x000000000000781c */ /* 0x001fda0003f0f008 */
[----:B------:R-:W-:Y:S05]  /*09a0*/  @!P0 BRA `(.L_x_137) ;  /* 0xfffffffc00f08947 */ /* 0x000fea000383ffff */
[----:B------:R-:W0:Y:S01]  /*09b0*/  S2R R2, SR_TID.X ;  /* 0x0000000000027919 */ /* 0x000e220000002100 */
[----:B------:R-:W1:Y:S01]  /*09c0*/  S2UR UR5, SR_CgaCtaId ;  /* 0x00000000000579c3 */ /* 0x000e620000008800 */
[----:B------:R-:W-:-:S07]  /*09d0*/  UMOV UR4, 0x400 ;  /* 0x0000040000047882 */ /* 0x000fce0000000000 */
[----:B------:R-:W-:Y:S06]  /*09e0*/  BAR.ARV 0x8, 0x180 ;  /* 0x0206000000007b1d */ /* 0x000fec0000002000 */
[----:B-1----:R-:W-:Y:S01]  /*09f0*/  ULEA UR4, UR5, UR4, 0x18 ;  /* 0x0000000405047291 */ /* 0x002fe2000f8ec03f */
[----:B0-----:R-:W-:-:S04]  /*0a00*/  LOP3.LUT R0, R2, 0xffffff80, RZ, 0xc0, !PT ;  /* 0xffffff8002007812 */ /* 0x001fc800078ec0ff */
[----:B------:R-:W-:-:S13]  /*0a10*/  ISETP.NE.AND P0, PT, R0, 0x80, PT ;  /* 0x000000800000780c */ /* 0x000fda0003f05270 */
[----:B------:R-:W-:Y:S08]  /*0a20*/  @!P0 BAR.ARV 0x9, 0x100 ;  /* 0x0244000000008b1d */ /* 0x000ff00000002000 */
[----:B------:R-:W-:Y:S06]  /*0a30*/  BAR.SYNC.DEFER_BLOCKING 0x5, 0x180 ;  /* 0x0146000000007b1d */ /* 0x000fec0000010000 */
[----:B------:R-:W0:Y:S01]  /*0a40*/  LDS.128 R4, [UR4+0x334d0] ;  /* 0x0334d004ff047984 */ /* 0x000e220008000c00 */
[----:B------:R-:W-:Y:S01]  /*0a50*/  ULDC UR4, c[0x0][0xc3c] ;  /* 0x00030f0000047ab9 */ /* 0x000fe20000000800 */
[----:B------:R-:W-:Y:S06]  /*0a60*/  BAR.ARV 0x4, 0x180 ;  /* 0x0106000000007b1d */ /* 0x000fec0000002000 */
[----:B0-----:R-:W-:-:S13]  /*0a70*/  ISETP.GE.AND P0, PT, R7, UR4, PT ;  /* 0x0000000407007c0c */ /* 0x001fda000bf06270 */
[----:B------:R-:W-:Y:S05]  /*0a80*/  @P0 EXIT ;  /* 0x000000000000094d */ /* 0x000fea0003800000 */
[----:B------:R-:W-:Y:S01]  /*0a90*/  VIADD R12, R2, 0xffffff80 ;  /* 0xffffff80020c7836 */ /* 0x000fe20000000000 */
[----:B------:R-:W-:Y:S01]  /*0aa0*/  R2UR UR5, R6 ;  /* 0x00000000060572ca */ /* 0x000fe200000e0000 */
[----:B------:R-:W-:Y:S01]  /*0ab0*/  ULOP3.LUT UR47, UR38, 0x1, URZ, 0xfc, !UPT ;  /* 0x00000001262f7892 */ /* 0x000fe2000f8efc3f */
[----:B------:R-:W-:Y:S01]  /*0ac0*/  R2UR UR6, R5 ;  /* 0x00000000050672ca */ /* 0x000fe200000e0000 */
[----:B------:R-:W-:Y:S01]  /*0ad0*/  UMOV UR46, URZ ;  /* 0x0000003f002e7c82 */ /* 0x000fe20008000000 */
[----:B------:R-:W-:Y:S01]  /*0ae0*/  SHF.R.S32.HI R0, RZ, 0x1f, R12 ;  /* 0x0000001fff007819 */ /* 0x000fe2000001140c */
[----:B------:R-:W-:Y:S01]  /*0af0*/  UMOV UR45, URZ ;  /* 0x0000003f002d7c82 */ /* 0x000fe20008000000 */
[----:B------:R-:W-:Y:S01]  /*0b00*/  R2UR UR7, R7 ;  /* 0x00000000070772ca */ /* 0x000fe200000e0000 */
[----:B------:R-:W-:Y:S01]  /*0b10*/  UMOV UR52, URZ ;  /* 0x0000003f00347c82 */ /* 0x000fe20008000000 */
[CC--:B------:R-:W-:Y:S02]  /*0b20*/  LEA.HI R2, R0.reuse, R12.reuse, RZ, 0x7 ;  /* 0x0000000c00027211 */ /* 0x0c0fe400078f38ff */
[----:B------:R-:W-:-:S02]  /*0b30*/  LEA.HI R3, R0, R12, RZ, 0x4 ;  /* 0x0000000c00037211 */ /* 0x000fc400078f20ff */
[----:B------:R-:W-:Y:S02]  /*0b40*/  LOP3.LUT R237, R2, 0xffffff80, RZ, 0xc0, !PT ;  /* 0xffffff8002ed7812 */ /* 0x000fe400078ec0ff */
[-C--:B------:R-:W-:Y:S02]  /*0b50*/  LEA.HI R4, R0, R12.reuse, RZ, 0x5 ;  /* 0x0000000c00047211 */ /* 0x080fe400078f28ff */
[----:B------:R-:W-:Y:S01]  /*0b60*/  SHF.R.S32.HI R6, RZ, 0x4, R3 ;  /* 0x00000004ff067819 */ /* 0x000fe20000011403 */
[----:B------:R-:W-:Y:S01]  /*0b70*/  IMAD.IADD R237, R12, 0x1, -R237 ;  /* 0x000000010ced7824 */ /* 0x000fe200078e0aed */
[----:B------:R-:W-:Y:S01]  /*0b80*/  LEA.HI R11, R0, R12, RZ, 0x2 ;  /* 0x0000000c000b7211 */ /* 0x000fe200078f10ff */
[----:B------:R-:W-:Y:S01]  /*0b90*/  IMAD.SHL.U32 R5, R4, 0x20, RZ ;  /* 0x0000002004057824 */ /* 0x000fe200078e00ff */
[C---:B------:R-:W-:Y:S02]  /*0ba0*/  LOP3.LUT R4, R3.reuse, 0x3fffff0, RZ, 0xc0, !PT ;  /* 0x03fffff003047812 */ /* 0x040fe400078ec0ff */
[----:B------:R-:W-:-:S02]  /*0bb0*/  LEA.HI R3, R3, R6, RZ, 0x1 ;  /* 0x0000000603037211 */ /* 0x000fc400078f08ff */
[----:B------:R-:W-:Y:S01]  /*0bc0*/  SHF.R.S32.HI R8, RZ, 0x1f, R237 ;  /* 0x0000001fff087819 */ /* 0x000fe200000114ed */
[----:B------:R-:W-:Y:S01]  /*0bd0*/  IMAD.IADD R4, R12, 0x1, -R4 ;  /* 0x000000010c047824 */ /* 0x000fe200078e0a04 */
[----:B------:R-:W-:Y:S02]  /*0be0*/  LOP3.LUT R3, R3, 0x1ffffffe, RZ, 0xc0, !PT ;  /* 0x1ffffffe03037812 */ /* 0x000fe400078ec0ff */
[----:B------:R-:W-:Y:S02]  /*0bf0*/  LEA.HI R7, R8, R237, RZ, 0x2 ;  /* 0x000000ed08077211 */ /* 0x000fe400078f10ff */
[----:B------:R-:W-:Y:S01]  /*0c00*/  LOP3.LUT R11, R11, 0xfffffffc, RZ, 0xc0, !PT ;  /* 0xfffffffc0b0b7812 */ /* 0x000fe200078ec0ff */
[----:B------:R-:W-:Y:S01]  /*0c10*/  IMAD.IADD R3, R6, 0x1, -R3 ;  /* 0x0000000106037824 */ /* 0x000fe200078e0a03 */
[--C-:B------:R-:W-:Y:S02]  /*0c20*/  SHF.R.S32.HI R9, RZ, 0x2, R7.reuse ;  /* 0x00000002ff097819 */ /* 0x100fe40000011407 */
[----:B------:R-:W-:Y:S01]  /*0c30*/  SHF.R.S32.HI R10, RZ, 0x1f, R7 ;  /* 0x0000001fff0a7819 */ /* 0x000fe20000011407 */
[----:B------:R-:W-:Y:S01]  /*0c40*/  IMAD.IADD R11, R12, 0x1, -R11 ;  /* 0x000000010c0b7824 */ /* 0x000fe200078e0a0b */
[----:B------:R-:W-:-:S02]  /*0c50*/  LOP3.LUT R6, R7, 0x7ffffffc, RZ, 0xc0, !PT ;  /* 0x7ffffffc07067812 */ /* 0x000fc400078ec0ff */
[----:B------:R-:W-:Y:S02]  /*0c60*/  LEA.HI R10, R10, R9, RZ, 0x3 ;  /* 0x000000090a0a7211 */ /* 0x000fe400078f18ff */
[----:B------:R-:W-:Y:S01]  /*0c70*/  SHF.R.S32.HI R13, RZ, 0x7, R2 ;  /* 0x00000007ff0d7819 */ /* 0x000fe20000011402 */
[----:B------:R-:W-:Y:S01]  /*0c80*/  IMAD.IADD R6, R237, 0x1, -R6 ;  /* 0x00000001ed067824 */ /* 0x000fe200078e0a06 */
[----:B------:R-:W-:Y:S02]  /*0c90*/  LOP3.LUT R5, R5, 0xfffffc00, RZ, 0xc0, !PT ;  /* 0xfffffc0005057812 */ /* 0x000fe400078ec0ff */
[----:B------:R-:W-:Y:S01]  /*0ca0*/  LOP3.LUT R10, R10, 0xfffffff8, RZ, 0xc0, !PT ;  /* 0xfffffff80a0a7812 */ /* 0x000fe200078ec0ff */
[----:B------:R-:W-:Y:S01]  /*0cb0*/  IMAD.SHL.U32 R17, R6, 0x2, RZ ;  /* 0x0000000206117824 */ /* 0x000fe200078e00ff */
[----:B------:R-:W-:Y:S01]  /*0cc0*/  LEA.HI R8, R8, R237, RZ, 0x5 ;  /* 0x000000ed08087211 */ /* 0x000fe200078f28ff */
[----:B------:R-:W-:Y:S01]  /*0cd0*/  IMAD R4, R4, 0x40, R5 ;  /* 0x0000004004047824 */ /* 0x000fe200078e0205 */
[----:B------:R-:W-:Y:S01]  /*0ce0*/  LEA.HI R2, R2, R13, RZ, 0x1 ;  /* 0x0000000d02027211 */ /* 0x000fe200078f08ff */
[----:B------:R-:W-:Y:S01]  /*0cf0*/  IMAD.IADD R9, R9, 0x1, -R10 ;  /* 0x0000000109097824 */ /* 0x000fe200078e0a0a */
[----:B------:R-:W-:Y:S01]  /*0d00*/  LEA.HI R5, R11, R11, RZ, 0x1 ;  /* 0x0000000b0b057211 */ /* 0x000fe200078f08ff */
[----:B------:R-:W-:Y:S01]  /*0d10*/  VIADD R234, R17, 0x10 ;  /* 0x0000001011ea7836 */ /* 0x000fe20000000000 */
[----:B------:R-:W-:Y:S01]  /*0d20*/  SHF.R.S32.HI R8, RZ, 0x5, R8 ;  /* 0x00000005ff087819 */ /* 0x000fe20000011408 */
[----:B------:R-:W-:Y:S01]  /*0d30*/  IMAD R3, R3, 0x8, R4 ;  /* 0x0000000803037824 */ /* 0x000fe200078e0204 */
[----:B------:R-:W-:Y:S01]  /*0d40*/  LOP3.LUT R2, R2, 0x3fffffe, RZ, 0xc0, !PT ;  /* 0x03fffffe02027812 */ /* 0x000fe200078ec0ff */
[C---:B------:R-:W-:Y:S01]  /*0d50*/  VIADD R231, R17.reuse, 0x48 ;  /* 0x0000004811e77836 */ /* 0x040fe20000000000 */
[----:B------:R-:W-:Y:S01]  /*0d60*/  LEA.HI R0, R0, R12, RZ, 0x3 ;  /* 0x0000000c00007211 */ /* 0x000fe200078f18ff */
[----:B------:R-:W-:Y:S01]  /*0d70*/  VIADD R228, R17, 0x60 ;  /* 0x0000006011e47836 */ /* 0x000fe20000000000 */
[----:B------:R-:W-:Y:S01]  /*0d80*/  LOP3.LUT R4, R5, 0x1ffffffe, RZ, 0xc0, !PT ;  /* 0x1ffffffe05047812 */ /* 0x000fe200078ec0ff */
[----:B------:R-:W-:Y:S01]  /*0d90*/  IMAD R9, R8, 0x10, R9 ;  /* 0x0000001008097824 */ /* 0x000fe200078e0209 */
[----:B------:R-:W-:Y:S01]  /*0da0*/  LOP3.LUT R16, R0, 0xfffffff8, RZ, 0xc0, !PT ;  /* 0xfffffff800107812 */ /* 0x000fe200078ec0ff */
[----:B------:R-:W-:Y:S01]  /*0db0*/  IMAD.IADD R2, R13, 0x1, -R2 ;  /* 0x000000010d027824 */ /* 0x000fe200078e0a02 */
[----:B------:R-:W-:Y:S01]  /*0dc0*/  SHF.R.S32.HI R236, RZ, 0x3, R0 ;  /* 0x00000003ffec7819 */ /* 0x000fe20000011400 */
[C---:B------:R-:W-:Y:S01]  /*0dd0*/  VIADD R225, R17.reuse, 0x78 ;  /* 0x0000007811e17836 */ /* 0x040fe20000000000 */
[----:B------:R-:W-:Y:S01]  /*0de0*/  SHF.R.S32.HI R0, RZ, 0x1f, R234 ;  /* 0x0000001fff007819 */ /* 0x000fe200000114ea */
[C---:B------:R-:W-:Y:S01]  /*0df0*/  VIADD R222, R17.reuse, 0x90 ;  /* 0x0000009011de7836 */ /* 0x040fe20000000000 */
[----:B------:R0:W-:Y:S01]  /*0e00*/  STL [R1+0x3c], R3 ;  /* 0x00003c0301007387 */ /* 0x0001e20000100800 */
[----:B------:R-:W-:Y:S01]  /*0e10*/  VIADD R23, R17, 0xa8 ;  /* 0x000000a811177836 */ /* 0x000fe20000000000 */
[----:B------:R-:W-:Y:S01]  /*0e20*/  SHF.R.S32.HI R0, RZ, 0x1f, R231 ;  /* 0x0000001fff007819 */ /* 0x000fe200000114e7 */
[----:B------:R-:W-:Y:S01]  /*0e30*/  IMAD.IADD R4, R11, 0x1, -R4 ;  /* 0x000000010b047824 */ /* 0x000fe200078e0a04 */
[----:B------:R-:W-:Y:S01]  /*0e40*/  SHF.R.S32.HI R0, RZ, 0x1f, R228 ;  /* 0x0000001fff007819 */ /* 0x000fe200000114e4 */
[C---:B------:R-:W-:Y:S01]  /*0e50*/  VIADD R235, R17.reuse, 0x8 ;  /* 0x0000000811eb7836 */ /* 0x040fe20000000000 */
[----:B------:R-:W-:Y:S01]  /*0e60*/  SHF.R.S32.HI R0, RZ, 0x1f, R225 ;  /* 0x0000001fff007819 */ /* 0x000fe200000114e1 */
[C---:B------:R-:W-:Y:S01]  /*0e70*/  VIADD R233, R17.reuse, 0x18 ;  /* 0x0000001811e97836 */ /* 0x040fe20000000000 */
[----:B------:R-:W-:Y:S01]  /*0e80*/  SHF.R.S32.HI R0, RZ, 0x1f, R222 ;  /* 0x0000001fff007819 */ /* 0x000fe200000114de */
[C---:B------:R-:W-:Y:S01]  /*0e90*/  VIADD R232, R17.reuse, 0x40 ;  /* 0x0000004011e87836 */ /* 0x040fe20000000000 */
[----:B------:R-:W-:Y:S01]  /*0ea0*/  SHF.R.S32.HI R0, RZ, 0x1f, R23 ;  /* 0x0000001fff007819 */ /* 0x000fe20000011417 */
[----:B0-----:R-:W-:Y:S01]  /*0eb0*/  IMAD R3, R2, 0x40, R9 ;  /* 0x0000004002037824 */ /* 0x001fe200078e0209 */
[----:B------:R-:W-:Y:S01]  /*0ec0*/  SHF.R.S32.HI R2, RZ, 0x1f, R235 ;  /* 0x0000001fff027819 */ /* 0x000fe200000114eb */
[C---:B------:R-:W-:Y:S01]  /*0ed0*/  VIADD R230, R17.reuse, 0x50 ;  /* 0x0000005011e67836 */ /* 0x040fe20000000000 */
[----:B------:R-:W-:Y:S01]  /*0ee0*/  SHF.R.S32.HI R5, RZ, 0x1f, R233 ;  /* 0x0000001fff057819 */ /* 0x000fe200000114e9 */
[----:B------:R-:W-:Y:S01]  /*0ef0*/  IMAD R0, R4, 0x8, R3 ;  /* 0x0000000804007824 */ /* 0x000fe200078e0203 */
[----:B------:R0:W-:Y:S01]  /*0f00*/  STL [R1+0x34], R3 ;  /* 0x0000340301007387 */ /* 0x0001e20000100800 */
[C---:B------:R-:W-:Y:S01]  /*0f10*/  VIADD R229, R17.reuse, 0x58 ;  /* 0x0000005811e57836 */ /* 0x040fe20000000000 */
[----:B------:R-:W-:Y:S01]  /*0f20*/  SHF.R.S32.HI R2, RZ, 0x1f, R232 ;  /* 0x0000001fff027819 */ /* 0x000fe200000114e8 */
[C---:B------:R-:W-:Y:S01]  /*0f30*/  VIADD R227, R17.reuse, 0x68 ;  /* 0x0000006811e37836 */ /* 0x040fe20000000000 */
[----:B------:R0:W-:Y:S01]  /*0f40*/  STL [R1+0x38], R0 ;  /* 0x0000380001007387 */ /* 0x0001e20000100800 */
[C---:B------:R-:W-:Y:S01]  /*0f50*/  VIADD R226, R17.reuse, 0x70 ;  /* 0x0000007011e27836 */ /* 0x040fe20000000000 */
[----:B------:R-:W-:Y:S01]  /*0f60*/  SHF.R.S32.HI R5, RZ, 0x1f, R230 ;  /* 0x0000001fff057819 */ /* 0x000fe200000114e6 */
        /* <DEDUP_REMOVED lines=12> */
[----:B------:R-:W-:Y:S01]  /*1030*/  IMAD.IADD R16, R12, 0x1, -R16 ;  /* 0x000000010c107824 */ /* 0x000fe200078e0a10 */
[----:B------:R-:W-:Y:S01]  /*1040*/  SHF.R.S32.HI R2, RZ, 0x1f, R220 ;  /* 0x0000001fff027819 */ /* 0x000fe200000114dc */
[----:B------:R-:W-:Y:S01]  /*1050*/  VIADD R18, R17, 0x20 ;  /* 0x0000002011127836 */ /* 0x000fe20000000000 */
[----:B------:R-:W-:-:S02]  /*1060*/  SHF.R.S32.HI R5, RZ, 0x1f, R22 ;  /* 0x0000001fff057819 */ /* 0x000fc40000011416 */
[----:B0-----:R-:W-:-:S07]  /*1070*/  SHF.R.S32.HI R2, RZ, 0x1f, R19 ;  /* 0x0000001fff027819 */ /* 0x001fce0000011413 */
.L_x_185:
[----:B------:R-:W-:Y:S01]  /*1080*/  ULDC.64 UR8, c[0x0][0xc88] ;  /* 0x0003220000087ab9 */ /* 0x000fe20000000a00 */
[----:B------:R-:W-:Y:S01]  /*1090*/  ULDC.64 UR10, c[0x0][0xa20] ;  /* 0x00028800000a7ab9 */ /* 0x000fe20000000a00 */
[----:B------:R-:W-:Y:S02]  /*10a0*/  UIMAD.WIDE UR8, UR7, 0x4, UR8 ;  /* 0x00000004070878a5 */ /* 0x000fe4000f8e0208 */
[----:B------:R-:W-:Y:S01]  /*10b0*/  UISETP.NE.U32.AND UP1, UPT, UR10, URZ, UPT ;  /* 0x0000003f0a00728c */ /* 0x000fe2000bf25070 */
[----:B------:R-:W-:Y:S01]  /*10c0*/  ULDC UR4, c[0x0][0x424] ;  /* 0x0001090000047ab9 */ /* 0x000fe20000000800 */
[----:B------:R-:W-:Y:S02]  /*10d0*/  ULDC UR7, c[0x0][0x2f0] ;  /* 0x0000bc0000077ab9 */ /* 0x000fe40000000800 */
[----:B0-23--:R-:W-:Y:S02]  /*10e0*/  IMAD.U32 R2, RZ, RZ, UR8 ;  /* 0x00000008ff027e24 */ /* 0x00dfe4000f8e00ff */
[----:B------:R-:W-:Y:S01]  /*10f0*/  IMAD.U32 R3, RZ, RZ, UR9 ;  /* 0x00000009ff037e24 */ /* 0x000fe2000f8e00ff */
[----:B------:R-:W-:-:S04]  /*1100*/  ULDC.64 UR8, c[0x0][0xa28] ;  /* 0x00028a0000087ab9 */ /* 0x000fc80000000a00 */
[----:B------:R-:W2:Y:S01]  /*1110*/  LDG.E R2, desc[UR50][R2.64] ;  /* 0x0000003202027981 */ /* 0x000ea2000c1e1900 */
[----:B------:R-:W-:Y:S02]  /*1120*/  UISETP.NE.U32.AND UP0, UPT, UR8, URZ, UPT ;  /* 0x0000003f0800728c */ /* 0x000fe4000bf05070 */
[----:B------:R-:W-:Y:S02]  /*1130*/  UISETP.NE.AND.EX UP1, UPT, UR11, URZ, UPT, UP1 ;  /* 0x0000003f0b00728c */ /* 0x000fe4000bf25310 */
[----:B------:R-:W-:-:S04]  /*1140*/  UISETP.NE.AND.EX UP0, UPT, UR9, URZ, UPT, UP0 ;  /* 0x0000003f0900728c */ /* 0x000fc8000bf05300 */
[----:B------:R-:W-:Y:S02]  /*1150*/  PLOP3.LUT P1, PT, PT, PT, UP1, 0x80, 0x0 ;  /* 0x000000000000781c */ /* 0x000fe40003f2f018 */
[----:B------:R-:W-:Y:S02]  /*1160*/  PLOP3.LUT P0, PT, PT, PT, UP0, 0x80, 0x0 ;  /* 0x000000000000781c */ /* 0x000fe40003f0f008 */
[----:B--2---:R-:W-:-:S13]  /*1170*/  R2UR UR36, R2 ;  /* 0x00000000022472ca */ /* 0x004fda00000e0000 */
[----:B------:R-:W-:Y:S02]  /*1180*/  USHF.R.S32.HI UR37, URZ, 0x1f, UR36 ;  /* 0x0000001f3f257899 */ /* 0x000fe40008011424 */
[----:B------:R-:W-:-:S04]  /*1190*/  @UP0 ULEA UR8, UP2, UR36, UR8, 0x2 ;  /* 0x0000000824080291 */ /* 0x000fc8000f84103f */
[----:B------:R-:W-:Y:S02]  /*11a0*/  @UP0 ULEA.HI.X UR9, UR36, UR9, UR37, 0x2, UP2 ;  /* 0x0000000924090291 */ /* 0x000fe400090f1425 */
[----:B------:R-:W-:Y:S01]  /*11b0*/  @UP1 ULEA UR10, UP0, UR36, UR10, 0x2 ;  /* 0x0000000a240a1291 */ /* 0x000fe2000f80103f */
[----:B------:R-:W-:-:S03]  /*11c0*/  IMAD.U32 R2, RZ, RZ, UR8 ;  /* 0x00000008ff027e24 */ /* 0x000fc6000f8e00ff */
[----:B------:R-:W-:Y:S01]  /*11d0*/  @UP1 ULEA.HI.X UR11, UR36, UR11, UR37, 0x2, UP0 ;  /* 0x0000000b240b1291 */ /* 0x000fe200080f1425 */
[----:B------:R-:W-:Y:S01]  /*11e0*/  IMAD.U32 R3, RZ, RZ, UR9 ;  /* 0x00000009ff037e24 */ /* 0x000fe2000f8e00ff */
[----:B------:R-:W-:Y:S01]  /*11f0*/  ULDC.64 UR8, c[0x0][0x418] ;  /* 0x0001060000087ab9 */ /* 0x000fe20000000a00 */
[----:B------:R-:W-:-:S03]  /*1200*/  IMAD.U32 R4, RZ, RZ, UR10 ;  /* 0x0000000aff047e24 */ /* 0x000fc6000f8e00ff */
[----:B------:R-:W-:Y:S01]  /*1210*/  IMAD.U32 R5, RZ, RZ, UR11 ;  /* 0x0000000bff057e24 */ /* 0x000fe2000f8e00ff */
[----:B------:R-:W2:Y:S04]  /*1220*/  @P0 LDG.E R2, desc[UR50][R2.64] ;  /* 0x0000003202020981 */ /* 0x000ea8000c1e1900 */
[----:B------:R-:W3:Y:S01]  /*1230*/  @P1 LDG.E R4, desc[UR50][R4.64] ;  /* 0x0000003204041981 */ /* 0x000ee2000c1e1900 */
[----:B------:R-:W-:Y:S01]  /*1240*/  UISETP.NE.U32.AND UP0, UPT, UR8, URZ, UPT ;  /* 0x0000003f0800728c */ /* 0x000fe2000bf05070 */
[----:B------:R-:W-:Y:S01]  /*1250*/  UMOV UR42, UR6 ;  /* 0x00000006002a7c82 */ /* 0x000fe20008000000 */
[----:B------:R-:W-:Y:S02]  /*1260*/  UMOV UR53, URZ ;  /* 0x0000003f00357c82 */ /* 0x000fe40008000000 */
[----:B------:R-:W-:-:S02]  /*1270*/  UISETP.NE.AND.EX UP0, UPT, UR9, URZ, UPT, UP0 ;  /* 0x0000003f0900728c */ /* 0x000fc4000bf05300 */
[----:B------:R-:W-:Y:S02]  /*1280*/  ULOP3.LUT UR39, UR5, 0xffff, URZ, 0xc0, !UPT ;  /* 0x0000ffff05277892 */ /* 0x000fe4000f8ec03f */
[----:B------:R-:W-:Y:S02]  /*1290*/  USEL UR4, UR4, 0x1, UP0 ;  /* 0x0000000104047887 */ /* 0x000fe40008000000 */
[----:B------:R-:W-:Y:S02]  /*12a0*/  ULOP3.LUT UR6, UR5, 0xff0000, URZ, 0xc0, !UPT ;  /* 0x00ff000005067892 */ /* 0x000fe4000f8ec03f */
[----:B------:R-:W-:Y:S02]  /*12b0*/  UIMAD UR4, UR4, UR7, URZ ;  /* 0x00000007040472a4 */ /* 0x000fe4000f8e023f */
[----:B------:R-:W-:Y:S01]  /*12c0*/  ULOP3.LUT UR7, UR5, 0xff000000, URZ, 0xc0, !UPT ;  /* 0xff00000005077892 */ /* 0x000fe2000f8ec03f */
[----:B--2---:R-:W-:-:S04]  /*12d0*/  @P0 R2UR UR53, R2 ;  /* 0x00000000023502ca */ /* 0x004fc800000e0000 */
[----:B---3--:R-:W-:Y:S01]  /*12e0*/  @P1 R2UR UR4, R4 ;  /* 0x00000000040412ca */ /* 0x008fe200000e0000 */
[----:B-1--45:R-:W-:-:S14]  /*12f0*/  @P1 BRA `(.L_x_138) ;  /* 0x0000000000341947 */ /* 0x032fdc0003800000 */
[----:B------:R-:W-:Y:S02]  /*1300*/  ULDC.64 UR8, c[0x0][0xa08] ;  /* 0x0002820000087ab9 */ /* 0x000fe40000000a00 */
[----:B------:R-:W-:-:S04]  /*1310*/  ISETP.NE.U32.AND P0, PT, RZ, UR8, PT ;  /* 0x00000008ff007c0c */ /* 0x000fc8000bf05070 */
[----:B------:R-:W-:-:S13]  /*1320*/  ISETP.NE.AND.EX P0, PT, RZ, UR9, PT, P0 ;  /* 0x00000009ff007c0c */ /* 0x000fda000bf05300 */
[----:B------:R-:W-:Y:S05]  /*1330*/  @!P0 BRA `(.L_x_138) ;  /* 0x0000000000248947 */ /* 0x000fea0003800000 */
[----:B------:R-:W-:Y:S02]  /*1340*/  ULDC.64 UR4, c[0x0][0xa08] ;  /* 0x0002820000047ab9 */ /* 0x000fe40000000a00 */
[----:B------:R-:W-:-:S06]  /*1350*/  UIMAD.WIDE UR4, UR36, 0x4, UR4 ;  /* 0x00000004240478a5 */ /* 0x000fcc000f8e0204 */
[----:B------:R-:W-:Y:S02]  /*1360*/  IMAD.U32 R2, RZ, RZ, UR4 ;  /* 0x00000004ff027e24 */ /* 0x000fe4000f8e00ff */
[----:B------:R-:W-:-:S05]  /*1370*/  IMAD.U32 R3, RZ, RZ, UR5 ;  /* 0x00000005ff037e24 */ /* 0x000fca000f8e00ff */
[----:B------:R-:W2:Y:S04]  /*1380*/  LDG.E R4, desc[UR50][R2.64] ;  /* 0x0000003202047981 */ /* 0x000ea8000c1e1900 */
[----:B------:R-:W3:Y:S01]  /*1390*/  LDG.E R0, desc[UR50][R2.64+0x4] ;  /* 0x0000043202007981 */ /* 0x000ee2000c1e1900 */
[----:B--2---:R-:W-:Y:S02]  /*13a0*/  R2UR UR4, R4 ;  /* 0x00000000040472ca */ /* 0x004fe400000e0000 */
[----:B---3--:R-:W-:-:S13]  /*13b0*/  R2UR UR5, R0 ;  /* 0x00000000000572ca */ /* 0x008fda00000e0000 */
[----:B------:R-:W-:-:S12]  /*13c0*/  UIADD3 UR4, -UR4, UR5, URZ ;  /* 0x0000000504047290 */ /* 0x000fd8000fffe13f */
.L_x_138:
[----:B------:R-:W-:Y:S02]  /*13d0*/  UIADD3 UR53, -UR53, UR4, URZ ;  /* 0x0000000435357290 */ /* 0x000fe4000fffe13f */
[----:B------:R-:W-:Y:S02]  /*13e0*/  USHF.R.U32.HI UR7, URZ, 0x8, UR7 ;  /* 0x000000083f077899 */ /* 0x000fe40008011607 */
[----:B------:R-:W-:Y:S02]  /*13f0*/  UISETP.GE.AND UP0, UPT, UR53, 0x1, UPT ;  /* 0x000000013500788c */ /* 0x000fe4000bf06270 */
[----:B------:R-:W-:Y:S02]  /*1400*/  UIADD3 UR4, UR53, 0x9f, URZ ;  /* 0x0000009f35047890 */ /* 0x000fe4000fffe03f */
[----:B------:R-:W-:Y:S02]  /*1410*/  ULEA.HI UR7, UR6, UR7, URZ, 0x10 ;  /* 0x0000000706077291 */ /* 0x000fe4000f8f803f */
[----:B------:R-:W-:Y:S01]  /*1420*/  PLOP3.LUT P0, PT, PT, PT, UP0, 0x80, 0x0 ;  /* 0x000000000000781c */ /* 0x000fe20003f0f008 */
[----:B------:R-:W-:-:S02]  /*1430*/  UIMAD.WIDE UR4, UR4, 0x66666667, URZ ;  /* 0x66666667040478a5 */ /* 0x000fc4000f8e023f */
[----:B------:R-:W-:Y:S02]  /*1440*/  ULOP3.LUT UR40, UR7, 0xff, URZ, 0xc0, !UPT ;  /* 0x000000ff07287892 */ /* 0x000fe4000f8ec03f */
[----:B------:R-:W-:Y:S02]  /*1450*/  USHF.R.U32.HI UR6, URZ, 0x1f, UR5 ;  /* 0x0000001f3f067899 */ /* 0x000fe40008011605 */
[----:B------:R-:W-:Y:S01]  /*1460*/  USHF.R.U32.HI UR44, URZ, 0x10, UR7 ;  /* 0x000000103f2c7899 */ /* 0x000fe20008011607 */
[----:B------:R-:W-:Y:S01]  /*1470*/  UMOV UR4, URZ ;  /* 0x0000003f00047c82 */ /* 0x000fe20008000000 */
[----:B------:R-:W-:-:S04]  /*1480*/  ULEA.HI.SX32 UR9, UR5, UR6, 0x1a ;  /* 0x0000000605097291 */ /* 0x000fc8000f8fd23f */
[----:B------:R-:W-:Y:S08]  /*1490*/  @!P0 BRA `(.L_x_139) ;  /* 0x0000000000908947 */ /* 0x000ff00003800000 */
[----:B------:R-:W-:Y:S01]  /*14a0*/  UISETP.NE.AND UP0, UPT, UR44, URZ, UPT ;  /* 0x0000003f2c00728c */ /* 0x000fe2000bf05270 */
[----:B------:R-:W-:-:S03]  /*14b0*/  ULDC UR4, c[0x0][0x9f0] ;  /* 0x00027c0000047ab9 */ /* 0x000fc60000000800 */
[----:B------:R-:W-:-:S03]  /*14c0*/  USEL UR10, UR44, UR4, UP0 ;  /* 0x000000042c0a7287 */ /* 0x000fc60008000000 */
[----:B------:R-:W-:Y:S01]  /*14d0*/  UMOV UR4, URZ ;  /* 0x0000003f00047c82 */ /* 0x000fe20008000000 */
[----:B------:R-:W-:Y:S02]  /*14e0*/  UIADD3 UR6, UR9, -0x1, UR10 ;  /* 0xffffffff09067890 */ /* 0x000fe4000fffe00a */
[----:B------:R-:W-:-:S04]  /*14f0*/  IMAD.U32 R3, RZ, RZ, UR10 ;  /* 0x0000000aff037e24 */ /* 0x000fc8000f8e00ff */
[----:B------:R-:W-:Y:S01]  /*1500*/  IMAD.U32 R4, RZ, RZ, UR6 ;  /* 0x00000006ff047e24 */ /* 0x000fe2000f8e00ff */
[-C--:B------:R-:W-:Y:S01]  /*1510*/  IABS R0, R3.reuse ;  /* 0x0000000300007213 */ /* 0x080fe20000000000 */
[----:B------:R-:W-:Y:S01]  /*1520*/  ULOP3.LUT UR6, UR6, UR10, URZ, 0x3c, !UPT ;  /* 0x0000000a06067292 */ /* 0x000fe2000f8e3c3f */
[----:B------:R-:W-:Y:S02]  /*1530*/  IABS R5, R3 ;  /* 0x0000000300057213 */ /* 0x000fe40000000000 */
[----:B------:R-:W-:Y:S02]  /*1540*/  R2UR UR11, R0 ;  /* 0x00000000000b72ca */ /* 0x000fe400000e0000 */
[----:B------:R-:W-:-:S05]  /*1550*/  IABS R4, R4 ;  /* 0x0000000400047213 */ /* 0x000fca0000000000 */
[----:B------:R-:W-:-:S05]  /*1560*/  IMAD.MOV.U32 R3, RZ, RZ, R4 ;  /* 0x000000ffff037224 */ /* 0x000fca00078e0004 */
[----:B------:R-:W-:Y:S01]  /*1570*/  R2UR UR8, R3 ;  /* 0x00000000030872ca */ /* 0x000fe200000e0000 */
[----:B------:R-:W0:Y:S08]  /*1580*/  I2F.RP R0, UR11 ;  /* 0x0000000b00007d06 */ /* 0x000e300008209400 */
[----:B0-----:R-:W0:Y:S02]  /*1590*/  MUFU.RCP R0, R0 ;  /* 0x0000000000007308 */ /* 0x001e240000001000 */
[----:B0-----:R-:W-:-:S02]  /*15a0*/  VIADD R2, R0, 0xffffffe ;  /* 0x0ffffffe00027836 */ /* 0x001fc40000000000 */
[----:B------:R-:W-:-:S04]  /*15b0*/  IMAD.MOV R0, RZ, RZ, -R5 ;  /* 0x000000ffff007224 */ /* 0x000fc800078e0a05 */
[----:B------:R-:W0:Y:S02]  /*15c0*/  F2I.FTZ.U32.TRUNC.NTZ R2, R2 ;  /* 0x0000000200027305 */ /* 0x000e24000021f000 */
[----:B0-----:R-:W-:-:S13]  /*15d0*/  R2UR UR5, R2 ;  /* 0x00000000020572ca */ /* 0x001fda00000e0000 */
[----:B------:R-:W-:-:S04]  /*15e0*/  UIADD3 UR7, URZ, -UR5, URZ ;  /* 0x800000053f077290 */ /* 0x000fc8000fffe03f */
[----:B------:R-:W-:-:S04]  /*15f0*/  UIMAD UR7, UR7, UR11, URZ ;  /* 0x0000000b070772a4 */ /* 0x000fc8000f8e023f */
[----:B------:R-:W-:-:S03]  /*1600*/  UIMAD.WIDE.U32 UR4, UR5, UR7, UR4 ;  /* 0x00000007050472a5 */ /* 0x000fc6000f8e0004 */
[----:B------:R-:W-:Y:S01]  /*1610*/  R2UR UR7, R0 ;  /* 0x00000000000772ca */ /* 0x000fe200000e0000 */
[----:B------:R-:W-:-:S12]  /*1620*/  UIMAD.WIDE.U32 UR4, UR5, UR8, URZ ;  /* 0x00000008050472a5 */ /* 0x000fd8000f8e003f */
[----:B------:R-:W-:-:S04]  /*1630*/  UIMAD UR4, UR5, UR7, UR8 ;  /* 0x00000007050472a4 */ /* 0x000fc8000f8e0208 */
[----:B------:R-:W-:-:S11]  /*1640*/  UISETP.GT.U32.AND UP1, UPT, UR11, UR4, UPT ;  /* 0x000000040b00728c */ /* 0x000fd6000bf24070 */
[----:B------:R-:W-:Y:S02]  /*1650*/  @!UP1 UIADD3 UR4, UR4, -UR11, URZ ;  /* 0x8000000b04049290 */ /* 0x000fe4000fffe03f */
[----:B------:R-:W-:Y:S02]  /*1660*/  @!UP1 UIADD3 UR5, UR5, 0x1, URZ ;  /* 0x0000000105059890 */ /* 0x000fe4000fffe03f */
[----:B------:R-:W-:Y:S02]  /*1670*/  UISETP.GE.U32.AND UP0, UPT, UR4, UR11, UPT ;  /* 0x0000000b0400728c */ /* 0x000fe4000bf06070 */
[----:B------:R-:W-:-:S09]  /*1680*/  UISETP.GE.AND UP1, UPT, UR6, URZ, UPT ;  /* 0x0000003f0600728c */ /* 0x000fd2000bf26270 */
[----:B------:R-:W-:Y:S02]  /*1690*/  @UP0 UIADD3 UR5, UR5, 0x1, URZ ;  /* 0x0000000105050890 */ /* 0x000fe4000fffe03f */
[----:B------:R-:W-:-:S05]  /*16a0*/  UISETP.NE.AND UP0, UPT, UR10, URZ, UPT ;  /* 0x0000003f0a00728c */ /* 0x000fca000bf05270 */
[----:B------:R-:W-:Y:S02]  /*16b0*/  UMOV UR4, UR5 ;  /* 0x0000000500047c82 */ /* 0x000fe40008000000 */
[----:B------:R-:W-:-:S04]  /*16c0*/  @!UP1 UIADD3 UR4, -UR4, URZ, URZ ;  /* 0x0000003f04049290 */ /* 0x000fc8000fffe13f */
[----:B------:R-:W-:-:S12]  /*16d0*/  @!UP0 ULOP3.LUT UR4, URZ, UR10, URZ, 0x33, !UPT ;  /* 0x0000000a3f048292 */ /* 0x000fd8000f8e333f */
.L_x_139:
[----:B------:R-:W-:Y:S01]  /*16e0*/  UIMAD UR41, UR40, UR4, URZ ;  /* 0x00000004282972a4 */ /* 0x000fe2000f8e023f */
[----:B------:R-:W-:Y:S01]  /*16f0*/  IMAD.U32 R0, RZ, RZ, UR9 ;  /* 0x00000009ff007e24 */ /* 0x000fe2000f8e00ff */
[----:B------:R-:W-:Y:S01]  /*1700*/  PLOP3.LUT P0, PT, PT, PT, PT, 0x80, 0x0 ;  /* 0x000000000000781c */ /* 0x000fe20003f0f070 */
[----:B------:R-:W-:Y:S01]  /*1710*/  IMAD.U32 R3, RZ, RZ, UR4 ;  /* 0x00000004ff037e24 */ /* 0x000fe2000f8e00ff */
[----:B------:R-:W-:Y:S02]  /*1720*/  CS2R R28, SRZ ;  /* 0x00000000001c7805 */ /* 0x000fe4000001ff00 */
[----:B------:R-:W-:Y:S01]  /*1730*/  CS2R R126, SRZ ;  /* 0x00000000007e7805 */ /* 0x000fe2000001ff00 */
[----:B------:R-:W-:Y:S01]  /*1740*/  IMAD.MOV.U32 R55, RZ, RZ, RZ ;  /* 0x000000ffff377224 */ /* 0x000fe200078e00ff */
[----:B------:R-:W-:Y:S02]  /*1750*/  CS2R R124, SRZ ;  /* 0x00000000007c7805 */ /* 0x000fe4000001ff00 */
[----:B------:R-:W-:-:S02]  /*1760*/  VIADDMNMX R0, R3, UR41, R0, PT ;  /* 0x0000002903007c46 */ /* 0x000fc4000b800100 */
[----:B------:R-:W-:Y:S01]  /*1770*/  CS2R R2, SRZ ;  /* 0x0000000000027805 */ /* 0x000fe2000001ff00 */
[----:B------:R-:W-:Y:S01]  /*1780*/  IMAD.MOV.U32 R88, RZ, RZ, RZ ;  /* 0x000000ffff587224 */ /* 0x000fe200078e00ff */
[----:B------:R-:W-:Y:S02]  /*1790*/  CS2R R84, SRZ ;  /* 0x0000000000547805 */ /* 0x000fe4000001ff00 */
[----:B------:R-:W-:Y:S01]  /*17a0*/  R2UR UR49, R0 ;  /* 0x00000000003172ca */ /* 0x000fe200000e0000 */
        /* <DEDUP_REMOVED lines=12> */
[----:B------:R-:W-:Y:S01]  /*1870*/  UISETP.GT.AND UP0, UPT, UR49, UR41, UPT ;  /* 0x000000293100728c */ /* 0x000fe2000bf04270 */
[----:B------:R-:W-:Y:S01]  /*1880*/  IMAD.MOV.U32 R145, RZ, RZ, RZ ;  /* 0x000000ffff917224 */ /* 0x000fe200078e00ff */
[----:B------:R-:W-:Y:S01]  /*1890*/  CS2R R44, SRZ ;  /* 0x00000000002c7805 */ /* 0x000fe2000001ff00 */
[----:B------:R-:W-:Y:S01]  /*18a0*/  IMAD.MOV.U32 R149, RZ, RZ, RZ ;  /* 0x000000ffff957224 */ /* 0x000fe200078e00ff */
[----:B------:R-:W-:-:S02]  /*18b0*/  CS2R R92, SRZ ;  /* 0x00000000005c7805 */ /* 0x000fc4000001ff00 */
[----:B------:R-:W-:Y:S02]  /*18c0*/  CS2R R120, SRZ ;  /* 0x0000000000787805 */ /* 0x000fe4000001ff00 */
[----:B------:R-:W-:Y:S02]  /*18d0*/  PLOP3.LUT P1, PT, PT, PT, UP0, 0x80, 0x0 ;  /* 0x000000000000781c */ /* 0x000fe40003f2f008 */
[----:B------:R-:W-:Y:S02]  /*18e0*/  CS2R R100, SRZ ;  /* 0x0000000000647805 */ /* 0x000fe4000001ff00 */
[----:B------:R-:W-:Y:S01]  /*18f0*/  CS2R R42, SRZ ;  /* 0x00000000002a7805 */ /* 0x000fe2000001ff00 */
[----:B------:R-:W-:Y:S01]  /*1900*/  IMAD.MOV.U32 R32, RZ, RZ, RZ ;  /* 0x000000ffff207224 */ /* 0x000fe200078e00ff */
        /* <DEDUP_REMOVED lines=12> */
[----:B------:R-:W-:Y:S01]  /*19d0*/  CS2R R20, SRZ ;  /* 0x0000000000147805 */ /* 0x000fe2000001ff00 */
[----:B------:R-:W-:Y:S01]  /*19e0*/  IMAD.MOV.U32 R112, RZ, RZ, RZ ;  /* 0x000000ffff707224 */ /* 0x000fe200078e00ff */
        /* <DEDUP_REMOVED lines=17> */
[----:B------:R-:W-:-:S02]  /*1b00*/  IMAD.MOV.U32 R163, RZ, RZ, RZ ;  /* 0x000000ffffa37224 */ /* 0x000fc400078e00ff */
[----:B------:R-:W-:Y:S02]  /*1b10*/  IMAD.MOV.U32 R78, RZ, RZ, RZ ;  /* 0x000000ffff4e7224 */ /* 0x000fe400078e00ff */
[----:B------:R-:W-:Y:S02]  /*1b20*/  IMAD.MOV.U32 R109, RZ, RZ, RZ ;  /* 0x000000ffff6d7224 */ /* 0x000fe400078e00ff */
[----:B------:R-:W-:Y:S02]  /*1b30*/  IMAD.MOV.U32 R106, RZ, RZ, RZ ;  /* 0x000000ffff6a7224 */ /* 0x000fe400078e00ff */
[----:B------:R-:W-:Y:S02]  /*1b40*/  IMAD.MOV.U32 R96, RZ, RZ, RZ ;  /* 0x000000ffff607224 */ /* 0x000fe400078e00ff */
[----:B------:R-:W-:Y:S01]  /*1b50*/  IMAD.MOV.U32 R114, RZ, RZ, RZ ;  /* 0x000000ffff727224 */ /* 0x000fe200078e00ff */
[----:B------:R-:W-:Y:S06]  /*1b60*/  @!P1 BRA `(.L_x_140) ;  /* 0x0000008800f49947 */ /* 0x000fec0003800000 */
[----:B------:R-:W0:Y:S01]  /*1b70*/  S2R R4, SR_TID.X ;  /* 0x0000000000047919 */ /* 0x000e220000002100 */
[----:B------:R-:W1:Y:S01]  /*1b80*/  S2UR UR6, SR_CgaCtaId ;  /* 0x00000000000679c3 */ /* 0x000e620000008800 */
[----:B------:R-:W-:Y:S02]  /*1b90*/  UMOV UR5, 0x400 ;  /* 0x0000040000057882 */ /* 0x000fe40000000000 */
[----:B-1----:R-:W-:-:S04]  /*1ba0*/  ULEA UR5, UR6, UR5, 0x18 ;  /* 0x0000000506057291 */ /* 0x002fc8000f8ec03f */
[----:B------:R-:W-:Y:S01]  /*1bb0*/  UIADD3 UR5, UR5, 0x1e200, URZ ;  /* 0x0001e20005057890 */ /* 0x000fe2000fffe03f */
[----:B0-----:R-:W-:-:S03]  /*1bc0*/  VIADD R5, R4, 0xffffff80 ;  /* 0xffffff8004057836 */ /* 0x001fc60000000000 */
[----:B------:R-:W-:Y:S02]  /*1bd0*/  ULOP3.LUT UP0, URZ, UR5, 0x9f, URZ, 0xc0, !UPT ;  /* 0x0000009f053f7892 */ /* 0x000fe4000f80c03f */
[----:B------:R-:W-:-:S04]  /*1be0*/  SHF.R.S32.HI R4, RZ, 0x1f, R5 ;  /* 0x0000001fff047819 */ /* 0x000fc80000011405 */
[----:B------:R-:W-:Y:S02]  /*1bf0*/  PLOP3.LUT P0, PT, PT, PT, UP0, 0x80, 0x0 ;  /* 0x000000000000781c */ /* 0x000fe40003f0f008 */
[----:B------:R-:W-:-:S04]  /*1c00*/  LEA.HI R4, R4, R5, RZ, 0x7 ;  /* 0x0000000504047211 */ /* 0x000fc800078f38ff */
[----:B------:R-:W-:-:S05]  /*1c10*/  SHF.R.S32.HI R4, RZ, 0x7, R4 ;  /* 0x00000007ff047819 */ /* 0x000fca0000011404 */
[----:B------:R-:W0:Y:S02]  /*1c20*/  SHFL.IDX PT, R0, R4, RZ, 0x1f ;  /* 0x00001fff04007589 */ /* 0x000e2400000e0000 */
[----:B0-----:R-:W-:-:S13]  /*1c30*/  R2UR UR43, R0 ;  /* 0x00000000002b72ca */ /* 0x001fda00000e0000 */
        /* <DEDUP_REMOVED lines=23> */
.L_x_141:
[----:B------:R-:W-:Y:S01]  /*1db0*/  ULDC.64 UR6, c[0x0][0x998] ;  /* 0x0002660000067ab9 */ /* 0x000fe20000000a00 */
[----:B------:R-:W-:Y:S01]  /*1dc0*/  ULDC.64 UR4, c[0x0][0x990] ;  /* 0x0002640000047ab9 */ /* 0x000fe20000000a00 */
[----:B------:R-:W-:Y:S02]  /*1dd0*/  ISETP.NE.U32.AND P1, PT, RZ, UR6, PT ;  /* 0x00000006ff007c0c */ /* 0x000fe4000bf25070 */
[----:B------:R-:W-:Y:S02]  /*1de0*/  ISETP.NE.U32.AND P0, PT, RZ, UR4, PT ;  /* 0x00000004ff007c0c */ /* 0x000fe4000bf05070 */
[----:B------:R-:W-:Y:S02]  /*1df0*/  ISETP.NE.AND.EX P1, PT, RZ, UR7, PT, P1 ;  /* 0x00000007ff007c0c */ /* 0x000fe4000bf25310 */
[----:B------:R-:W-:-:S11]  /*1e00*/  ISETP.NE.AND.EX P0, PT, RZ, UR5, PT, P0 ;  /* 0x00000005ff007c0c */ /* 0x000fd6000bf05300 */
[----:B------:R-:W0:Y:S08]  /*1e10*/  @P1 LDC.64 R8, c[0x0][0x9b8] ;  /* 0x00026e00ff081b82 */ /* 0x000e300000000a00 */
[----:B------:R-:W1:Y:S08]  /*1e20*/  @P0 LDC.64 R6, c[0x0][0x9a8] ;  /* 0x00026a00ff060b82 */ /* 0x000e700000000a00 */
[----:B------:R-:W2:Y:S08]  /*1e30*/  @P0 LDC.64 R10, c[0x0][0x9b0] ;  /* 0x00026c00ff0a0b82 */ /* 0x000eb00000000a00 */
[----:B------:R-:W3:Y:S01]  /*1e40*/  @P1 LDC.64 R12, c[0x0][0x9c0] ;  /* 0x00027000ff0c1b82 */ /* 0x000ee20000000a00 */
[----:B0-----:R-:W-:-:S02]  /*1e50*/  @P1 IMAD R2, R8, UR37, RZ ;  /* 0x0000002508021c24 */ /* 0x001fc4000f8e02ff */
[----:B------:R-:W-:-:S04]  /*1e60*/  @P1 IMAD.WIDE.U32 R4, R8, UR36, RZ ;  /* 0x0000002408041c25 */ /* 0x000fc8000f8e00ff */
[----:B------:R-:W-:Y:S02]  /*1e70*/  @P1 IMAD R9, R9, UR36, R2 ;  /* 0x0000002409091c24 */ /* 0x000fe4000f8e0202 */
[C---:B-1----:R-:W-:Y:S02]  /*1e80*/  @P0 IMAD R0, R6.reuse, UR37, RZ ;  /* 0x0000002506000c24 */ /* 0x042fe4000f8e02ff */
[----:B------:R-:W-:-:S04]  /*1e90*/  @P0 IMAD.WIDE.U32 R2, R6, UR36, RZ ;  /* 0x0000002406020c25 */ /* 0x000fc8000f8e00ff */
[----:B------:R-:W-:Y:S02]  /*1ea0*/  @P0 IMAD R7, R7, UR36, R0 ;  /* 0x0000002407070c24 */ /* 0x000fe4000f8e0200 */
[----:B------:R-:W-:Y:S02]  /*1eb0*/  @P1 IMAD.IADD R5, R5, 0x1, R9 ;  /* 0x0000000105051824 */ /* 0x000fe400078e0209 */
[----:B------:R-:W-:Y:S02]  /*1ec0*/  @P0 IMAD.IADD R3, R3, 0x1, R7 ;  /* 0x0000000103030824 */ /* 0x000fe400078e0207 */
[----:B------:R-:W-:Y:S02]  /*1ed0*/  IMAD.MOV.U32 R0, RZ, RZ, 0x3f800000 ;  /* 0x3f800000ff007424 */ /* 0x000fe400078e00ff */
[----:B--2---:R-:W-:-:S04]  /*1ee0*/  @P0 IMAD.WIDE.U32 R2, R10, UR39, R2 ;  /* 0x000000270a020c25 */ /* 0x004fc8000f8e0002 */
[----:B---3--:R-:W-:Y:S01]  /*1ef0*/  @P1 IMAD.WIDE.U32 R6, R12, UR39, R4 ;  /* 0x000000270c061c25 */ /* 0x008fe2000f8e0004 */
[----:B------:R-:W-:-:S03]  /*1f00*/  @P0 LEA R4, P2, R2, UR4, 0x2 ;  /* 0x0000000402040c11 */ /* 0x000fc6000f8410ff */
[----:B------:R-:W-:Y:S01]  /*1f10*/  @P0 IMAD R5, R11, UR39, R3 ;  /* 0x000000270b050c24 */ /* 0x000fe2000f8e0203 */
[----:B------:R-:W-:Y:S01]  /*1f20*/  @P1 LEA R8, P3, R6, UR6, 0x2 ;  /* 0x0000000606081c11 */ /* 0x000fe2000f8610ff */
[----:B------:R-:W-:Y:S02]  /*1f30*/  @P1 IMAD R3, R13, UR39, R7 ;  /* 0x000000270d031c24 */ /* 0x000fe4000f8e0207 */
[----:B------:R-:W-:Y:S01]  /*1f40*/  IMAD.MOV.U32 R7, RZ, RZ, 0x3f800000 ;  /* 0x3f800000ff077424 */ /* 0x000fe200078e00ff */
[----:B------:R-:W-:Y:S02]  /*1f50*/  @P0 LEA.HI.X R5, R2, UR5, R5, 0x2, P2 ;  /* 0x0000000502050c11 */ /* 0x000fe400090f1405 */
[----:B------:R-:W-:-:S03]  /*1f60*/  @P1 LEA.HI.X R9, R6, UR7, R3, 0x2, P3 ;  /* 0x0000000706091c11 */ /* 0x000fc600098f1403 */
[----:B------:R0:W2:Y:S04]  /*1f70*/  @P0 LDG.E R7, desc[UR50][R4.64] ;  /* 0x0000003204070981 */ /* 0x0000a8000c1e1900 */
[----:B------:R-:W2:Y:S01]  /*1f80*/  @P1 LDG.E R0, desc[UR50][R8.64] ;  /* 0x0000003208001981 */ /* 0x000ea2000c1e1900 */
[----:B------:R-:W1:Y:S01]  /*1f90*/  S2UR UR5, SR_CgaCtaId ;  /* 0x00000000000579c3 */ /* 0x000e620000008800 */
[----:B------:R-:W-:Y:S01]  /*1fa0*/  ULEA.HI UR4, UR46, UR46, URZ, 0x1 ;  /* 0x0000002e2e047291 */ /* 0x000fe2000f8f083f */
[----:B------:R-:W-:-:S03]  /*1fb0*/  MOV R2, 0x400 ;  /* 0x0000040000027802 */ /* 0x000fc60000000f00 */
[----:B------:R-:W-:Y:S01]  /*1fc0*/  ULOP3.LUT UR4, UR4, 0xfffffffe, URZ, 0xc0, !UPT ;  /* 0xfffffffe04047892 */ /* 0x000fe2000f8ec03f */
[----:B0-----:R-:W-:-:S03]  /*1fd0*/  IMAD.U32 R4, RZ, RZ, UR47 ;  /* 0x0000002fff047e24 */ /* 0x001fc6000f8e00ff */
[----:B------:R-:W-:Y:S02]  /*1fe0*/  UIADD3 UR4, UR46, -UR4, URZ ;  /* 0x800000042e047290 */ /* 0x000fe4000fffe03f */
[----:B------:R-:W-:-:S04]  /*1ff0*/  ISETP.NE.AND P0, PT, R4, 0x3, PT ;  /* 0x000000030400780c */ /* 0x000fc80003f05270 */
[----:B------:R-:W-:Y:S01]  /*2000*/  IMAD.U32 R11, RZ, RZ, UR4 ;  /* 0x00000004ff0b7e24 */ /* 0x000fe2000f8e00ff */
[----:B------:R-:W-:-:S04]  /*2010*/  ULDC UR4, c[0x0][0x9d8] ;  /* 0x0002760000047ab9 */ /* 0x000fc80000000800 */
[----:B------:R-:W-:Y:S01]  /*2020*/  SHF.L.U32 R11, R11, 0x1f, RZ ;  /* 0x0000001f0b0b7819 */ /* 0x000fe200000006ff */
[----:B-1----:R-:W-:-:S05]  /*2030*/  IMAD.U32 R3, RZ, RZ, UR5 ;  /* 0x00000005ff037e24 */ /* 0x002fca000f8e00ff */
[----:B------:R-:W-:-:S04]  /*2040*/  LEA R2, R3, R2, 0x18 ;  /* 0x0000000203027211 */ /* 0x000fc800078ec0ff */
[----:B------:R-:W0:Y:S01]  /*2050*/  SYNCS.PHASECHK.TRANS64.TRYWAIT P1, [R2+URZ+0x33400], R11 ;  /* 0x0334000b020075a7 */ /* 0x000e22000802017f */
[----:B--2---:R-:W-:-:S04]  /*2060*/  FMUL.FTZ R0, R7, R0 ;  /* 0x0000000007007220 */ /* 0x004fc80000410000 */
[----:B------:R-:W-:Y:S01]  /*2070*/  FMUL.FTZ R0, R0, UR4 ;  /* 0x0000000400007c20 */ /* 0x000fe20008410000 */
[----:B0-----:R-:W-:Y:S06]  /*2080*/  @!P1 BRA `(.L_x_142) ;  /* 0x0000013400589947 */ /* 0x001fec0003800000 */
.L_x_282:
[----:B------:R-:W-:Y:S05]  /*2090*/  @!P0 BRA `(.L_x_143) ;  /* 0x0000000000048947 */ /* 0x000fea0003800000 */
[----:B------:R-:W-:Y:S01]  /*20a0*/  BPT.TRAP 0x1 ;  /* 0x000000040000795c */ /* 0x000fe20000300000 */
.L_x_143:
[----:B------:R-:W-:Y:S02]  /*20b0*/  IMAD.U32 R6, RZ, RZ, UR45 ;  /* 0x0000002dff067e24 */ /* 0x000fe4000f8e00ff */
[----:B------:R-:W-:-:S03]  /*20c0*/  IMAD.U32 R5, RZ, RZ, UR52 ;  /* 0x00000034ff057e24 */ /* 0x000fc6000f8e00ff */
[----:B------:R-:W-:Y:S01]  /*20d0*/  SHF.L.U32 R6, R6, 0x1f, RZ ;  /* 0x0000001f06067819 */ /* 0x000fe200000006ff */
[----:B------:R-:W-:-:S04]  /*20e0*/  IMAD R5, R5, 0x8, R2 ;  /* 0x0000000805057824 */ /* 0x000fc800078e0202 */
[----:B------:R1:W2:Y:S01]  /*20f0*/  SYNCS.PHASECHK.TRANS64.TRYWAIT P2, [R5+URZ+0x33430], R6 ;  /* 0x03343006050075a7 */ /* 0x0002a2000804017f */
[----:B------:R-:W-:Y:S05]  /*2100*/  @!P0 BRA `(.L_x_144) ;  /* 0x0000000000048947 */ /* 0x000fea0003800000 */
[----:B------:R-:W-:Y:S01]  /*2110*/  BPT.TRAP 0x1 ;  /* 0x000000040000795c */ /* 0x000fe20000300000 */
.L_x_144:
[----:B------:R-:W3:Y:S01]  /*2120*/  S2R R4, SR_TID.X ;  /* 0x0000000000047919 */ /* 0x000ee20000002100 */
[----:B------:R-:W-:Y:S01]  /*2130*/  IMAD.MOV.U32 R25, RZ, RZ, RZ ;  /* 0x000000ffff197224 */ /* 0x000fe200078e00ff */
[----:B---3--:R-:W-:Y:S01]  /*2140*/  LOP3.LUT P1, R4, R4, 0x7f, RZ, 0xc0, !PT ;  /* 0x0000007f04047812 */ /* 0x008fe2000782c0ff */
[----:B--2---:R-:W-:-:S12]  /*2150*/  @P2 BRA `(.L_x_145) ;  /* 0x0000000000082947 */ /* 0x004fd80003800000 */
[----:B------:R-:W2:Y:S02]  /*2160*/  SYNCS.PHASECHK.TRANS64.TRYWAIT P2, [R5+URZ+0x33430], R6 ;  /* 0x03343006050075a7 */ /* 0x000ea4000804017f */
[----:B--2---:R-:W-:Y:S05]  /*2170*/  @!P2 BRA `(.L_x_146) ;  /* 0x000001340030a947 */ /* 0x004fea0003800000 */
.L_x_145:
[----:B------:R-:W-:Y:S05]  /*2180*/  WARPSYNC.ALL ;  /* 0x0000000000007948 */ /* 0x000fea0003800000 */
[----:B------:R-:W-:Y:S01]  /*2190*/  R2UR UR4, R2 ;  /* 0x00000000020472ca */ /* 0x000fe200000e0000 */
[----:B------:R-:W-:Y:S01]  /*21a0*/  ULOP3.LUT UR28, UR54, 0x10000, URZ, 0xfc, !UPT ;  /* 0x00010000361c7892 */ /* 0x000fe2000f8efc3f */
[----:B------:R-:W-:Y:S01]  /*21b0*/  WARPGROUP.ARRIVE ;  /* 0x00000000000079c5 */ /* 0x000fe20000000000 */
[----:B------:R-:W-:Y:S01]  /*21c0*/  UMOV UR25, 0x80000020 ;  /* 0x8000002000197882 */ /* 0x000fe20000000000 */
[----:B------:R-:W-:Y:S01]  /*21d0*/  UMOV UR27, 0x80000020 ;  /* 0x80000020001b7882 */ /* 0x000fe20000000000 */
[----:B------:R-:W-:Y:S01]  /*21e0*/  UMOV UR5, UR25 ;  /* 0x0000001900057c82 */ /* 0x000fe20008000000 */
[----:B------:R-:W-:Y:S01]  /*21f0*/  UMOV UR7, 0x80000020 ;  /* 0x8000002000077882 */ /* 0x000fe20000000000 */
[----:B------:R-:W-:Y:S01]  /*2200*/  UMOV UR9, UR25 ;  /* 0x0000001900097c82 */ /* 0x000fe20008000000 */
[----:B------:R-:W-:Y:S01]  /*2210*/  UMOV UR24, UR28 ;  /* 0x0000001c00187c82 */ /* 0x000fe20008000000 */
[----:B------:R-:W-:Y:S01]  /*2220*/  UMOV UR11, 0x80000020 ;  /* 0x80000020000b7882 */ /* 0x000fe20000000000 */
[----:B------:R-:W-:Y:S01]  /*2230*/  UMOV UR8, UR24 ;  /* 0x0000001800087c82 */ /* 0x000fe20008000000 */
[----:B------:R-:W-:Y:S01]  /*2240*/  UIADD3 UR12, UR28, 0x2, URZ ;  /* 0x000000021c0c7890 */ /* 0x000fe2000fffe03f */
[----:B------:R-:W-:Y:S01]  /*2250*/  P2R R108, PR, RZ, 0x1 ;  /* 0x00000001ff6c7803 */ /* 0x000fe20000000000 */
[----:B------:R-:W-:Y:S01]  /*2260*/  UIADD3 UR4, UR4, 0x24200, URZ ;  /* 0x0002420004047890 */ /* 0x000fe2000fffe03f */
[--C-:B------:R-:W-:Y:S01]  /*2270*/  IMAD.MOV.U32 R109, RZ, RZ, R25.reuse ;  /* 0x000000ffff6d7224 */ /* 0x100fe200078e0019 */
[----:B------:R-:W-:Y:S01]  /*2280*/  UMOV UR15, 0x80000020 ;  /* 0x80000020000f7882 */ /* 0x000fe20000000000 */
[----:B------:R-:W-:Y:S01]  /*2290*/  UIADD3 UR16, UR28, 0x200, URZ ;  /* 0x000002001c107890 */ /* 0x000fe2000fffe03f */
[--C-:B------:R-:W-:Y:S01]  /*22a0*/  IMAD.MOV.U32 R111, RZ, RZ, R25.reuse ;  /* 0x000000ffff6f7224 */ /* 0x100fe200078e0019 */
[----:B------:R-:W-:Y:S01]  /*22b0*/  USHF.R.U32.HI UR4, URZ, 0x4, UR4 ;  /* 0x000000043f047899 */ /* 0x000fe20008011604 */
[--C-:B------:R-:W-:Y:S01]  /*22c0*/  IMAD.MOV.U32 R110, RZ, RZ, R25.reuse ;  /* 0x000000ffff6e7224 */ /* 0x100fe200078e0019 */
[----:B------:R-:W-:Y:S01]  /*22d0*/  UMOV UR19, 0x80000020 ;  /* 0x8000002000137882 */ /* 0x000fe20000000000 */
[----:B------:R-:W-:Y:S01]  /*22e0*/  UMOV UR23, 0x80000020 ;  /* 0x8000002000177882 */ /* 0x000fe20000000000 */
[----:B------:R-:W-:Y:S01]  /*22f0*/  ULOP3.LUT UR4, UR4, 0x3fff, URZ, 0xc0, !UPT ;  /* 0x00003fff04047892 */ /* 0x000fe2000f8ec03f */
[--C-:B------:R-:W-:Y:S01]  /*2300*/  IMAD.MOV.U32 R113, RZ, RZ, R25.reuse ;  /* 0x000000ffff717224 */ /* 0x100fe200078e0019 */
[----:B------:R-:W-:Y:S01]  /*2310*/  UMOV UR31, 0x80000020 ;  /* 0x80000020001f7882 */ /* 0x000fe20000000000 */
[--C-:B------:R-:W-:Y:S01]  /*2320*/  IMAD.MOV.U32 R112, RZ, RZ, R25.reuse ;  /* 0x000000ffff707224 */ /* 0x100fe200078e0019 */
[----:B------:R-:W-:Y:S01]  /*2330*/  ULOP3.LUT UR48, UR4, 0x10000, URZ, 0xfc, !UPT ;  /* 0x0001000004307892 */ /* 0x000fe2000f8efc3f */
[----:B------:R-:W-:-:S02]  /*2340*/  IMAD.MOV.U32 R115, RZ, RZ, R25 ;  /* 0x000000ffff737224 */ /* 0x000fc400078e0019 */
[----:B------:R-:W-:Y:S01]  /*2350*/  UMOV UR4, UR24 ;  /* 0x0000001800047c82 */ /* 0x000fe20008000000 */
[----:B------:R-:W-:Y:S01]  /*2360*/  UIMAD UR32, UR52, 0x780, UR48 ;  /* 0x00000780342078a4 */ /* 0x000fe2000f8e0230 */
[--C-:B------:R-:W-:Y:S02]  /*2370*/  IMAD.MOV.U32 R114, RZ, RZ, R25.reuse ;  /* 0x000000ffff727224 */ /* 0x100fe400078e0019 */
[--C-:B------:R-:W-:Y:S01]  /*2380*/  IMAD.MOV.U32 R117, RZ, RZ, R25.reuse ;  /* 0x000000ffff757224 */ /* 0x100fe200078e0019 */
[----:B------:R-:W-:Y:S01]  /*2390*/  UIADD3 UR6, UR32, 0x100, URZ ;  /* 0x0000010020067890 */ /* 0x000fe2000fffe03f */
[--C-:B------:R-:W-:Y:S01]  /*23a0*/  IMAD.MOV.U32 R116, RZ, RZ, R25.reuse ;  /* 0x000000ffff747224 */ /* 0x100fe200078e0019 */
[----:B------:R-:W-:Y:S01]  /*23b0*/  UIADD3 UR10, UR32, 0x180, URZ ;  /* 0x00000180200a7890 */ /* 0x000fe2000fffe03f */
[--C-:B------:R-:W-:Y:S01]  /*23c0*/  IMAD.MOV.U32 R119, RZ, RZ, R25.reuse ;  /* 0x000000ffff777224 */ /* 0x100fe200078e0019 */
[----:B------:R-:W-:Y:S01]  /*23d0*/  UMOV UR26, UR32 ;  /* 0x00000020001a7c82 */ /* 0x000fe20008000000 */
[----:B------:R-:W-:Y:S01]  /*23e0*/  UIADD3 UR14, UR32, 0x182, URZ ;  /* 0x00000182200e7890 */ /* 0x000fe2000fffe03f */
[----:B------:R-:W-:Y:S01]  /*23f0*/  QGMMA.64x32x32.F32.E4M3.E4M3 R92, gdesc[UR24], RZ, !UPT, gsb0 ;  /* 0x00600000185c79f3 */ /* 0x000fe2000c0008ff */
[----:B------:R-:W-:Y:S01]  /*2400*/  UIADD3 UR26, UR32, 0x80, URZ ;  /* 0x00000080201a7890 */ /* 0x000fe2000fffe03f */
[----:B------:R-:W-:Y:S01]  /*2410*/  IMAD.MOV.U32 R118, RZ, RZ, R25 ;  /* 0x000000ffff767224 */ /* 0x000fe200078e0019 */
[----:B------:R-:W-:Y:S01]  /*2420*/  UMOV UR27, 0x80000020 ;  /* 0x80000020001b7882 */ /* 0x000fe20000000000 */
[----:B------:R-:W-:-:S02]  /*2430*/  UIADD3 UR18, UR32, 0x400, URZ ;  /* 0x0000040020127890 */ /* 0x000fc4000fffe03f */
[----:B------:R-:W-:Y:S02]  /*2440*/  UIADD3 UR22, UR32, 0x402, URZ ;  /* 0x0000040220167890 */ /* 0x000fe4000fffe03f */
[----:B------:R-:W-:Y:S01]  /*2450*/  UIADD3 UR30, UR32, 0x680, URZ ;  /* 0x00000680201e7890 */ /* 0x000fe2000fffe03f */
[----:B------:R-:W-:Y:S02]  /*2460*/  WARPGROUP.DEPBAR.LE gsb0, 0x0 ;  /* 0x00008000000079c5 */ /* 0x000fe40000010000 */
[----:B------:R-:W-:-:S06]  /*2470*/  WARPGROUP.ARRIVE ;  /* 0x00000000000079c5 */ /* 0x000fcc0000000000 */
[----:B------:R-:W-:Y:S01]  /*2480*/  QGMMA.64x32x32.F32.E4M3.E4M3 R76, gdesc[UR24], RZ, !UPT, gsb0 ;  /* 0x00600000184c79f3 */ /* 0x000fe2000c0008ff */
[----:B------:R-:W-:Y:S01]  /*2490*/  UIADD3 UR26, UR32, 0x200, URZ ;  /* 0x00000200201a7890 */ /* 0x000fe2000fffe03f */
[----:B------:R-:W-:Y:S01]  /*24a0*/  UMOV UR27, 0x80000020 ;  /* 0x80000020001b7882 */ /* 0x000fe20000000000 */
[----:B------:R-:W-:Y:S02]  /*24b0*/  WARPGROUP.DEPBAR.LE gsb0, 0x0 ;  /* 0x00008000000079c5 */ /* 0x000fe40000010000 */
[----:B------:R-:W-:-:S06]  /*24c0*/  WARPGROUP.ARRIVE ;  /* 0x00000000000079c5 */ /* 0x000fcc0000000000 */
[----:B------:R-:W-:Y:S01]  /*24d0*/  QGMMA.64x32x32.F32.E4M3.E4M3 R60, gdesc[UR4], RZ, !UPT, gsb0 ;  /* 0x00600000043c79f3 */ /* 0x000fe2000c0008ff */
[----:B------:R-:W-:Y:S01]  /*24e0*/  UIADD3 UR6, UR32, 0x2, URZ ;  /* 0x0000000220067890 */ /* 0x000fe2000fffe03f */
[----:B------:R-:W-:Y:S01]  /*24f0*/  UMOV UR4, UR12 ;  /* 0x0000000c00047c82 */ /* 0x000fe20008000000 */
[----:B------:R-:W-:Y:S01]  /*2500*/  UMOV UR5, 0x80000020 ;  /* 0x8000002000057882 */ /* 0x000fe20000000000 */
[----:B------:R-:W-:Y:S01]  /*2510*/  UMOV UR7, 0x80000020 ;  /* 0x8000002000077882 */ /* 0x000fe20000000000 */
[----:B------:R-:W-:Y:S01]  /*2520*/  UMOV UR12, UR4 ;  /* 0x00000004000c7c82 */ /* 0x000fe20008000000 */
[----:B------:R-:W-:Y:S01]  /*2530*/  UMOV UR13, UR5 ;  /* 0x00000005000d7c82 */ /* 0x000fe20008000000 */
[----:B------:R-:W-:Y:S02]  /*2540*/  WARPGROUP.DEPBAR.LE gsb0, 0x0 ;  /* 0x00008000000079c5 */ /* 0x000fe40000010000 */
[----:B------:R-:W-:-:S06]  /*2550*/  WARPGROUP.ARRIVE ;  /* 0x00000000000079c5 */ /* 0x000fcc0000000000 */
[----:B------:R-:W-:Y:S01]  /*2560*/  QGMMA.64x32x32.F32.E4M3.E4M3 R44, gdesc[UR8], RZ, !UPT, gsb0 ;  /* 0x00600000082c79f3 */ /* 0x000fe2000c0008ff */
[----:B------:R-:W-:Y:S01]  /*2570*/  UIADD3 UR10, UR32, 0x102, URZ ;  /* 0x00000102200a7890 */ /* 0x000fe2000fffe03f */
[----:B------:R-:W-:Y:S01]  /*2580*/  UMOV UR8, UR4 ;  /* 0x0000000400087c82 */ /* 0x000fe20008000000 */
[----:B------:R-:W-:Y:S01]  /*2590*/  UMOV UR9, UR5 ;  /* 0x0000000500097c82 */ /* 0x000fe20008000000 */
[----:B------:R-:W-:Y:S01]  /*25a0*/  UMOV UR11, 0x80000020 ;  /* 0x80000020000b7882 */ /* 0x000fe20000000000 */
        /* <DEDUP_REMOVED lines=32> */
[----:B------:R-:W-:Y:S02]  /*27b0*/  UIADD3 UR6, UR28, 0x202, URZ ;  /* 0x000002021c067890 */ /* 0x000fe4000fffe03f */
        /* <DEDUP_REMOVED lines=47> */
[----:B------:R-:W-:Y:S01]  /*2ab0*/  UIADD3 UR6, UR28, 0x402, URZ ;  /* 0x000004021c067890 */ /* 0x000fe2000fffe03f */
[----:B------:R-:W-:Y:S02]  /*2ac0*/  UMOV UR29, UR17 ;  /* 0x00000011001d7c82 */ /* 0x000fe40008000000 */
        /* <DEDUP_REMOVED lines=28> */
[----:B------:R-:W-:Y:S01]  /*2c90*/  ULDC UR6, c[0x0][0x988] ;  /* 0x0002620000067ab9 */ /* 0x000fe20000000800 */
[----:B------:R-:W-:Y:S02]  /*2ca0*/  WARPGROUP.DEPBAR.LE gsb0, 0x0 ;  /* 0x00008000000079c5 */ /* 0x000fe40000010000 */
[----:B------:R-:W-:-:S06]  /*2cb0*/  WARPGROUP.ARRIVE ;  /* 0x00000000000079c5 */ /* 0x000fcc0000000000 */
[----:B------:R-:W-:Y:S03]  /*2cc0*/  QGMMA.64x32x32.F32.E4M3.E4M3 R44, gdesc[UR28], R44, gsb0 ;  /* 0x006000001c2c79f3 */ /* 0x000fe6000800082c */
        /* <DEDUP_REMOVED lines=12> */
[C---:B-12---:R-:W-:Y:S01]  /*2d90*/  FMUL.FTZ R6, R0.reuse, R94 ;  /* 0x0000005e00067220 */ /* 0x046fe20000410000 */
[C---:B------:R-:W-:Y:S01]  /*2da0*/  FMUL.FTZ R10, R0.reuse, R95 ;  /* 0x0000005f000a7220 */ /* 0x040fe20000410000 */
[C---:B0-----:R-:W-:Y:S01]  /*2db0*/  FMUL.FTZ R11, R0.reuse, R97 ;  /* 0x00000061000b7220 */ /* 0x041fe20000410000 */
[----:B------:R-:W-:Y:S01]  /*2dc0*/  QGMMA.64x32x32.F32.E4M3.E4M3 R76, gdesc[UR20], R76, gsb0 ;  /* 0x00600000144c79f3 */ /* 0x000fe2000800084c */
[----:B------:R-:W-:Y:S01]  /*2dd0*/  UIADD3 UR22, UR32, 0x602, URZ ;  /* 0x0000060220167890 */ /* 0x000fe2000fffe03f */
[C---:B------:R-:W-:Y:S01]  /*2de0*/  FMUL.FTZ R24, R0.reuse, R103 ;  /* 0x0000006700187220 */ /* 0x040fe20000410000 */
[----:B------:R-:W-:Y:S01]  /*2df0*/  UMOV UR23, 0x80000020 ;  /* 0x8000002000177882 */ /* 0x000fe20000000000 */
[----:B------:R-:W-:Y:S01]  /*2e00*/  MUFU.TANH R7, R7 ;  /* 0x0000000700077308 */ /* 0x000fe20000002400 */
[C---:B------:R-:W-:Y:S01]  /*2e10*/  FMUL.FTZ R9, R0.reuse, R96 ;  /* 0x0000006000097220 */ /* 0x040fe20000410000 */
[C---:B------:R-:W-:Y:S01]  /*2e20*/  FMUL.FTZ R12, R0.reuse, R98 ;  /* 0x00000062000c7220 */ /* 0x040fe20000410000 */
[C---:B------:R-:W-:Y:S01]  /*2e30*/  FMUL.FTZ R27, R0.reuse, R106 ;  /* 0x0000006a001b7220 */ /* 0x040fe20000410000 */
[C---:B------:R-:W-:Y:S01]  /*2e40*/  FMUL.FTZ R13, R0.reuse, R100 ;  /* 0x00000064000d7220 */ /* 0x040fe20000410000 */
[C---:B------:R-:W-:Y:S01]  /*2e50*/  FMUL.FTZ R26, R0.reuse, R105 ;  /* 0x00000069001a7220 */ /* 0x040fe20000410000 */
[C---:B------:R-:W-:Y:S01]  /*2e60*/  FMUL.FTZ R15, R0.reuse, R101 ;  /* 0x00000065000f7220 */ /* 0x040fe20000410000 */
[C---:B------:R-:W-:Y:S01]  /*2e70*/  FMUL.FTZ R21, R0.reuse, R104 ;  /* 0x0000006800157220 */ /* 0x040fe20000410000 */
[----:B------:R-:W0:Y:S01]  /*2e80*/  MUFU.TANH R6, R6 ;  /* 0x0000000600067308 */ /* 0x000e220000002400 */
[C---:B------:R-:W-:Y:S01]  /*2e90*/  FMUL.FTZ R14, R0.reuse, R99 ;  /* 0x00000063000e7220 */ /* 0x040fe20000410000 */
[C---:B------:R-:W-:Y:S01]  /*2ea0*/  FMUL.FTZ R20, R0.reuse, R102 ;  /* 0x0000006600147220 */ /* 0x040fe20000410000 */
[----:B------:R-:W-:Y:S01]  /*2eb0*/  FMUL.FTZ R92, R0, R107 ;  /* 0x0000006b005c7220 */ /* 0x000fe20000410000 */
[----:B------:R-:W-:-:S04]  /*2ec0*/  IMAD.MOV.U32 R107, RZ, RZ, R25 ;  /* 0x000000ffff6b7224 */ /* 0x000fc800078e0019 */
[----:B------:R-:W1:Y:S08]  /*2ed0*/  MUFU.TANH R8, R8 ;  /* 0x0000000800087308 */ /* 0x000e700000002400 */
[----:B------:R-:W2:Y:S08]  /*2ee0*/  MUFU.TANH R10, R10 ;  /* 0x0000000a000a7308 */ /* 0x000eb00000002400 */
[----:B------:R-:W3:Y:S08]  /*2ef0*/  MUFU.TANH R11, R11 ;  /* 0x0000000b000b7308 */ /* 0x000ef00000002400 */
[----:B------:R-:W4:Y:S08]  /*2f00*/  MUFU.TANH R24, R24 ;  /* 0x0000001800187308 */ /* 0x000f300000002400 */
[----:B------:R-:W5:Y:S01]  /*2f10*/  MUFU.TANH R9, R9 ;  /* 0x0000000900097308 */ /* 0x000f620000002400 */
[----:B------:R-:W-:-:S02]  /*2f20*/  WARPGROUP.DEPBAR.LE gsb0, 0x0 ;  /* 0x00008000000079c5 */ /* 0x000fc40000010000 */
        /* <DEDUP_REMOVED lines=8> */
[----:B------:R-:W5:Y:S01]  /*2fb0*/  MUFU.TANH R12, R12 ;  /* 0x0000000c000c7308 */ /* 0x000f620000002400 */
[----:B------:R-:W-:Y:S01]  /*2fc0*/  UMOV UR23, 0x80000020 ;  /* 0x8000002000177882 */ /* 0x000fe20000000000 */
[C---:B------:R-:W-:Y:S01]  /*2fd0*/  FMUL.FTZ R79, R0.reuse, R81 ;  /* 0x00000051004f7220 */ /* 0x040fe20000410000 */
[C---:B------:R-:W-:Y:S01]  /*2fe0*/  FMUL.FTZ R81, R0.reuse, R85 ;  /* 0x0000005500517220 */ /* 0x040fe20000410000 */
[C---:B------:R-:W-:Y:S01]  /*2ff0*/  FMUL.FTZ R85, R0.reuse, R89 ;  /* 0x0000005900557220 */ /* 0x040fe20000410000 */
[C---:B------:R-:W-:Y:S01]  /*3000*/  FMUL.FTZ R89, R0.reuse, R91 ;  /* 0x0000005b00597220 */ /* 0x040fe20000410000 */
[C---:B------:R-:W-:Y:S01]  /*3010*/  FMUL.FTZ R76, R0.reuse, R76 ;  /* 0x0000004c004c7220 */ /* 0x040fe20000410000 */
[C---:B------:R-:W-:Y:S01]  /*3020*/  FMUL.FTZ R77, R0.reuse, R77 ;  /* 0x0000004d004d7220 */ /* 0x040fe20000410000 */
[----:B------:R-:W5:Y:S01]  /*3030*/  MUFU.TANH R27, R27 ;  /* 0x0000001b001b7308 */ /* 0x000f620000002400 */
[C---:B------:R-:W-:Y:S01]  /*3040*/  FMUL.FTZ R83, R0.reuse, R83 ;  /* 0x0000005300537220 */ /* 0x040fe20000410000 */
[C---:B------:R-:W-:Y:S01]  /*3050*/  FMUL.FTZ R86, R0.reuse, R86 ;  /* 0x0000005600567220 */ /* 0x040fe20000410000 */
[C---:B------:R-:W-:Y:S01]  /*3060*/  FMUL.FTZ R82, R0.reuse, R82 ;  /* 0x0000005200527220 */ /* 0x040fe20000410000 */
[C---:B------:R-:W-:Y:S01]  /*3070*/  FMUL.FTZ R87, R0.reuse, R87 ;  /* 0x0000005700577220 */ /* 0x040fe20000410000 */
[----:B------:R-:W-:-:S03]  /*3080*/  FMUL.FTZ R90, R0, R90 ;  /* 0x0000005a005a7220 */ /* 0x000fc60000410000 */
[----:B------:R-:W5:Y:S08]  /*3090*/  MUFU.TANH R13, R13 ;  /* 0x0000000d000d7308 */ /* 0x000f700000002400 */
[----:B------:R-:W5:Y:S08]  /*30a0*/  MUFU.TANH R26, R26 ;  /* 0x0000001a001a7308 */ /* 0x000f700000002400 */
[----:B------:R-:W5:Y:S08]  /*30b0*/  MUFU.TANH R15, R15 ;  /* 0x0000000f000f7308 */ /* 0x000f700000002400 */
[----:B------:R-:W5:Y:S08]  /*30c0*/  MUFU.TANH R21, R21 ;  /* 0x0000001500157308 */ /* 0x000f700000002400 */
[----:B------:R-:W5:Y:S08]  /*30d0*/  MUFU.TANH R14, R14 ;  /* 0x0000000e000e7308 */ /* 0x000f700000002400 */
[----:B------:R-:W5:Y:S01]  /*30e0*/  MUFU.TANH R20, R20 ;  /* 0x0000001400147308 */ /* 0x000f620000002400 */
[----:B------:R-:W-:-:S02]  /*30f0*/  WARPGROUP.DEPBAR.LE gsb0, 0x0 ;  /* 0x00008000000079c5 */ /* 0x000fc40000010000 */
[----:B------:R-:W-:Y:S01]  /*3100*/  WARPGROUP.ARRIVE ;  /* 0x00000000000079c5 */ /* 0x000fe20000000000 */
[C---:B------:R-:W-:Y:S01]  /*3110*/  FMUL.FTZ R88, R0.reuse, R60 ;  /* 0x0000003c00587220 */ /* 0x040fe20000410000 */
[----:B------:R-:W-:Y:S02]  /*3120*/  IMAD.U32 R60, RZ, RZ, UR53 ;  /* 0x00000035ff3c7e24 */ /* 0x000fe4000f8e00ff */
[C---:B------:R-:W-:Y:S01]  /*3130*/  FMUL.FTZ R96, R0.reuse, R66 ;  /* 0x0000004200607220 */ /* 0x040fe20000410000 */
[C---:B------:R-:W-:Y:S01]  /*3140*/  FMUL.FTZ R66, R0.reuse, R72 ;  /* 0x0000004800427220 */ /* 0x040fe20000410000 */
[----:B------:R-:W-:Y:S01]  /*3150*/  FMUL.FTZ R72, R0, R75 ;  /* 0x0000004b00487220 */ /* 0x000fe20000410000 */
[----:B------:R-:W-:Y:S01]  /*3160*/  QGMMA.64x32x32.F32.E4M3.E4M3 R44, gdesc[UR20], R44, gsb0 ;  /* 0x00600000142c79f3 */ /* 0x000fe2000800082c */
[----:B------:R-:W-:Y:S01]  /*3170*/  IADD3 R60, R60, 0xa0, -R17 ;  /* 0x000000a03c3c7810 */ /* 0x000fe20007ffe811 */
[----:B------:R-:W-:Y:S02]  /*3180*/  IMAD.U32 R75, RZ, RZ, UR49 ;  /* 0x00000031ff4b7e24 */ /* 0x000fe4000f8e00ff */
[C---:B------:R-:W-:Y:S01]  /*3190*/  FMUL.FTZ R91, R0.reuse, R63 ;  /* 0x0000003f005b7220 */ /* 0x040fe20000410000 */
[----:B------:R-:W-:Y:S01]  /*31a0*/  UIADD3 UR22, UR32, 0x702, URZ ;  /* 0x0000070220167890 */ /* 0x000fe2000fffe03f */
[----:B------:R-:W-:Y:S01]  /*31b0*/  FMUL.FTZ R63, R0, R65 ;  /* 0x00000041003f7220 */ /* 0x000fe20000410000 */
[----:B------:R-:W-:-:S02]  /*31c0*/  IMAD R60, R75, -0xa0, R60 ;  /* 0xffffff604b3c7824 */ /* 0x000fc400078e023c */
[C---:B------:R-:W-:Y:S01]  /*31d0*/  FMUL.FTZ R97, R0.reuse, R62 ;  /* 0x0000003e00617220 */ /* 0x040fe20000410000 */
[C---:B------:R-:W-:Y:S01]  /*31e0*/  FMUL.FTZ R65, R0.reuse, R68 ;  /* 0x0000004400417220 */ /* 0x040fe20000410000 */
[C---:B------:R-:W-:Y:S01]  /*31f0*/  FMUL.FTZ R62, R0.reuse, R64 ;  /* 0x00000040003e7220 */ /* 0x040fe20000410000 */
[----:B------:R-:W-:Y:S01]  /*3200*/  FMUL.FTZ R64, R0, R69 ;  /* 0x0000004500407220 */ /* 0x000fe20000410000 */
[----:B------:R-:W-:Y:S01]  /*3210*/  ISETP.GT.AND P6, PT, R60, RZ, PT ;  /* 0x000000ff3c00720c */ /* 0x000fe20003fc4270 */
[----:B------:R-:W-:Y:S01]  /*3220*/  FMUL.FTZ R95, R0, R67 ;  /* 0x00000043005f7220 */ /* 0x000fe20000410000 */
[C---:B------:R-:W-:Y:S01]  /*3230*/  ISETP.GT.AND P5, PT, R60.reuse, 0x1, PT ;  /* 0x000000013c00780c */ /* 0x040fe20003fa4270 */
[----:B------:R-:W-:Y:S01]  /*3240*/  UMOV UR23, 0x80000020 ;  /* 0x8000002000177882 */ /* 0x000fe20000000000 */
[----:B------:R-:W-:Y:S01]  /*3250*/  ISETP.GT.AND P2, PT, R60, 0x9, PT ;  /* 0x000000093c00780c */ /* 0x000fe20003f44270 */
[----:B------:R-:W-:Y:S01]  /*3260*/  FMUL.FTZ R67, R0, R73 ;  /* 0x0000004900437220 */ /* 0x000fe20000410000 */
[----:B0-----:R-:W-:Y:S01]  /*3270*/  FSEL R6, R6, -INF , P6 ;  /* 0xff80000006067808 */ /* 0x001fe20003000000 */
[----:B------:R-:W0:Y:S01]  /*3280*/  MUFU.TANH R76, R76 ;  /* 0x0000004c004c7308 */ /* 0x000e220000002400 */
[----:B------:R-:W-:Y:S01]  /*3290*/  ISETP.GT.AND P4, PT, R60, 0x8, PT ;  /* 0x000000083c00780c */ /* 0x000fe20003f84270 */
[----:B------:R-:W-:Y:S01]  /*32a0*/  FMUL.FTZ R70, R0, R70 ;  /* 0x0000004600467220 */ /* 0x000fe20000410000 */
[----:B------:R-:W-:Y:S01]  /*32b0*/  ISETP.GT.AND P3, PT, R60, 0x10, PT ;  /* 0x000000103c00780c */ /* 0x000fe20003f64270 */
[C---:B------:R-:W-:Y:S01]  /*32c0*/  FMUL.FTZ R61, R0.reuse, R61 ;  /* 0x0000003d003d7220 */ /* 0x040fe20000410000 */
[C---:B------:R-:W-:Y:S01]  /*32d0*/  FMUL.FTZ R71, R0.reuse, R71 ;  /* 0x0000004700477220 */ /* 0x040fe20000410000 */
[----:B------:R-:W-:Y:S01]  /*32e0*/  FMUL.FTZ R74, R0, R74 ;  /* 0x0000004a004a7220 */ /* 0x000fe20000410000 */
[----:B------:R-:W-:Y:S01]  /*32f0*/  UIADD3 UR49, UR49, -0x2, URZ ;  /* 0xfffffffe31317890 */ /* 0x000fe2000fffe03f */
[----:B------:R-:W0:Y:S03]  /*3300*/  MUFU.TANH R77, R77 ;  /* 0x0000004d004d7308 */ /* 0x000e260000002400 */
[----:B------:R-:W-:-:S05]  /*3310*/  UISETP.GE.AND UP0, UPT, UR49, UR41, UPT ;  /* 0x000000293100728c */ /* 0x000fca000bf06270 */
[----:B------:R-:W0:Y:S08]  /*3320*/  MUFU.TANH R78, R78 ;  /* 0x0000004e004e7308 */ /* 0x000e300000002400 */
[----:B------:R-:W0:Y:S08]  /*3330*/  MUFU.TANH R92, R92 ;  /* 0x0000005c005c7308 */ /* 0x000e300000002400 */
[----:B------:R-:W0:Y:S08]  /*3340*/  MUFU.TANH R79, R79 ;  /* 0x0000004f004f7308 */ /* 0x000e300000002400 */
[----:B------:R-:W0:Y:S01]  /*3350*/  MUFU.TANH R93, R93 ;  /* 0x0000005d005d7308 */ /* 0x000e220000002400 */
[----:B------:R-:W-:-:S02]  /*3360*/  WARPGROUP.DEPBAR.LE gsb0, 0x0 ;  /* 0x00008000000079c5 */ /* 0x000fc40000010000 */
[C---:B------:R-:W-:Y:S01]  /*3370*/  FMUL.FTZ R68, R0.reuse, R44 ;  /* 0x0000002c00447220 */ /* 0x040fe20000410000 */
[----:B------:R-:W-:Y:S01]  /*3380*/  WARPGROUP.ARRIVE ;  /* 0x00000000000079c5 */ /* 0x000fe20000000000 */
[C---:B------:R-:W-:Y:S01]  /*3390*/  FMUL.FTZ R44, R0.reuse, R49 ;  /* 0x00000031002c7220 */ /* 0x040fe20000410000 */
[C---:B------:R-:W-:Y:S01]  /*33a0*/  FMUL.FTZ R69, R0.reuse, R45 ;  /* 0x0000002d00457220 */ /* 0x040fe20000410000 */
[----:B------:R-:W-:Y:S01]  /*33b0*/  FSEL R49, R7, -INF , P6 ;  /* 0xff80000007317808 */ /* 0x000fe20003000000 */
[----:B------:R-:W-:Y:S01]  /*33c0*/  FMUL.FTZ R45, R0, R50 ;  /* 0x00000032002d7220 */ /* 0x000fe20000410000 */
[----:B------:R-:W-:Y:S01]  /*33d0*/  ISETP.GT.AND P6, PT, R60, 0x11, PT ;  /* 0x000000113c00780c */ /* 0x000fe20003fc4270 */
[----:B------:R-:W-:Y:S01]  /*33e0*/  FMUL.FTZ R75, R0, R47 ;  /* 0x0000002f004b7220 */ /* 0x000fe20000410000 */
[----:B-1----:R-:W-:Y:S01]  /*33f0*/  FSEL R50, R8, -INF , P5 ;  /* 0xff80000008327808 */ /* 0x002fe20002800000 */
[C---:B------:R-:W-:Y:S01]  /*3400*/  FMUL.FTZ R47, R0.reuse, R52 ;  /* 0x00000034002f7220 */ /* 0x040fe20000410000 */
[----:B------:R-:W-:Y:S01]  /*3410*/  FMUL.FTZ R73, R0, R46 ;  /* 0x0000002e00497220 */ /* 0x000fe20000410000 */
[----:B--2---:R-:W-:Y:S01]  /*3420*/  FSEL R7, R10, -INF , P5 ;  /* 0xff8000000a077808 */ /* 0x004fe20002800000 */
[----:B------:R-:W-:Y:S01]  /*3430*/  QGMMA.64x32x32.F32.E4M3.E4M3 R28, gdesc[UR20], R28, gsb0 ;  /* 0x00600000141c79f3 */ /* 0x000fe2000800081c */
[----:B---3--:R-:W-:Y:S01]  /*3440*/  FSEL R52, R11, -INF , P2 ;  /* 0xff8000000b347808 */ /* 0x008fe20001000000 */
[----:B------:R-:W-:Y:S01]  /*3450*/  FMUL.FTZ R46, R0, R51 ;  /* 0x00000033002e7220 */ /* 0x000fe20000410000 */
[----:B------:R-:W-:Y:S01]  /*3460*/  ISETP.GT.AND P5, PT, R60, 0x18, PT ;  /* 0x000000183c00780c */ /* 0x000fe20003fa4270 */
[----:B------:R-:W-:Y:S01]  /*3470*/  FMUL.FTZ R101, R0, R54 ;  /* 0x0000003600657220 */ /* 0x000fe20000410000 */
[----:B----4-:R-:W-:Y:S01]  /*3480*/  FSEL R11, R24, -INF , P6 ;  /* 0xff800000180b7808 */ /* 0x010fe20003000000 */
[C---:B------:R-:W-:Y:S01]  /*3490*/  FMUL.FTZ R104, R0.reuse, R57 ;  /* 0x0000003900687220 */ /* 0x040fe20000410000 */
[----:B-----5:R-:W-:Y:S01]  /*34a0*/  FSEL R51, R9, -INF , P4 ;  /* 0xff80000009337808 */ /* 0x020fe20002000000 */
[C---:B------:R-:W-:Y:S01]  /*34b0*/  FMUL.FTZ R102, R0.reuse, R55 ;  /* 0x0000003700667220 */ /* 0x040fe20000410000 */
[----:B------:R-:W-:Y:S01]  /*34c0*/  FMNMX.FTZ R24, R49, R50, !PT ;  /* 0x0000003231187209 */ /* 0x000fe20007810000 */
[----:B------:R-:W-:Y:S01]  /*34d0*/  FMUL.FTZ R103, R0, R56 ;  /* 0x0000003800677220 */ /* 0x000fe20000410000 */
[----:B------:R-:W-:Y:S01]  /*34e0*/  FSEL R8, R12, -INF , P4 ;  /* 0xff8000000c087808 */ /* 0x000fe20002000000 */
[C---:B------:R-:W-:Y:S01]  /*34f0*/  FMUL.FTZ R106, R0.reuse, R59 ;  /* 0x0000003b006a7220 */ /* 0x040fe20000410000 */
[----:B------:R-:W-:Y:S01]  /*3500*/  FSEL R12, R27, -INF , P5 ;  /* 0xff8000001b0c7808 */ /* 0x000fe20002800000 */
[----:B------:R1:W-:Y:S01]  /*3510*/  MUFU.TANH R59, R44 ;  /* 0x0000002c003b7308 */ /* 0x0003e20000002400 */
[----:B------:R-:W-:Y:S01]  /*3520*/  FMNMX.FTZ R27, R51, R24, !PT ;  /* 0x00000018331b7209 */ /* 0x000fe20007810000 */
[----:B------:R-:W-:Y:S01]  /*3530*/  FMUL.FTZ R100, R0, R53 ;  /* 0x0000003500647220 */ /* 0x000fe20000410000 */
[----:B------:R-:W-:Y:S01]  /*3540*/  ISETP.GT.AND P4, PT, R60, 0x19, PT ;  /* 0x000000193c00780c */ /* 0x000fe20003f84270 */
[C---:B------:R-:W-:Y:S01]  /*3550*/  FMUL.FTZ R48, R0.reuse, R48 ;  /* 0x0000003000307220 */ /* 0x040fe20000410000 */
[----:B------:R-:W-:Y:S01]  /*3560*/  FSEL R54, R13, -INF , P3 ;  /* 0xff8000000d367808 */ /* 0x000fe20001800000 */
[----:B------:R-:W-:Y:S01]  /*3570*/  FMUL.FTZ R105, R0, R58 ;  /* 0x0000003a00697220 */ /* 0x000fe20000410000 */
[----:B------:R-:W-:Y:S01]  /*3580*/  FMNMX.FTZ R27, R52, R27, !PT ;  /* 0x0000001b341b7209 */ /* 0x000fe20007810000 */
[----:B------:R-:W2:Y:S01]  /*3590*/  MUFU.TANH R83, R83 ;  /* 0x0000005300537308 */ /* 0x000ea20000002400 */
[----:B------:R-:W-:-:S02]  /*35a0*/  FSEL R57, R26, -INF , P4 ;  /* 0xff8000001a397808 */ /* 0x000fc40002000000 */
[----:B------:R-:W-:Y:S02]  /*35b0*/  FSEL R55, R15, -INF , P6 ;  /* 0xff8000000f377808 */ /* 0x000fe40003000000 */
[----:B------:R-:W-:Y:S02]  /*35c0*/  FMNMX.FTZ R26, R54, R27, !PT ;  /* 0x0000001b361a7209 */ /* 0x000fe40007810000 */
[----:B------:R-:W-:Y:S01]  /*35d0*/  FSEL R56, R21, -INF , P5 ;  /* 0xff80000015387808 */ /* 0x000fe20002800000 */
[----:B------:R-:W3:Y:S01]  /*35e0*/  MUFU.TANH R80, R80 ;  /* 0x0000005000507308 */ /* 0x000ee20000002400 */
[----:B------:R-:W-:Y:S02]  /*35f0*/  FMNMX.FTZ R27, R55, R26, !PT ;  /* 0x0000001a371b7209 */ /* 0x000fe40007810000 */
[----:B------:R-:W-:Y:S02]  /*3600*/  FSEL R9, R14, -INF , P2 ;  /* 0xff8000000e097808 */ /* 0x000fe40001000000 */
[----:B------:R-:W-:-:S02]  /*3610*/  ISETP.GT.AND P2, PT, R60, 0x20, PT ;  /* 0x000000203c00780c */ /* 0x000fc40003f44270 */
[----:B-1----:R-:W-:Y:S01]  /*3620*/  FMNMX.FTZ R44, R56, R27, !PT ;  /* 0x0000001b382c7209 */ /* 0x002fe20007810000 */
[----:B------:R1:W-:Y:S01]  /*3630*/  MUFU.TANH R53, R45 ;  /* 0x0000002d00357308 */ /* 0x0003e20000002400 */
[----:B------:R-:W-:Y:S02]  /*3640*/  FSEL R10, R20, -INF , P3 ;  /* 0xff800000140a7808 */ /* 0x000fe40001800000 */
[----:B------:R-:W-:Y:S02]  /*3650*/  ISETP.GT.AND P3, PT, R60, 0x21, PT ;  /* 0x000000213c00780c */ /* 0x000fe40003f64270 */
[----:B0-----:R-:W-:Y:S02]  /*3660*/  FSEL R76, R76, -INF , P2 ;  /* 0xff8000004c4c7808 */ /* 0x001fe40001000000 */
[----:B------:R-:W-:Y:S01]  /*3670*/  ISETP.GT.AND P6, PT, R60, 0x28, PT ;  /* 0x000000283c00780c */ /* 0x000fe20003fc4270 */
[----:B------:R-:W0:Y:S01]  /*3680*/  MUFU.TANH R94, R94 ;  /* 0x0000005e005e7308 */ /* 0x000e220000002400 */
[----:B-1----:R-:W-:-:S02]  /*3690*/  FMNMX.FTZ R45, R57, R44, !PT ;  /* 0x0000002c392d7209 */ /* 0x002fc40007810000 */
[----:B------:R-:W-:Y:S02]  /*36a0*/  FSEL R77, R77, -INF , P3 ;  /* 0xff8000004d4d7808 */ /* 0x000fe40001800000 */
[----:B------:R-:W-:Y:S02]  /*36b0*/  ISETP.GT.AND P5, PT, R60, 0x29, PT ;  /* 0x000000293c00780c */ /* 0x000fe40003fa4270 */
[----:B------:R-:W-:Y:S01]  /*36c0*/  FSEL R78, R78, -INF , P6 ;  /* 0xff8000004e4e7808 */ /* 0x000fe20003000000 */
[----:B------:R-:W1:Y:S01]  /*36d0*/  MUFU.TANH R86, R86 ;  /* 0x0000005600567308 */ /* 0x000e620000002400 */
[----:B------:R-:W-:Y:S02]  /*36e0*/  FSEL R13, R92, -INF , P4 ;  /* 0xff8000005c0d7808 */ /* 0x000fe40002000000 */
[----:B------:R-:W-:Y:S02]  /*36f0*/  ISETP.GT.AND P4, PT, R60, 0x30, PT ;  /* 0x000000303c00780c */ /* 0x000fe40003f84270 */
[----:B------:R-:W-:Y:S01]  /*3700*/  FSEL R79, R79, -INF , P5 ;  /* 0xff8000004f4f7808 */ /* 0x000fe20002800000 */
[----:B------:R-:W-:-:S02]  /*3710*/  WARPGROUP.DEPBAR.LE gsb0, 0x0 ;  /* 0x00008000000079c5 */ /* 0x000fc40000010000 */
[----:B------:R-:W4:Y:S01]  /*3720*/  MUFU.TANH R81, R81 ;  /* 0x0000005100517308 */ /* 0x000f220000002400 */
[----:B------:R-:W-:Y:S01]  /*3730*/  FSEL R14, R93, -INF , P2 ;  /* 0xff8000005d0e7808 */ /* 0x000fe20001000000 */
[C---:B------:R-:W-:Y:S01]  /*3740*/  FMUL.FTZ R42, R0.reuse, R42 ;  /* 0x0000002a002a7220 */ /* 0x040fe20000410000 */
[----:B--2---:R-:W-:Y:S01]  /*3750*/  FSEL R21, R83, -INF , P5 ;  /* 0xff80000053157808 */ /* 0x004fe20002800000 */
[----:B------:R-:W-:Y:S01]  /*3760*/  FMUL.FTZ R43, R0, R43 ;  /* 0x0000002b002b7220 */ /* 0x000fe20000410000 */
[----:B------:R-:W-:Y:S02]  /*3770*/  ISETP.GT.AND P2, PT, R60, 0x31, PT ;  /* 0x000000313c00780c */ /* 0x000fe40003f44270 */
[----:B---3--:R-:W-:Y:S01]  /*3780*/  FSEL R80, R80, -INF , P4 ;  /* 0xff80000050507808 */ /* 0x008fe20002000000 */
[----:B------:R2:W-:Y:S01]  /*3790*/  MUFU.TANH R98, R46 ;  /* 0x0000002e00627308 */ /* 0x0005e20000002400 */
[----:B0-----:R-:W-:Y:S02]  /*37a0*/  FSEL R15, R94, -INF , P3 ;  /* 0xff8000005e0f7808 */ /* 0x001fe40001800000 */
[----:B-1----:R-:W-:-:S02]  /*37b0*/  FSEL R24, R86, -INF , P4 ;  /* 0xff80000056187808 */ /* 0x002fc40002000000 */
[C---:B------:R-:W-:Y:S02]  /*37c0*/  ISETP.GT.AND P3, PT, R60.reuse, 0x38, PT ;  /* 0x000000383c00780c */ /* 0x040fe40003f64270 */
[----:B------:R-:W-:Y:S01]  /*37d0*/  ISETP.GT.AND P5, PT, R60, 0x40, PT ;  /* 0x000000403c00780c */ /* 0x000fe20003fa4270 */
[----:B------:R-:W0:Y:S01]  /*37e0*/  MUFU.TANH R82, R82 ;  /* 0x0000005200527308 */ /* 0x000e220000002400 */
[----:B--2---:R-:W-:Y:S02]  /*37f0*/  FMNMX.FTZ R46, R76, R45, !PT ;  /* 0x0000002d4c2e7209 */ /* 0x004fe40007810000 */
[----:B----4-:R-:W-:Y:S02]  /*3800*/  FSEL R81, R81, -INF , P2 ;  /* 0xff80000051517808 */ /* 0x010fe40001000000 */
[----:B------:R-:W-:-:S03]  /*3810*/  ISETP.GT.AND P4, PT, R60, 0x41, PT ;  /* 0x000000413c00780c */ /* 0x000fc60003f84270 */
[----:B------:R-:W1:Y:S08]  /*3820*/  MUFU.TANH R87, R87 ;  /* 0x0000005700577308 */ /* 0x000e700000002400 */
[----:B------:R-:W2:Y:S01]  /*3830*/  MUFU.TANH R84, R84 ;  /* 0x0000005400547308 */ /* 0x000ea20000002400 */
[----:B0-----:R-:W-:Y:S02]  /*3840*/  FSEL R20, R82, -INF , P6 ;  /* 0xff80000052147808 */ /* 0x001fe40003000000 */
[----:B------:R-:W-:-:S05]  /*3850*/  ISETP.GT.AND P6, PT, R60, 0x39, PT ;  /* 0x000000393c00780c */ /* 0x000fca0003fc4270 */
[----:B------:R0:W-:Y:S01]  /*3860*/  MUFU.TANH R99, R47 ;  /* 0x0000002f00637308 */ /* 0x0001e20000002400 */
[----:B-1----:R-:W-:Y:S02]  /*3870*/  FSEL R26, R87, -INF , P2 ;  /* 0xff800000571a7808 */ /* 0x002fe40001000000 */
[----:B------:R-:W-:-:S05]  /*3880*/  ISETP.GT.AND P2, PT, R60, 0x48, PT ;  /* 0x000000483c00780c */ /* 0x000fca0003f44270 */
[----:B------:R-:W1:Y:S01]  /*3890*/  MUFU.TANH R85, R85 ;  /* 0x0000005500557308 */ /* 0x000e620000002400 */
[----:B0-----:R-:W-:Y:S02]  /*38a0*/  FMNMX.FTZ R47, R77, R46, !PT ;  /* 0x0000002e4d2f7209 */ /* 0x001fe40007810000 */
[----:B--2---:R-:W-:-:S05]  /*38b0*/  FSEL R84, R84, -INF , P3 ;  /* 0xff80000054547808 */ /* 0x004fca0001800000 */
[----:B------:R0:W-:Y:S08]  /*38c0*/  MUFU.TANH R58, R48 ;  /* 0x00000030003a7308 */ /* 0x0001f00000002400 */
[----:B------:R-:W2:Y:S01]  /*38d0*/  MUFU.TANH R89, R89 ;  /* 0x0000005900597308 */ /* 0x000ea20000002400 */
[----:B0-----:R-:W-:Y:S02]  /*38e0*/  FMNMX.FTZ R48, R78, R47, !PT ;  /* 0x0000002f4e307209 */ /* 0x001fe40007810000 */
[----:B-1----:R-:W-:-:S02]  /*38f0*/  FSEL R85, R85, -INF , P6 ;  /* 0xff80000055557808 */ /* 0x002fc40003000000 */
[----:B------:R-:W-:Y:S01]  /*3900*/  FMNMX.FTZ R83, R79, R48, !PT ;  /* 0x000000304f537209 */ /* 0x000fe20007810000 */
[----:B------:R-:W-:Y:S02]  /*3910*/  FMUL.FTZ R48, R0, R28 ;  /* 0x0000001c00307220 */ /* 0x000fe40000410000 */
[----:B------:R-:W0:Y:S01]  /*3920*/  MUFU.TANH R88, R88 ;  /* 0x0000005800587308 */ /* 0x000e220000002400 */
[----:B------:R-:W-:-:S04]  /*3930*/  FMNMX.FTZ R86, R80, R83, !PT ;  /* 0x0000005350567209 */ /* 0x000fc80007810000 */
[----:B------:R-:W-:-:S03]  /*3940*/  FMNMX.FTZ R87, R81, R86, !PT ;  /* 0x0000005651577209 */ /* 0x000fc60007810000 */
[----:B------:R-:W1:Y:S01]  /*3950*/  MUFU.TANH R97, R97 ;  /* 0x0000006100617308 */ /* 0x000e620000002400 */
[----:B------:R-:W-:Y:S01]  /*3960*/  FMNMX.FTZ R86, R84, R87, !PT ;  /* 0x0000005754567209 */ /* 0x000fe20007810000 */
[----:B------:R-:W-:Y:S01]  /*3970*/  FMUL.FTZ R87, R0, R30 ;  /* 0x0000001e00577220 */ /* 0x000fe20000410000 */
[----:B--2---:R-:W-:Y:S02]  /*3980*/  FSEL R44, R89, -INF , P6 ;  /* 0xff800000592c7808 */ /* 0x004fe40003000000 */
[----:B------:R-:W-:Y:S02]  /*3990*/  ISETP.GT.AND P6, PT, R60, 0x50, PT ;  /* 0x000000503c00780c */ /* 0x000fe40003fc4270 */
[----:B------:R-:W-:Y:S01]  /*39a0*/  FMNMX.FTZ R89, R85, R86, !PT ;  /* 0x0000005655597209 */ /* 0x000fe20007810000 */
[----:B------:R-:W2:Y:S01]  /*39b0*/  MUFU.TANH R70, R70 ;  /* 0x0000004600467308 */ /* 0x000ea20000002400 */
[----:B0-----:R-:W-:Y:S01]  /*39c0*/  FSEL R88, R88, -INF , P5 ;  /* 0xff80000058587808 */ /* 0x001fe20002800000 */
[----:B------:R-:W-:-:S06]  /*39d0*/  FMUL.FTZ R86, R0, R29 ;  /* 0x0000001d00567220 */ /* 0x000fcc0000410000 */
[----:B------:R-:W0:Y:S01]  /*39e0*/  MUFU.TANH R61, R61 ;  /* 0x0000003d003d7308 */ /* 0x000e220000002400 */
[----:B-1----:R-:W-:Y:S02]  /*39f0*/  FSEL R45, R97, -INF , P5 ;  /* 0xff800000612d7808 */ /* 0x002fe40002800000 */
[----:B------:R-:W-:-:S05]  /*3a00*/  ISETP.GT.AND P5, PT, R60, 0x51, PT ;  /* 0x000000513c00780c */ /* 0x000fca0003fa4270 */
[----:B------:R-:W1:Y:S01]  /*3a10*/  MUFU.TANH R91, R91 ;  /* 0x0000005b005b7308 */ /* 0x000e620000002400 */
[----:B--2---:R-:W-:Y:S02]  /*3a20*/  FSEL R30, R70, -INF , P6 ;  /* 0xff800000461e7808 */ /* 0x004fe40003000000 */
[----:B------:R-:W-:-:S05]  /*3a30*/  FMNMX.FTZ R70, R88, R89, !PT ;  /* 0x0000005958467209 */ /* 0x000fca0007810000 */
[----:B------:R-:W2:Y:S01]  /*3a40*/  MUFU.TANH R90, R90 ;  /* 0x0000005a005a7308 */ /* 0x000ea20000002400 */
[----:B0-----:R-:W-:-:S07]  /*3a50*/  FSEL R61, R61, -INF , P4 ;  /* 0xff8000003d3d7808 */ /* 0x001fce0002000000 */
[----:B------:R-:W0:Y:S01]  /*3a60*/  MUFU.TANH R71, R71 ;  /* 0x0000004700477308 */ /* 0x000e220000002400 */
[----:B-1----:R-:W-:Y:S02]  /*3a70*/  FSEL R46, R91, -INF , P4 ;  /* 0xff8000005b2e7808 */ /* 0x002fe40002000000 */
[----:B------:R-:W-:-:S05]  /*3a80*/  ISETP.GT.AND P4, PT, R60, 0x58, PT ;  /* 0x000000583c00780c */ /* 0x000fca0003f84270 */
[----:B------:R-:W1:Y:S01]  /*3a90*/  MUFU.TANH R62, R62 ;  /* 0x0000003e003e7308 */ /* 0x000e620000002400 */
[----:B--2---:R-:W-:Y:S02]  /*3aa0*/  FSEL R27, R90, -INF , P3 ;  /* 0xff8000005a1b7808 */ /* 0x004fe40001800000 */
[----:B------:R-:W-:-:S05]  /*3ab0*/  ISETP.GT.AND P3, PT, R60, 0x49, PT ;  /* 0x000000493c00780c */ /* 0x000fca0003f64270 */
[----:B------:R-:W-:Y:S01]  /*3ac0*/  MUFU.TANH R74, R74 ;  /* 0x0000004a004a7308 */ /* 0x000fe20000002400 */
[----:B0-----:R-:W-:Y:S02]  /*3ad0*/  FSEL R29, R71, -INF , P5 ;  /* 0xff800000471d7808 */ /* 0x001fe40002800000 */
[----:B------:R-:W-:-:S05]  /*3ae0*/  FMNMX.FTZ R71, R61, R70, !PT ;  /* 0x000000463d477209 */ /* 0x000fca0007810000 */
[----:B------:R-:W0:Y:S01]  /*3af0*/  MUFU.TANH R63, R63 ;  /* 0x0000003f003f7308 */ /* 0x000e220000002400 */
[----:B-1----:R-:W-:-:S07]  /*3b00*/  FSEL R62, R62, -INF , P2 ;  /* 0xff8000003e3e7808 */ /* 0x002fce0001000000 */
[----:B------:R-:W1:Y:S08]  /*3b10*/  MUFU.TANH R65, R65 ;  /* 0x0000004100417308 */ /* 0x000e700000002400 */
[----:B------:R-:W2:Y:S01]  /*3b20*/  MUFU.TANH R64, R64 ;  /* 0x0000004000407308 */ /* 0x000ea20000002400 */
[----:B0-----:R-:W-:-:S07]  /*3b30*/  FSEL R63, R63, -INF , P3 ;  /* 0xff8000003f3f7808 */ /* 0x001fce0001800000 */
[----:B------:R-:W0:Y:S01]  /*3b40*/  MUFU.TANH R96, R96 ;  /* 0x0000006000607308 */ /* 0x000e220000002400 */
[----:B-1----:R-:W-:Y:S02]  /*3b50*/  FSEL R65, R65, -INF , P6 ;  /* 0xff80000041417808 */ /* 0x002fe40003000000 */
[----:B------:R-:W-:-:S05]  /*3b60*/  ISETP.GT.AND P6, PT, R60, 0x61, PT ;  /* 0x000000613c00780c */ /* 0x000fca0003fc4270 */
[----:B------:R-:W1:Y:S01]  /*3b70*/  MUFU.TANH R95, R95 ;  /* 0x0000005f005f7308 */ /* 0x000e620000002400 */
[----:B--2---:R-:W-:Y:S02]  /*3b80*/  FSEL R64, R64, -INF , P5 ;  /* 0xff80000040407808 */ /* 0x004fe40002800000 */
[----:B------:R-:W-:-:S04]  /*3b90*/  ISETP.GT.AND P5, PT, R60, 0x68, PT ;  /* 0x000000683c00780c */ /* 0x000fc80003fa4270 */
[----:B------:R-:W-:Y:S01]  /*3ba0*/  FSEL R53, R53, -INF , P5 ;  /* 0xff80000035357808 */ /* 0x000fe20002800000 */
[----:B------:R-:W2:Y:S01]  /*3bb0*/  MUFU.TANH R66, R66 ;  /* 0x0000004200427308 */ /* 0x000ea20000002400 */
[----:B0-----:R-:W-:Y:S02]  /*3bc0*/  FSEL R47, R96, -INF , P2 ;  /* 0xff800000602f7808 */ /* 0x001fe40001000000 */
[----:B------:R-:W-:-:S05]  /*3bd0*/  ISETP.GT.AND P2, PT, R60, 0x59, PT ;  /* 0x000000593c00780c */ /* 0x000fca0003f44270 */
[----:B------:R-:W0:Y:S01]  /*3be0*/  MUFU.TANH R72, R72 ;  /* 0x0000004800487308 */ /* 0x000e220000002400 */
[----:B-1----:R-:W-:Y:S02]  /*3bf0*/  FSEL R28, R95, -INF , P3 ;  /* 0xff8000005f1c7808 */ /* 0x002fe40001800000 */
[----:B------:R-:W-:-:S05]  /*3c00*/  ISETP.GT.AND P3, PT, R60, 0x60, PT ;  /* 0x000000603c00780c */ /* 0x000fca0003f64270 */
[----:B------:R1:W-:Y:S01]  /*3c10*/  MUFU.TANH R83, R48 ;  /* 0x0000003000537308 */ /* 0x0003e20000002400 */
[----:B--2---:R-:W-:Y:S01]  /*3c20*/  FSEL R70, R66, -INF , P4 ;  /* 0xff80000042467808 */ /* 0x004fe20002000000 */
[----:B------:R-:W-:-:S06]  /*3c30*/  FMUL.FTZ R66, R0, R31 ;  /* 0x0000001f00427220 */ /* 0x000fcc0000410000 */
[----:B------:R-:W2:Y:S01]  /*3c40*/  MUFU.TANH R67, R67 ;  /* 0x0000004300437308 */ /* 0x000ea20000002400 */
[----:B-1----:R-:W-:Y:S02]  /*3c50*/  FSEL R48, R74, -INF , P4 ;  /* 0xff8000004a307808 */ /* 0x002fe40002000000 */
[----:B------:R-:W-:Y:S02]  /*3c60*/  FMNMX.FTZ R74, R62, R71, !PT ;  /* 0x000000473e4a7209 */ /* 0x000fe40007810000 */
[----:B0-----:R-:W-:Y:S01]  /*3c70*/  FSEL R31, R72, -INF , P2 ;  /* 0xff800000481f7808 */ /* 0x001fe20001000000 */
[----:B------:R-:W-:Y:S01]  /*3c80*/  FMUL.FTZ R72, R0, R32 ;  /* 0x0000002000487220 */ /* 0x000fe20000410000 */
[----:B------:R-:W-:Y:S01]  /*3c90*/  FMNMX.FTZ R74, R63, R74, !PT ;  /* 0x0000004a3f4a7209 */ /* 0x000fe20007810000 */
[----:B------:R-:W0:Y:S01]  /*3ca0*/  MUFU.TANH R73, R73 ;  /* 0x0000004900497308 */ /* 0x000e220000002400 */
[----:B------:R-:W-:Y:S02]  /*3cb0*/  ISETP.GT.AND P4, PT, R60, 0x69, PT ;  /* 0x000000693c00780c */ /* 0x000fe40003f84270 */
[----:B------:R-:W-:-:S04]  /*3cc0*/  FMNMX.FTZ R71, R65, R74, !PT ;  /* 0x0000004a41477209 */ /* 0x000fc80007810000 */
[----:B------:R-:W-:Y:S01]  /*3cd0*/  FMNMX.FTZ R71, R64, R71, !PT ;  /* 0x0000004740477209 */ /* 0x000fe20007810000 */
[----:B------:R-:W1:Y:S01]  /*3ce0*/  MUFU.TANH R75, R75 ;  /* 0x0000004b004b7308 */ /* 0x000e620000002400 */
[----:B--2---:R-:W-:Y:S02]  /*3cf0*/  FSEL R67, R67, -INF , P2 ;  /* 0xff80000043437808 */ /* 0x004fe40001000000 */
[----:B------:R-:W-:Y:S02]  /*3d00*/  FMNMX.FTZ R74, R70, R71, !PT ;  /* 0x00000047464a7209 */ /* 0x000fe40007810000 */
[----:B------:R-:W-:Y:S02]  /*3d10*/  FSEL R71, R58, -INF , P5 ;  /* 0xff8000003a477808 */ /* 0x000fe40002800000 */
[----:B------:R-:W-:Y:S01]  /*3d20*/  ISETP.GT.AND P2, PT, R60, 0x70, PT ;  /* 0x000000703c00780c */ /* 0x000fe20003f44270 */
[----:B------:R-:W2:Y:S01]  /*3d30*/  MUFU.TANH R68, R68 ;  /* 0x0000004400447308 */ /* 0x000ea20000002400 */
[----:B0-----:R-:W-:Y:S01]  /*3d40*/  FSEL R32, R73, -INF , P3 ;  /* 0xff80000049207808 */ /* 0x001fe20001800000 */
[----:B------:R-:W-:Y:S01]  /*3d50*/  FMUL.FTZ R73, R0, R34 ;  /* 0x0000002200497220 */ /* 0x000fe20000410000 */
[----:B------:R-:W-:-:S05]  /*3d60*/  ISETP.GT.AND P5, PT, R60, 0x79, PT ;  /* 0x000000793c00780c */ /* 0x000fca0003fa4270 */
[----:B------:R-:W0:Y:S01]  /*3d70*/  MUFU.TANH R69, R69 ;  /* 0x0000004500457308 */ /* 0x000e220000002400 */
[----:B-1----:R-:W-:Y:S02]  /*3d80*/  FSEL R34, R75, -INF , P6 ;  /* 0xff8000004b227808 */ /* 0x002fe40003000000 */
[----:B------:R-:W-:-:S05]  /*3d90*/  FMNMX.FTZ R75, R67, R74, !PT ;  /* 0x0000004a434b7209 */ /* 0x000fca0007810000 */
[----:B------:R-:W1:Y:S01]  /*3da0*/  MUFU.TANH R100, R100 ;  /* 0x0000006400647308 */ /* 0x000e620000002400 */
[----:B--2---:R-:W-:Y:S02]  /*3db0*/  FSEL R68, R68, -INF , P3 ;  /* 0xff80000044447808 */ /* 0x004fe40001800000 */
[----:B------:R-:W-:Y:S02]  /*3dc0*/  ISETP.GT.AND P3, PT, R60, 0x71, PT ;  /* 0x000000713c00780c */ /* 0x000fe40003f64270 */
[----:B------:R-:W-:Y:S01]  /*3dd0*/  FMNMX.FTZ R58, R68, R75, !PT ;  /* 0x0000004b443a7209 */ /* 0x000fe20007810000 */
[----:B------:R-:W-:Y:S01]  /*3de0*/  FMUL.FTZ R75, R0, R33 ;  /* 0x00000021004b7220 */ /* 0x000fe20000410000 */
[----:B------:R-:W-:Y:S01]  /*3df0*/  FSEL R33, R98, -INF , P4 ;  /* 0xff80000062217808 */ /* 0x000fe20002000000 */
[----:B------:R-:W-:Y:S01]  /*3e00*/  MUFU.TANH R103, R103 ;  /* 0x0000006700677308 */ /* 0x000fe20000002400 */
[----:B0-----:R-:W-:Y:S02]  /*3e10*/  FSEL R69, R69, -INF , P6 ;  /* 0xff80000045457808 */ /* 0x001fe40003000000 */
[----:B------:R-:W-:-:S02]  /*3e20*/  ISETP.GT.AND P6, PT, R60, 0x78, PT ;  /* 0x000000783c00780c */ /* 0x000fc40003fc4270 */
[----:B------:R-:W-:-:S03]  /*3e30*/  FMNMX.FTZ R58, R69, R58, !PT ;  /* 0x0000003a453a7209 */ /* 0x000fc60007810000 */
[----:B------:R-:W-:Y:S01]  /*3e40*/  MUFU.TANH R90, R87 ;  /* 0x00000057005a7308 */ /* 0x000fe20000002400 */
[----:B------:R-:W-:Y:S02]  /*3e50*/  FMNMX.FTZ R91, R71, R58, !PT ;  /* 0x0000003a475b7209 */ /* 0x000fe40007810000 */
[----:B-1----:R-:W-:Y:S01]  /*3e60*/  FSEL R74, R100, -INF , P3 ;  /* 0xff800000644a7808 */ /* 0x002fe20001800000 */
[----:B------:R-:W-:-:S04]  /*3e70*/  IMAD.MOV.U32 R100, RZ, RZ, R25 ;  /* 0x000000ffff647224 */ /* 0x000fc800078e0019 */
[----:B------:R0:W1:Y:S08]  /*3e80*/  MUFU.TANH R82, R104 ;  /* 0x0000006800527308 */ /* 0x0000700000002400 */
[----:B------:R2:W-:Y:S01]  /*3e90*/  MUFU.TANH R87, R72 ;  /* 0x0000004800577308 */ /* 0x0005e20000002400 */
[----:B0-----:R-:W-:-:S07]  /*3ea0*/  IMAD.MOV.U32 R104, RZ, RZ, R25 ;  /* 0x000000ffff687224 */ /* 0x001fce00078e0019 */
[----:B------:R-:W0:Y:S01]  /*3eb0*/  MUFU.TANH R102, R102 ;  /* 0x0000006600667308 */ /* 0x000e220000002400 */
[----:B--2---:R-:W-:Y:S01]  /*3ec0*/  FSEL R72, R59, -INF , P4 ;  /* 0xff8000003b487808 */ /* 0x004fe20002000000 */
[----:B------:R-:W-:Y:S01]  /*3ed0*/  FMUL.FTZ R59, R0, R36 ;  /* 0x00000024003b7220 */ /* 0x000fe20000410000 */
[----:B------:R-:W-:Y:S02]  /*3ee0*/  ISETP.GT.AND P4, PT, R60, 0x80, PT ;  /* 0x000000803c00780c */ /* 0x000fe40003f84270 */
[----:B------:R-:W-:Y:S01]  /*3ef0*/  FMNMX.FTZ R94, R72, R91, !PT ;  /* 0x0000005b485e7209 */ /* 0x000fe20007810000 */
[----:B------:R-:W-:Y:S01]  /*3f00*/  FMUL.FTZ R91, R0, R37 ;  /* 0x00000025005b7220 */ /* 0x000fe20000410000 */
[----:B-1----:R-:W-:Y:S01]  /*3f10*/  FSEL R82, R82, -INF , P5 ;  /* 0xff80000052527808 */ /* 0x002fe20002800000 */
[----:B------:R1:W-:Y:S01]  /*3f20*/  MUFU.TANH R92, R73 ;  /* 0x00000049005c7308 */ /* 0x0003e20000002400 */
[----:B------:R-:W-:-:S07]  /*3f30*/  FSEL R83, R83, -INF , P4 ;  /* 0xff80000053537808 */ /* 0x000fce0002000000 */
[----:B------:R-:W2:Y:S01]  /*3f40*/  MUFU.TANH R101, R101 ;  /* 0x0000006500657308 */ /* 0x000ea20000002400 */
[----:B-1----:R-:W-:Y:S02]  /*3f50*/  FSEL R73, R99, -INF , P2 ;  /* 0xff80000063497808 */ /* 0x002fe40001000000 */
[----:B0-----:R-:W-:Y:S01]  /*3f60*/  FSEL R58, R102, -INF , P3 ;  /* 0xff800000663a7808 */ /* 0x001fe20001800000 */
[----:B------:R-:W-:Y:S01]  /*3f70*/  IMAD.MOV.U32 R102, RZ, RZ, R25 ;  /* 0x000000ffff667224 */ /* 0x000fe200078e0019 */
[----:B------:R-:W-:Y:S02]  /*3f80*/  FMNMX.FTZ R93, R73, R94, !PT ;  /* 0x0000005e495d7209 */ /* 0x000fe40007810000 */
[----:B------:R-:W-:Y:S01]  /*3f90*/  ISETP.GT.AND P3, PT, R60, 0x81, PT ;  /* 0x000000813c00780c */ /* 0x000fe20003f64270 */
[----:B------:R-:W0:Y:S01]  /*3fa0*/  MUFU.TANH R86, R86 ;  /* 0x0000005600567308 */ /* 0x000e220000002400 */
[----:B------:R-:W-:Y:S01]  /*3fb0*/  FMNMX.FTZ R94, R74, R93, !PT ;  /* 0x0000005d4a5e7209 */ /* 0x000fe20007810000 */
[----:B------:R-:W-:-:S06]  /*3fc0*/  FMUL.FTZ R93, R0, R40 ;  /* 0x00000028005d7220 */ /* 0x000fcc0000410000 */
[----:B------:R-:W1:Y:S01]  /*3fd0*/  MUFU.TANH R105, R105 ;  /* 0x0000006900697308 */ /* 0x000e620000002400 */
[----:B--2---:R-:W-:Y:S01]  /*3fe0*/  FSEL R36, R101, -INF , P2 ;  /* 0xff80000065247808 */ /* 0x004fe20001000000 */
[----:B------:R-:W-:Y:S01]  /*3ff0*/  IMAD.MOV.U32 R101, RZ, RZ, R25 ;  /* 0x000000ffff657224 */ /* 0x000fe200078e0019 */
[----:B------:R-:W-:-:S04]  /*4000*/  ISETP.GT.AND P2, PT, R60, 0x88, PT ;  /* 0x000000883c00780c */ /* 0x000fc80003f44270 */
[----:B------:R-:W-:Y:S01]  /*4010*/  FSEL R87, R87, -INF , P2 ;  /* 0xff80000057577808 */ /* 0x000fe20001000000 */
[----:B------:R2:W3:Y:S01]  /*4020*/  MUFU.TANH R89, R75 ;  /* 0x0000004b00597308 */ /* 0x0004e20000002400 */
[----:B0-----:R-:W-:-:S07]  /*4030*/  FSEL R86, R86, -INF , P3 ;  /* 0xff80000056567808 */ /* 0x001fce0001800000 */
[----:B------:R-:W0:Y:S01]  /*4040*/  MUFU.TANH R106, R106 ;  /* 0x0000006a006a7308 */ /* 0x000e220000002400 */
[----:B--2---:R-:W-:Y:S01]  /*4050*/  FSEL R75, R103, -INF , P6 ;  /* 0xff800000674b7808 */ /* 0x004fe20003000000 */
[--C-:B------:R-:W-:Y:S01]  /*4060*/  IMAD.MOV.U32 R103, RZ, RZ, R25.reuse ;  /* 0x000000ffff677224 */ /* 0x100fe200078e0019 */
[----:B-1----:R-:W-:Y:S01]  /*4070*/  FSEL R37, R105, -INF , P6 ;  /* 0xff80000069257808 */ /* 0x002fe20003000000 */
[----:B------:R-:W-:Y:S01]  /*4080*/  IMAD.MOV.U32 R105, RZ, RZ, R25 ;  /* 0x000000ffff697224 */ /* 0x000fe200078e0019 */
[----:B------:R-:W-:Y:S01]  /*4090*/  FMNMX.FTZ R95, R75, R94, !PT ;  /* 0x0000005e4b5f7209 */ /* 0x000fe20007810000 */
[----:B------:R-:W-:Y:S01]  /*40a0*/  FMUL.FTZ R94, R0, R41 ;  /* 0x00000029005e7220 */ /* 0x000fe20000410000 */
[----:B------:R-:W-:Y:S01]  /*40b0*/  ISETP.GT.AND P6, PT, R60, 0x89, PT ;  /* 0x000000893c00780c */ /* 0x000fe20003fc4270 */
[----:B------:R-:W1:Y:S01]  /*40c0*/  MUFU.TANH R59, R59 ;  /* 0x0000003b003b7308 */ /* 0x000e620000002400 */
[----:B------:R-:W-:Y:S02]  /*40d0*/  FMNMX.FTZ R40, R82, R95, !PT ;  /* 0x0000005f52287209 */ /* 0x000fe40007810000 */
[----:B---3--:R-:W-:-:S02]  /*40e0*/  FSEL R89, R89, -INF , P6 ;  /* 0xff80000059597808 */ /* 0x008fc40003000000 */
[----:B------:R-:W-:Y:S02]  /*40f0*/  FMNMX.FTZ R95, R83, R40, !PT ;  /* 0x00000028535f7209 */ /* 0x000fe40007810000 */
[----:B------:R-:W-:Y:S01]  /*4100*/  FSEL R41, R90, -INF , P4 ;  /* 0xff8000005a297808 */ /* 0x000fe20002000000 */
[----:B------:R-:W2:Y:S01]  /*4110*/  MUFU.TANH R66, R66 ;  /* 0x0000004200427308 */ /* 0x000ea20000002400 */
[----:B------:R-:W-:Y:S02]  /*4120*/  FMNMX.FTZ R96, R86, R95, !PT ;  /* 0x0000005f56607209 */ /* 0x000fe40007810000 */
[----:B0-----:R-:W-:Y:S01]  /*4130*/  FSEL R40, R106, -INF , P5 ;  /* 0xff8000006a287808 */ /* 0x001fe20002800000 */
[----:B------:R-:W-:Y:S01]  /*4140*/  IMAD.MOV.U32 R106, RZ, RZ, R25 ;  /* 0x000000ffff6a7224 */ /* 0x000fe200078e0019 */
[C---:B------:R-:W-:Y:S02]  /*4150*/  ISETP.GT.AND P5, PT, R60.reuse, 0x90, PT ;  /* 0x000000903c00780c */ /* 0x040fe40003fa4270 */
[----:B------:R-:W-:Y:S01]  /*4160*/  FMNMX.FTZ R96, R87, R96, !PT ;  /* 0x0000006057607209 */ /* 0x000fe20007810000 */
[----:B------:R-:W0:Y:S01]  /*4170*/  MUFU.TANH R91, R91 ;  /* 0x0000005b005b7308 */ /* 0x000e220000002400 */
[----:B------:R-:W-:-:S02]  /*4180*/  ISETP.GT.AND P4, PT, R60, 0x91, PT ;  /* 0x000000913c00780c */ /* 0x000fc40003f84270 */
[----:B-1----:R-:W-:Y:S02]  /*4190*/  FSEL R90, R59, -INF , P5 ;  /* 0xff8000003b5a7808 */ /* 0x002fe40002800000 */
[----:B------:R-:W-:-:S03]  /*41a0*/  FMNMX.FTZ R95, R89, R96, !PT ;  /* 0x00000060595f7209 */ /* 0x000fc60007810000 */
[----:B------:R-:W1:Y:S01]  /*41b0*/  MUFU.TANH R93, R93 ;  /* 0x0000005d005d7308 */ /* 0x000e620000002400 */
[----:B--2---:R-:W-:Y:S02]  /*41c0*/  FSEL R59, R66, -INF , P3 ;  /* 0xff800000423b7808 */ /* 0x004fe40001800000 */
[----:B------:R-:W-:Y:S02]  /*41d0*/  ISETP.GT.AND P3, PT, R60, 0x98, PT ;  /* 0x000000983c00780c */ /* 0x000fe40003f64270 */
[----:B------:R-:W-:Y:S02]  /*41e0*/  FMNMX.FTZ R96, R90, R95, !PT ;  /* 0x0000005f5a607209 */ /* 0x000fe40007810000 */
[----:B------:R-:W-:Y:S01]  /*41f0*/  FSEL R66, R92, -INF , P2 ;  /* 0xff8000005c427808 */ /* 0x000fe20001000000 */
[----:B------:R-:W2:Y:S01]  /*4200*/  MUFU.TANH R94, R94 ;  /* 0x0000005e005e7308 */ /* 0x000ea20000002400 */
[----:B0-----:R-:W-:Y:S02]  /*4210*/  FSEL R91, R91, -INF , P4 ;  /* 0xff8000005b5b7808 */ /* 0x001fe40002000000 */
[----:B------:R-:W-:-:S05]  /*4220*/  ISETP.GT.AND P2, PT, R60, 0x99, PT ;  /* 0x000000993c00780c */ /* 0x000fca0003f44270 */
[----:B------:R0:W-:Y:S01]  /*4230*/  MUFU.TANH R97, R42 ;  /* 0x0000002a00617308 */ /* 0x0001e20000002400 */
[----:B-1----:R-:W-:Y:S02]  /*4240*/  FSEL R60, R93, -INF , P3 ;  /* 0xff8000005d3c7808 */ /* 0x002fe40001800000 */
[----:B------:R-:W-:-:S04]  /*4250*/  FMNMX.FTZ R93, R91, R96, !PT ;  /* 0x000000605b5d7209 */ /* 0x000fc80007810000 */
[----:B------:R-:W-:Y:S01]  /*4260*/  FMNMX.FTZ R93, R60, R93, !PT ;  /* 0x0000005d3c5d7209 */ /* 0x000fe20007810000 */
[----:B------:R1:W-:Y:S01]  /*4270*/  MUFU.TANH R98, R43 ;  /* 0x0000002b00627308 */ /* 0x0003e20000002400 */
[----:B--2---:R-:W-:-:S04]  /*4280*/  FSEL R92, R94, -INF , P2 ;  /* 0xff8000005e5c7808 */ /* 0x004fc80001000000 */
[----:B------:R-:W-:-:S05]  /*4290*/  FMNMX.FTZ R95, R92, R93, !PT ;  /* 0x0000005d5c5f7209 */ /* 0x000fca0007810000 */
[----:B------:R-:W2:Y:S02]  /*42a0*/  SHFL.BFLY PT, R94, R95, 0x2, 0x1f ;  /* 0x0c401f005f5e7f89 */ /* 0x000ea400000e0000 */
[----:B--2---:R-:W-:Y:S01]  /*42b0*/  FMNMX.FTZ R96, R95, R94, !PT ;  /* 0x0000005e5f607209 */ /* 0x004fe20007810000 */
[C---:B------:R-:W-:Y:S01]  /*42c0*/  FMUL.FTZ R94, R0.reuse, R35 ;  /* 0x00000023005e7220 */ /* 0x040fe20000410000 */
[----:B------:R-:W-:-:S03]  /*42d0*/  FMUL.FTZ R95, R0, R38 ;  /* 0x00000026005f7220 */ /* 0x000fc60000410000 */
[----:B------:R-:W2:Y:S02]  /*42e0*/  SHFL.BFLY PT, R93, R96, 0x1, 0x1f ;  /* 0x0c201f00605d7f89 */ /* 0x000ea400000e0000 */
[----:B------:R-:W-:Y:S08]  /*42f0*/  MUFU.TANH R94, R94 ;  /* 0x0000005e005e7308 */ /* 0x000ff00000002400 */
[----:B------:R-:W-:Y:S01]  /*4300*/  MUFU.TANH R95, R95 ;  /* 0x0000005f005f7308 */ /* 0x000fe20000002400 */
[----:B--2---:R-:W-:Y:S01]  /*4310*/  FMNMX.FTZ R120, R96, R93, !PT ;  /* 0x0000005d60787209 */ /* 0x004fe20007810000 */
[----:B------:R-:W-:-:S02]  /*4320*/  IMAD.U32 R93, RZ, RZ, UR6 ;  /* 0x00000006ff5d7e24 */ /* 0x000fc4000f8e00ff */
[----:B------:R-:W-:Y:S01]  /*4330*/  FMUL.FTZ R96, R0, R39 ;  /* 0x0000002700607220 */ /* 0x000fe20000410000 */
[C---:B------:R-:W-:Y:S01]  /*4340*/  FSETP.NEU.FTZ.AND P0, PT, R120.reuse, -INF , PT ;  /* 0xff8000007800780b */ /* 0x040fe20003f1d000 */
[----:B------:R-:W-:-:S04]  /*4350*/  FFMA.FTZ R93, R120, R93, -8 ;  /* 0xc1000000785d7423 */ /* 0x000fc8000001005d */
[----:B------:R-:W-:Y:S01]  /*4360*/  MUFU.TANH R96, R96 ;  /* 0x0000006000607308 */ /* 0x000fe20000002400 */
[----:B------:R-:W-:Y:S02]  /*4370*/  FSEL R93, R93, RZ, P0 ;  /* 0x000000ff5d5d7208 */ /* 0x000fe40000000000 */
[----:B------:R-:W-:Y:S01]  /*4380*/  ISETP.NE.AND P0, PT, R108, RZ, PT ;  /* 0x000000ff6c00720c */ /* 0x000fe20003f05270 */
[----:B------:R-:W-:Y:S02]  /*4390*/  IMAD.MOV.U32 R108, RZ, RZ, R25 ;  /* 0x000000ffff6c7224 */ /* 0x000fe400078e0019 */
[--C-:B------:R-:W-:Y:S01]  /*43a0*/  FFMA.FTZ R39, R51, UR6, -R93.reuse ;  /* 0x0000000633277c23 */ /* 0x100fe2000801085d */
[----:B------:R-:W-:Y:S01]  /*43b0*/  FMNMX.FTZ R51, R6, R7, !PT ;  /* 0x0000000706337209 */ /* 0x000fe20007810000 */
[--C-:B0-----:R-:W-:Y:S01]  /*43c0*/  FFMA.FTZ R42, R54, UR6, -R93.reuse ;  /* 0x00000006362a7c23 */ /* 0x101fe2000801085d */
[----:B-1----:R-:W-:-:S01]  /*43d0*/  FFMA.FTZ R43, R55, UR6, -R93 ;  /* 0x00000006372b7c23 */ /* 0x002fc2000801085d */
[--C-:B------:R-:W-:Y:S01]  /*43e0*/  FFMA.FTZ R35, R49, UR6, -R93.reuse ;  /* 0x0000000631237c23 */ /* 0x100fe2000801085d */
[----:B------:R-:W-:Y:S01]  /*43f0*/  FMNMX.FTZ R54, R8, R51, !PT ;  /* 0x0000003308367209 */ /* 0x000fe20007810000 */
[--C-:B------:R-:W-:Y:S01]  /*4400*/  FFMA.FTZ R49, R56, UR6, -R93.reuse ;  /* 0x0000000638317c23 */ /* 0x100fe2000801085d */
[----:B------:R-:W-:-:S01]  /*4410*/  FFMA.FTZ R38, R50, UR6, -R93 ;  /* 0x0000000632267c23 */ /* 0x000fc2000801085d */
[--C-:B------:R-:W-:Y:S01]  /*4420*/  FFMA.FTZ R50, R52, UR6, -R93.reuse ;  /* 0x0000000634327c23 */ /* 0x100fe2000801085d */
[----:B------:R-:W-:Y:S01]  /*4430*/  FMNMX.FTZ R51, R9, R54, !PT ;  /* 0x0000003609337209 */ /* 0x000fe20007810000 */
[--C-:B------:R-:W-:Y:S01]  /*4440*/  FFMA.FTZ R52, R57, UR6, -R93.reuse ;  /* 0x0000000639347c23 */ /* 0x100fe2000801085d */
[----:B------:R-:W-:-:S01]  /*4450*/  FFMA.FTZ R76, R76, UR6, -R93 ;  /* 0x000000064c4c7c23 */ /* 0x000fc2000801085d */
[--C-:B------:R-:W-:Y:S01]  /*4460*/  FFMA.FTZ R78, R78, UR6, -R93.reuse ;  /* 0x000000064e4e7c23 */ /* 0x100fe2000801085d */
[----:B------:R-:W-:Y:S01]  /*4470*/  FMNMX.FTZ R54, R10, R51, !PT ;  /* 0x000000330a367209 */ /* 0x000fe20007810000 */
[--C-:B------:R-:W-:Y:S01]  /*4480*/  FFMA.FTZ R80, R80, UR6, -R93.reuse ;  /* 0x0000000650507c23 */ /* 0x100fe2000801085d */
[----:B------:R0:W-:Y:S01]  /*4490*/  MUFU.EX2 R51, R76 ;  /* 0x0000004c00337308 */ /* 0x0001e20000000800 */
[----:B------:R-:W-:-:S01]  /*44a0*/  FFMA.FTZ R85, R85, UR6, -R93 ;  /* 0x0000000655557c23 */ /* 0x000fc2000801085d */
[----:B------:R-:W-:Y:S01]  /*44b0*/  FMNMX.FTZ R55, R11, R54, !PT ;  /* 0x000000360b377209 */ /* 0x000fe20007810000 */
[----:B------:R-:W-:-:S01]  /*44c0*/  FFMA.FTZ R54, R77, UR6, -R93 ;  /* 0x000000064d367c23 */ /* 0x000fc2000801085d */
[--C-:B------:R-:W-:Y:S01]  /*44d0*/  FFMA.FTZ R81, R81, UR6, -R93.reuse ;  /* 0x0000000651517c23 */ /* 0x100fe2000801085d */
        /* <DEDUP_REMOVED lines=10> */
[----:B------:R-:W-:Y:S03]  /*4580*/  MUFU.EX2 R35, R35 ;  /* 0x0000002300237308 */ /* 0x000fe60000000800 */
[----:B------:R-:W-:Y:S01]  /*4590*/  FMNMX.FTZ R57, R15, R56, !PT ;  /* 0x000000380f397209 */ /* 0x000fe20007810000 */
[----:B------:R-:W-:-:S03]  /*45a0*/  FFMA.FTZ R56, R79, UR6, -R93 ;  /* 0x000000064f387c23 */ /* 0x000fc6000801085d */
[----:B0-----:R-:W-:Y:S01]  /*45b0*/  FMNMX.FTZ R76, R20, R57, !PT ;  /* 0x00000039144c7209 */ /* 0x001fe20007810000 */
[----:B------:R0:W-:Y:S03]  /*45c0*/  MUFU.EX2 R55, R78 ;  /* 0x0000004e00377308 */ /* 0x0001e60000000800 */
[----:B------:R-:W-:-:S04]  /*45d0*/  FMNMX.FTZ R57, R21, R76, !PT ;  /* 0x0000004c15397209 */ /* 0x000fc80007810000 */
[----:B------:R-:W-:Y:S01]  /*45e0*/  FMNMX.FTZ R77, R24, R57, !PT ;  /* 0x00000039184d7209 */ /* 0x000fe20007810000 */
[----:B------:R-:W-:Y:S03]  /*45f0*/  MUFU.EX2 R38, R38 ;  /* 0x0000002600267308 */ /* 0x000fe60000000800 */
[----:B------:R-:W-:-:S04]  /*4600*/  FMNMX.FTZ R76, R26, R77, !PT ;  /* 0x0000004d1a4c7209 */ /* 0x000fc80007810000 */
[----:B------:R-:W-:Y:S01]  /*4610*/  FMNMX.FTZ R77, R27, R76, !PT ;  /* 0x0000004c1b4d7209 */ /* 0x000fe20007810000 */
[----:B------:R-:W-:Y:S03]  /*4620*/  MUFU.EX2 R57, R80 ;  /* 0x0000005000397308 */ /* 0x000fe60000000800 */
[----:B0-----:R-:W-:Y:S01]  /*4630*/  FMNMX.FTZ R78, R44, R77, !PT ;  /* 0x0000004d2c4e7209 */ /* 0x001fe20007810000 */
[----:B------:R-:W-:-:S03]  /*4640*/  FFMA.FTZ R77, R84, UR6, -R93 ;  /* 0x00000006544d7c23 */ /* 0x000fc6000801085d */
[----:B------:R-:W-:Y:S01]  /*4650*/  FMNMX.FTZ R79, R45, R78, !PT ;  /* 0x0000004e2d4f7209 */ /* 0x000fe20007810000 */
[----:B------:R0:W-:Y:S03]  /*4660*/  MUFU.EX2 R80, R85 ;  /* 0x0000005500507308 */ /* 0x0001e60000000800 */
[----:B------:R-:W-:-:S04]  /*4670*/  FMNMX.FTZ R78, R46, R79, !PT ;  /* 0x0000004f2e4e7209 */ /* 0x000fc80007810000 */
[----:B------:R-:W-:Y:S01]  /*4680*/  FMNMX.FTZ R79, R47, R78, !PT ;  /* 0x0000004e2f4f7209 */ /* 0x000fe20007810000 */
[----:B------:R-:W-:Y:S01]  /*4690*/  MUFU.EX2 R76, R81 ;  /* 0x00000051004c7308 */ /* 0x000fe20000000800 */
[----:B0-----:R-:W-:-:S01]  /*46a0*/  FFMA.FTZ R85, R65, UR6, -R93 ;  /* 0x0000000641557c23 */ /* 0x001fc2000801085d */
[----:B------:R-:W-:Y:S01]  /*46b0*/  FFMA.FTZ R78, R88, UR6, -R93 ;  /* 0x00000006584e7c23 */ /* 0x000fe2000801085d */
[----:B------:R-:W-:-:S04]  /*46c0*/  FMNMX.FTZ R79, R28, R79, !PT ;  /* 0x0000004f1c4f7209 */ /* 0x000fc80007810000 */
[----:B------:R-:W-:Y:S01]  /*46d0*/  FMNMX.FTZ R84, R30, R79, !PT ;  /* 0x0000004f1e547209 */ /* 0x000fe20007810000 */
[----:B------:R-:W-:Y:S03]  /*46e0*/  MUFU.EX2 R39, R39 ;  /* 0x0000002700277308 */ /* 0x000fe60000000800 */
[----:B------:R-:W-:-:S04]  /*46f0*/  FMNMX.FTZ R79, R29, R84, !PT ;  /* 0x000000541d4f7209 */ /* 0x000fc80007810000 */
[----:B------:R-:W-:Y:S01]  /*4700*/  FMNMX.FTZ R84, R48, R79, !PT ;  /* 0x0000004f30547209 */ /* 0x000fe20007810000 */
[----:B------:R-:W0:Y:S03]  /*4710*/  MUFU.EX2 R50, R50 ;  /* 0x0000003200327308 */ /* 0x000e260000000800 */
[----:B------:R-:W-:-:S04]  /*4720*/  FMNMX.FTZ R79, R31, R84, !PT ;  /* 0x000000541f4f7209 */ /* 0x000fc80007810000 */
[----:B------:R-:W-:Y:S01]  /*4730*/  FMNMX.FTZ R79, R32, R79, !PT ;  /* 0x0000004f204f7209 */ /* 0x000fe20007810000 */
[----:B------:R-:W-:Y:S03]  /*4740*/  MUFU.EX2 R42, R42 ;  /* 0x0000002a002a7308 */ /* 0x000fe60000000800 */
[----:B------:R-:W-:Y:S01]  /*4750*/  FMNMX.FTZ R84, R34, R79, !PT ;  /* 0x0000004f22547209 */ /* 0x000fe20007810000 */
[----:B------:R-:W-:-:S03]  /*4760*/  FFMA.FTZ R79, R63, UR6, -R93 ;  /* 0x000000063f4f7c23 */ /* 0x000fc6000801085d */
[----:B------:R-:W-:Y:S01]  /*4770*/  FMNMX.FTZ R84, R53, R84, !PT ;  /* 0x0000005435547209 */ /* 0x000fe20007810000 */
[----:B------:R-:W-:Y:S01]  /*4780*/  MUFU.EX2 R43, R43 ;  /* 0x0000002b002b7308 */ /* 0x000fe20000000800 */
[----:B0-----:R-:W-:Y:S02]  /*4790*/  F2FP.SATFINITE.E4M3.F32.PACK_AB_MERGE_C R200, R50, R39, RZ ;  /* 0x0000002732c8723e */ /* 0x001fe400048070ff */
[----:B------:R-:W-:Y:S02]  /*47a0*/  FMNMX.FTZ R63, R33, R84, !PT ;  /* 0x00000054213f7209 */ /* 0x000fe40007810000 */
[----:B------:R-:W-:Y:S02]  /*47b0*/  F2FP.SATFINITE.E4M3.F32.PACK_AB_MERGE_C R200, R38, R35, R200 ;  /* 0x0000002326c8723e */ /* 0x000fe400048070c8 */
[----:B------:R-:W-:Y:S01]  /*47c0*/  FMNMX.FTZ R65, R36, R63, !PT ;  /* 0x0000003f24417209 */ /* 0x000fe20007810000 */
[----:B------:R-:W-:Y:S03]  /*47d0*/  MUFU.EX2 R49, R49 ;  /* 0x0000003100317308 */ /* 0x000fe60000000800 */
[----:B------:R-:W-:-:S04]  /*47e0*/  FMNMX.FTZ R84, R58, R65, !PT ;  /* 0x000000413a547209 */ /* 0x000fc80007810000 */
[----:B------:R-:W-:Y:S01]  /*47f0*/  FMNMX.FTZ R65, R37, R84, !PT ;  /* 0x0000005425417209 */ /* 0x000fe20007810000 */
[----:B------:R0:W-:Y:S03]  /*4800*/  MUFU.EX2 R63, R85 ;  /* 0x00000055003f7308 */ /* 0x0001e60000000800 */
[----:B------:R-:W-:Y:S01]  /*4810*/  FMNMX.FTZ R84, R40, R65, !PT ;  /* 0x0000004128547209 */ /* 0x000fe20007810000 */
[----:B------:R-:W-:Y:S01]  /*4820*/  FFMA.FTZ R65, R70, UR6, -R93 ;  /* 0x0000000646417c23 */ /* 0x000fe2000801085d */
[----:B------:R-:W-:Y:S02]  /*4830*/  FSEL R70, R94, -INF , P6 ;  /* 0xff8000005e467808 */ /* 0x000fe40003000000 */
[----:B------:R-:W-:Y:S01]  /*4840*/  FMNMX.FTZ R84, R41, R84, !PT ;  /* 0x0000005429547209 */ /* 0x000fe20007810000 */
[----:B------:R-:W1:Y:S01]  /*4850*/  MUFU.EX2 R52, R52 ;  /* 0x0000003400347308 */ /* 0x000e620000000800 */
[----:B0-----:R-:W-:-:S02]  /*4860*/  FSEL R85, R97, -INF , P3 ;  /* 0xff80000061557808 */ /* 0x001fc40001800000 */
[----:B------:R-:W-:Y:S01]  /*4870*/  FMNMX.FTZ R81, R59, R84, !PT ;  /* 0x000000543b517209 */ /* 0x000fe20007810000 */
[----:B------:R-:W-:-:S01]  /*4880*/  FFMA.FTZ R84, R67, UR6, -R93 ;  /* 0x0000000643547c23 */ /* 0x000fc2000801085d */
[----:B------:R-:W-:Y:S02]  /*4890*/  FSEL R67, R95, -INF , P5 ;  /* 0xff8000005f437808 */ /* 0x000fe40002800000 */
[----:B------:R-:W-:Y:S01]  /*48a0*/  FMNMX.FTZ R81, R66, R81, !PT ;  /* 0x0000005142517209 */ /* 0x000fe20007810000 */
[----:B------:R-:W-:Y:S03]  /*48b0*/  MUFU.EX2 R54, R54 ;  /* 0x0000003600367308 */ /* 0x000fe60000000800 */
[----:B------:R-:W-:Y:S02]  /*48c0*/  FMNMX.FTZ R88, R70, R81, !PT ;  /* 0x0000005146587209 */ /* 0x000fe40007810000 */
[----:B------:R-:W-:-:S02]  /*48d0*/  FSEL R81, R96, -INF , P4 ;  /* 0xff80000060517808 */ /* 0x000fc40002000000 */
[----:B------:R-:W-:Y:S01]  /*48e0*/  FMNMX.FTZ R88, R67, R88, !PT ;  /* 0x0000005843587209 */ /* 0x000fe20007810000 */
[----:B------:R-:W0:Y:S01]  /*48f0*/  MUFU.EX2 R56, R56 ;  /* 0x0000003800387308 */ /* 0x000e220000000800 */
[----:B-1----:R-:W-:Y:S02]  /*4900*/  F2FP.SATFINITE.E4M3.F32.PACK_AB_MERGE_C R202, R52, R49, RZ ;  /* 0x0000003134ca723e */ /* 0x002fe400048070ff */
[----:B------:R-:W-:Y:S02]  /*4910*/  FMNMX.FTZ R94, R81, R88, !PT ;  /* 0x00000058515e7209 */ /* 0x000fe40007810000 */
[----:B------:R-:W-:Y:S02]  /*4920*/  FSEL R88, R98, -INF , P2 ;  /* 0xff80000062587808 */ /* 0x000fe40001000000 */
        /* <DEDUP_REMOVED lines=8> */
[--C-:B------:R-:W-:Y:S01]  /*49b0*/  FFMA.FTZ R83, R86, UR6, -R93.reuse ;  /* 0x0000000656537c23 */ /* 0x100fe2000801085d */
[----:B------:R-:W1:Y:S01]  /*49c0*/  SHFL.BFLY PT, R96, R95, 0x2, 0x1f ;  /* 0x0c401f005f607f89 */ /* 0x000e6200000e0000 */
[----:B------:R-:W-:-:S01]  /*49d0*/  FFMA.FTZ R86, R87, UR6, -R93 ;  /* 0x0000000657567c23 */ /* 0x000fc2000801085d */
[--C-:B------:R-:W-:Y:S01]  /*49e0*/  FFMA.FTZ R87, R89, UR6, -R93.reuse ;  /* 0x0000000659577c23 */ /* 0x100fe2000801085d */
[----:B------:R-:W-:-:S01]  /*49f0*/  FFMA.FTZ R89, R90, UR6, -R93 ;  /* 0x000000065a597c23 */ /* 0x000fc2000801085d */
[--C-:B------:R-:W-:Y:S01]  /*4a00*/  FFMA.FTZ R90, R91, UR6, -R93.reuse ;  /* 0x000000065b5a7c23 */ /* 0x100fe2000801085d */
[----:B------:R-:W-:-:S01]  /*4a10*/  FFMA.FTZ R91, R92, UR6, -R93 ;  /* 0x000000065c5b7c23 */ /* 0x000fc2000801085d */
[----:B------:R-:W2:Y:S01]  /*4a20*/  MUFU.EX2 R77, R77 ;  /* 0x0000004d004d7308 */ /* 0x000ea20000000800 */
[----:B0-----:R-:W-:-:S02]  /*4a30*/  F2FP.SATFINITE.E4M3.F32.PACK_AB_MERGE_C R204, R56, R55, RZ ;  /* 0x0000003738cc723e */ /* 0x001fc400048070ff */
[----:B------:R-:W-:Y:S02]  /*4a40*/  F2FP.SATFINITE.E4M3.F32.PACK_AB_MERGE_C R202, R43, R42, R202 ;  /* 0x0000002a2bca723e */ /* 0x000fe400048070ca */
[----:B------:R-:W-:-:S03]  /*4a50*/  F2FP.SATFINITE.E4M3.F32.PACK_AB_MERGE_C R204, R54, R51, R204 ;  /* 0x0000003336cc723e */ /* 0x000fc600048070cc */
[----:B------:R-:W-:Y:S08]  /*4a60*/  MUFU.EX2 R78, R78 ;  /* 0x0000004e004e7308 */ /* 0x000ff00000000800 */
[----:B------:R-:W-:Y:S01]  /*4a70*/  MUFU.EX2 R61, R61 ;  /* 0x0000003d003d7308 */ /* 0x000fe20000000800 */
[----:B--2---:R-:W-:Y:S02]  /*4a80*/  F2FP.SATFINITE.E4M3.F32.PACK_AB_MERGE_C R206, R80, R77, RZ ;  /* 0x0000004d50ce723e */ /* 0x004fe400048070ff */
[----:B-1----:R-:W-:-:S02]  /*4a90*/  FMNMX.FTZ R96, R95, R96, !PT ;  /* 0x000000605f607209 */ /* 0x002fc40007810000 */
[----:B------:R-:W-:-:S03]  /*4aa0*/  F2FP.SATFINITE.E4M3.F32.PACK_AB_MERGE_C R206, R76, R57, R206 ;  /* 0x000000394cce723e */ /* 0x000fc600048070ce */
[----:B------:R-:W0:Y:S01]  /*4ab0*/  SHFL.BFLY PT, R121, R96, 0x1, 0x1f ;  /* 0x0c201f0060797f89 */ /* 0x000e2200000e0000 */
[----:B------:R-:W-:Y:S08]  /*4ac0*/  MUFU.EX2 R62, R62 ;  /* 0x0000003e003e7308 */ /* 0x000ff00000000800 */
[----:B------:R-:W1:Y:S08]  /*4ad0*/  MUFU.EX2 R79, R79 ;  /* 0x0000004f004f7308 */ /* 0x000e700000000800 */
[----:B------:R-:W-:Y:S01]  /*4ae0*/  MUFU.EX2 R64, R64 ;  /* 0x0000004000407308 */ /* 0x000fe20000000800 */
[----:B0-----:R-:W-:Y:S01]  /*4af0*/  FMNMX.FTZ R121, R96, R121, !PT ;  /* 0x0000007960797209 */ /* 0x001fe20007810000 */
[----:B------:R-:W-:-:S06]  /*4b00*/  IMAD.U32 R96, RZ, RZ, UR6 ;  /* 0x00000006ff607e24 */ /* 0x000fcc000f8e00ff */
[----:B------:R-:W-:Y:S01]  /*4b10*/  MUFU.EX2 R65, R65 ;  /* 0x0000004100417308 */ /* 0x000fe20000000800 */
[----:B-1----:R-:W-:Y:S01]  /*4b20*/  F2FP.SATFINITE.E4M3.F32.PACK_AB_MERGE_C R208, R79, R62, RZ ;  /* 0x0000003e4fd0723e */ /* 0x002fe200048070ff */
[C---:B------:R-:W-:Y:S01]  /*4b30*/  FFMA.FTZ R95, R121.reuse, R96, -8 ;  /* 0xc1000000795f7423 */ /* 0x040fe20000010060 */
[----:B------:R-:W-:Y:S02]  /*4b40*/  FSETP.NEU.FTZ.AND P2, PT, R121, -INF , PT ;  /* 0xff8000007900780b */ /* 0x000fe40003f5d000 */
[----:B------:R-:W-:Y:S02]  /*4b50*/  F2FP.SATFINITE.E4M3.F32.PACK_AB_MERGE_C R208, R61, R78, R208 ;  /* 0x0000004e3dd0723e */ /* 0x000fe400048070d0 */
[----:B------:R-:W-:Y:S01]  /*4b60*/  FSEL R93, R95, RZ, P2 ;  /* 0x000000ff5f5d7208 */ /* 0x000fe20001000000 */
[----:B------:R-:W-:Y:S04]  /*4b70*/  MUFU.EX2 R84, R84 ;  /* 0x0000005400547308 */ /* 0x000fe80000000800 */
[----:B------:R-:W-:-:S01]  /*4b80*/  FFMA.FTZ R6, R6, UR6, -R93 ;  /* 0x0000000606067c23 */ /* 0x000fc2000801085d */
[--C-:B------:R-:W-:Y:S01]  /*4b90*/  FFMA.FTZ R7, R7, UR6, -R93.reuse ;  /* 0x0000000607077c23 */ /* 0x100fe2000801085d */
[----:B------:R-:W-:-:S01]  /*4ba0*/  FFMA.FTZ R92, R8, UR6, -R93 ;  /* 0x00000006085c7c23 */ /* 0x000fc2000801085d */
[--C-:B------:R-:W-:Y:S01]  /*4bb0*/  FFMA.FTZ R95, R9, UR6, -R93.reuse ;  /* 0x00000006095f7c23 */ /* 0x100fe2000801085d */
[----:B------:R-:W-:-:S01]  /*4bc0*/  FFMA.FTZ R8, R10, UR6, -R93 ;  /* 0x000000060a087c23 */ /* 0x000fc2000801085d */
[--C-:B------:R-:W-:Y:S01]  /*4bd0*/  FFMA.FTZ R9, R11, UR6, -R93.reuse ;  /* 0x000000060b097c23 */ /* 0x100fe2000801085d */
[----:B------:R-:W-:Y:S01]  /*4be0*/  MUFU.EX2 R6, R6 ;  /* 0x0000000600067308 */ /* 0x000fe20000000800 */
[----:B------:R-:W-:-:S01]  /*4bf0*/  FFMA.FTZ R21, R21, UR6, -R93 ;  /* 0x0000000615157c23 */ /* 0x000fc2000801085d */
[--C-:B------:R-:W-:Y:S01]  /*4c00*/  FFMA.FTZ R96, R12, UR6, -R93.reuse ;  /* 0x000000060c607c23 */ /* 0x100fe2000801085d */
[----:B------:R-:W-:-:S01]  /*4c10*/  FFMA.FTZ R12, R24, UR6, -R93 ;  /* 0x00000006180c7c23 */ /* 0x000fc2000801085d */
[----:B------:R-:W-:Y:S01]  /*4c20*/  FADD.FTZ R24, R35, R38 ;  /* 0x0000002623187221 */ /* 0x000fe20000010000 */
[----:B------:R-:W-:-:S01]  /*4c30*/  FFMA.FTZ R97, R13, UR6, -R93 ;  /* 0x000000060d617c23 */ /* 0x000fc2000801085d */
[--C-:B------:R-:W-:Y:S01]  /*4c40*/  FFMA.FTZ R10, R14, UR6, -R93.reuse ;  /* 0x000000060e0a7c23 */ /* 0x100fe2000801085d */
[----:B------:R-:W-:-:S01]  /*4c50*/  FFMA.FTZ R14, R45, UR6, -R93 ;  /* 0x000000062d0e7c23 */ /* 0x000fc2000801085d */
[----:B------:R-:W-:Y:S01]  /*4c60*/  MUFU.EX2 R7, R7 ;  /* 0x0000000700077308 */ /* 0x000fe20000000800 */
[----:B------:R-:W-:-:S01]  /*4c70*/  FFMA.FTZ R13, R26, UR6, -R93 ;  /* 0x000000061a0d7c23 */ /* 0x000fc2000801085d */
[----:B------:R-:W-:Y:S01]  /*4c80*/  FADD.FTZ R45, R39, R24 ;  /* 0x00000018272d7221 */ /* 0x000fe20000010000 */
[----:B------:R-:W-:-:S01]  /*4c90*/  FFMA.FTZ R11, R15, UR6, -R93 ;  /* 0x000000060f0b7c23 */ /* 0x000fc2000801085d */
[--C-:B------:R-:W-:Y:S01]  /*4ca0*/  FFMA.FTZ R98, R20, UR6, -R93.reuse ;  /* 0x0000000614627c23 */ /* 0x100fe2000801085d */
[----:B------:R-:W-:-:S01]  /*4cb0*/  FFMA.FTZ R20, R30, UR6, -R93 ;  /* 0x000000061e147c23 */ /* 0x000fc2000801085d */
[----:B------:R-:W-:Y:S01]  /*4cc0*/  FADD.FTZ R45, R50, R45 ;  /* 0x0000002d322d7221 */ /* 0x000fe20000010000 */
[----:B------:R-:W-:-:S01]  /*4cd0*/  FFMA.FTZ R32, R32, UR6, -R93 ;  /* 0x0000000620207c23 */ /* 0x000fc2000801085d */
[----:B------:R-:W-:Y:S01]  /*4ce0*/  MUFU.EX2 R92, R92 ;  /* 0x0000005c005c7308 */ /* 0x000fe20000000800 */
[----:B------:R-:W-:-:S02]  /*4cf0*/  @!P1 VIADD R24, R5, 0x33440 ;  /* 0x0003344005189836 */ /* 0x000fc40000000000 */
[--C-:B------:R-:W-:Y:S01]  /*4d00*/  FFMA.FTZ R27, R27, UR6, -R93.reuse ;  /* 0x000000061b1b7c23 */ /* 0x100fe2000801085d */
[----:B------:R-:W-:-:S01]  /*4d10*/  FFMA.FTZ R44, R44, UR6, -R93 ;  /* 0x000000062c2c7c23 */ /* 0x000fc2000801085d */
[--C-:B------:R-:W-:Y:S01]  /*4d20*/  FFMA.FTZ R34, R34, UR6, -R93.reuse ;  /* 0x0000000622227c23 */ /* 0x100fe2000801085d */
[----:B------:R-:W-:-:S01]  /*4d30*/  FFMA.FTZ R15, R46, UR6, -R93 ;  /* 0x000000062e0f7c23 */ /* 0x000fc2000801085d */
[----:B------:R-:W-:Y:S01]  /*4d40*/  @!P1 PRMT R24, RZ, 0x654, R24 ;  /* 0x00000654ff189816 */ /* 0x000fe20000000018 */
[----:B------:R-:W-:-:S01]  /*4d50*/  FFMA.FTZ R47, R47, UR6, -R93 ;  /* 0x000000062f2f7c23 */ /* 0x000fc2000801085d */
[----:B------:R-:W0:Y:S01]  /*4d60*/  MUFU.EX2 R95, R95 ;  /* 0x0000005f005f7308 */ /* 0x000e220000000800 */
[----:B------:R-:W-:-:S01]  /*4d70*/  FFMA.FTZ R33, R33, UR6, -R93 ;  /* 0x0000000621217c23 */ /* 0x000fc2000801085d */
[----:B------:R1:W-:Y:S01]  /*4d80*/  @!P1 SYNCS.ARRIVE.TRANS64.RED.A1T0 RZ, [R24+URZ], RZ ;  /* 0x000000ff18ff99a7 */ /* 0x0003e2000810043f */
[----:B------:R-:W-:-:S01]  /*4d90*/  FFMA.FTZ R28, R28, UR6, -R93 ;  /* 0x000000061c1c7c23 */ /* 0x000fc2000801085d */
[--C-:B------:R-:W-:Y:S01]  /*4da0*/  FFMA.FTZ R48, R48, UR6, -R93.reuse ;  /* 0x0000000630307c23 */ /* 0x100fe2000801085d */
[----:B------:R-:W-:-:S01]  /*4db0*/  FFMA.FTZ R31, R31, UR6, -R93 ;  /* 0x000000061f1f7c23 */ /* 0x000fc2000801085d */
[--C-:B------:R-:W-:Y:S01]  /*4dc0*/  FFMA.FTZ R53, R53, UR6, -R93.reuse ;  /* 0x0000000635357c23 */ /* 0x100fe2000801085d */
[----:B------:R-:W-:-:S01]  /*4dd0*/  FFMA.FTZ R58, R58, UR6, -R93 ;  /* 0x000000063a3a7c23 */ /* 0x000fc2000801085d */
[----:B------:R-:W2:Y:S01]  /*4de0*/  MUFU.EX2 R8, R8 ;  /* 0x0000000800087308 */ /* 0x000ea20000000800 */
[----:B------:R-:W-:-:S01]  /*4df0*/  FFMA.FTZ R37, R37, UR6, -R93 ;  /* 0x0000000625257c23 */ /* 0x000fc2000801085d */
[--C-:B------:R-:W-:Y:S01]  /*4e00*/  FFMA.FTZ R40, R40, UR6, -R93.reuse ;  /* 0x0000000628287c23 */ /* 0x100fe2000801085d */
[----:B------:R-:W-:-:S01]  /*4e10*/  FFMA.FTZ R41, R41, UR6, -R93 ;  /* 0x0000000629297c23 */ /* 0x000fc2000801085d */
[--C-:B------:R-:W-:Y:S01]  /*4e20*/  FFMA.FTZ R59, R59, UR6, -R93.reuse ;  /* 0x000000063b3b7c23 */ /* 0x100fe2000801085d */
[----:B------:R-:W-:-:S01]  /*4e30*/  FFMA.FTZ R66, R66, UR6, -R93 ;  /* 0x0000000642427c23 */ /* 0x000fc2000801085d */
[--C-:B------:R-:W-:Y:S01]  /*4e40*/  FFMA.FTZ R70, R70, UR6, -R93.reuse ;  /* 0x0000000646467c23 */ /* 0x100fe2000801085d */
[----:B------:R-:W-:-:S01]  /*4e50*/  FFMA.FTZ R67, R67, UR6, -R93 ;  /* 0x0000000643437c23 */ /* 0x000fc2000801085d */
[----:B------:R3:W-:Y:S01]  /*4e60*/  MUFU.EX2 R99, R21 ;  /* 0x0000001500637308 */ /* 0x0007e20000000800 */
[----:B0-----:R-:W-:Y:S01]  /*4e70*/  F2FP.SATFINITE.E4M3.F32.PACK_AB_MERGE_C R201, R95, R92, RZ ;  /* 0x0000005c5fc9723e */ /* 0x001fe200048070ff */
[--C-:B------:R-:W-:Y:S01]  /*4e80*/  FFMA.FTZ R81, R81, UR6, -R93.reuse ;  /* 0x0000000651517c23 */ /* 0x100fe2000801085d */
[----:B------:R-:W-:-:S01]  /*4e90*/  FFMA.FTZ R85, R85, UR6, -R93 ;  /* 0x0000000655557c23 */ /* 0x000fc2000801085d */
[----:B------:R-:W-:Y:S01]  /*4ea0*/  FFMA.FTZ R88, R88, UR6, -R93 ;  /* 0x0000000658587c23 */ /* 0x000fe2000801085d */
[----:B------:R-:W-:Y:S01]  /*4eb0*/  F2FP.SATFINITE.E4M3.F32.PACK_AB_MERGE_C R201, R7, R6, R201 ;  /* 0x0000000607c9723e */ /* 0x000fe200048070c9 */
[----:B------:R-:W-:Y:S01]  /*4ec0*/  IMAD.MOV.U32 R35, RZ, RZ, R25 ;  /* 0x000000ffff237224 */ /* 0x000fe200078e0019 */
[----:B------:R-:W-:Y:S01]  /*4ed0*/  PLOP3.LUT P1, PT, PT, PT, UP0, 0x80, 0x0 ;  /* 0x000000000000781c */ /* 0x000fe20003f2f008 */
[----:B------:R-:W0:Y:S01]  /*4ee0*/  MUFU.EX2 R9, R9 ;  /* 0x0000000900097308 */ /* 0x000e220000000800 */
[----:B---3--:R-:W-:-:S01]  /*4ef0*/  FFMA.FTZ R21, R29, UR6, -R93 ;  /* 0x000000061d157c23 */ /* 0x008fc2000801085d */
[----:B------:R-:W-:Y:S01]  /*4f00*/  FADD.FTZ R29, R6, R7 ;  /* 0x00000007061d7221 */ /* 0x000fe20000010000 */
[----:B------:R-:W-:Y:S01]  /*4f10*/  F2FP.SATFINITE.E4M3.F32.PACK_AB_MERGE_C R210, R84, R65, RZ ;  /* 0x0000004154d2723e */ /* 0x000fe200048070ff */
[----:B------:R-:W-:-:S02]  /*4f20*/  IMAD.MOV.U32 R38, RZ, RZ, R25 ;  /* 0x000000ffff267224 */ /* 0x000fc400078e0019 */
[----:B------:R-:W-:-:S01]  /*4f30*/  FADD.FTZ R26, R92, R29 ;  /* 0x0000001d5c1a7221 */ /* 0x000fc20000010000 */
[----:B------:R-:W-:Y:S01]  /*4f40*/  F2FP.SATFINITE.E4M3.F32.PACK_AB_MERGE_C R210, R64, R63, R210 ;  /* 0x0000003f40d2723e */ /* 0x000fe200048070d2 */
[----:B------:R-:W3:Y:S01]  /*4f50*/  MUFU.EX2 R96, R96 ;  /* 0x0000006000607308 */ /* 0x000ee20000000800 */
[----:B------:R-:W-:Y:S02]  /*4f60*/  IMAD.MOV.U32 R46, RZ, RZ, R25 ;  /* 0x000000ffff2e7224 */ /* 0x000fe400078e0019 */
[----:B------:R-:W-:Y:S01]  /*4f70*/  FADD.FTZ R29, R95, R26 ;  /* 0x0000001a5f1d7221 */ /* 0x000fe20000010000 */
[----:B------:R-:W-:-:S01]  /*4f80*/  FADD.FTZ R26, R42, R45 ;  /* 0x0000002d2a1a7221 */ /* 0x000fc20000010000 */
[----:B------:R-:W-:Y:S02]  /*4f90*/  IMAD.MOV.U32 R42, RZ, RZ, R25 ;  /* 0x000000ffff2a7224 */ /* 0x000fe400078e0019 */
[----:B--2---:R-:W-:-:S01]  /*4fa0*/  FADD.FTZ R30, R8, R29 ;  /* 0x0000001d081e7221 */ /* 0x004fc20000010000 */
[----:B------:R-:W-:Y:S01]  /*4fb0*/  FADD.FTZ R26, R43, R26 ;  /* 0x0000001a2b1a7221 */ /* 0x000fe20000010000 */
[----:B------:R-:W2:Y:S01]  /*4fc0*/  MUFU.EX2 R97, R97 ;  /* 0x0000006100617308 */ /* 0x000ea20000000800 */
[----:B------:R-:W-:-:S02]  /*4fd0*/  IMAD.MOV.U32 R43, RZ, RZ, R25 ;  /* 0x000000ffff2b7224 */ /* 0x000fc400078e0019 */
[----:B0-----:R-:W-:Y:S01]  /*4fe0*/  FADD.FTZ R29, R9, R30 ;  /* 0x0000001e091d7221 */ /* 0x001fe20000010000 */
[----:B------:R-:W-:-:S01]  /*4ff0*/  FADD.FTZ R45, R49, R26 ;  /* 0x0000001a312d7221 */ /* 0x000fc20000010000 */
[----:B------:R-:W-:Y:S01]  /*5000*/  FFMA.FTZ R26, R36, UR6, -R93 ;  /* 0x00000006241a7c23 */ /* 0x000fe2000801085d */
[--C-:B------:R-:W-:Y:S02]  /*5010*/  IMAD.MOV.U32 R36, RZ, RZ, R25.reuse ;  /* 0x000000ffff247224 */ /* 0x100fe400078e0019 */
[----:B------:R-:W-:Y:S01]  /*5020*/  IMAD.MOV.U32 R49, RZ, RZ, R25 ;  /* 0x000000ffff317224 */ /* 0x000fe200078e0019 */
[----:B------:R-:W0:Y:S01]  /*5030*/  MUFU.EX2 R10, R10 ;  /* 0x0000000a000a7308 */ /* 0x000e220000000800 */
[----:B---3--:R-:W-:-:S01]  /*5040*/  FADD.FTZ R30, R96, R29 ;  /* 0x0000001d601e7221 */ /* 0x008fc20000010000 */
[--C-:B------:R-:W-:Y:S02]  /*5050*/  IMAD.MOV.U32 R50, RZ, RZ, R25.reuse ;  /* 0x000000ffff327224 */ /* 0x100fe400078e0019 */
[----:B------:R-:W-:-:S02]  /*5060*/  IMAD.MOV.U32 R93, RZ, RZ, R25 ;  /* 0x000000ffff5d7224 */ /* 0x000fc400078e0019 */
[----:B------:R-:W-:Y:S02]  /*5070*/  IMAD.MOV.U32 R92, RZ, RZ, R25 ;  /* 0x000000ffff5c7224 */ /* 0x000fe400078e0019 */
[----:B------:R-:W3:Y:S01]  /*5080*/  MUFU.EX2 R11, R11 ;  /* 0x0000000b000b7308 */ /* 0x000ee20000000800 */
[----:B--2---:R-:W-:-:S01]  /*5090*/  FADD.FTZ R29, R97, R30 ;  /* 0x0000001e611d7221 */ /* 0x004fc20000010000 */
[----:B------:R-:W-:Y:S01]  /*50a0*/  F2FP.SATFINITE.E4M3.F32.PACK_AB_MERGE_C R203, R97, R96, RZ ;  /* 0x0000006061cb723e */ /* 0x000fe200048070ff */
[--C-:B------:R-:W-:Y:S02]  /*50b0*/  IMAD.MOV.U32 R95, RZ, RZ, R25.reuse ;  /* 0x000000ffff5f7224 */ /* 0x100fe400078e0019 */
[----:B------:R-:W-:Y:S01]  /*50c0*/  IMAD.MOV.U32 R97, RZ, RZ, R25 ;  /* 0x000000ffff617224 */ /* 0x000fe200078e0019 */
[----:B------:R-:W-:Y:S01]  /*50d0*/  F2FP.SATFINITE.E4M3.F32.PACK_AB_MERGE_C R203, R9, R8, R203 ;  /* 0x0000000809cb723e */ /* 0x000fe200048070cb */
[----:B------:R-:W-:Y:S01]  /*50e0*/  IMAD.MOV.U32 R96, RZ, RZ, R25 ;  /* 0x000000ffff607224 */ /* 0x000fe200078e0019 */
[----:B------:R-:W2:Y:S01]  /*50f0*/  MUFU.EX2 R98, R98 ;  /* 0x0000006200627308 */ /* 0x000ea20000000800 */
[----:B0-----:R-:W-:-:S07]  /*5100*/  FADD.FTZ R30, R10, R29 ;  /* 0x0000001d0a1e7221 */ /* 0x001fce0000010000 */
[----:B------:R0:W-:Y:S01]  /*5110*/  MUFU.EX2 R5, R32 ;  /* 0x0000002000057308 */ /* 0x0001e20000000800 */
[----:B---3--:R-:W-:-:S07]  /*5120*/  FADD.FTZ R29, R11, R30 ;  /* 0x0000001e0b1d7221 */ /* 0x008fce0000010000 */
[----:B------:R-:W3:Y:S01]  /*5130*/  MUFU.EX2 R12, R12 ;  /* 0x0000000c000c7308 */ /* 0x000ee20000000800 */
[----:B0-----:R-:W-:-:S01]  /*5140*/  FADD.FTZ R32, R52, R45 ;  /* 0x0000002d34207221 */ /* 0x001fc20000010000 */
[----:B------:R-:W-:-:S03]  /*5150*/  IMAD.MOV.U32 R52, RZ, RZ, R25 ;  /* 0x000000ffff347224 */ /* 0x000fc600078e0019 */
[----:B------:R-:W-:Y:S01]  /*5160*/  FADD.FTZ R45, R51, R32 ;  /* 0x00000020332d7221 */ /* 0x000fe20000010000 */
[----:B------:R-:W-:Y:S02]  /*5170*/  IMAD.MOV.U32 R51, RZ, RZ, R25 ;  /* 0x000000ffff337224 */ /* 0x000fe400078e0019 */
[----:B------:R-:W0:Y:S01]  /*5180*/  MUFU.EX2 R13, R13 ;  /* 0x0000000d000d7308 */ /* 0x000e220000000800 */
[----:B------:R-:W-:-:S01]  /*5190*/  FADD.FTZ R32, R54, R45 ;  /* 0x0000002d36207221 */ /* 0x000fc20000010000 */
[----:B------:R-:W-:-:S03]  /*51a0*/  IMAD.MOV.U32 R54, RZ, RZ, R25 ;  /* 0x000000ffff367224 */ /* 0x000fc600078e0019 */
[----:B------:R-:W-:Y:S01]  /*51b0*/  FADD.FTZ R45, R55, R32 ;  /* 0x00000020372d7221 */ /* 0x000fe20000010000 */
[----:B--2---:R-:W-:-:S01]  /*51c0*/  FADD.FTZ R32, R98, R29 ;  /* 0x0000001d62207221 */ /* 0x004fc20000010000 */
[C---:B------:R-:W-:Y:S01]  /*51d0*/  F2FP.SATFINITE.E4M3.F32.PACK_AB_MERGE_C R98, R99.reuse, R98, RZ ;  /* 0x000000626362723e */ /* 0x040fe200048070ff */
[----:B------:R-:W2:Y:S01]  /*51e0*/  MUFU.EX2 R27, R27 ;  /* 0x0000001b001b7308 */ /* 0x000ea20000000800 */
[--C-:B------:R-:W-:Y:S02]  /*51f0*/  IMAD.MOV.U32 R55, RZ, RZ, R25.reuse ;  /* 0x000000ffff377224 */ /* 0x100fe400078e0019 */
[----:B------:R-:W-:Y:S01]  /*5200*/  FADD.FTZ R29, R99, R32 ;  /* 0x00000020631d7221 */ /* 0x000fe20000010000 */
[----:B------:R-:W-:Y:S01]  /*5210*/  F2FP.SATFINITE.E4M3.F32.PACK_AB_MERGE_C R205, R11, R10, R98 ;  /* 0x0000000a0bcd723e */ /* 0x000fe20004807062 */
[----:B------:R-:W-:Y:S02]  /*5220*/  IMAD.MOV.U32 R99, RZ, RZ, R25 ;  /* 0x000000ffff637224 */ /* 0x000fe400078e0019 */
[----:B---3--:R-:W-:-:S01]  /*5230*/  FADD.FTZ R32, R12, R29 ;  /* 0x0000001d0c207221 */ /* 0x008fc20000010000 */
[----:B------:R-:W-:Y:S01]  /*5240*/  IMAD.MOV.U32 R98, RZ, RZ, R25 ;  /* 0x000000ffff627224 */ /* 0x000fe200078e0019 */
[----:B-1----:R1:W-:Y:S02]  /*5250*/  MUFU.EX2 R24, R34 ;  /* 0x0000002200187308 */ /* 0x0023e40000000800 */
[----:B0-----:R-:W-:-:S06]  /*5260*/  FADD.FTZ R32, R13, R32 ;  /* 0x000000200d207221 */ /* 0x001fcc0000010000 */
[----:B------:R-:W0:Y:S01]  /*5270*/  MUFU.EX2 R44, R44 ;  /* 0x0000002c002c7308 */ /* 0x000e220000000800 */
[----:B-1----:R-:W-:-:S01]  /*5280*/  FADD.FTZ R34, R56, R45 ;  /* 0x0000002d38227221 */ /* 0x002fc20000010000 */
[----:B------:R-:W-:-:S03]  /*5290*/  IMAD.MOV.U32 R56, RZ, RZ, R25 ;  /* 0x000000ffff387224 */ /* 0x000fc600078e0019 */
[----:B------:R-:W-:Y:S01]  /*52a0*/  FADD.FTZ R45, R57, R34 ;  /* 0x00000022392d7221 */ /* 0x000fe20000010000 */
[----:B------:R-:W-:Y:S02]  /*52b0*/  IMAD.MOV.U32 R57, RZ, RZ, R25 ;  /* 0x000000ffff397224 */ /* 0x000fe400078e0019 */
[----:B------:R-:W1:Y:S01]  /*52c0*/  MUFU.EX2 R14, R14 ;  /* 0x0000000e000e7308 */ /* 0x000e620000000800 */
[----:B------:R-:W-:-:S01]  /*52d0*/  FADD.FTZ R34, R76, R45 ;  /* 0x0000002d4c227221 */ /* 0x000fc20000010000 */
[----:B--2---:R-:W-:Y:S01]  /*52e0*/  FADD.FTZ R45, R27, R32 ;  /* 0x000000201b2d7221 */ /* 0x004fe20000010000 */
[----:B------:R-:W-:-:S05]  /*52f0*/  IMAD.MOV.U32 R76, RZ, RZ, R25 ;  /* 0x000000ffff4c7224 */ /* 0x000fca00078e0019 */
[----:B------:R-:W2:Y:S01]  /*5300*/  MUFU.EX2 R15, R15 ;  /* 0x0000000f000f7308 */ /* 0x000ea20000000800 */
[----:B0-----:R-:W-:-:S01]  /*5310*/  FADD.FTZ R45, R44, R45 ;  /* 0x0000002d2c2d7221 */ /* 0x001fc20000010000 */
[----:B------:R-:W-:-:S04]  /*5320*/  F2FP.SATFINITE.E4M3.F32.PACK_AB_MERGE_C R44, R44, R27, RZ ;  /* 0x0000001b2c2c723e */ /* 0x000fc800048070ff */
[----:B------:R-:W-:Y:S01]  /*5330*/  F2FP.SATFINITE.E4M3.F32.PACK_AB_MERGE_C R207, R13, R12, R44 ;  /* 0x0000000c0dcf723e */ /* 0x000fe2000480702c */
[----:B------:R-:W-:Y:S01]  /*5340*/  IMAD.MOV.U32 R44, RZ, RZ, R25 ;  /* 0x000000ffff2c7224 */ /* 0x000fe200078e0019 */
[----:B------:R0:W-:Y:S08]  /*5350*/  MUFU.EX2 R30, R33 ;  /* 0x00000021001e7308 */ /* 0x0001f00000000800 */
[----:B------:R-:W3:Y:S01]  /*5360*/  MUFU.EX2 R47, R47 ;  /* 0x0000002f002f7308 */ /* 0x000ee20000000800 */
[----:B0-----:R-:W-:-:S01]  /*5370*/  FADD.FTZ R33, R77, R34 ;  /* 0x000000224d217221 */ /* 0x001fc20000010000 */
[----:B-1----:R-:W-:Y:S01]  /*5380*/  FADD.FTZ R34, R14, R45 ;  /* 0x0000002d0e227221 */ /* 0x002fe20000010000 */
[----:B------:R-:W-:-:S02]  /*5390*/  IMAD.MOV.U32 R45, RZ, RZ, R25 ;  /* 0x000000ffff2d7224 */ /* 0x000fc400078e0019 */
[----:B------:R-:W-:Y:S01]  /*53a0*/  FADD.FTZ R33, R80, R33 ;  /* 0x0000002150217221 */ /* 0x000fe20000010000 */
[----:B--2---:R-:W-:-:S01]  /*53b0*/  FADD.FTZ R34, R15, R34 ;  /* 0x000000220f227221 */ /* 0x004fc20000010000 */
[----:B------:R-:W-:Y:S01]  /*53c0*/  IMAD.MOV.U32 R77, RZ, RZ, R25 ;  /* 0x000000ffff4d7224 */ /* 0x000fe200078e0019 */
[----:B------:R-:W0:Y:S01]  /*53d0*/  MUFU.EX2 R28, R28 ;  /* 0x0000001c001c7308 */ /* 0x000e220000000800 */
[----:B------:R-:W-:-:S01]  /*53e0*/  FADD.FTZ R32, R78, R33 ;  /* 0x000000214e207221 */ /* 0x000fc20000010000 */
[--C-:B------:R-:W-:Y:S02]  /*53f0*/  IMAD.MOV.U32 R78, RZ, RZ, R25.reuse ;  /* 0x000000ffff4e7224 */ /* 0x100fe400078e0019 */
[--C-:B------:R-:W-:Y:S02]  /*5400*/  IMAD.MOV.U32 R80, RZ, RZ, R25.reuse ;  /* 0x000000ffff507224 */ /* 0x100fe400078e0019 */
[----:B------:R-:W-:Y:S01]  /*5410*/  FADD.FTZ R33, R61, R32 ;  /* 0x000000203d217221 */ /* 0x000fe20000010000 */
[----:B------:R-:W-:Y:S01]  /*5420*/  IMAD.MOV.U32 R61, RZ, RZ, R25 ;  /* 0x000000ffff3d7224 */ /* 0x000fe200078e0019 */
[----:B------:R-:W1:Y:S02]  /*5430*/  MUFU.EX2 R20, R20 ;  /* 0x0000001400147308 */ /* 0x000e640000000800 */
[----:B------:R-:W-:-:S01]  /*5440*/  FADD.FTZ R32, R62, R33 ;  /* 0x000000213e207221 */ /* 0x000fc20000010000 */
[----:B---3--:R-:W-:Y:S01]  /*5450*/  FADD.FTZ R33, R47, R34 ;  /* 0x000000222f217221 */ /* 0x008fe20000010000 */
[----:B------:R-:W-:-:S02]  /*5460*/  IMAD.MOV.U32 R62, RZ, RZ, R25 ;  /* 0x000000ffff3e7224 */ /* 0x000fc400078e0019 */
[----:B------:R-:W-:Y:S01]  /*5470*/  FADD.FTZ R32, R79, R32 ;  /* 0x000000204f207221 */ /* 0x000fe20000010000 */
[----:B------:R-:W-:Y:S01]  /*5480*/  IMAD.MOV.U32 R79, RZ, RZ, R25 ;  /* 0x000000ffff4f7224 */ /* 0x000fe200078e0019 */
[----:B------:R-:W2:Y:S01]  /*5490*/  MUFU.EX2 R21, R21 ;  /* 0x0000001500157308 */ /* 0x000ea20000000800 */
[----:B0-----:R-:W-:-:S01]  /*54a0*/  FADD.FTZ R33, R28, R33 ;  /* 0x000000211c217221 */ /* 0x001fc20000010000 */
[----:B------:R-:W-:Y:S01]  /*54b0*/  FADD.FTZ R39, R63, R32 ;  /* 0x000000203f277221 */ /* 0x000fe20000010000 */
[----:B------:R-:W-:Y:S01]  /*54c0*/  F2FP.SATFINITE.E4M3.F32.PACK_AB_MERGE_C R47, R28, R47, RZ ;  /* 0x0000002f1c2f723e */ /* 0x000fe200048070ff */
[----:B------:R-:W-:Y:S02]  /*54d0*/  IMAD.MOV.U32 R63, RZ, RZ, R25 ;  /* 0x000000ffff3f7224 */ /* 0x000fe400078e0019 */
[----:B------:R-:W-:-:S01]  /*54e0*/  FADD.FTZ R34, R64, R39 ;  /* 0x0000002740227221 */ /* 0x000fc20000010000 */
[----:B------:R-:W-:Y:S01]  /*54f0*/  F2FP.SATFINITE.E4M3.F32.PACK_AB_MERGE_C R209, R15, R14, R47 ;  /* 0x0000000e0fd1723e */ /* 0x000fe2000480702f */
[----:B------:R-:W0:Y:S01]  /*5500*/  MUFU.EX2 R48, R48 ;  /* 0x0000003000307308 */ /* 0x000e220000000800 */
[----:B-1----:R-:W-:-:S01]  /*5510*/  FADD.FTZ R32, R20, R33 ;  /* 0x0000002114207221 */ /* 0x002fc20000010000 */
[----:B------:R-:W-:Y:S01]  /*5520*/  FADD.FTZ R33, R65, R34 ;  /* 0x0000002241217221 */ /* 0x000fe20000010000 */
[----:B------:R-:W-:-:S02]  /*5530*/  IMAD.MOV.U32 R39, RZ, RZ, R25 ;  /* 0x000000ffff277224 */ /* 0x000fc400078e0019 */
[----:B------:R-:W-:Y:S02]  /*5540*/  IMAD.MOV.U32 R47, RZ, RZ, R25 ;  /* 0x000000ffff2f7224 */ /* 0x000fe400078e0019 */
[----:B------:R-:W-:-:S01]  /*5550*/  FADD.FTZ R33, R84, R33 ;  /* 0x0000002154217221 */ /* 0x000fc20000010000 */
[----:B------:R-:W-:Y:S01]  /*5560*/  IMAD.MOV.U32 R65, RZ, RZ, R25 ;  /* 0x000000ffff417224 */ /* 0x000fe200078e0019 */
[----:B------:R-:W1:Y:S01]  /*5570*/  MUFU.EX2 R31, R31 ;  /* 0x0000001f001f7308 */ /* 0x000e620000000800 */
[----:B--2---:R-:W-:-:S01]  /*5580*/  FADD.FTZ R27, R21, R32 ;  /* 0x00000020151b7221 */ /* 0x004fc20000010000 */
[--C-:B------:R-:W-:Y:S02]  /*5590*/  IMAD.MOV.U32 R64, RZ, RZ, R25.reuse ;  /* 0x000000ffff407224 */ /* 0x100fe400078e0019 */
[----:B------:R-:W-:-:S04]  /*55a0*/  IMAD.MOV.U32 R84, RZ, RZ, R25 ;  /* 0x000000ffff547224 */ /* 0x000fc800078e0019 */
[----:B------:R-:W2:Y:S01]  /*55b0*/  MUFU.EX2 R68, R68 ;  /* 0x0000004400447308 */ /* 0x000ea20000000800 */
[----:B0-----:R-:W-:-:S07]  /*55c0*/  FADD.FTZ R32, R48, R27 ;  /* 0x0000001b30207221 */ /* 0x001fce0000010000 */
[----:B------:R-:W0:Y:S01]  /*55d0*/  MUFU.EX2 R69, R69 ;  /* 0x0000004500457308 */ /* 0x000e220000000800 */
[----:B-1----:R-:W-:-:S01]  /*55e0*/  FADD.FTZ R32, R31, R32 ;  /* 0x000000201f207221 */ /* 0x002fc20000010000 */
[----:B------:R-:W-:-:S03]  /*55f0*/  F2FP.SATFINITE.E4M3.F32.PACK_AB_MERGE_C R48, R31, R48, RZ ;  /* 0x000000301f30723e */ /* 0x000fc600048070ff */
[----:B------:R-:W-:Y:S01]  /*5600*/  FADD.FTZ R27, R5, R32 ;  /* 0x00000020051b7221 */ /* 0x000fe20000010000 */
[----:B------:R-:W-:Y:S01]  /*5610*/  F2FP.SATFINITE.E4M3.F32.PACK_AB_MERGE_C R211, R21, R20, R48 ;  /* 0x0000001415d3723e */ /* 0x000fe20004807030 */
[----:B------:R-:W-:Y:S01]  /*5620*/  IMAD.MOV.U32 R48, RZ, RZ, R25 ;  /* 0x000000ffff307224 */ /* 0x000fe200078e0019 */
[----:B------:R-:W1:Y:S01]  /*5630*/  MUFU.EX2 R71, R71 ;  /* 0x0000004700477308 */ /* 0x000e620000000800 */
[----:B--2---:R-:W-:-:S01]  /*5640*/  FADD.FTZ R34, R68, R33 ;  /* 0x0000002144227221 */ /* 0x004fc20000010000 */
[----:B------:R-:W-:-:S06]  /*5650*/  FADD.FTZ R32, R24, R27 ;  /* 0x0000001b18207221 */ /* 0x000fcc0000010000 */
[----:B------:R-:W2:Y:S01]  /*5660*/  MUFU.EX2 R53, R53 ;  /* 0x0000003500357308 */ /* 0x000ea20000000800 */
[----:B0-----:R-:W-:-:S07]  /*5670*/  FADD.FTZ R34, R69, R34 ;  /* 0x0000002245227221 */ /* 0x001fce0000010000 */
[----:B------:R-:W0:Y:S01]  /*5680*/  MUFU.EX2 R94, R94 ;  /* 0x0000005e005e7308 */ /* 0x000e220000000800 */
[----:B-1----:R-:W-:-:S01]  /*5690*/  FADD.FTZ R31, R71, R34 ;  /* 0x00000022471f7221 */ /* 0x002fc20000010000 */
[----:B------:R-:W-:-:S06]  /*56a0*/  IMAD.MOV.U32 R34, RZ, RZ, R25 ;  /* 0x000000ffff227224 */ /* 0x000fcc00078e0019 */
[----:B------:R-:W1:Y:S01]  /*56b0*/  MUFU.EX2 R72, R72 ;  /* 0x0000004800487308 */ /* 0x000e620000000800 */
[----:B--2---:R-:W-:-:S01]  /*56c0*/  FADD.FTZ R33, R53, R32 ;  /* 0x0000002035217221 */ /* 0x004fc20000010000 */
[----:B------:R-:W-:-:S03]  /*56d0*/  F2FP.SATFINITE.E4M3.F32.PACK_AB_MERGE_C R53, R30, R53, RZ ;  /* 0x000000351e35723e */ /* 0x000fc600048070ff */
[----:B------:R-:W-:Y:S01]  /*56e0*/  FADD.FTZ R33, R30, R33 ;  /* 0x000000211e217221 */ /* 0x000fe20000010000 */
[----:B------:R-:W-:Y:S01]  /*56f0*/  F2FP.SATFINITE.E4M3.F32.PACK_AB_MERGE_C R213, R24, R5, R53 ;  /* 0x0000000518d5723e */ /* 0x000fe20004807035 */
[----:B------:R-:W-:Y:S01]  /*5700*/  IMAD.MOV.U32 R24, RZ, RZ, R25 ;  /* 0x000000ffff187224 */ /* 0x000fe200078e0019 */
[----:B------:R-:W2:Y:S01]  /*5710*/  MUFU.EX2 R26, R26 ;  /* 0x0000001a001a7308 */ /* 0x000ea20000000800 */
[----:B0-----:R-:W-:-:S01]  /*5720*/  FADD.FTZ R31, R94, R31 ;  /* 0x0000001f5e1f7221 */ /* 0x001fc20000010000 */
[----:B------:R-:W-:Y:S01]  /*5730*/  F2FP.SATFINITE.E4M3.F32.PACK_AB_MERGE_C R212, R94, R71, RZ ;  /* 0x000000475ed4723e */ /* 0x000fe200048070ff */
[--C-:B------:R-:W-:Y:S02]  /*5740*/  IMAD.MOV.U32 R53, RZ, RZ, R25.reuse ;  /* 0x000000ffff357224 */ /* 0x100fe400078e0019 */
[--C-:B------:R-:W-:Y:S01]  /*5750*/  IMAD.MOV.U32 R71, RZ, RZ, R25.reuse ;  /* 0x000000ffff477224 */ /* 0x100fe200078e0019 */
[----:B------:R-:W-:Y:S01]  /*5760*/  F2FP.SATFINITE.E4M3.F32.PACK_AB_MERGE_C R212, R69, R68, R212 ;  /* 0x0000004445d4723e */ /* 0x000fe200048070d4 */
[----:B------:R-:W-:Y:S01]  /*5770*/  IMAD.MOV.U32 R69, RZ, RZ, R25 ;  /* 0x000000ffff457224 */ /* 0x000fe200078e0019 */
[----:B------:R-:W0:Y:S01]  /*5780*/  MUFU.EX2 R73, R73 ;  /* 0x0000004900497308 */ /* 0x000e220000000800 */
[----:B-1----:R-:W-:-:S01]  /*5790*/  FADD.FTZ R30, R72, R31 ;  /* 0x0000001f481e7221 */ /* 0x002fc20000010000 */
[----:B------:R-:W-:-:S02]  /*57a0*/  IMAD.MOV.U32 R68, RZ, RZ, R25 ;  /* 0x000000ffff447224 */ /* 0x000fc400078e0019 */
[----:B------:R-:W-:-:S04]  /*57b0*/  IMAD.MOV.U32 R94, RZ, RZ, R25 ;  /* 0x000000ffff5e7224 */ /* 0x000fc800078e0019 */
[----:B------:R1:W3:Y:S01]  /*57c0*/  MUFU.EX2 R29, R58 ;  /* 0x0000003a001d7308 */ /* 0x0002e20000000800 */
[----:B--2---:R-:W-:-:S01]  /*57d0*/  FADD.FTZ R32, R26, R33 ;  /* 0x000000211a207221 */ /* 0x004fc20000010000 */
[----:B------:R-:W-:-:S06]  /*57e0*/  IMAD.MOV.U32 R33, RZ, RZ, R25 ;  /* 0x000000ffff217224 */ /* 0x000fcc00078e0019 */
[----:B------:R-:W-:Y:S01]  /*57f0*/  MUFU.EX2 R74, R74 ;  /* 0x0000004a004a7308 */ /* 0x000fe20000000800 */
[----:B0-----:R-:W-:-:S01]  /*5800*/  FADD.FTZ R31, R73, R30 ;  /* 0x0000001e491f7221 */ /* 0x001fc20000010000 */
[----:B-1----:R-:W-:-:S06]  /*5810*/  IMAD.MOV.U32 R58, RZ, RZ, R25 ;  /* 0x000000ffff3a7224 */ /* 0x002fcc00078e0019 */
[----:B------:R-:W0:Y:S01]  /*5820*/  MUFU.EX2 R75, R75 ;  /* 0x0000004b004b7308 */ /* 0x000e220000000800 */
[----:B---3--:R-:W-:-:S07]  /*5830*/  FADD.FTZ R32, R29, R32 ;  /* 0x000000201d207221 */ /* 0x008fce0000010000 */
[----:B------:R-:W1:Y:S08]  /*5840*/  MUFU.EX2 R37, R37 ;  /* 0x0000002500257308 */ /* 0x000e700000000800 */
[----:B------:R-:W2:Y:S01]  /*5850*/  MUFU.EX2 R40, R40 ;  /* 0x0000002800287308 */ /* 0x000ea20000000800 */
[----:B0-----:R-:W-:Y:S01]  /*5860*/  F2FP.SATFINITE.E4M3.F32.PACK_AB_MERGE_C R214, R75, R74, RZ ;  /* 0x0000004a4bd6723e */ /* 0x001fe200048070ff */
[----:B------:R-:W-:-:S03]  /*5870*/  FADD.FTZ R74, R74, R31 ;  /* 0x0000001f4a4a7221 */ /* 0x000fc60000010000 */
[----:B------:R-:W-:Y:S01]  /*5880*/  F2FP.SATFINITE.E4M3.F32.PACK_AB_MERGE_C R214, R73, R72, R214 ;  /* 0x0000004849d6723e */ /* 0x000fe200048070d6 */
[----:B------:R-:W-:-:S01]  /*5890*/  FADD.FTZ R75, R75, R74 ;  /* 0x0000004a4b4b7221 */ /* 0x000fc20000010000 */
[----:B------:R-:W-:Y:S01]  /*58a0*/  IMAD.MOV.U32 R73, RZ, RZ, R25 ;  /* 0x000000ffff497224 */ /* 0x000fe200078e0019 */
[----:B------:R-:W-:Y:S01]  /*58b0*/  MUFU.EX2 R86, R86 ;  /* 0x0000005600567308 */ /* 0x000fe20000000800 */
[----:B-1----:R-:W-:-:S01]  /*58c0*/  FADD.FTZ R31, R37, R32 ;  /* 0x00000020251f7221 */ /* 0x002fc20000010000 */
[--C-:B------:R-:W-:Y:S02]  /*58d0*/  IMAD.MOV.U32 R32, RZ, RZ, R25.reuse ;  /* 0x000000ffff207224 */ /* 0x100fe400078e0019 */
[--C-:B------:R-:W-:Y:S02]  /*58e0*/  IMAD.MOV.U32 R72, RZ, RZ, R25.reuse ;  /* 0x000000ffff487224 */ /* 0x100fe400078e0019 */
[----:B------:R-:W-:Y:S02]  /*58f0*/  IMAD.MOV.U32 R74, RZ, RZ, R25 ;  /* 0x000000ffff4a7224 */ /* 0x000fe400078e0019 */
[----:B------:R-:W0:Y:S01]  /*5900*/  MUFU.EX2 R87, R87 ;  /* 0x0000005700577308 */ /* 0x000e220000000800 */
[C---:B--2---:R-:W-:Y:S01]  /*5910*/  F2FP.SATFINITE.E4M3.F32.PACK_AB_MERGE_C R37, R40.reuse, R37, RZ ;  /* 0x000000252825723e */ /* 0x044fe200048070ff */
        /* <DEDUP_REMOVED lines=9> */
[----:B-1----:R-:W-:-:S01]  /*59b0*/  FADD.FTZ R6, R82, R75 ;  /* 0x0000004b52067221 */ /* 0x002fc20000010000 */
[----:B------:R-:W-:-:S06]  /*59c0*/  IMAD.MOV.U32 R75, RZ, RZ, R25 ;  /* 0x000000ffff4b7224 */ /* 0x000fcc00078e0019 */
[----:B------:R1:W3:Y:S01]  /*59d0*/  MUFU.EX2 R28, R59 ;  /* 0x0000003b001c7308 */ /* 0x0002e20000000800 */
[----:B--2---:R-:W-:-:S01]  /*59e0*/  FADD.FTZ R7, R41, R40 ;  /* 0x0000002829077221 */ /* 0x004fc20000010000 */
[----:B------:R-:W-:-:S06]  /*59f0*/  IMAD.MOV.U32 R40, RZ, RZ, R25 ;  /* 0x000000ffff287224 */ /* 0x000fcc00078e0019 */
[----:B------:R-:W2:Y:S01]  /*5a00*/  MUFU.EX2 R66, R66 ;  /* 0x0000004200427308 */ /* 0x000ea20000000800 */
[C---:B0-----:R-:W-:Y:S01]  /*5a10*/  F2FP.SATFINITE.E4M3.F32.PACK_AB_MERGE_C R216, R83.reuse, R82, R31 ;  /* 0x0000005253d8723e */ /* 0x041fe2000480701f */
[----:B------:R-:W-:Y:S01]  /*5a20*/  FADD.FTZ R83, R83, R6 ;  /* 0x0000000653537221 */ /* 0x000fe20000010000 */
[--C-:B------:R-:W-:Y:S02]  /*5a30*/  IMAD.MOV.U32 R31, RZ, RZ, R25.reuse ;  /* 0x000000ffff1f7224 */ /* 0x100fe400078e0019 */
[----:B-1----:R-:W-:Y:S02]  /*5a40*/  IMAD.MOV.U32 R59, RZ, RZ, R25 ;  /* 0x000000ffff3b7224 */ /* 0x002fe400078e0019 */
[----:B------:R-:W-:-:S01]  /*5a50*/  FADD.FTZ R86, R86, R83 ;  /* 0x0000005356567221 */ /* 0x000fc20000010000 */
[----:B------:R-:W-:Y:S01]  /*5a60*/  IMAD.MOV.U32 R83, RZ, RZ, R25 ;  /* 0x000000ffff537224 */ /* 0x000fe200078e0019 */
[----:B------:R0:W1:Y:S01]  /*5a70*/  MUFU.EX2 R27, R70 ;  /* 0x00000046001b7308 */ /* 0x0000620000000800 */
[----:B---3--:R-:W-:-:S01]  /*5a80*/  FADD.FTZ R7, R28, R7 ;  /* 0x000000071c077221 */ /* 0x008fc20000010000 */
[----:B------:R-:W-:Y:S01]  /*5a90*/  FADD.FTZ R86, R87, R86 ;  /* 0x0000005657567221 */ /* 0x000fe20000010000 */
[----:B------:R-:W-:-:S02]  /*5aa0*/  IMAD.MOV.U32 R82, RZ, RZ, R25 ;  /* 0x000000ffff527224 */ /* 0x000fc400078e0019 */
[----:B------:R-:W-:-:S03]  /*5ab0*/  IMAD.MOV.U32 R87, RZ, RZ, R25 ;  /* 0x000000ffff577224 */ /* 0x000fc600078e0019 */
[----:B------:R-:W3:Y:S01]  /*5ac0*/  MUFU.EX2 R89, R89 ;  /* 0x0000005900597308 */ /* 0x000ee20000000800 */
[----:B--2---:R-:W-:-:S01]  /*5ad0*/  FADD.FTZ R6, R66, R7 ;  /* 0x0000000742067221 */ /* 0x004fc20000010000 */
[----:B0-----:R-:W-:-:S06]  /*5ae0*/  IMAD.MOV.U32 R70, RZ, RZ, R25 ;  /* 0x000000ffff467224 */ /* 0x001fcc00078e0019 */
[----:B------:R-:W0:Y:S01]  /*5af0*/  MUFU.EX2 R67, R67 ;  /* 0x0000004300437308 */ /* 0x000e220000000800 */
[----:B-1----:R-:W-:-:S01]  /*5b00*/  FADD.FTZ R6, R27, R6 ;  /* 0x000000061b067221 */ /* 0x002fc20000010000 */
[----:B------:R-:W-:Y:S01]  /*5b10*/  F2FP.SATFINITE.E4M3.F32.PACK_AB_MERGE_C R66, R27, R66, RZ ;  /* 0x000000421b42723e */ /* 0x000fe200048070ff */
[----:B------:R-:W-:-:S03]  /*5b20*/  IMAD.MOV.U32 R27, RZ, RZ, R25 ;  /* 0x000000ffff1b7224 */ /* 0x000fc600078e0019 */
[----:B------:R-:W-:Y:S01]  /*5b30*/  F2FP.SATFINITE.E4M3.F32.PACK_AB_MERGE_C R217, R28, R41, R66 ;  /* 0x000000291cd9723e */ /* 0x000fe20004807042 */
[----:B------:R-:W-:Y:S01]  /*5b40*/  IMAD.MOV.U32 R28, RZ, RZ, R25 ;  /* 0x000000ffff1c7224 */ /* 0x000fe200078e0019 */
[----:B------:R-:W1:Y:S01]  /*5b50*/  MUFU.EX2 R90, R90 ;  /* 0x0000005a005a7308 */ /* 0x000e620000000800 */
[----:B---3--:R-:W-:-:S01]  /*5b60*/  FADD.FTZ R7, R89, R86 ;  /* 0x0000005659077221 */ /* 0x008fc20000010000 */
[--C-:B------:R-:W-:Y:S02]  /*5b70*/  IMAD.MOV.U32 R41, RZ, RZ, R25.reuse ;  /* 0x000000ffff297224 */ /* 0x100fe400078e0019 */
[--C-:B------:R-:W-:Y:S02]  /*5b80*/  IMAD.MOV.U32 R66, RZ, RZ, R25.reuse ;  /* 0x000000ffff427224 */ /* 0x100fe400078e0019 */
[----:B------:R-:W-:Y:S02]  /*5b90*/  IMAD.MOV.U32 R86, RZ, RZ, R25 ;  /* 0x000000ffff567224 */ /* 0x000fe400078e0019 */
[----:B------:R2:W3:Y:S01]  /*5ba0*/  MUFU.EX2 R30, R81 ;  /* 0x00000051001e7308 */ /* 0x0004e20000000800 */
[----:B0-----:R-:W-:-:S07]  /*5bb0*/  FADD.FTZ R9, R67, R6 ;  /* 0x0000000643097221 */ /* 0x001fce0000010000 */
[----:B------:R-:W-:Y:S01]  /*5bc0*/  MUFU.EX2 R60, R60 ;  /* 0x0000003c003c7308 */ /* 0x000fe20000000800 */
[----:B-1----:R-:W-:-:S01]  /*5bd0*/  FADD.FTZ R7, R90, R7 ;  /* 0x000000075a077221 */ /* 0x002fc20000010000 */
[----:B--2---:R-:W-:-:S06]  /*5be0*/  IMAD.MOV.U32 R81, RZ, RZ, R25 ;  /* 0x000000ffff517224 */ /* 0x004fcc00078e0019 */
[----:B------:R-:W0:Y:S01]  /*5bf0*/  MUFU.EX2 R91, R91 ;  /* 0x0000005b005b7308 */ /* 0x000e220000000800 */
[----:B---3--:R-:W-:-:S07]  /*5c00*/  FADD.FTZ R6, R30, R9 ;  /* 0x000000091e067221 */ /* 0x008fce0000010000 */
[----:B------:R-:W-:Y:S08]  /*5c10*/  MUFU.EX2 R85, R85 ;  /* 0x0000005500557308 */ /* 0x000ff00000000800 */
[----:B------:R-:W1:Y:S01]  /*5c20*/  MUFU.EX2 R88, R88 ;  /* 0x0000005800587308 */ /* 0x000e620000000800 */
[----:B0-----:R-:W-:Y:S01]  /*5c30*/  F2FP.SATFINITE.E4M3.F32.PACK_AB_MERGE_C R8, R91, R60, RZ ;  /* 0x0000003c5b08723e */ /* 0x001fe200048070ff */
[----:B------:R-:W-:-:S03]  /*5c40*/  FADD.FTZ R60, R60, R7 ;  /* 0x000000073c3c7221 */ /* 0x000fc60000010000 */
[----:B------:R-:W-:Y:S01]  /*5c50*/  F2FP.SATFINITE.E4M3.F32.PACK_AB_MERGE_C R218, R90, R89, R8 ;  /* 0x000000595ada723e */ /* 0x000fe20004807008 */
[--C-:B------:R-:W-:Y:S02]  /*5c60*/  IMAD.MOV.U32 R89, RZ, RZ, R25.reuse ;  /* 0x000000ffff597224 */ /* 0x100fe400078e0019 */
[----:B------:R-:W-:Y:S01]  /*5c70*/  IMAD.MOV.U32 R90, RZ, RZ, R25 ;  /* 0x000000ffff5a7224 */ /* 0x000fe200078e0019 */
[----:B-1----:R-:W-:Y:S01]  /*5c80*/  F2FP.SATFINITE.E4M3.F32.PACK_AB_MERGE_C R5, R88, R85, RZ ;  /* 0x000000555805723e */ /* 0x002fe200048070ff */
[----:B------:R-:W-:-:S03]  /*5c90*/  FADD.FTZ R85, R85, R6 ;  /* 0x0000000655557221 */ /* 0x000fc60000010000 */
[----:B------:R-:W-:Y:S01]  /*5ca0*/  F2FP.SATFINITE.E4M3.F32.PACK_AB_MERGE_C R219, R30, R67, R5 ;  /* 0x000000431edb723e */ /* 0x000fe20004807005 */
[----:B------:R-:W-:-:S01]  /*5cb0*/  FADD.FTZ R5, R91, R60 ;  /* 0x0000003c5b057221 */ /* 0x000fc20000010000 */
[----:B------:R-:W-:Y:S01]  /*5cc0*/  FADD.FTZ R6, R88, R85 ;  /* 0x0000005558067221 */ /* 0x000fe20000010000 */
[--C-:B------:R-:W-:Y:S02]  /*5cd0*/  IMAD.MOV.U32 R30, RZ, RZ, R25.reuse ;  /* 0x000000ffff1e7224 */ /* 0x100fe400078e0019 */
[--C-:B------:R-:W-:Y:S02]  /*5ce0*/  IMAD.MOV.U32 R60, RZ, RZ, R25.reuse ;  /* 0x000000ffff3c7224 */ /* 0x100fe400078e0019 */
[--C-:B------:R-:W-:Y:S02]  /*5cf0*/  IMAD.MOV.U32 R67, RZ, RZ, R25.reuse ;  /* 0x000000ffff437224 */ /* 0x100fe400078e0019 */
[--C-:B------:R-:W-:Y:S02]  /*5d00*/  IMAD.MOV.U32 R85, RZ, RZ, R25.reuse ;  /* 0x000000ffff557224 */ /* 0x100fe400078e0019 */
[----:B------:R-:W-:-:S02]  /*5d10*/  IMAD.MOV.U32 R88, RZ, RZ, R25 ;  /* 0x000000ffff587224 */ /* 0x000fc400078e0019 */
[----:B------:R-:W-:Y:S01]  /*5d20*/  IMAD.MOV.U32 R91, RZ, RZ, R25 ;  /* 0x000000ffff5b7224 */ /* 0x000fe200078e0019 */
[----:B------:R-:W-:Y:S06]  /*5d30*/  @!P1 BRA `(.L_x_147) ;  /* 0x0000003c003c9947 */ /* 0x000fec0003800000 */
[----:B------:R-:W-:Y:S01]  /*5d40*/  IMAD.MOV.U32 R7, RZ, RZ, R121 ;  /* 0x000000ffff077224 */ /* 0x000fe200078e0079 */
[----:B------:R-:W-:Y:S01]  /*5d50*/  CS2R R118, SRZ ;  /* 0x0000000000767805 */ /* 0x000fe2000001ff00 */
[----:B------:R-:W-:Y:S01]  /*5d60*/  IMAD.MOV.U32 R8, RZ, RZ, R120 ;  /* 0x000000ffff087224 */ /* 0x000fe200078e0078 */
        /* <DEDUP_REMOVED lines=47> */
[----:B------:R-:W-:Y:S01]  /*6060*/  UMOV UR54, UR52 ;  /* 0x0000003400367c82 */ /* 0x000fe20008000000 */
[----:B------:R-:W-:Y:S01]  /*6070*/  UMOV UR55, UR45 ;  /* 0x0000002d00377c82 */ /* 0x000fe20008000000 */
[----:B------:R-:W-:-:S05]  /*6080*/  ULDC UR52, c[0x0][0x988] ;  /* 0x0002620000347ab9 */ /* 0x000fca0000000800 */
.L_x_157:
[----:B------:R-:W-:Y:S01]  /*6090*/  ISETP.NE.AND P2, PT, RZ, UR43, PT ;  /* 0x0000002bff007c0c */ /* 0x000fe2000bf45270 */
[----:B------:R-:W-:-:S04]  /*60a0*/  UISETP.NE.AND UP0, UPT, UR54, 0x1, UPT ;  /* 0x000000013600788c */ /* 0x000fc8000bf05270 */
[----:B------:R-:W-:-:S04]  /*60b0*/  USEL UR45, URZ, 0x1, UP0 ;  /* 0x000000013f2d7887 */ /* 0x000fc80008000000 */
[----:B------:R-:W-:-:S04]  /*60c0*/  ULOP3.LUT UR45, UR55, UR45, URZ, 0x3c, !UPT ;  /* 0x0000002d372d7292 */ /* 0x000fc8000f8e3c3f */
[----:B------:R-:W-:Y:S08]  /*60d0*/  @P2 BRA `(.L_x_148) ;  /* 0x0000000000442947 */ /* 0x000ff00003800000 */
[----:B------:R-:W-:Y:S05]  /*60e0*/  @!P0 BRA `(.L_x_149) ;  /* 0x0000000000048947 */ /* 0x000fea0003800000 */
[----:B------:R-:W-:Y:S01]  /*60f0*/  BPT.TRAP 0x1 ;  /* 0x000000040000795c */ /* 0x000fe20000300000 */
.L_x_149:
[----:B------:R-:W0:Y:S01]  /*6100*/  S2UR UR10, SR_CgaCtaId ;  /* 0x00000000000a79c3 */ /* 0x000e220000008800 */
[----:B------:R-:W-:Y:S01]  /*6110*/  UIADD3 UR6, UR54, 0x1, URZ ;  /* 0x0000000136067890 */ /* 0x000fe2000fffe03f */
[----:B------:R-:W-:Y:S01]  /*6120*/  IMAD.U32 R2, RZ, RZ, UR45 ;  /* 0x0000002dff027e24 */ /* 0x000fe2000f8e00ff */
[----:B------:R-:W-:Y:S02]  /*6130*/  UMOV UR7, 0x400 ;  /* 0x0000040000077882 */ /* 0x000fe40000000000 */
[----:B------:R-:W-:Y:S02]  /*6140*/  UISETP.NE.AND UP0, UPT, UR6, 0x2, UPT ;  /* 0x000000020600788c */ /* 0x000fe4000bf05270 */
[----:B------:R-:W-:Y:S02]  /*6150*/  SHF.L.U32 R2, R2, 0x1f, RZ ;  /* 0x0000001f02027819 */ /* 0x000fe400000006ff */
[----:B------:R-:W-:Y:S02]  /*6160*/  USEL UR6, UR6, URZ, UP0 ;  /* 0x0000003f06067287 */ /* 0x000fe40008000000 */
[----:B0-----:R-:W-:-:S04]  /*6170*/  ULEA UR7, UR10, UR7, 0x18 ;  /* 0x000000070a077291 */ /* 0x001fc8000f8ec03f */
[----:B------:R-:W-:-:S09]  /*6180*/  ULEA UR6, UR6, UR7, 0x3 ;  /* 0x0000000706067291 */ /* 0x000fd2000f8e183f */
[----:B------:R0:W1:Y:S01]  /*6190*/  SYNCS.PHASECHK.TRANS64.TRYWAIT P1, [UR6+0x33430], R2 ;  /* 0x03343002ff0075a7 */ /* 0x0000620008020146 */
[----:B------:R-:W-:Y:S05]  /*61a0*/  @!P0 BRA `(.L_x_150) ;  /* 0x0000000000048947 */ /* 0x000fea0003800000 */
[----:B------:R-:W-:Y:S01]  /*61b0*/  BPT.TRAP 0x1 ;  /* 0x000000040000795c */ /* 0x000fe20000300000 */
.L_x_150:
[----:B-1----:R-:W-:Y:S05]  /*61c0*/  @P1 BRA `(.L_x_148) ;  /* 0x0000000000081947 */ /* 0x002fea0003800000 */
[----:B------:R-:W1:Y:S02]  /*61d0*/  SYNCS.PHASECHK.TRANS64.TRYWAIT P1, [UR6+0x33430], R2 ;  /* 0x03343002ff0075a7 */ /* 0x000e640008020146 */
[----:B-1----:R-:W-:Y:S05]  /*61e0*/  @!P1 BRA `(.L_x_151) ;  /* 0x000000f400289947 */ /* 0x002fea0003800000 */
.L_x_148:
[----:B-1----:R-:W1:Y:S01]  /*61f0*/  S2R R3, SR_TID.X ;  /* 0x0000000000037919 */ /* 0x002e620000002100 */
[----:B------:R-:W-:Y:S01]  /*6200*/  UIADD3 UR53, UR54, 0x1, URZ ;  /* 0x0000000136357890 */ /* 0x000fe2000fffe03f */
[----:B------:R-:W-:Y:S01]  /*6210*/  UMOV UR27, 0x80000020 ;  /* 0x80000020001b7882 */ /* 0x000fe20000000000 */
[----:B------:R-:W-:Y:S02]  /*6220*/  UMOV UR28, UR24 ;  /* 0x00000018001c7c82 */ /* 0x000fe40008000000 */
[----:B------:R-:W-:Y:S01]  /*6230*/  UISETP.NE.AND UP0, UPT, UR53, 0x2, UPT ;  /* 0x000000023500788c */ /* 0x000fe2000bf05270 */
[----:B------:R-:W-:Y:S01]  /*6240*/  UMOV UR29, UR25 ;  /* 0x00000019001d7c82 */ /* 0x000fe20008000000 */
[----:B------:R-:W-:Y:S02]  /*6250*/  UMOV UR31, 0x80000020 ;  /* 0x80000020001f7882 */ /* 0x000fe40000000000 */
[----:B------:R-:W-:Y:S01]  /*6260*/  USEL UR53, UR53, URZ, UP0 ;  /* 0x0000003f35357287 */ /* 0x000fe20008000000 */
[----:B------:R-:W-:Y:S01]  /*6270*/  UMOV UR32, UR24 ;  /* 0x0000001800207c82 */ /* 0x000fe20008000000 */
[----:B------:R-:W-:-:S02]  /*6280*/  UMOV UR33, UR25 ;  /* 0x0000001900217c82 */ /* 0x000fc40008000000 */
[----:B------:R-:W-:Y:S01]  /*6290*/  UIMAD UR56, UR53, 0x780, UR48 ;  /* 0x00000780353878a4 */ /* 0x000fe2000f8e0230 */
[----:B------:R-:W-:Y:S01]  /*62a0*/  UMOV UR35, 0x80000020 ;  /* 0x8000002000237882 */ /* 0x000fe20000000000 */
[----:B------:R-:W-:Y:S02]  /*62b0*/  UMOV UR7, 0x80000020 ;  /* 0x8000002000077882 */ /* 0x000fe40000000000 */
[----:B------:R-:W-:Y:S02]  /*62c0*/  UIADD3 UR30, UR56, 0x80, URZ ;  /* 0x00000080381e7890 */ /* 0x000fe4000fffe03f */
[----:B------:R-:W-:Y:S02]  /*62d0*/  UIADD3 UR34, UR56, 0x100, URZ ;  /* 0x0000010038227890 */ /* 0x000fe4000fffe03f */
[----:B------:R-:W-:Y:S01]  /*62e0*/  UMOV UR26, UR56 ;  /* 0x00000038001a7c82 */ /* 0x000fe20008000000 */
[----:B------:R-:W-:Y:S02]  /*62f0*/  UIADD3 UR6, UR56, 0x2, URZ ;  /* 0x0000000238067890 */ /* 0x000fe4000fffe03f */
[----:B------:R-:W-:Y:S01]  /*6300*/  UIADD3 UR10, UR56, 0x202, URZ ;  /* 0x00000202380a7890 */ /* 0x000fe2000fffe03f */
[----:B------:R-:W-:Y:S01]  /*6310*/  UMOV UR11, 0x80000020 ;  /* 0x80000020000b7882 */ /* 0x000fe20000000000 */
[----:B------:R-:W-:Y:S01]  /*6320*/  UIADD3 UR14, UR56, 0x282, URZ ;  /* 0x00000282380e7890 */ /* 0x000fe2000fffe03f */
[----:B------:R-:W-:Y:S01]  /*6330*/  UMOV UR15, 0x80000020 ;  /* 0x80000020000f7882 */ /* 0x000fe20000000000 */
[----:B------:R-:W-:Y:S01]  /*6340*/  UIADD3 UR18, UR56, 0x500, URZ ;  /* 0x0000050038127890 */ /* 0x000fe2000fffe03f */
[----:B-1----:R-:W-:Y:S01]  /*6350*/  SHF.R.U32.HI R3, RZ, 0x7, R3 ;  /* 0x00000007ff037819 */ /* 0x002fe20000011603 */
[----:B------:R-:W-:Y:S01]  /*6360*/  UMOV UR19, 0x80000020 ;  /* 0x8000002000137882 */ /* 0x000fe20000000000 */
[----:B------:R-:W-:Y:S01]  /*6370*/  UIADD3 UR22, UR56, 0x502, URZ ;  /* 0x0000050238167890 */ /* 0x000fe2000fffe03f */
[----:B------:R-:W-:-:S02]  /*6380*/  UMOV UR23, 0x80000020 ;  /* 0x8000002000177882 */ /* 0x000fc40000000000 */
[----:B0-----:R-:W-:-:S05]  /*6390*/  VIADD R2, R3, 0x8 ;  /* 0x0000000803027836 */ /* 0x001fca0000000000 */
[----:B------:R0:W-:Y:S06]  /*63a0*/  BAR.SYNC.DEFER_BLOCKING R2, 0x100 ;  /* 0x000400020000751d */ /* 0x0001ec0000010000 */
        /* <DEDUP_REMOVED lines=145> */
[----:B------:R-:W-:Y:S01]  /*6cc0*/  UIADD3 UR56, UR56, 0x702, URZ ;  /* 0x0000070238387890 */ /* 0x000fe2000fffe03f */
        /* <DEDUP_REMOVED lines=18> */
.L_x_153:
[----:B------:R-:W0:Y:S01]  /*6df0*/  S2UR UR7, SR_CgaCtaId ;  /* 0x00000000000779c3 */ /* 0x000e220000008800 */
[----:B------:R-:W-:Y:S01]  /*6e00*/  UMOV UR6, 0x400 ;  /* 0x0000040000067882 */ /* 0x000fe20000000000 */
[----:B------:R-:W-:-:S05]  /*6e10*/  IMAD.U32 R2, RZ, RZ, UR55 ;  /* 0x00000037ff027e24 */ /* 0x000fca000f8e00ff */
[----:B------:R-:W-:Y:S01]  /*6e20*/  SHF.L.U32 R2, R2, 0x1f, RZ ;  /* 0x0000001f02027819 */ /* 0x000fe200000006ff */
[----:B0-----:R-:W-:-:S04]  /*6e30*/  ULEA UR6, UR7, UR6, 0x18 ;  /* 0x0000000607067291 */ /* 0x001fc8000f8ec03f */
[----:B------:R-:W-:-:S09]  /*6e40*/  ULEA UR6, UR54, UR6, 0x3 ;  /* 0x0000000636067291 */ /* 0x000fd2000f8e183f */
[----:B------:R0:W1:Y:S01]  /*6e50*/  SYNCS.PHASECHK.TRANS64.TRYWAIT P1, [UR6+0x33450], R2 ;  /* 0x03345002ff0075a7 */ /* 0x0000620008020146 */
[----:B------:R-:W-:Y:S05]  /*6e60*/  @!P0 BRA `(.L_x_154) ;  /* 0x0000000000048947 */ /* 0x000fea0003800000 */
[----:B------:R-:W-:Y:S01]  /*6e70*/  BPT.TRAP 0x1 ;  /* 0x000000040000795c */ /* 0x000fe20000300000 */
.L_x_154:
[----:B-1----:R-:W-:Y:S05]  /*6e80*/  @P1 BRA `(.L_x_152) ;  /* 0x0000000000081947 */ /* 0x002fea0003800000 */
[----:B------:R-:W1:Y:S02]  /*6e90*/  SYNCS.PHASECHK.TRANS64.TRYWAIT P1, [UR6+0x33450], R2 ;  /* 0x03345002ff0075a7 */ /* 0x000e640008020146 */
[----:B-1----:R-:W-:Y:S05]  /*6ea0*/  @!P1 BRA `(.L_x_155) ;  /* 0x000000e800109947 */ /* 0x002fea0003800000 */
.L_x_152:
[----:B------:R-:W2:Y:S01]  /*6eb0*/  S2UR UR6, SR_CgaCtaId ;  /* 0x00000000000679c3 */ /* 0x000ea20000008800 */
[----:B01----:R-:W-:Y:S01]  /*6ec0*/  MOV R2, 0x400 ;  /* 0x0000040000027802 */ /* 0x003fe20000000f00 */
[----:B------:R-:W-:Y:S01]  /*6ed0*/  WARPGROUP.ARRIVE ;  /* 0x00000000000079c5 */ /* 0x000fe20000000000 */
[----:B------:R-:W-:Y:S01]  /*6ee0*/  UMOV UR7, 0xc0000010 ;  /* 0xc000001000077882 */ /* 0x000fe20000000000 */
        /* <DEDUP_REMOVED lines=9> */
[C---:B------:R-:W-:Y:S01]  /*6f80*/  FMUL.FTZ R21, R0.reuse, R192 ;  /* 0x000000c000157220 */ /* 0x040fe20000410000 */
[C---:B------:R-:W-:Y:S01]  /*6f90*/  FMUL.FTZ R185, R0.reuse, R194 ;  /* 0x000000c200b97220 */ /* 0x040fe20000410000 */
[C---:B------:R-:W-:Y:S01]  /*6fa0*/  FMUL.FTZ R184, R0.reuse, R193 ;  /* 0x000000c100b87220 */ /* 0x040fe20000410000 */
[C---:B------:R-:W-:Y:S01]  /*6fb0*/  FMUL.FTZ R186, R0.reuse, R195 ;  /* 0x000000c300ba7220 */ /* 0x040fe20000410000 */
[C---:B------:R-:W-:Y:S01]  /*6fc0*/  FMUL.FTZ R187, R0.reuse, R196 ;  /* 0x000000c400bb7220 */ /* 0x040fe20000410000 */
[----:B------:R-:W1:Y:S01]  /*6fd0*/  MUFU.TANH R11, R11 ;  /* 0x0000000b000b7308 */ /* 0x000e620000002400 */
[C---:B------:R-:W-:Y:S01]  /*6fe0*/  FMUL.FTZ R189, R0.reuse, R198 ;  /* 0x000000c600bd7220 */ /* 0x040fe20000410000 */
[C---:B------:R-:W-:Y:S01]  /*6ff0*/  FMUL.FTZ R188, R0.reuse, R197 ;  /* 0x000000c500bc7220 */ /* 0x040fe20000410000 */
[C---:B------:R-:W-:Y:S01]  /*7000*/  FMUL.FTZ R190, R0.reuse, R199 ;  /* 0x000000c700be7220 */ /* 0x040fe20000410000 */
[C---:B------:R-:W-:Y:S01]  /*7010*/  FMUL.FTZ R168, R0.reuse, R168 ;  /* 0x000000a800a87220 */ /* 0x040fe20000410000 */
[----:B------:R-:W-:Y:S01]  /*7020*/  FMUL.FTZ R170, R0, R170 ;  /* 0x000000aa00aa7220 */ /* 0x000fe20000410000 */
[----:B--2---:R-:W-:-:S02]  /*7030*/  IMAD.U32 R3, RZ, RZ, UR6 ;  /* 0x00000006ff037e24 */ /* 0x004fc4000f8e00ff */
[C---:B------:R-:W-:Y:S01]  /*7040*/  FMUL.FTZ R169, R0.reuse, R169 ;  /* 0x000000a900a97220 */ /* 0x040fe20000410000 */
[----:B------:R-:W2:Y:S01]  /*7050*/  MUFU.TANH R10, R10 ;  /* 0x0000000a000a7308 */ /* 0x000ea20000002400 */
[----:B0-----:R-:W-:Y:S01]  /*7060*/  FMNMX.FTZ R192, R9, R8, !PT ;  /* 0x0000000809c07209 */ /* 0x001fe20007810000 */
[C---:B------:R-:W-:Y:S01]  /*7070*/  FMUL.FTZ R171, R0.reuse, R171 ;  /* 0x000000ab00ab7220 */ /* 0x040fe20000410000 */
[----:B------:R-:W-:Y:S01]  /*7080*/  LEA R2, R3, R2, 0x18 ;  /* 0x0000000203027211 */ /* 0x000fe200078ec0ff */
[C---:B------:R-:W-:Y:S01]  /*7090*/  FMUL.FTZ R191, R0.reuse, R120 ;  /* 0x0000007800bf7220 */ /* 0x040fe20000410000 */
[C---:B------:R-:W-:Y:S01]  /*70a0*/  FMUL.FTZ R172, R0.reuse, R172 ;  /* 0x000000ac00ac7220 */ /* 0x040fe20000410000 */
[----:B------:R-:W-:Y:S01]  /*70b0*/  FMUL.FTZ R174, R0, R174 ;  /* 0x000000ae00ae7220 */ /* 0x000fe20000410000 */
[----:B------:R-:W-:Y:S01]  /*70c0*/  R2UR UR6, R2 ;  /* 0x00000000020672ca */ /* 0x000fe200000e0000 */
[----:B------:R-:W0:Y:S01]  /*70d0*/  MUFU.TANH R12, R12 ;  /* 0x0000000c000c7308 */ /* 0x000e220000002400 */
[----:B-1----:R-:W-:Y:S01]  /*70e0*/  FMNMX.FTZ R193, R11, R7, !PT ;  /* 0x000000070bc17209 */ /* 0x002fe20007810000 */
        /* <DEDUP_REMOVED lines=10> */
[----:B------:R-:W-:Y:S01]  /*7190*/  UIADD3 UR6, UR6, 0x200, URZ ;  /* 0x0000020006067890 */ /* 0x000fe2000fffe03f */
[C---:B------:R-:W-:Y:S01]  /*71a0*/  FMUL.FTZ R181, R0.reuse, R181 ;  /* 0x000000b500b57220 */ /* 0x040fe20000410000 */
[C---:B------:R-:W-:Y:S01]  /*71b0*/  FMUL.FTZ R183, R0.reuse, R183 ;  /* 0x000000b700b77220 */ /* 0x040fe20000410000 */
[----:B------:R-:W-:Y:S01]  /*71c0*/  FMUL.FTZ R152, R0, R152 ;  /* 0x0000009800987220 */ /* 0x000fe20000410000 */
[----:B------:R-:W-:Y:S01]  /*71d0*/  USHF.R.U32.HI UR6, URZ, 0x4, UR6 ;  /* 0x000000043f067899 */ /* 0x000fe20008011606 */
[----:B------:R-:W2:Y:S01]  /*71e0*/  MUFU.TANH R15, R15 ;  /* 0x0000000f000f7308 */ /* 0x000ea20000002400 */
[----:B0-----:R-:W-:Y:S01]  /*71f0*/  FMNMX.FTZ R193, R12, R193, !PT ;  /* 0x000000c10cc17209 */ /* 0x001fe20007810000 */
[C---:B------:R-:W-:Y:S01]  /*7200*/  FMUL.FTZ R154, R0.reuse, R154 ;  /* 0x0000009a009a7220 */ /* 0x040fe20000410000 */
[----:B------:R-:W-:Y:S01]  /*7210*/  ULOP3.LUT UR6, UR6, 0x3fff, URZ, 0xc0, !UPT ;  /* 0x00003fff06067892 */ /* 0x000fe2000f8ec03f */
[C---:B------:R-:W-:Y:S01]  /*7220*/  FMUL.FTZ R153, R0.reuse, R153 ;  /* 0x0000009900997220 */ /* 0x040fe20000410000 */
[C---:B------:R-:W-:Y:S01]  /*7230*/  FMUL.FTZ R155, R0.reuse, R155 ;  /* 0x0000009b009b7220 */ /* 0x040fe20000410000 */
[C---:B------:R-:W-:Y:S01]  /*7240*/  FMUL.FTZ R156, R0.reuse, R156 ;  /* 0x0000009c009c7220 */ /* 0x040fe20000410000 */
[----:B------:R-:W-:Y:S01]  /*7250*/  ULOP3.LUT UR6, UR6, 0x10000, URZ, 0xfc, !UPT ;  /* 0x0001000006067892 */ /* 0x000fe2000f8efc3f */
[----:B------:R-:W0:Y:S01]  /*7260*/  MUFU.TANH R14, R14 ;  /* 0x0000000e000e7308 */ /* 0x000e220000002400 */
[----:B-1----:R-:W-:Y:S01]  /*7270*/  FMNMX.FTZ R192, R13, R192, !PT ;  /* 0x000000c00dc07209 */ /* 0x002fe20007810000 */
[C---:B------:R-:W-:Y:S01]  /*7280*/  FMUL.FTZ R158, R0.reuse, R158 ;  /* 0x0000009e009e7220 */ /* 0x040fe20000410000 */
[----:B------:R-:W-:Y:S01]  /*7290*/  UIMAD UR10, UR54, 0x780, UR6 ;  /* 0x00000780360a78a4 */ /* 0x000fe2000f8e0206 */
[C---:B------:R-:W-:Y:S01]  /*72a0*/  FMUL.FTZ R157, R0.reuse, R157 ;  /* 0x0000009d009d7220 */ /* 0x040fe20000410000 */
[C---:B------:R-:W-:Y:S01]  /*72b0*/  FMUL.FTZ R159, R0.reuse, R159 ;  /* 0x0000009f009f7220 */ /* 0x040fe20000410000 */
[C---:B------:R-:W-:Y:S01]  /*72c0*/  FMUL.FTZ R160, R0.reuse, R160 ;  /* 0x000000a000a07220 */ /* 0x040fe20000410000 */
[C---:B------:R-:W-:Y:S01]  /*72d0*/  FMUL.FTZ R162, R0.reuse, R162 ;  /* 0x000000a200a27220 */ /* 0x040fe20000410000 */
[----:B------:R-:W1:Y:S01]  /*72e0*/  MUFU.TANH R20, R20 ;  /* 0x0000001400147308 */ /* 0x000e620000002400 */
[----:B--2---:R-:W-:Y:S01]  /*72f0*/  FMNMX.FTZ R193, R15, R193, !PT ;  /* 0x000000c10fc17209 */ /* 0x004fe20007810000 */
[----:B------:R-:W-:Y:S01]  /*7300*/  UMOV UR6, UR10 ;  /* 0x0000000a00067c82 */ /* 0x000fe20008000000 */
[C---:B------:R-:W-:Y:S01]  /*7310*/  FMUL.FTZ R161, R0.reuse, R161 ;  /* 0x000000a100a17220 */ /* 0x040fe20000410000 */
[----:B------:R-:W-:Y:S01]  /*7320*/  QGMMA.64x192x32.F32.E4M3.E4M3 R24, R200, gdesc[UR4], R24, gsb0 ;  /* 0x02e00004c8187df3 */ /* 0x000fe20008000818 */
[----:B------:R-:W-:Y:S01]  /*7330*/  UIADD3 UR6, UR10, 0x180, URZ ;  /* 0x000001800a067890 */ /* 0x000fe2000fffe03f */
[----:B------:R-:W-:Y:S01]  /*7340*/  FMUL.FTZ R163, R0, R163 ;  /* 0x000000a300a37220 */ /* 0x000fe20000410000 */
[----:B------:R-:W-:Y:S01]  /*7350*/  UMOV UR7, 0xc0000010 ;  /* 0xc000001000077882 */ /* 0x000fe20000000000 */
        /* <DEDUP_REMOVED lines=46> */
[----:B------:R-:W-:Y:S01]  /*7640*/  FMUL.FTZ R135, R0, R135 ;  /* 0x0000008700877220 */ /* 0x000fe20000410000 */
[----:B------:R-:W-:Y:S01]  /*7650*/  ISETP.NE.AND P1, PT, R4, RZ, PT ;  /* 0x000000ff0400720c */ /* 0x000fe20003f25270 */
        /* <DEDUP_REMOVED lines=41> */
[----:B------:R-:W-:-:S06]  /*78f0*/  WARPGROUP.ARRIVE ;  /* 0x00000000000079c5 */ /* 0x000fcc0000000000 */
[----:B------:R-:W1:Y:S01]  /*7900*/  S2R R203, SR_TID.X ;  /* 0x0000000000cb7919 */ /* 0x000e620000002100 */
[----:B------:R-:W3:Y:S01]  /*7910*/  MUFU.TANH R153, R153 ;  /* 0x0000009900997308 */ /* 0x000ee20000002400 */
[----:B--2---:R-:W-:Y:S01]  /*7920*/  FMNMX.FTZ R121, R152, R121, !PT ;  /* 0x0000007998797209 */ /* 0x004fe20007810000 */
[----:B------:R-:W-:Y:S01]  /*7930*/  QGMMA.64x192x32.F32.E4M3.E4M3 R24, R204, gdesc[UR4], R24, gsb0 ;  /* 0x02e00004cc187df3 */ /* 0x000fe20008000818 */
[----:B------:R-:W-:Y:S01]  /*7940*/  UIADD3 UR6, UR10, 0x300, URZ ;  /* 0x000003000a067890 */ /* 0x000fe2000fffe03f */
[----:B------:R-:W-:-:S04]  /*7950*/  UMOV UR7, 0xc0000010 ;  /* 0xc000001000077882 */ /* 0x000fc80000000000 */
[----:B------:R-:W2:Y:S01]  /*7960*/  MUFU.TANH R155, R155 ;  /* 0x0000009b009b7308 */ /* 0x000ea20000002400 */
[----:B0-----:R-:W-:-:S07]  /*7970*/  FMNMX.FTZ R120, R154, R120, !PT ;  /* 0x000000789a787209 */ /* 0x001fce0007810000 */
[----:B------:R-:W0:Y:S01]  /*7980*/  MUFU.TANH R156, R156 ;  /* 0x0000009c009c7308 */ /* 0x000e220000002400 */
[----:B---3--:R-:W-:-:S07]  /*7990*/  FMNMX.FTZ R121, R153, R121, !PT ;  /* 0x0000007999797209 */ /* 0x008fce0007810000 */
[----:B------:R-:W3:Y:S01]  /*79a0*/  MUFU.TANH R158, R158 ;  /* 0x0000009e009e7308 */ /* 0x000ee20000002400 */
[----:B--2---:R-:W-:Y:S02]  /*79b0*/  FMNMX.FTZ R120, R155, R120, !PT ;  /* 0x000000789b787209 */ /* 0x004fe40007810000 */
[----:B-1----:R-:W-:-:S05]  /*79c0*/  SHF.R.U32.HI R203, RZ, 0x7, R203 ;  /* 0x00000007ffcb7819 */ /* 0x002fca00000116cb */
[----:B------:R-:W1:Y:S01]  /*79d0*/  MUFU.TANH R157, R157 ;  /* 0x0000009d009d7308 */ /* 0x000e620000002400 */
[----:B0-----:R-:W-:Y:S02]  /*79e0*/  FMNMX.FTZ R121, R156, R121, !PT ;  /* 0x000000799c797209 */ /* 0x001fe40007810000 */
[----:B------:R-:W-:-:S05]  /*79f0*/  IADD3 R195, -R203, 0xb, RZ ;  /* 0x0000000bcbc37810 */ /* 0x000fca0007ffe1ff */
[----:B------:R-:W0:Y:S01]  /*7a00*/  MUFU.TANH R159, R159 ;  /* 0x0000009f009f7308 */ /* 0x000e220000002400 */
[----:B---3--:R-:W-:-:S07]  /*7a10*/  FMNMX.FTZ R120, R158, R120, !PT ;  /* 0x000000789e787209 */ /* 0x008fce0007810000 */
[----:B------:R-:W2:Y:S01]  /*7a20*/  MUFU.TANH R160, R160 ;  /* 0x000000a000a07308 */ /* 0x000ea20000002400 */
[----:B-1----:R-:W-:-:S07]  /*7a30*/  FMNMX.FTZ R121, R157, R121, !PT ;  /* 0x000000799d797209 */ /* 0x002fce0007810000 */
[----:B------:R-:W1:Y:S01]  /*7a40*/  MUFU.TANH R162, R162 ;  /* 0x000000a200a27308 */ /* 0x000e620000002400 */
[----:B0-----:R-:W-:-:S07]  /*7a50*/  FMNMX.FTZ R120, R159, R120, !PT ;  /* 0x000000789f787209 */ /* 0x001fce0007810000 */
[----:B------:R-:W0:Y:S01]  /*7a60*/  MUFU.TANH R161, R161 ;  /* 0x000000a100a17308 */ /* 0x000e220000002400 */
[----:B--2---:R-:W-:-:S07]  /*7a70*/  FMNMX.FTZ R121, R160, R121, !PT ;  /* 0x00000079a0797209 */ /* 0x004fce0007810000 */
        /* <DEDUP_REMOVED lines=33> */
[----:B0-----:R-:W-:Y:S01]  /*7c90*/  FMNMX.FTZ R120, R146, R120, !PT ;  /* 0x0000007892787209 */ /* 0x001fe20007810000 */
[----:B------:R-:W-:Y:S02]  /*7ca0*/  WARPGROUP.DEPBAR.LE gsb0, 0x0 ;  /* 0x00008000000079c5 */ /* 0x000fe40000010000 */
[----:B------:R-:W-:-:S04]  /*7cb0*/  WARPGROUP.ARRIVE ;  /* 0x00000000000079c5 */ /* 0x000fc80000000000 */
[----:B------:R-:W0:Y:S01]  /*7cc0*/  MUFU.TANH R148, R148 ;  /* 0x0000009400947308 */ /* 0x000e220000002400 */
[----:B--2---:R-:W-:Y:S01]  /*7cd0*/  FMNMX.FTZ R121, R145, R121, !PT ;  /* 0x0000007991797209 */ /* 0x004fe20007810000 */
[----:B------:R-:W-:Y:S01]  /*7ce0*/  QGMMA.64x192x32.F32.E4M3.E4M3 R24, R208, gdesc[UR4], R24, gsb0 ;  /* 0x02e00004d0187df3 */ /* 0x000fe20008000818 */
[----:B------:R-:W-:Y:S01]  /*7cf0*/  UIADD3 UR6, UR10, 0x480, URZ ;  /* 0x000004800a067890 */ /* 0x000fe2000fffe03f */
[----:B-1----:R-:W-:Y:S01]  /*7d00*/  FMNMX.FTZ R120, R147, R120, !PT ;  /* 0x0000007893787209 */ /* 0x002fe20007810000 */
[----:B------:R-:W-:-:S03]  /*7d10*/  UMOV UR7, 0xc0000010 ;  /* 0xc000001000077882 */ /* 0x000fc60000000000 */
[----:B------:R-:W1:Y:S08]  /*7d20*/  MUFU.TANH R150, R150 ;  /* 0x0000009600967308 */ /* 0x000e700000002400 */
        /* <DEDUP_REMOVED lines=35> */
[----:B--2---:R-:W-:Y:S02]  /*7f60*/  FMNMX.FTZ R193, R134, R120, !PT ;  /* 0x0000007886c17209 */ /* 0x004fe40007810000 */
[----:B0-----:R-:W-:-:S05]  /*7f70*/  FMNMX.FTZ R120, R133, R121, !PT ;  /* 0x0000007985787209 */ /* 0x001fca0007810000 */
[----:B------:R-:W0:Y:S01]  /*7f80*/  SHFL.BFLY PT, R194, R120, 0x2, 0x1f ;  /* 0x0c401f0078c27f89 */ /* 0x000e2200000e0000 */
[----:B-1----:R-:W-:-:S05]  /*7f90*/  FMNMX.FTZ R121, R135, R193, !PT ;  /* 0x000000c187797209 */ /* 0x002fca0007810000 */
[----:B------:R-:W1:Y:S01]  /*7fa0*/  SHFL.BFLY PT, R193, R121, 0x2, 0x1f ;  /* 0x0c401f0079c17f89 */ /* 0x000e6200000e0000 */
[----:B0-----:R-:W-:-:S05]  /*7fb0*/  FMNMX.FTZ R120, R120, R194, !PT ;  /* 0x000000c278787209 */ /* 0x001fca0007810000 */
[----:B------:R-:W0:Y:S01]  /*7fc0*/  SHFL.BFLY PT, R194, R120, 0x1, 0x1f ;  /* 0x0c201f0078c27f89 */ /* 0x000e2200000e0000 */
[----:B-1----:R-:W-:-:S05]  /*7fd0*/  FMNMX.FTZ R121, R121, R193, !PT ;  /* 0x000000c179797209 */ /* 0x002fca0007810000 */
[----:B------:R-:W1:Y:S01]  /*7fe0*/  SHFL.BFLY PT, R193, R121, 0x1, 0x1f ;  /* 0x0c201f0079c17f89 */ /* 0x000e6200000e0000 */
[----:B------:R-:W-:Y:S02]  /*7ff0*/  WARPGROUP.DEPBAR.LE gsb0, 0x0 ;  /* 0x00008000000079c5 */ /* 0x000fe40000010000 */
[----:B------:R-:W-:-:S06]  /*8000*/  WARPGROUP.ARRIVE ;  /* 0x00000000000079c5 */ /* 0x000fcc0000000000 */
[----:B------:R-:W-:Y:S01]  /*8010*/  QGMMA.64x192x32.F32.E4M3.E4M3 R24, R212, gdesc[UR4], R24, gsb0 ;  /* 0x02e00004d4187df3 */ /* 0x000fe20008000818 */
[----:B------:R-:W-:Y:S01]  /*8020*/  UIADD3 UR6, UR10, 0x600, URZ ;  /* 0x000006000a067890 */ /* 0x000fe2000fffe03f */
[----:B0-----:R-:W-:Y:S01]  /*8030*/  FMNMX.FTZ R120, R120, R194, !PT ;  /* 0x000000c278787209 */ /* 0x001fe20007810000 */
[----:B------:R-:W-:-:S04]  /*8040*/  UMOV UR7, 0xc0000010 ;  /* 0xc000001000077882 */ /* 0x000fc80000000000 */
[----:B------:R-:W-:Y:S01]  /*8050*/  FADD.FTZ R8, -R120, R8 ;  /* 0x0000000878087221 */ /* 0x000fe20000010100 */
[----:B-1----:R-:W-:-:S05]  /*8060*/  FMNMX.FTZ R121, R121, R193, !PT ;  /* 0x000000c179797209 */ /* 0x002fca0007810000 */
[----:B------:R-:W-:Y:S01]  /*8070*/  FADD.FTZ R7, -R121, R7 ;  /* 0x0000000779077221 */ /* 0x000fe20000010100 */
[----:B------:R-:W-:Y:S02]  /*8080*/  WARPGROUP.DEPBAR.LE gsb0, 0x0 ;  /* 0x00008000000079c5 */ /* 0x000fe40000010000 */
[----:B------:R-:W-:-:S06]  /*8090*/  WARPGROUP.ARRIVE ;  /* 0x00000000000079c5 */ /* 0x000fcc0000000000 */
[----:B------:R-:W-:Y:S01]  /*80a0*/  QGMMA.64x192x32.F32.E4M3.E4M3 R24, R216, gdesc[UR4], R24, gsb0 ;  /* 0x02e00004d8187df3 */ /* 0x000fe20008000818 */
[----:B------:R-:W-:Y:S02]  /*80b0*/  UMOV UR6, UR52 ;  /* 0x0000003400067c82 */ /* 0x000fe40008000000 */
[----:B------:R-:W-:Y:S02]  /*80c0*/  IMAD.U32 R193, RZ, RZ, UR6 ;  /* 0x00000006ffc17e24 */ /* 0x000fe4000f8e00ff */
[----:B------:R-:W-:Y:S01]  /*80d0*/  FMUL.FTZ R8, R8, UR6 ;  /* 0x0000000608087c20 */ /* 0x000fe20008410000 */
[----:B------:R-:W-:Y:S02]  /*80e0*/  IMAD.U32 R196, RZ, RZ, UR6 ;  /* 0x00000006ffc47e24 */ /* 0x000fe4000f8e00ff */
[----:B------:R-:W-:Y:S01]  /*80f0*/  FMUL.FTZ R7, R7, UR6 ;  /* 0x0000000607077c20 */ /* 0x000fe20008410000 */
[----:B------:R-:W-:Y:S02]  /*8100*/  FFMA.FTZ R193, R120, R193, -8 ;  /* 0xc100000078c17423 */ /* 0x000fe400000100c1 */
[----:B------:R-:W-:Y:S02]  /*8110*/  MUFU.EX2 R8, R8 ;  /* 0x0000000800087308 */ /* 0x000fe40000000800 */
[----:B------:R-:W-:-:S01]  /*8120*/  FFMA.FTZ R9, R9, UR6, -R193 ;  /* 0x0000000609097c23 */ /* 0x000fc200080108c1 */
[--C-:B------:R-:W-:Y:S01]  /*8130*/  FFMA.FTZ R10, R10, UR6, -R193.reuse ;  /* 0x000000060a0a7c23 */ /* 0x100fe200080108c1 */
        /* <DEDUP_REMOVED lines=37> */
[----:B------:R-:W-:Y:S01]  /*8390*/  FFMA.FTZ R194, R133, UR6, -R193 ;  /* 0x0000000685c27c23 */ /* 0x000fe200080108c1 */
[----:B------:R-:W-:-:S01]  /*83a0*/  FFMA.FTZ R193, R121, R196, -8 ;  /* 0xc100000079c17423 */ /* 0x000fc200000100c4 */
[----:B------:R-:W0:Y:S03]  /*83b0*/  MUFU.EX2 R9, R9 ;  /* 0x0000000900097308 */ /* 0x000e260000000800 */
[----:B------:R-:W-:-:S01]  /*83c0*/  FFMA.FTZ R11, R11, UR6, -R193 ;  /* 0x000000060b0b7c23 */ /* 0x000fc200080108c1 */
[--C-:B------:R-:W-:Y:S01]  /*83d0*/  FFMA.FTZ R12, R12, UR6, -R193.reuse ;  /* 0x000000060c0c7c23 */ /* 0x100fe200080108c1 */
[----:B------:R-:W-:-:S01]  /*83e0*/  FFMA.FTZ R15, R15, UR6, -R193 ;  /* 0x000000060f0f7c23 */ /* 0x000fc200080108c1 */
[--C-:B------:R-:W-:Y:S01]  /*83f0*/  FFMA.FTZ R20, R20, UR6, -R193.reuse ;  /* 0x0000000614147c23 */ /* 0x100fe200080108c1 */
[----:B------:R-:W-:-:S01]  /*8400*/  FFMA.FTZ R185, R185, UR6, -R193 ;  /* 0x00000006b9b97c23 */ /* 0x000fc200080108c1 */
[----:B------:R-:W-:Y:S01]  /*8410*/  MUFU.EX2 R7, R7 ;  /* 0x0000000700077308 */ /* 0x000fe20000000800 */
[----:B------:R-:W-:-:S01]  /*8420*/  FFMA.FTZ R186, R186, UR6, -R193 ;  /* 0x00000006baba7c23 */ /* 0x000fc200080108c1 */
[--C-:B------:R-:W-:Y:S01]  /*8430*/  FFMA.FTZ R189, R189, UR6, -R193.reuse ;  /* 0x00000006bdbd7c23 */ /* 0x100fe200080108c1 */
[----:B------:R-:W-:-:S01]  /*8440*/  FFMA.FTZ R190, R190, UR6, -R193 ;  /* 0x00000006bebe7c23 */ /* 0x000fc200080108c1 */
[--C-:B------:R-:W-:Y:S01]  /*8450*/  FFMA.FTZ R170, R170, UR6, -R193.reuse ;  /* 0x00000006aaaa7c23 */ /* 0x100fe200080108c1 */
[----:B------:R-:W-:-:S01]  /*8460*/  FFMA.FTZ R171, R171, UR6, -R193 ;  /* 0x00000006abab7c23 */ /* 0x000fc200080108c1 */
[--C-:B------:R-:W-:Y:S01]  /*8470*/  FFMA.FTZ R174, R174, UR6, -R193.reuse ;  /* 0x00000006aeae7c23 */ /* 0x100fe200080108c1 */
[----:B------:R-:W-:-:S01]  /*8480*/  FFMA.FTZ R175, R175, UR6, -R193 ;  /* 0x00000006afaf7c23 */ /* 0x000fc200080108c1 */
[----:B------:R-:W1:Y:S01]  /*8490*/  MUFU.EX2 R11, R11 ;  /* 0x0000000b000b7308 */ /* 0x000e620000000800 */
[----:B------:R-:W-:-:S01]  /*84a0*/  FFMA.FTZ R178, R178, UR6, -R193 ;  /* 0x00000006b2b27c23 */ /* 0x000fc200080108c1 */
[--C-:B------:R-:W-:Y:S01]  /*84b0*/  FFMA.FTZ R179, R179, UR6, -R193.reuse ;  /* 0x00000006b3b37c23 */ /* 0x100fe200080108c1 */
        /* <DEDUP_REMOVED lines=14> */
[----:B------:R-:W-:-:S01]  /*85a0*/  FFMA.FTZ R142, R142, UR6, -R193 ;  /* 0x000000068e8e7c23 */ /* 0x000fc200080108c1 */
[--C-:B------:R-:W-:Y:S01]  /*85b0*/  FFMA.FTZ R143, R143, UR6, -R193.reuse ;  /* 0x000000068f8f7c23 */ /* 0x100fe200080108c1 */
[----:B------:R-:W-:-:S01]  /*85c0*/  FFMA.FTZ R146, R146, UR6, -R193 ;  /* 0x0000000692927c23 */ /* 0x000fc200080108c1 */
[--C-:B------:R-:W-:Y:S01]  /*85d0*/  FFMA.FTZ R147, R147, UR6, -R193.reuse ;  /* 0x0000000693937c23 */ /* 0x100fe200080108c1 */
[----:B------:R-:W-:-:S01]  /*85e0*/  FFMA.FTZ R150, R150, UR6, -R193 ;  /* 0x0000000696967c23 */ /* 0x000fc200080108c1 */
[--C-:B------:R-:W-:Y:S01]  /*85f0*/  FFMA.FTZ R151, R151, UR6, -R193.reuse ;  /* 0x0000000697977c23 */ /* 0x100fe200080108c1 */
[----:B------:R-:W-:-:S01]  /*8600*/  FFMA.FTZ R122, R122, UR6, -R193 ;  /* 0x000000067a7a7c23 */ /* 0x000fc200080108c1 */
[----:B------:R-:W3:Y:S01]  /*8610*/  MUFU.EX2 R10, R10 ;  /* 0x0000000a000a7308 */ /* 0x000ee20000000800 */
[----:B--2---:R-:W-:-:S02]  /*8620*/  IMAD.U32 R194, RZ, RZ, UR53 ;  /* 0x00000035ffc27e24 */ /* 0x004fc4000f8e00ff */
[--C-:B------:R-:W-:Y:S01]  /*8630*/  FFMA.FTZ R123, R123, UR6, -R193.reuse ;  /* 0x000000067b7b7c23 */ /* 0x100fe200080108c1 */
[----:B------:R-:W-:-:S01]  /*8640*/  FFMA.FTZ R126, R126, UR6, -R193 ;  /* 0x000000067e7e7c23 */ /* 0x000fc200080108c1 */
[--C-:B------:R-:W-:Y:S01]  /*8650*/  FFMA.FTZ R127, R127, UR6, -R193.reuse ;  /* 0x000000067f7f7c23 */ /* 0x100fe200080108c1 */
[----:B------:R-:W-:Y:S02]  /*8660*/  @!P1 IMAD R194, R194, 0x8, R2 ;  /* 0x00000008c2c29824 */ /* 0x000fe400078e0202 */
[--C-:B------:R-:W-:Y:S01]  /*8670*/  FFMA.FTZ R130, R130, UR6, -R193.reuse ;  /* 0x0000000682827c23 */ /* 0x100fe200080108c1 */
[----:B------:R-:W-:-:S01]  /*8680*/  FFMA.FTZ R131, R131, UR6, -R193 ;  /* 0x0000000683837c23 */ /* 0x000fc200080108c1 */
[----:B------:R-:W-:Y:S01]  /*8690*/  MUFU.EX2 R12, R12 ;  /* 0x0000000c000c7308 */ /* 0x000fe20000000800 */
[----:B------:R-:W-:Y:S02]  /*86a0*/  @!P1 VIADD R194, R194, 0x33440 ;  /* 0x00033440c2c29836 */ /* 0x000fe40000000000 */
[--C-:B------:R-:W-:Y:S01]  /*86b0*/  FFMA.FTZ R134, R134, UR6, -R193.reuse ;  /* 0x0000000686867c23 */ /* 0x100fe200080108c1 */
[----:B------:R-:W-:-:S01]  /*86c0*/  FFMA.FTZ R135, R135, UR6, -R193 ;  /* 0x0000000687877c23 */ /* 0x000fc200080108c1 */
[----:B0-----:R-:W-:Y:S01]  /*86d0*/  FFMA.FTZ R5, R8, R5, R9 ;  /* 0x0000000508057223 */ /* 0x001fe20000010009 */
[----:B-1----:R-:W-:-:S01]  /*86e0*/  FFMA.FTZ R193, R7, R6, R11 ;  /* 0x0000000607c17223 */ /* 0x002fc2000001000b */
[----:B------:R-:W-:Y:S01]  /*86f0*/  @!P1 PRMT R194, RZ, 0x654, R194 ;  /* 0x00000654ffc29816 */ /* 0x000fe200000000c2 */
[----:B------:R-:W0:Y:S01]  /*8700*/  MUFU.EX2 R13, R13 ;  /* 0x0000000d000d7308 */ /* 0x000e220000000800 */
[----:B---3--:R-:W-:-:S07]  /*8710*/  FADD.FTZ R6, R10, R5 ;  /* 0x000000050a067221 */ /* 0x008fce0000010000 */
[----:B------:R-:W-:Y:S08]  /*8720*/  MUFU.EX2 R15, R15 ;  /* 0x0000000f000f7308 */ /* 0x000ff00000000800 */
[----:B------:R-:W1:Y:S01]  /*8730*/  MUFU.EX2 R14, R14 ;  /* 0x0000000e000e7308 */ /* 0x000e620000000800 */
[----:B0-----:R-:W-:-:S07]  /*8740*/  FADD.FTZ R5, R13, R6 ;  /* 0x000000060d057221 */ /* 0x001fce0000010000 */
[----:B------:R-:W-:Y:S08]  /*8750*/  MUFU.EX2 R20, R20 ;  /* 0x0000001400147308 */ /* 0x000ff00000000800 */
[----:B------:R-:W0:Y:S01]  /*8760*/  MUFU.EX2 R21, R21 ;  /* 0x0000001500157308 */ /* 0x000e220000000800 */
[----:B-1----:R-:W-:-:S07]  /*8770*/  FADD.FTZ R6, R14, R5 ;  /* 0x000000050e067221 */ /* 0x002fce0000010000 */
        /* <DEDUP_REMOVED lines=11> */
[----:B-1----:R-:W-:-:S01]  /*8830*/  FADD.FTZ R5, R188, R5 ;  /* 0x00000005bc057221 */ /* 0x002fc20000010000 */
[----:B------:R-:W-:-:S02]  /*8840*/  WARPGROUP.DEPBAR.LE gsb0, 0x0 ;  /* 0x00008000000079c5 */ /* 0x000fc40000010000 */
[----:B------:R1:W-:Y:S06]  /*8850*/  BAR.ARV R195, 0x100 ;  /* 0x000400c30000751d */ /* 0x0003ec0000002000 */
[----:B------:R2:W-:Y:S01]  /*8860*/  @!P1 SYNCS.ARRIVE.TRANS64.RED.A1T0 RZ, [R194+URZ], RZ ;  /* 0x000000ffc2ff99a7 */ /* 0x0005e2000810043f */
[----:B------:R-:W-:Y:S01]  /*8870*/  MUFU.EX2 R170, R170 ;  /* 0x000000aa00aa7308 */ /* 0x000fe20000000800 */
[----:B0-----:R-:W-:-:S01]  /*8880*/  FADD.FTZ R6, R168, R5 ;  /* 0x00000005a8067221 */ /* 0x001fc20000010000 */
[----:B--2---:R-:W-:-:S06]  /*8890*/  FADD.FTZ R194, R12, R193 ;  /* 0x000000c10cc27221 */ /* 0x004fcc0000010000 */
[----:B------:R-:W0:Y:S01]  /*88a0*/  MUFU.EX2 R169, R169 ;  /* 0x000000a900a97308 */ /* 0x000e220000000800 */
[----:B------:R-:W-:-:S04]  /*88b0*/  FADD.FTZ R193, R15, R194 ;  /* 0x000000c20fc17221 */ /* 0x000fc80000010000 */
[----:B------:R-:W-:-:S03]  /*88c0*/  FADD.FTZ R194, R20, R193 ;  /* 0x000000c114c27221 */ /* 0x000fc60000010000 */
[----:B------:R-:W2:Y:S01]  /*88d0*/  MUFU.EX2 R171, R171 ;  /* 0x000000ab00ab7308 */ /* 0x000ea20000000800 */
[----:B------:R-:W-:-:S04]  /*88e0*/  FADD.FTZ R193, R185, R194 ;  /* 0x000000c2b9c17221 */ /* 0x000fc80000010000 */
[----:B------:R-:W-:-:S03]  /*88f0*/  FADD.FTZ R194, R186, R193 ;  /* 0x000000c1bac27221 */ /* 0x000fc60000010000 */
[----:B------:R-:W3:Y:S01]  /*8900*/  MUFU.EX2 R172, R172 ;  /* 0x000000ac00ac7308 */ /* 0x000ee20000000800 */
[----:B0-----:R-:W-:-:S01]  /*8910*/  FADD.FTZ R5, R169, R6 ;  /* 0x00000006a9057221 */ /* 0x001fc20000010000 */
[----:B------:R-:W-:-:S04]  /*8920*/  FADD.FTZ R193, R189, R194 ;  /* 0x000000c2bdc17221 */ /* 0x000fc80000010000 */
[----:B------:R-:W-:Y:S02]  /*8930*/  FADD.FTZ R193, R190, R193 ;  /* 0x000000c1bec17221 */ /* 0x000fe40000010000 */
[----:B------:R-:W0:Y:S02]  /*8940*/  MUFU.EX2 R174, R174 ;  /* 0x000000ae00ae7308 */ /* 0x000e240000000800 */
[----:B------:R-:W-:-:S04]  /*8950*/  FADD.FTZ R194, R170, R193 ;  /* 0x000000c1aac27221 */ /* 0x000fc80000010000 */
[----:B--2---:R-:W-:Y:S02]  /*8960*/  FADD.FTZ R193, R171, R194 ;  /* 0x000000c2abc17221 */ /* 0x004fe40000010000 */
        /* <DEDUP_REMOVED lines=109> */
[----:B---3--:R-:W-:-:S04]  /*9040*/  FADD.FTZ R6, R129, R6 ;  /* 0x0000000681067221 */ /* 0x008fc80000010000 */
[----:B------:R-:W-:-:S03]  /*9050*/  FADD.FTZ R193, R133, R6 ;  /* 0x0000000685c17221 */ /* 0x000fc60000010000 */
[----:B------:R-:W3:Y:S01]  /*9060*/  MUFU.EX2 R135, R135 ;  /* 0x0000008700877308 */ /* 0x000ee20000000800 */
[----:B0-----:R-:W-:-:S04]  /*9070*/  FADD.FTZ R5, R131, R194 ;  /* 0x000000c283057221 */ /* 0x001fc80000010000 */
[----:B--2---:R-:W-:Y:S01]  /*9080*/  FADD.FTZ R6, R134, R5 ;  /* 0x0000000586067221 */ /* 0x004fe20000010000 */
[----:B------:R-:W-:-:S03]  /*9090*/  FADD.FTZ R5, R132, R193 ;  /* 0x000000c184057221 */ /* 0x000fc60000010000 */
[----:B---3--:R-:W-:Y:S01]  /*90a0*/  FADD.FTZ R6, R135, R6 ;  /* 0x0000000687067221 */ /* 0x008fe20000010000 */
[----:B-1----:R-:W-:Y:S06]  /*90b0*/  @!P0 BRA `(.L_x_156) ;  /* 0x0000000000048947 */ /* 0x002fec0003800000 */
[----:B------:R-:W-:Y:S01]  /*90c0*/  BPT.TRAP 0x1 ;  /* 0x000000040000795c */ /* 0x000fe20000300000 */
.L_x_156:
[----:B------:R-:W-:Y:S01]  /*90d0*/  F2FP.SATFINITE.E4M3.F32.PACK_AB_MERGE_C R13, R14, R13, RZ ;  /* 0x0000000d0e0d723e */ /* 0x000fe200048070ff */
[----:B------:R-:W-:Y:S01]  /*90e0*/  UISETP.GT.AND UP0, UPT, UR49, UR41, UPT ;  /* 0x000000293100728c */ /* 0x000fe2000bf04270 */
[----:B------:R-:W-:Y:S01]  /*90f0*/  F2FP.SATFINITE.E4M3.F32.PACK_AB_MERGE_C R15, R20, R15, RZ ;  /* 0x0000000f140f723e */ /* 0x000fe200048070ff */
[----:B------:R-:W-:Y:S01]  /*9100*/  UIADD3 UR49, UR49, -0x1, URZ ;  /* 0xffffffff31317890 */ /* 0x000fe2000fffe03f */
[----:B------:R-:W-:Y:S01]  /*9110*/  F2FP.SATFINITE.E4M3.F32.PACK_AB_MERGE_C R200, R10, R9, R13 ;  /* 0x000000090ac8723e */ /* 0x000fe2000480700d */
[----:B------:R-:W-:Y:S01]  /*9120*/  IMAD.U32 R9, RZ, RZ, UR54 ;  /* 0x00000036ff097e24 */ /* 0x000fe2000f8e00ff */
[----:B------:R-:W-:Y:S01]  /*9130*/  F2FP.SATFINITE.E4M3.F32.PACK_AB_MERGE_C R187, R188, R187, RZ ;  /* 0x000000bbbcbb723e */ /* 0x000fe200048070ff */
[----:B------:R-:W-:Y:S01]  /*9140*/  UMOV UR55, UR45 ;  /* 0x0000002d00377c82 */ /* 0x000fe20008000000 */
[----:B------:R-:W-:Y:S01]  /*9150*/  PLOP3.LUT P1, PT, PT, PT, UP0, 0x80, 0x0 ;  /* 0x000000000000781c */ /* 0x000fe20003f2f008 */
[----:B------:R-:W-:Y:S01]  /*9160*/  IMAD R10, R9, 0x8, R2 ;  /* 0x00000008090a7824 */ /* 0x000fe200078e0202 */
[----:B------:R-:W-:Y:S01]  /*9170*/  F2FP.SATFINITE.E4M3.F32.PACK_AB_MERGE_C R189, R190, R189, RZ ;  /* 0x000000bdbebd723e */ /* 0x000fe200048070ff */
[----:B------:R-:W-:Y:S01]  /*9180*/  UMOV UR54, UR53 ;  /* 0x0000003500367c82 */ /* 0x000fe20008000000 */
[----:B------:R-:W-:Y:S01]  /*9190*/  F2FP.SATFINITE.E4M3.F32.PACK_AB_MERGE_C R172, R173, R172, RZ ;  /* 0x000000acadac723e */ /* 0x000fe200048070ff */
[----:B------:R-:W-:Y:S01]  /*91a0*/  VIADD R10, R10, 0x33460 ;  /* 0x000334600a0a7836 */ /* 0x000fe20000000000 */
[----:B------:R-:W-:Y:S01]  /*91b0*/  F2FP.SATFINITE.E4M3.F32.PACK_AB_MERGE_C R174, R175, R174, RZ ;  /* 0x000000aeafae723e */ /* 0x000fe200048070ff */
[----:B------:R-:W-:Y:S01]  /*91c0*/  FMUL.FTZ R24, R24, R8 ;  /* 0x0000000818187220 */ /* 0x000fe20000410000 */
[----:B------:R-:W-:Y:S01]  /*91d0*/  F2FP.SATFINITE.E4M3.F32.PACK_AB_MERGE_C R180, R181, R180, RZ ;  /* 0x000000b4b5b4723e */ /* 0x000fe200048070ff */
[-C--:B------:R-:W-:Y:S01]  /*91e0*/  FMUL.FTZ R25, R25, R8.reuse ;  /* 0x0000000819197220 */ /* 0x080fe20000410000 */
[----:B------:R-:W-:Y:S01]  /*91f0*/  PRMT R10, R3, 0x654, R10 ;  /* 0x00000654030a7816 */ /* 0x000fe2000000000a */
[----:B------:R-:W-:Y:S01]  /*9200*/  FMUL.FTZ R28, R28, R8 ;  /* 0x000000081c1c7220 */ /* 0x000fe20000410000 */
[----:B------:R-:W-:Y:S01]  /*9210*/  F2FP.SATFINITE.E4M3.F32.PACK_AB_MERGE_C R182, R183, R182, RZ ;  /* 0x000000b6b7b6723e */ /* 0x000fe200048070ff */
[----:B------:R-:W-:Y:S01]  /*9220*/  FMUL.FTZ R29, R29, R8 ;  /* 0x000000081d1d7220 */ /* 0x000fe20000410000 */
[----:B------:R-:W-:Y:S01]  /*9230*/  F2FP.SATFINITE.E4M3.F32.PACK_AB_MERGE_C R156, R157, R156, RZ ;  /* 0x0000009c9d9c723e */ /* 0x000fe200048070ff */
[----:B------:R0:W-:Y:S01]  /*9240*/  SYNCS.ARRIVE.TRANS64.RED.A1T0 RZ, [R10+URZ], RZ ;  /* 0x000000ff0aff79a7 */ /* 0x0001e2000810043f */
[----:B------:R-:W-:Y:S01]  /*9250*/  F2FP.SATFINITE.E4M3.F32.PACK_AB_MERGE_C R158, R159, R158, RZ ;  /* 0x0000009e9f9e723e */ /* 0x000fe200048070ff */
[----:B------:R-:W-:Y:S01]  /*9260*/  FMUL.FTZ R32, R32, R8 ;  /* 0x0000000820207220 */ /* 0x000fe20000410000 */
        /* <DEDUP_REMOVED lines=15> */
[-C--:B------:R-:W-:Y:S01]  /*9360*/  FMUL.FTZ R48, R48, R8.reuse ;  /* 0x0000000830307220 */ /* 0x080fe20000410000 */
[----:B------:R-:W-:Y:S01]  /*9370*/  F2FP.SATFINITE.E4M3.F32.PACK_AB_MERGE_C R132, R132, R133, RZ ;  /* 0x000000858484723e */ /* 0x000fe200048070ff */
[----:B------:R-:W-:Y:S01]  /*9380*/  FMUL.FTZ R49, R49, R8 ;  /* 0x0000000831317220 */ /* 0x000fe20000410000 */
[----:B------:R-:W-:Y:S01]  /*9390*/  F2FP.SATFINITE.E4M3.F32.PACK_AB_MERGE_C R134, R135, R134, RZ ;  /* 0x000000868786723e */ /* 0x000fe200048070ff */
        /* <DEDUP_REMOVED lines=102> */
[----:B------:R-:W-:Y:S01]  /*9a00*/  F2FP.SATFINITE.E4M3.F32.PACK_AB_MERGE_C R219, R131, R130, R134 ;  /* 0x0000008283db723e */ /* 0x000fe20004807086 */
[----:B0-----:R-:W-:Y:S06]  /*9a10*/  @P1 BRA `(.L_x_157) ;  /* 0xffffffc4009c1947 */ /* 0x001fec000383ffff */
[----:B------:R-:W-:-:S05]  /*9a20*/  UMOV UR52, UR53 ;  /* 0x0000003500347c82 */ /* 0x000fca0008000000 */
.L_x_147:
[----:B------:R-:W-:Y:S06]  /*9a30*/  BAR.ARV 0x8, 0x180 ;  /* 0x0206000000007b1d */ /* 0x000fec0000002000 */
[----:B------:R-:W-:Y:S05]  /*9a40*/  @!P0 BRA `(.L_x_158) ;  /* 0x0000000000048947 */ /* 0x000fea0003800000 */
[----:B------:R-:W-:Y:S01]  /*9a50*/  BPT.TRAP 0x1 ;  /* 0x000000040000795c */ /* 0x000fe20000300000 */
.L_x_158:
[----:B------:R-:W-:Y:S02]  /*9a60*/  IMAD.U32 R0, RZ, RZ, UR45 ;  /* 0x0000002dff007e24 */ /* 0x000fe4000f8e00ff */
[----:B------:R-:W-:-:S03]  /*9a70*/  IMAD.U32 R15, RZ, RZ, UR52 ;  /* 0x00000034ff0f7e24 */ /* 0x000fc6000f8e00ff */
[----:B------:R-:W-:Y:S01]  /*9a80*/  SHF.L.U32 R0, R0, 0x1f, RZ ;  /* 0x0000001f00007819 */ /* 0x000fe200000006ff */
[----:B------:R-:W-:-:S04]  /*9a90*/  IMAD R15, R15, 0x8, R2 ;  /* 0x000000080f0f7824 */ /* 0x000fc800078e0202 */
[----:B------:R0:W1:Y:S01]  /*9aa0*/  SYNCS.PHASECHK.TRANS64.TRYWAIT P1, [R15+URZ+0x33450], R0 ;  /* 0x033450000f0075a7 */ /* 0x000062000802017f */
[----:B------:R-:W-:Y:S05]  /*9ab0*/  @!P0 BRA `(.L_x_159) ;  /* 0x0000000000048947 */ /* 0x000fea0003800000 */
[----:B------:R-:W-:Y:S01]  /*9ac0*/  BPT.TRAP 0x1 ;  /* 0x000000040000795c */ /* 0x000fe20000300000 */
.L_x_159:
[----:B------:R-:W-:Y:S02]  /*9ad0*/  VIADD R2, R2, 0x200 ;  /* 0x0000020002027836 */ /* 0x000fe40000000000 */
[----:B------:R-:W-:-:S03]  /*9ae0*/  IMAD.U32 R9, RZ, RZ, UR52 ;  /* 0x00000034ff097e24 */ /* 0x000fc6000f8e00ff */
[----:B------:R-:W-:-:S04]  /*9af0*/  SHF.R.U32.HI R2, RZ, 0x4, R2 ;  /* 0x00000004ff027819 */ /* 0x000fc80000011602 */
[----:B------:R-:W-:-:S04]  /*9b00*/  LOP3.LUT R2, R2, 0x3fff, RZ, 0xc0, !PT ;  /* 0x00003fff02027812 */ /* 0x000fc800078ec0ff */
[----:B------:R-:W-:Y:S01]  /*9b10*/  LOP3.LUT R2, R2, 0x10000, RZ, 0xfc, !PT ;  /* 0x0001000002027812 */ /* 0x000fe200078efcff */
[----:B-1----:R-:W-:Y:S06]  /*9b20*/  @P1 BRA `(.L_x_160) ;  /* 0x0000000000081947 */ /* 0x002fec0003800000 */
[----:B------:R-:W1:Y:S02]  /*9b30*/  SYNCS.PHASECHK.TRANS64.TRYWAIT P1, [R15+URZ+0x33450], R0 ;  /* 0x033450000f0075a7 */ /* 0x000e64000802017f */
[----:B-1----:R-:W-:Y:S05]  /*9b40*/  @!P1 BRA `(.L_x_161) ;  /* 0x000000bc00009947 */ /* 0x002fea0003800000 */
.L_x_160:
[----:B------:R-:W-:Y:S01]  /*9b50*/  IMAD R8, R9, 0x780, R2 ;  /* 0x0000078009087824 */ /* 0x000fe200078e0202 */
[----:B------:R-:W-:Y:S05]  /*9b60*/  WARPSYNC.ALL ;  /* 0x0000000000007948 */ /* 0x000fea0003800000 */
[----:B------:R-:W-:Y:S01]  /*9b70*/  IMAD.MOV.U32 R9, RZ, RZ, -0x3ffffff0 ;  /* 0xc0000010ff097424 */ /* 0x000fe200078e00ff */
[C---:B------:R-:W-:Y:S01]  /*9b80*/  R2UR UR10, R8.reuse ;  /* 0x00000000080a72ca */ /* 0x040fe200000e0000 */
[----:B------:R-:W-:Y:S01]  /*9b90*/  WARPGROUP.ARRIVE ;  /* 0x00000000000079c5 */ /* 0x000fe20000000000 */
[----:B------:R-:W-:Y:S01]  /*9ba0*/  VIADD R10, R8, 0x180 ;  /* 0x00000180080a7836 */ /* 0x000fe20000000000 */
[----:B------:R-:W-:Y:S01]  /*9bb0*/  ULDC.64 UR4, c[0x0][0x9a0] ;  /* 0x0002680000047ab9 */ /* 0x000fe20000000a00 */
[----:B------:R-:W-:Y:S01]  /*9bc0*/  R2UR UR11, R9 ;  /* 0x00000000090b72ca */ /* 0x000fe200000e0000 */
[----:B------:R-:W-:Y:S01]  /*9bd0*/  IMAD.MOV.U32 R11, RZ, RZ, -0x3ffffff0 ;  /* 0xc0000010ff0b7424 */ /* 0x000fe200078e00ff */
[----:B------:R-:W-:Y:S01]  /*9be0*/  ISETP.NE.U32.AND P1, PT, RZ, UR4, PT ;  /* 0x00000004ff007c0c */ /* 0x000fe2000bf25070 */
[----:B------:R-:W-:-:S03]  /*9bf0*/  IMAD.MOV.U32 R131, RZ, RZ, 0x3f800000 ;  /* 0x3f800000ff837424 */ /* 0x000fc600078e00ff */
[----:B------:R-:W-:-:S07]  /*9c00*/  ISETP.NE.AND.EX P1, PT, RZ, UR5, PT, P1 ;  /* 0x00000005ff007c0c */ /* 0x000fce000bf25310 */
[----:B------:R-:W-:Y:S01]  /*9c10*/  QGMMA.64x192x32.F32.E4M3.E4M3 R24, R200, gdesc[UR8], R24, gsb0 ;  /* 0x02e00008c8187df3 */ /* 0x000fe20008000818 */
[----:B------:R-:W-:Y:S01]  /*9c20*/  R2UR UR10, R10 ;  /* 0x000000000a0a72ca */ /* 0x000fe200000e0000 */
[----:B------:R-:W-:Y:S01]  /*9c30*/  VIADD R10, R8, 0x300 ;  /* 0x00000300080a7836 */ /* 0x000fe20000000000 */
[----:B------:R-:W-:Y:S01]  /*9c40*/  R2UR UR11, R11 ;  /* 0x000000000b0b72ca */ /* 0x000fe200000e0000 */
[----:B------:R-:W-:Y:S02]  /*9c50*/  IMAD.MOV.U32 R11, RZ, RZ, -0x3ffffff0 ;  /* 0xc0000010ff0b7424 */ /* 0x000fe400078e00ff */
[----:B------:R-:W2:Y:S01]  /*9c60*/  @P1 LDC.64 R12, c[0x0][0x9d0] ;  /* 0x00027400ff0c1b82 */ /* 0x000ea20000000a00 */
[----:B------:R-:W-:Y:S02]  /*9c70*/  WARPGROUP.DEPBAR.LE gsb0, 0x0 ;  /* 0x00008000000079c5 */ /* 0x000fe40000010000 */
[----:B------:R-:W-:-:S11]  /*9c80*/  WARPGROUP.ARRIVE ;  /* 0x00000000000079c5 */ /* 0x000fd60000000000 */
[----:B------:R-:W-:Y:S01]  /*9c90*/  QGMMA.64x192x32.F32.E4M3.E4M3 R24, R204, gdesc[UR8], R24, gsb0 ;  /* 0x02e00008cc187df3 */ /* 0x000fe20008000818 */
[----:B------:R-:W-:Y:S02]  /*9ca0*/  R2UR UR10, R10 ;  /* 0x000000000a0a72ca */ /* 0x000fe400000e0000 */
[----:B------:R-:W-:Y:S02]  /*9cb0*/  R2UR UR11, R11 ;  /* 0x000000000b0b72ca */ /* 0x000fe400000e0000 */
[----:B------:R-:W0:Y:S02]  /*9cc0*/  @P1 LDC.64 R10, c[0x0][0x9c8] ;  /* 0x00027200ff0a1b82 */ /* 0x000e240000000a00 */
[----:B01----:R-:W-:-:S04]  /*9cd0*/  @P1 IMAD R0, R10, UR37, RZ ;  /* 0x000000250a001c24 */ /* 0x003fc8000f8e02ff */
[----:B------:R-:W-:Y:S02]  /*9ce0*/  @P1 IMAD R7, R11, UR36, R0 ;  /* 0x000000240b071c24 */ /* 0x000fe4000f8e0200 */
[----:B------:R-:W-:-:S04]  /*9cf0*/  @P1 IMAD.WIDE.U32 R10, R10, UR36, RZ ;  /* 0x000000240a0a1c25 */ /* 0x000fc8000f8e00ff */
[----:B------:R-:W-:Y:S02]  /*9d00*/  @P1 IMAD.IADD R11, R11, 0x1, R7 ;  /* 0x000000010b0b1824 */ /* 0x000fe400078e0207 */
[----:B--2---:R-:W-:-:S04]  /*9d10*/  @P1 IMAD.WIDE.U32 R10, R12, UR39, R10 ;  /* 0x000000270c0a1c25 */ /* 0x004fc8000f8e000a */
[----:B------:R-:W-:Y:S01]  /*9d20*/  @P1 IMAD R7, R13, UR39, R11 ;  /* 0x000000270d071c24 */ /* 0x000fe2000f8e020b */
[----:B------:R-:W-:-:S04]  /*9d30*/  @P1 LEA R12, P2, R10, UR4, 0x2 ;  /* 0x000000040a0c1c11 */ /* 0x000fc8000f8410ff */
[----:B------:R-:W-:-:S05]  /*9d40*/  @P1 LEA.HI.X R13, R10, UR5, R7, 0x2, P2 ;  /* 0x000000050a0d1c11 */ /* 0x000fca00090f1407 */
[----:B------:R0:W2:Y:S01]  /*9d50*/  @P1 LDG.E R131, desc[UR50][R12.64] ;  /* 0x000000320c831981 */ /* 0x0000a2000c1e1900 */
[----:B------:R-:W-:Y:S02]  /*9d60*/  VIADD R10, R8, 0x480 ;  /* 0x00000480080a7836 */ /* 0x000fe40000000000 */
[----:B------:R-:W-:Y:S01]  /*9d70*/  IMAD.MOV.U32 R11, RZ, RZ, -0x3ffffff0 ;  /* 0xc0000010ff0b7424 */ /* 0x000fe200078e00ff */
[----:B------:R-:W-:Y:S02]  /*9d80*/  WARPGROUP.DEPBAR.LE gsb0, 0x0 ;  /* 0x00008000000079c5 */ /* 0x000fe40000010000 */
[----:B------:R-:W-:-:S06]  /*9d90*/  WARPGROUP.ARRIVE ;  /* 0x00000000000079c5 */ /* 0x000fcc0000000000 */
[----:B------:R-:W-:Y:S01]  /*9da0*/  QGMMA.64x192x32.F32.E4M3.E4M3 R24, R208, gdesc[UR8], R24, gsb0 ;  /* 0x02e00008d0187df3 */ /* 0x000fe20008000818 */
[----:B------:R-:W-:Y:S02]  /*9db0*/  R2UR UR10, R10 ;  /* 0x000000000a0a72ca */ /* 0x000fe400000e0000 */
[----:B------:R-:W-:Y:S01]  /*9dc0*/  R2UR UR11, R11 ;  /* 0x000000000b0b72ca */ /* 0x000fe200000e0000 */
[----:B------:R-:W-:Y:S02]  /*9dd0*/  VIADD R8, R8, 0x600 ;  /* 0x0000060008087836 */ /* 0x000fe40000000000 */
[----:B------:R-:W-:Y:S01]  /*9de0*/  IMAD.MOV.U32 R9, RZ, RZ, -0x3ffffff0 ;  /* 0xc0000010ff097424 */ /* 0x000fe200078e00ff */
[----:B------:R-:W1:Y:S01]  /*9df0*/  SHFL.BFLY PT, R0, R5, 0x2, 0x1f ;  /* 0x0c401f0005007f89 */ /* 0x000e6200000e0000 */
[----:B------:R-:W-:Y:S02]  /*9e00*/  WARPGROUP.DEPBAR.LE gsb0, 0x0 ;  /* 0x00008000000079c5 */ /* 0x000fe40000010000 */
[----:B------:R-:W-:-:S10]  /*9e10*/  WARPGROUP.ARRIVE ;  /* 0x00000000000079c5 */ /* 0x000fd40000000000 */
[----:B------:R-:W-:Y:S01]  /*9e20*/  QGMMA.64x192x32.F32.E4M3.E4M3 R24, R212, gdesc[UR8], R24, gsb0 ;  /* 0x02e00008d4187df3 */ /* 0x000fe20008000818 */
[----:B------:R-:W-:Y:S02]  /*9e30*/  R2UR UR10, R8 ;  /* 0x00000000080a72ca */ /* 0x000fe400000e0000 */
[----:B------:R-:W-:Y:S02]  /*9e40*/  R2UR UR11, R9 ;  /* 0x00000000090b72ca */ /* 0x000fe400000e0000 */
[----:B------:R-:W3:Y:S01]  /*9e50*/  SHFL.BFLY PT, R9, R6, 0x2, 0x1f ;  /* 0x0c401f0006097f89 */ /* 0x000ee200000e0000 */
[----:B-1----:R-:W-:-:S05]  /*9e60*/  FADD.FTZ R0, R0, R5 ;  /* 0x0000000500007221 */ /* 0x002fca0000010000 */
[----:B------:R-:W1:Y:S01]  /*9e70*/  SHFL.BFLY PT, R7, R0, 0x1, 0x1f ;  /* 0x0c201f0000077f89 */ /* 0x000e6200000e0000 */
[----:B---3--:R-:W-:-:S05]  /*9e80*/  FADD.FTZ R9, R9, R6 ;  /* 0x0000000609097221 */ /* 0x008fca0000010000 */
[----:B------:R-:W3:Y:S01]  /*9e90*/  SHFL.BFLY PT, R2, R9, 0x1, 0x1f ;  /* 0x0c201f0009027f89 */ /* 0x000ee200000e0000 */
[----:B-1----:R-:W-:-:S05]  /*9ea0*/  FADD.FTZ R10, R0, R7 ;  /* 0x00000007000a7221 */ /* 0x002fca0000010000 */
[C---:B------:R-:W-:Y:S01]  /*9eb0*/  FSETP.NE.FTZ.AND P1, PT, R10.reuse, RZ, PT ;  /* 0x000000ff0a00720b */ /* 0x040fe20003f35000 */
[----:B0-----:R-:W-:Y:S01]  /*9ec0*/  FMUL.FTZ R12, R10, 0.00390625 ;  /* 0x3b8000000a0c7820 */ /* 0x001fe20000410000 */
[----:B------:R-:W-:-:S04]  /*9ed0*/  IMAD.MOV.U32 R4, RZ, RZ, RZ ;  /* 0x000000ffff047224 */ /* 0x000fc800078e00ff */
[----:B------:R-:W-:Y:S01]  /*9ee0*/  FSETP.NE.FTZ.AND P2, PT, R12, RZ, PT ;  /* 0x000000ff0c00720b */ /* 0x000fe20003f55000 */
[----:B---3--:R-:W-:-:S04]  /*9ef0*/  FADD.FTZ R11, R9, R2 ;  /* 0x00000002090b7221 */ /* 0x008fc80000010000 */
[----:B------:R-:W-:Y:S02]  /*9f00*/  FMUL.FTZ R7, R11, 0.00390625 ;  /* 0x3b8000000b077820 */ /* 0x000fe40000410000 */
[----:B------:R-:W-:Y:S03]  /*9f10*/  @P1 MUFU.RCP R4, R10 ;  /* 0x0000000a00041308 */ /* 0x000fe60000001000 */
[----:B------:R-:W-:Y:S02]  /*9f20*/  FSETP.NE.FTZ.AND P3, PT, R7, RZ, PT ;  /* 0x000000ff0700720b */ /* 0x000fe40003f75000 */
[----:B------:R-:W-:Y:S01]  /*9f30*/  FSETP.NE.FTZ.AND P1, PT, R11, RZ, PT ;  /* 0x000000ff0b00720b */ /* 0x000fe20003f35000 */
[----:B------:R-:W-:Y:S02]  /*9f40*/  IMAD.MOV.U32 R8, RZ, RZ, RZ ;  /* 0x000000ffff087224 */ /* 0x000fe400078e00ff */
[----:B------:R-:W0:Y:S08]  /*9f50*/  @P2 MUFU.LG2 R6, R12 ;  /* 0x0000000c00062308 */ /* 0x000e300000000c00 */
[----:B------:R-:W1:Y:S01]  /*9f60*/  @P3 MUFU.LG2 R7, R7 ;  /* 0x0000000700073308 */ /* 0x000e620000000c00 */
[----:B------:R-:W-:-:S02]  /*9f70*/  WARPGROUP.DEPBAR.LE gsb0, 0x0 ;  /* 0x00008000000079c5 */ /* 0x000fc40000010000 */
[----:B------:R-:W-:-:S06]  /*9f80*/  WARPGROUP.ARRIVE ;  /* 0x00000000000079c5 */ /* 0x000fcc0000000000 */
[----:B------:R-:W-:Y:S01]  /*9f90*/  QGMMA.64x192x32.F32.E4M3.E4M3 R24, R216, gdesc[UR8], R24, gsb0 ;  /* 0x02e00008d8187df3 */ /* 0x000fe20008000818 */
[----:B------:R-:W3:Y:S01]  /*9fa0*/  @P1 MUFU.RCP R8, R11 ;  /* 0x0000000b00081308 */ /* 0x000ee20000001000 */
[----:B------:R-:W-:Y:S02]  /*9fb0*/  IMAD.U32 R5, RZ, RZ, UR6 ;  /* 0x00000006ff057e24 */ /* 0x000fe4000f8e00ff */
[----:B------:R-:W-:Y:S02]  /*9fc0*/  IMAD.U32 R9, RZ, RZ, UR6 ;  /* 0x00000006ff097e24 */ /* 0x000fe4000f8e00ff */
[----:B0-----:R-:W-:Y:S01]  /*9fd0*/  @P2 FMUL.FTZ R6, R6, 0.69314718246459960938 ;  /* 0x3f31721806062820 */ /* 0x001fe20000410000 */
[----:B------:R-:W-:Y:S01]  /*9fe0*/  @P2 FMUL.FTZ R5, R5, 0.69314718246459960938 ;  /* 0x3f31721805052820 */ /* 0x000fe20000410000 */
[----:B-1----:R-:W-:Y:S01]  /*9ff0*/  @P3 FMUL.FTZ R10, R7, 0.69314718246459960938 ;  /* 0x3f317218070a3820 */ /* 0x002fe20000410000 */
[----:B------:R-:W-:Y:S01]  /*a000*/  @P3 FMUL.FTZ R9, R9, 0.69314718246459960938 ;  /* 0x3f31721809093820 */ /* 0x000fe20000410000 */
[----:B------:R-:W-:-:S02]  /*a010*/  IMAD.MOV.U32 R0, RZ, RZ, -0x800000 ;  /* 0xff800000ff007424 */ /* 0x000fc400078e00ff */
[----:B------:R-:W-:Y:S01]  /*a020*/  @P2 FFMA.FTZ R0, R5, R120, R6 ;  /* 0x0000007805002223 */ /* 0x000fe20000010006 */
[----:B------:R-:W-:Y:S02]  /*a030*/  IMAD.MOV.U32 R2, RZ, RZ, -0x800000 ;  /* 0xff800000ff027424 */ /* 0x000fe400078e00ff */
[----:B--2---:R-:W-:Y:S01]  /*a040*/  FMUL.FTZ R5, R4, R131 ;  /* 0x0000008304057220 */ /* 0x004fe20000410000 */
[----:B------:R-:W-:-:S01]  /*a050*/  @P3 FFMA.FTZ R2, R9, R121, R10 ;  /* 0x0000007909023223 */ /* 0x000fc2000001000a */
[----:B---3--:R-:W-:Y:S01]  /*a060*/  FMUL.FTZ R131, R8, R131 ;  /* 0x0000008308837220 */ /* 0x008fe20000410000 */
[----:B------:R-:W-:Y:S02]  /*a070*/  WARPGROUP.DEPBAR.LE gsb0, 0x0 ;  /* 0x00008000000079c5 */ /* 0x000fe40000010000 */
[----:B------:R-:W-:Y:S05]  /*a080*/  @!P0 BRA `(.L_x_162) ;  /* 0x0000000000048947 */ /* 0x000fea0003800000 */
[----:B------:R-:W-:Y:S01]  /*a090*/  BPT.TRAP 0x1 ;  /* 0x000000040000795c */ /* 0x000fe20000300000 */
.L_x_162:
[----:B------:R-:W-:Y:S01]  /*a0a0*/  VIADD R4, R15, 0x33460 ;  /* 0x000334600f047836 */ /* 0x000fe20000000000 */
[----:B------:R-:W-:Y:S01]  /*a0b0*/  UIADD3 UR52, UR52, 0x1, URZ ;  /* 0x0000000134347890 */ /* 0x000fe2000fffe03f */
[-C--:B------:R-:W-:Y:S01]  /*a0c0*/  FMUL.FTZ R124, R32, R5.reuse ;  /* 0x00000005207c7220 */ /* 0x080fe20000410000 */
[-C--:B------:R-:W-:Y:S01]  /*a0d0*/  FMUL.FTZ R32, R53, R5.reuse ;  /* 0x0000000535207220 */ /* 0x080fe20000410000 */
[-C--:B------:R-:W-:Y:S01]  /*a0e0*/  FMUL.FTZ R20, R72, R5.reuse ;  /* 0x0000000548147220 */ /* 0x080fe20000410000 */
[----:B------:R-:W-:Y:S01]  /*a0f0*/  PRMT R4, R3, 0x654, R4 ;  /* 0x0000065403047816 */ /* 0x000fe20000000004 */
[----:B------:R-:W-:Y:S01]  /*a100*/  UISETP.NE.AND UP0, UPT, UR52, 0x2, UPT ;  /* 0x000000023400788c */ /* 0x000fe2000bf05270 */
[-C--:B------:R-:W-:Y:S01]  /*a110*/  FMUL.FTZ R125, R29, R5.reuse ;  /* 0x000000051d7d7220 */ /* 0x080fe20000410000 */
[-C--:B------:R-:W-:Y:S01]  /*a120*/  FMUL.FTZ R121, R48, R5.reuse ;  /* 0x0000000530797220 */ /* 0x080fe20000410000 */
[----:B------:R0:W-:Y:S01]  /*a130*/  SYNCS.ARRIVE.TRANS64.RED.A1T0 RZ, [R4+URZ], RZ ;  /* 0x000000ff04ff79a7 */ /* 0x0001e2000810043f */
        /* <DEDUP_REMOVED lines=72> */
[----:B------:R-:W-:Y:S01]  /*a5c0*/  USEL UR4, URZ, 0x1, UP0 ;  /* 0x000000013f047887 */ /* 0x000fe20008000000 */
        /* <DEDUP_REMOVED lines=18> */
[----:B------:R-:W-:Y:S01]  /*a6f0*/  PLOP3.LUT P0, PT, PT, PT, PT, 0x8, 0x0 ;  /* 0x000000000000781c */ /* 0x000fe20003f0e170 */
[----:B------:R-:W-:Y:S01]  /*a700*/  FMUL.FTZ R131, R115, R131 ;  /* 0x0000008373837220 */ /* 0x000fe20000410000 */
[----:B------:R-:W-:-:S02]  /*a710*/  UIADD3 UR46, UR46, 0x1, URZ ;  /* 0x000000012e2e7890 */ /* 0x000fc4000fffe03f */
[----:B------:R-:W-:Y:S02]  /*a720*/  USEL UR52, UR52, URZ, UP0 ;  /* 0x0000003f34347287 */ /* 0x000fe40008000000 */
[----:B0-----:R-:W-:-:S12]  /*a730*/  ULOP3.LUT UR45, UR45, UR4, URZ, 0x3c, !UPT ;  /* 0x000000042d2d7292 */ /* 0x001fd8000f8e3c3f */
.L_x_140:
[----:B------:R-:W0:Y:S08]  /*a740*/  S2UR UR4, SR_CgaCtaId ;  /* 0x00000000000479c3 */ /* 0x000e300000008800 */
[----:B------:R-:W-:Y:S01]  /*a750*/  BAR.SYNC.DEFER_BLOCKING 0x5, 0x180 ;  /* 0x0146000000007b1d */ /* 0x000fe20000010000 */
[----:B------:R-:W-:-:S05]  /*a760*/  UISETP.NE.AND UP0, UPT, UR44, URZ, UPT ;  /* 0x0000003f2c00728c */ /* 0x000fca000bf05270 */
[----:B------:R-:W-:Y:S01]  /*a770*/  UMOV UR8, 0x400 ;  /* 0x0000040000087882 */ /* 0x000fe20000000000 */
[----:B------:R-:W-:Y:S05]  /*a780*/  BSSY B0, `(.L_x_163) ;  /* 0x00004ea000007945 */ /* 0x000fea0003800000 */
[----:B------:R-:W-:Y:S01]  /*a790*/  @!UP0 ULDC UR44, c[0x0][0xad4] ;  /* 0x0002b500002c8ab9 */ /* 0x000fe20000000800 */
[----:B0-----:R-:W-:-:S09]  /*a7a0*/  ULEA UR8, UR4, UR8, 0x18 ;  /* 0x0000000804087291 */ /* 0x001fd2000f8ec03f */
[----:B------:R-:W0:Y:S02]  /*a7b0*/  LDS.128 R4, [UR8+0x334d0] ;  /* 0x0334d008ff047984 */ /* 0x000e240008000c00 */
[----:B0-----:R-:W-:Y:S02]  /*a7c0*/  R2UR UR6, R5 ;  /* 0x00000000050672ca */ /* 0x001fe400000e0000 */
[----:B------:R-:W-:Y:S02]  /*a7d0*/  R2UR UR5, R6 ;  /* 0x00000000060572ca */ /* 0x000fe400000e0000 */
[----:B------:R-:W-:Y:S01]  /*a7e0*/  R2UR UR7, R7 ;  /* 0x00000000070772ca */ /* 0x000fe200000e0000 */
[----:B------:R-:W-:Y:S06]  /*a7f0*/  BAR.ARV 0x4, 0x180 ;  /* 0x0106000000007b1d */ /* 0x000fec0000002000 */
[----:B------:R-:W-:Y:S08]  /*a800*/  @P0 BRA `(.L_x_164) ;  /* 0x00000040000c0947 */ /* 0x000ff00003800000 */
[----:B------:R-:W0:Y:S01]  /*a810*/  S2R R26, SR_TID.X ;  /* 0x00000000001a7919 */ /* 0x000e220000002100 */
[----:B------:R-:W-:Y:S01]  /*a820*/  ULDC.64 UR10, c[0x4][0x38] ;  /* 0x01000e00000a7ab9 */ /* 0x000fe20000000a00 */
[----:B------:R-:W1:Y:S01]  /*a830*/  S2UR UR4, SR_SWINHI ;  /* 0x00000000000479c3 */ /* 0x000e620000002f00 */
[----:B------:R-:W-:Y:S01]  /*a840*/  ULDC.64 UR14, c[0x0][0xc00] ;  /* 0x00030000000e7ab9 */ /* 0x000fe20000000a00 */
[----:B------:R-:W2:Y:S01]  /*a850*/  LDL R154, [R1+0x38] ;  /* 0x00003800019a7983 */ /* 0x000ea20000100800 */
[----:B0-----:R-:W-:-:S05]  /*a860*/  IMAD.SHL.U32 R4, R26, 0x4, RZ ;  /* 0x000000041a047824 */ /* 0x001fca00078e00ff */
[----:B------:R-:W-:Y:S01]  /*a870*/  LOP3.LUT R4, R4, 0xc, RZ, 0xc0, !PT ;  /* 0x0000000c04047812 */ /* 0x000fe200078ec0ff */
[----:B------:R-:W-:Y:S03]  /*a880*/  BAR.SYNC.DEFER_BLOCKING 0x1, 0x100 ;  /* 0x0044000000007b1d */ /* 0x000fe60000010000 */
[----:B------:R-:W-:-:S05]  /*a890*/  IADD3 R4, P0, R4, UR10, RZ ;  /* 0x0000000a04047c10 */ /* 0x000fca000ff1e0ff */
[----:B------:R-:W-:-:S05]  /*a8a0*/  IMAD.X R5, RZ, RZ, UR11, P0 ;  /* 0x0000000bff057e24 */ /* 0x000fca00080e06ff */
[----:B------:R0:W3:Y:S01]  /*a8b0*/  LDG.E.CONSTANT R24, desc[UR50][R4.64] ;  /* 0x0000003204187981 */ /* 0x0000e2000c1e9900 */
[----:B------:R-:W-:-:S03]  /*a8c0*/  LOP3.LUT P0, R6, R26, 0x3, RZ, 0xc0, !PT ;  /* 0x000000031a067812 */ /* 0x000fc6000780c0ff */
[----:B------:R-:W4:Y:S01]  /*a8d0*/  LDL R4, [R1+0x3c] ;  /* 0x00003c0001047983 */ /* 0x000f220000100800 */
[----:B------:R-:W-:Y:S01]  /*a8e0*/  ISETP.EQ.OR P0, PT, R6, 0x3, !P0 ;  /* 0x000000030600780c */ /* 0x000fe20004702670 */
[----:B------:R-:W-:Y:S01]  /*a8f0*/  UMOV UR10, UR8 ;  /* 0x00000008000a7c82 */ /* 0x000fe20008000000 */
[----:B-1----:R-:W-:Y:S02]  /*a900*/  UMOV UR11, UR4 ;  /* 0x00000004000b7c82 */ /* 0x002fe40008000000 */
[----:B------:R-:W-:Y:S02]  /*a910*/  SEL R87, R93, R32, P0 ;  /* 0x000000205d577207 */ /* 0x000fe40000000000 */
[----:B------:R-:W-:Y:S02]  /*a920*/  SEL R32, R32, R93, P0 ;  /* 0x0000005d20207207 */ /* 0x000fe40000000000 */
[----:B------:R-:W-:Y:S02]  /*a930*/  SEL R93, R36, R61, P0 ;  /* 0x0000003d245d7207 */ /* 0x000fe40000000000 */
[----:B------:R-:W-:-:S02]  /*a940*/  SEL R35, R61, R36, P0 ;  /* 0x000000243d237207 */ /* 0x000fc40000000000 */
[----:B------:R-:W-:Y:S02]  /*a950*/  SEL R95, R40, R129, P0 ;  /* 0x00000081285f7207 */ /* 0x000fe40000000000 */
[----:B------:R-:W-:Y:S02]  /*a960*/  SEL R36, R129, R40, P0 ;  /* 0x0000002881247207 */ /* 0x000fe40000000000 */
[----:B------:R-:W-:Y:S02]  /*a970*/  SEL R99, R20, R101, P0 ;  /* 0x0000006514637207 */ /* 0x000fe40000000000 */
[----:B------:R-:W-:Y:S01]  /*a980*/  SEL R38, R101, R20, P0 ;  /* 0x0000001465267207 */ /* 0x000fe20000000000 */
[----:B------:R-:W-:Y:S01]  /*a990*/  IMAD.MOV.U32 R20, RZ, RZ, 0x2 ;  /* 0x00000002ff147424 */ /* 0x000fe200078e00ff */
        /* <DEDUP_REMOVED lines=87> */
[----:B------:R-:W-:Y:S01]  /*af10*/  SEL R71, R71, R86, P0 ;  /* 0x0000005647477207 */ /* 0x000fe20000000000 */
[----:B------:R-:W-:Y:S01]  /*af20*/  USHF.L.U32 UR4, UR36, 0x2, URZ ;  /* 0x0000000224047899 */ /* 0x000fe2000800063f */
[----:B----4-:R-:W-:-:S03]  /*af30*/  IMAD.WIDE R20, R4, R20, UR10 ;  /* 0x0000000a04147e25 */ /* 0x010fc6000f8e0214 */
[C---:B------:R-:W-:Y:S02]  /*af40*/  LOP3.LUT R3, R20.reuse, 0x380, RZ, 0xc0, !PT ;  /* 0x0000038014037812 */ /* 0x040fe400078ec0ff */
[C---:B------:R-:W-:Y:S02]  /*af50*/  IADD3 R185, P3, R20.reuse, 0x8040, RZ ;  /* 0x0000804014b97810 */ /* 0x040fe40007f7e0ff */
[C---:B------:R-:W-:Y:S02]  /*af60*/  IADD3 R187, P4, R20.reuse, 0x8060, RZ ;  /* 0x0000806014bb7810 */ /* 0x040fe40007f9e0ff */
[C---:B------:R-:W-:Y:S02]  /*af70*/  IADD3 R10, P6, R20.reuse, 0x8020, RZ ;  /* 0x00008020140a7810 */ /* 0x040fe40007fde0ff */
[C---:B------:R-:W-:Y:S02]  /*af80*/  IADD3 R183, P5, R20.reuse, 0x8000, RZ ;  /* 0x0000800014b77810 */ /* 0x040fe40007fbe0ff */
[----:B------:R-:W-:-:S02]  /*af90*/  IADD3 R181, P2, R20, 0x4060, RZ ;  /* 0x0000406014b57810 */ /* 0x000fc40007f5e0ff */
[----:B------:R-:W-:Y:S02]  /*afa0*/  SHF.R.U64 R3, R3, 0x3, RZ ;  /* 0x0000000303037819 */ /* 0x000fe400000012ff */
[----:B------:R-:W-:Y:S01]  /*afb0*/  LOP3.LUT R12, R185, 0x380, RZ, 0xc0, !PT ;  /* 0x00000380b90c7812 */ /* 0x000fe200078ec0ff */
[--C-:B------:R-:W-:Y:S01]  /*afc0*/  IMAD.X R15, RZ, RZ, R21.reuse, P4 ;  /* 0x000000ffff0f7224 */ /* 0x100fe200020e0615 */
[----:B------:R-:W-:Y:S01]  /*afd0*/  LOP3.LUT R8, R10, 0x380, RZ, 0xc0, !PT ;  /* 0x000003800a087812 */ /* 0x000fe200078ec0ff */
[--C-:B------:R-:W-:Y:S01]  /*afe0*/  IMAD.X R131, RZ, RZ, R21.reuse, P3 ;  /* 0x000000ffff837224 */ /* 0x100fe200018e0615 */
[C---:B------:R-:W-:Y:S01]  /*aff0*/  IADD3 R179, P1, R20.reuse, 0x4040, RZ ;  /* 0x0000404014b37810 */ /* 0x040fe20007f3e0ff */
[--C-:B------:R-:W-:Y:S01]  /*b000*/  IMAD.X R13, RZ, RZ, R21.reuse, P6 ;  /* 0x000000ffff0d7224 */ /* 0x100fe200030e0615 */
[C---:B------:R-:W-:Y:S01]  /*b010*/  IADD3 R6, P4, R20.reuse, 0x4020, RZ ;  /* 0x0000402014067810 */ /* 0x040fe20007f9e0ff */
[--C-:B------:R-:W-:Y:S01]  /*b020*/  IMAD.X R133, RZ, RZ, R21.reuse, P5 ;  /* 0x000000ffff857224 */ /* 0x100fe200028e0615 */
[C---:B------:R-:W-:Y:S01]  /*b030*/  IADD3 R177, P3, R20.reuse, 0x4000, RZ ;  /* 0x0000400014b17810 */ /* 0x040fe20007f7e0ff */
[----:B------:R-:W-:Y:S01]  /*b040*/  IMAD.X R11, RZ, RZ, R21, P2 ;  /* 0x000000ffff0b7224 */ /* 0x000fe200010e0615 */
[----:B0-----:R-:W-:-:S02]  /*b050*/  IADD3 R4, P6, R20, 0x20, RZ ;  /* 0x0000002014047810 */ /* 0x001fc40007fde0ff */
[C---:B------:R-:W-:Y:S02]  /*b060*/  IADD3 R119, P5, R20.reuse, 0x60, RZ ;  /* 0x0000006014777810 */ /* 0x040fe40007fbe0ff */
[----:B------:R-:W-:Y:S02]  /*b070*/  IADD3 R41, P2, R20, 0x40, RZ ;  /* 0x0000004014297810 */ /* 0x000fe40007f5e0ff */
[----:B------:R-:W-:Y:S02]  /*b080*/  LOP3.LUT R20, R3, R20, RZ, 0x3c, !PT ;  /* 0x0000001403147212 */ /* 0x000fe400078e3cff */
[----:B------:R-:W-:Y:S02]  /*b090*/  SHF.R.U64 R12, R12, 0x3, RZ ;  /* 0x000000030c0c7819 */ /* 0x000fe400000012ff */
[----:B------:R-:W-:Y:S02]  /*b0a0*/  SHF.R.U64 R3, R8, 0x3, RZ ;  /* 0x0000000308037819 */ /* 0x000fe400000012ff */
[----:B------:R-:W-:-:S02]  /*b0b0*/  LOP3.LUT R130, R12, R185, RZ, 0x3c, !PT ;  /* 0x000000b90c827212 */ /* 0x000fc400078e3cff */
[----:B------:R-:W-:Y:S02]  /*b0c0*/  LOP3.LUT R12, R3, R10, RZ, 0x3c, !PT ;  /* 0x0000000a030c7212 */ /* 0x000fe400078e3cff */
[----:B------:R-:W-:Y:S02]  /*b0d0*/  LOP3.LUT R8, R179, 0x380, RZ, 0xc0, !PT ;  /* 0x00000380b3087812 */ /* 0x000fe400078ec0ff */
[----:B------:R-:W-:Y:S02]  /*b0e0*/  LOP3.LUT R3, R6, 0x380, RZ, 0xc0, !PT ;  /* 0x0000038006037812 */ /* 0x000fe400078ec0ff */
[----:B------:R-:W-:Y:S02]  /*b0f0*/  LOP3.LUT R40, R183, 0x380, RZ, 0xc0, !PT ;  /* 0x00000380b7287812 */ /* 0x000fe400078ec0ff */
[----:B------:R-:W-:Y:S02]  /*b100*/  SHF.R.U64 R8, R8, 0x3, RZ ;  /* 0x0000000308087819 */ /* 0x000fe400000012ff */
[----:B------:R-:W-:-:S02]  /*b110*/  SHF.R.U64 R3, R3, 0x3, RZ ;  /* 0x0000000303037819 */ /* 0x000fc400000012ff */
[----:B------:R-:W-:Y:S02]  /*b120*/  SHF.R.U64 R40, R40, 0x3, RZ ;  /* 0x0000000328287819 */ /* 0x000fe400000012ff */
[----:B------:R-:W-:Y:S02]  /*b130*/  LOP3.LUT R134, R8, R179, RZ, 0x3c, !PT ;  /* 0x000000b308867212 */ /* 0x000fe400078e3cff */
[----:B------:R-:W-:Y:S02]  /*b140*/  LOP3.LUT R8, R3, R6, RZ, 0x3c, !PT ;  /* 0x0000000603087212 */ /* 0x000fe400078e3cff */
[----:B------:R-:W-:Y:S02]  /*b150*/  LOP3.LUT R42, R177, 0x380, RZ, 0xc0, !PT ;  /* 0x00000380b12a7812 */ /* 0x000fe400078ec0ff */
[----:B------:R-:W-:Y:S02]  /*b160*/  LOP3.LUT R132, R40, R183, RZ, 0x3c, !PT ;  /* 0x000000b728847212 */ /* 0x000fe400078e3cff */
[----:B------:R-:W-:-:S02]  /*b170*/  LOP3.LUT R3, R4, 0x380, RZ, 0xc0, !PT ;  /* 0x0000038004037812 */ /* 0x000fc400078ec0ff */
[----:B------:R-:W-:Y:S02]  /*b180*/  LOP3.LUT R40, R41, 0x380, RZ, 0xc0, !PT ;  /* 0x0000038029287812 */ /* 0x000fe400078ec0ff */
[----:B------:R-:W-:Y:S02]  /*b190*/  LOP3.LUT R14, R187, 0x380, RZ, 0xc0, !PT ;  /* 0x00000380bb0e7812 */ /* 0x000fe400078ec0ff */
[----:B------:R-:W-:Y:S02]  /*b1a0*/  LOP3.LUT R10, R181, 0x380, RZ, 0xc0, !PT ;  /* 0x00000380b50a7812 */ /* 0x000fe400078ec0ff */
[----:B------:R-:W-:Y:S02]  /*b1b0*/  SHF.R.U64 R42, R42, 0x3, RZ ;  /* 0x000000032a2a7819 */ /* 0x000fe400000012ff */
[----:B------:R-:W-:Y:S02]  /*b1c0*/  SHF.R.U64 R3, R3, 0x3, RZ ;  /* 0x0000000303037819 */ /* 0x000fe400000012ff */
[----:B------:R-:W-:-:S02]  /*b1d0*/  SHF.R.U64 R40, R40, 0x3, RZ ;  /* 0x0000000328287819 */ /* 0x000fc400000012ff */
[----:B------:R-:W-:Y:S02]  /*b1e0*/  SHF.R.U64 R14, R14, 0x3, RZ ;  /* 0x000000030e0e7819 */ /* 0x000fe400000012ff */
[----:B------:R-:W-:Y:S02]  /*b1f0*/  SHF.R.U64 R10, R10, 0x3, RZ ;  /* 0x000000030a0a7819 */ /* 0x000fe400000012ff */
[----:B------:R-:W-:Y:S01]  /*b200*/  LOP3.LUT R136, R42, R177, RZ, 0x3c, !PT ;  /* 0x000000b12a887212 */ /* 0x000fe200078e3cff */
[--C-:B------:R-:W-:Y:S01]  /*b210*/  IMAD.X R135, RZ, RZ, R21.reuse, P1 ;  /* 0x000000ffff877224 */ /* 0x100fe200008e0615 */
[----:B------:R-:W-:Y:S01]  /*b220*/  LOP3.LUT R42, R3, R4, RZ, 0x3c, !PT ;  /* 0x00000004032a7212 */ /* 0x000fe200078e3cff */
[--C-:B------:R-:W-:Y:S01]  /*b230*/  IMAD.X R9, RZ, RZ, R21.reuse, P4 ;  /* 0x000000ffff097224 */ /* 0x100fe200020e0615 */
[----:B------:R-:W-:Y:S01]  /*b240*/  LOP3.LUT R6, R119, 0x380, RZ, 0xc0, !PT ;  /* 0x0000038077067812 */ /* 0x000fe200078ec0ff */
[--C-:B------:R-:W-:Y:S01]  /*b250*/  IMAD.X R137, RZ, RZ, R21.reuse, P3 ;  /* 0x000000ffff897224 */ /* 0x100fe200018e0615 */
[----:B------:R-:W-:Y:S01]  /*b260*/  LOP3.LUT R4, R40, R41, RZ, 0x3c, !PT ;  /* 0x0000002928047212 */ /* 0x000fe200078e3cff */
[--C-:B------:R-:W-:Y:S01]  /*b270*/  IMAD.X R43, RZ, RZ, R21.reuse, P6 ;  /* 0x000000ffff2b7224 */ /* 0x100fe200030e0615 */
[----:B------:R-:W-:Y:S01]  /*b280*/  LOP3.LUT R14, R14, R187, RZ, 0x3c, !PT ;  /* 0x000000bb0e0e7212 */ /* 0x000fe200078e3cff */
[--C-:B------:R-:W-:Y:S01]  /*b290*/  IMAD.X R7, RZ, RZ, R21.reuse, P5 ;  /* 0x000000ffff077224 */ /* 0x100fe200028e0615 */
[----:B------:R-:W-:Y:S01]  /*b2a0*/  MOV R40, R20 ;  /* 0x0000001400287202 */ /* 0x000fe20000000f00 */
[----:B------:R-:W-:Y:S01]  /*b2b0*/  IMAD.X R5, RZ, RZ, R21, P2 ;  /* 0x000000ffff057224 */ /* 0x000fe200010e0615 */
[----:B------:R-:W-:-:S02]  /*b2c0*/  LOP3.LUT R10, R10, R181, RZ, 0x3c, !PT ;  /* 0x000000b50a0a7212 */ /* 0x000fc400078e3cff */
[----:B---3--:R-:W-:Y:S02]  /*b2d0*/  LOP3.LUT R21, R24, 0x2, RZ, 0x3c, !PT ;  /* 0x0000000218157812 */ /* 0x008fe400078e3cff */
[----:B------:R-:W-:Y:S02]  /*b2e0*/  SHF.R.U64 R6, R6, 0x3, RZ ;  /* 0x0000000306067819 */ /* 0x000fe400000012ff */
[----:B------:R-:W-:Y:S01]  /*b2f0*/  MOV R134, R134 ;  /* 0x0000008600867202 */ /* 0x000fe20000000f00 */
[----:B------:R-:W-:Y:S01]  /*b300*/  SHFL.IDX PT, R175, R175, R24, 0x1c1f ;  /* 0x001c1f18afaf7589 */ /* 0x000fe200000e0000 */
[----:B------:R-:W-:Y:S02]  /*b310*/  MOV R3, R14 ;  /* 0x0000000e00037202 */ /* 0x000fe40000000f00 */
[----:B------:R-:W-:Y:S01]  /*b320*/  MOV R132, R132 ;  /* 0x0000008400847202 */ /* 0x000fe20000000f00 */
[----:B------:R-:W-:Y:S01]  /*b330*/  SHFL.IDX PT, R14, R121, R24, 0x1c1f ;  /* 0x001c1f18790e7589 */ /* 0x000fe200000e0000 */
[----:B------:R-:W-:-:S02]  /*b340*/  MOV R135, R8 ;  /* 0x0000000800877202 */ /* 0x000fc40000000f00 */
[----:B------:R-:W-:Y:S01]  /*b350*/  MOV R133, R10 ;  /* 0x0000000a00857202 */ /* 0x000fe20000000f00 */
[----:B------:R-:W0:Y:S01]  /*b360*/  SHFL.IDX PT, R8, R118, R21, 0x1c1f ;  /* 0x001c1f1576087589 */ /* 0x000e2200000e0000 */
[----:B------:R-:W-:-:S03]  /*b370*/  LOP3.LUT R6, R6, R119, RZ, 0x3c, !PT ;  /* 0x0000007706067212 */ /* 0x000fc600078e3cff */
[----:B------:R-:W1:Y:S01]  /*b380*/  SHFL.IDX PT, R15, R54, R21, 0x1c1f ;  /* 0x001c1f15360f7589 */ /* 0x000e6200000e0000 */
[----:B------:R-:W-:-:S03]  /*b390*/  MOV R42, R42 ;  /* 0x0000002a002a7202 */ /* 0x000fc60000000f00 */
[----:B------:R-:W-:Y:S01]  /*b3a0*/  SHFL.IDX PT, R73, R73, R24, 0x1c1f ;  /* 0x001c1f1849497589 */ /* 0x000fe200000e0000 */
[----:B------:R-:W-:-:S03]  /*b3b0*/  MOV R43, R4 ;  /* 0x00000004002b7202 */ /* 0x000fc60000000f00 */
[----:B------:R-:W-:Y:S04]  /*b3c0*/  SHFL.IDX PT, R10, R33, R24, 0x1c1f ;  /* 0x001c1f18210a7589 */ /* 0x000fe800000e0000 */
[----:B------:R-:W-:Y:S04]  /*b3d0*/  SHFL.IDX PT, R83, R83, R24, 0x1c1f ;  /* 0x001c1f1853537589 */ /* 0x000fe800000e0000 */
[----:B------:R-:W-:Y:S04]  /*b3e0*/  SHFL.IDX PT, R85, R85, R24, 0x1c1f ;  /* 0x001c1f1855557589 */ /* 0x000fe800000e0000 */
[----:B------:R-:W-:Y:S04]  /*b3f0*/  SHFL.IDX PT, R104, R103, R24, 0x1c1f ;  /* 0x001c1f1867687589 */ /* 0x000fe800000e0000 */
[----:B------:R-:W-:Y:S04]  /*b400*/  SHFL.IDX PT, R26, R26, R21, 0x1c1f ;  /* 0x001c1f151a1a7589 */ /* 0x000fe800000e0000 */
[----:B------:R-:W3:Y:S04]  /*b410*/  SHFL.IDX PT, R25, R25, R21, 0x1c1f ;  /* 0x001c1f1519197589 */ /* 0x000ee800000e0000 */
[----:B------:R-:W-:Y:S04]  /*b420*/  SHFL.IDX PT, R98, R27, R21, 0x1c1f ;  /* 0x001c1f151b627589 */ /* 0x000fe800000e0000 */
[----:B------:R-:W4:Y:S04]  /*b430*/  SHFL.IDX PT, R100, R30, R21, 0x1c1f ;  /* 0x001c1f151e647589 */ /* 0x000f2800000e0000 */
[----:B------:R-:W2:Y:S04]  /*b440*/  SHFL.IDX PT, R122, R31, R21, 0x1c1f ;  /* 0x001c1f151f7a7589 */ /* 0x000ea800000e0000 */
        /* <DEDUP_REMOVED lines=8> */
[----:B------:R-:W2:Y:S04]  /*b4d0*/  SHFL.IDX PT, R20, R55, R21, 0x1c1f ;  /* 0x001c1f1537147589 */ /* 0x000ea800000e0000 */
[----:B------:R-:W2:Y:S04]  /*b4e0*/  SHFL.IDX PT, R27, R58, R21, 0x1c1f ;  /* 0x001c1f153a1b7589 */ /* 0x000ea800000e0000 */
[----:B------:R-:W2:Y:S01]  /*b4f0*/  SHFL.IDX PT, R118, R67, R21, 0x1c1f ;  /* 0x001c1f1543767589 */ /* 0x000ea200000e0000 */
[----:B------:R-:W-:-:S03]  /*b500*/  MOV R41, R6 ;  /* 0x0000000600297202 */ /* 0x000fc60000000f00 */
[----:B------:R-:W2:Y:S04]  /*b510*/  SHFL.IDX PT, R75, R75, R24, 0x1c1f ;  /* 0x001c1f184b4b7589 */ /* 0x000ea800000e0000 */
[----:B------:R-:W-:Y:S04]  /*b520*/  SHFL.IDX PT, R77, R77, R24, 0x1c1f ;  /* 0x001c1f184d4d7589 */ /* 0x000fe800000e0000 */
[----:B------:R-:W-:Y:S04]  /*b530*/  SHFL.IDX PT, R112, R107, R24, 0x1c1f ;  /* 0x001c1f186b707589 */ /* 0x000fe800000e0000 */
[----:B------:R-:W-:Y:S04]  /*b540*/  SHFL.IDX PT, R120, R111, R24, 0x1c1f ;  /* 0x001c1f186f787589 */ /* 0x000fe800000e0000 */
[----:B------:R-:W-:Y:S04]  /*b550*/  SHFL.IDX PT, R127, R127, R24, 0x1c1f ;  /* 0x001c1f187f7f7589 */ /* 0x000fe800000e0000 */
[----:B------:R-:W-:Y:S04]  /*b560*/  SHFL.IDX PT, R129, R129, R24, 0x1c1f ;  /* 0x001c1f1881817589 */ /* 0x000fe800000e0000 */
[----:B------:R-:W2:Y:S04]  /*b570*/  SHFL.IDX PT, R94, R28, R21, 0x1c1f ;  /* 0x001c1f151c5e7589 */ /* 0x000ea800000e0000 */
[----:B------:R-:W-:Y:S04]  /*b580*/  SHFL.IDX PT, R99, R38, R21, 0x1c1f ;  /* 0x001c1f1526637589 */ /* 0x000fe800000e0000 */
[----:B------:R-:W-:Y:S04]  /*b590*/  SHFL.IDX PT, R113, R49, R21, 0x1c1f ;  /* 0x001c1f1531717589 */ /* 0x000fe800000e0000 */
[----:B------:R4:W-:Y:S04]  /*b5a0*/  SHFL.IDX PT, R121, R51, R21, 0x1c1f ;  /* 0x001c1f1533797589 */ /* 0x0009e800000e0000 */
[----:B------:R-:W2:Y:S04]  /*b5b0*/  SHFL.IDX PT, R36, R59, R21, 0x1c1f ;  /* 0x001c1f153b247589 */ /* 0x000ea800000e0000 */
[----:B------:R-:W2:Y:S04]  /*b5c0*/  SHFL.IDX PT, R60, R60, R21, 0x1c1f ;  /* 0x001c1f153c3c7589 */ /* 0x000ea800000e0000 */
[----:B------:R-:W-:Y:S04]  /*b5d0*/  SHFL.IDX PT, R79, R79, R24, 0x1c1f ;  /* 0x001c1f184f4f7589 */ /* 0x000fe800000e0000 */
        /* <DEDUP_REMOVED lines=21> */
[----:B------:R2:W-:Y:S04]  /*b730*/  SHFL.IDX PT, R29, R57, R21, 0x1c1f ;  /* 0x001c1f15391d7589 */ /* 0x0005e800000e0000 */
[----:B------:R-:W-:Y:S04]  /*b740*/  SHFL.IDX PT, R138, R63, R21, 0x1c1f ;  /* 0x001c1f153f8a7589 */ /* 0x000fe800000e0000 */
[----:B------:R2:W2:Y:S04]  /*b750*/  SHFL.IDX PT, R140, R62, R21, 0x1c1f ;  /* 0x001c1f153e8c7589 */ /* 0x0004a800000e0000 */
[----:B------:R-:W2:Y:S04]  /*b760*/  SHFL.IDX PT, R34, R74, R21, 0x1c1f ;  /* 0x001c1f154a227589 */ /* 0x000ea800000e0000 */
[----:B------:R-:W2:Y:S04]  /*b770*/  SHFL.IDX PT, R32, R78, R21, 0x1c1f ;  /* 0x001c1f154e207589 */ /* 0x000ea800000e0000 */
[----:B------:R-:W2:Y:S04]  /*b780*/  SHFL.IDX PT, R35, R106, R21, 0x1c1f ;  /* 0x001c1f156a237589 */ /* 0x000ea800000e0000 */
[----:B------:R-:W-:Y:S04]  /*b790*/  SHFL.IDX PT, R108, R161, R24, 0x1c1f ;  /* 0x001c1f18a16c7589 */ /* 0x000fe800000e0000 */
[----:B------:R-:W-:Y:S04]  /*b7a0*/  SHFL.IDX PT, R116, R165, R24, 0x1c1f ;  /* 0x001c1f18a5747589 */ /* 0x000fe800000e0000 */
[----:B------:R-:W2:Y:S04]  /*b7b0*/  SHFL.IDX PT, R39, R72, R21, 0x1c1f ;  /* 0x001c1f1548277589 */ /* 0x000ea800000e0000 */
[----:B------:R-:W2:Y:S04]  /*b7c0*/  SHFL.IDX PT, R37, R76, R21, 0x1c1f ;  /* 0x001c1f154c257589 */ /* 0x000ea800000e0000 */
[----:B------:R-:W-:Y:S04]  /*b7d0*/  SHFL.IDX PT, R97, R97, R24, 0x1c1f ;  /* 0x001c1f1861617589 */ /* 0x000fe800000e0000 */
[----:B------:R-:W-:Y:S04]  /*b7e0*/  SHFL.IDX PT, R6, R173, R24, 0x1c1f ;  /* 0x001c1f18ad067589 */ /* 0x000fe800000e0000 */
[----:B------:R-:W2:Y:S04]  /*b7f0*/  SHFL.IDX PT, R46, R46, R21, 0x1c1f ;  /* 0x001c1f152e2e7589 */ /* 0x000ea800000e0000 */
[----:B------:R-:W2:Y:S04]  /*b800*/  SHFL.IDX PT, R47, R47, R21, 0x1c1f ;  /* 0x001c1f152f2f7589 */ /* 0x000ea800000e0000 */
[----:B------:R-:W2:Y:S04]  /*b810*/  SHFL.IDX PT, R45, R114, R21, 0x1c1f ;  /* 0x001c1f15722d7589 */ /* 0x000ea800000e0000 */
[----:B------:R-:W2:Y:S04]  /*b820*/  SHFL.IDX PT, R81, R81, R24, 0x1c1f ;  /* 0x001c1f1851517589 */ /* 0x000ea800000e0000 */
[----:B------:R-:W2:Y:S04]  /*b830*/  SHFL.IDX PT, R91, R91, R24, 0x1c1f ;  /* 0x001c1f185b5b7589 */ /* 0x000ea800000e0000 */
[----:B------:R-:W2:Y:S04]  /*b840*/  SHFL.IDX PT, R93, R93, R24, 0x1c1f ;  /* 0x001c1f185d5d7589 */ /* 0x000ea800000e0000 */
[----:B------:R-:W-:Y:S04]  /*b850*/  SHFL.IDX PT, R89, R89, R24, 0x1c1f ;  /* 0x001c1f1859597589 */ /* 0x000fe800000e0000 */
[----:B------:R-:W-:Y:S04]  /*b860*/  SHFL.IDX PT, R145, R145, R24, 0x1c1f ;  /* 0x001c1f1891917589 */ /* 0x000fe800000e0000 */
[----:B------:R-:W-:Y:S04]  /*b870*/  SHFL.IDX PT, R147, R147, R24, 0x1c1f ;  /* 0x001c1f1893937589 */ /* 0x000fe800000e0000 */
[----:B------:R-:W-:Y:S04]  /*b880*/  SHFL.IDX PT, R142, R65, R21, 0x1c1f ;  /* 0x001c1f15418e7589 */ /* 0x000fe800000e0000 */
[----:B------:R2:W2:Y:S04]  /*b890*/  SHFL.IDX PT, R144, R64, R21, 0x1c1f ;  /* 0x001c1f1540907589 */ /* 0x0004a800000e0000 */
[----:B------:R-:W-:Y:S04]  /*b8a0*/  SHFL.IDX PT, R52, R105, R24, 0x1c1f ;  /* 0x001c1f1869347589 */ /* 0x000fe800000e0000 */
[----:B------:R-:W-:Y:S04]  /*b8b0*/  SHFL.IDX PT, R149, R149, R24, 0x1c1f ;  /* 0x001c1f1895957589 */ /* 0x000fe800000e0000 */
[----:B------:R-:W2:Y:S04]  /*b8c0*/  SHFL.IDX PT, R146, R66, R21, 0x1c1f ;  /* 0x001c1f1542927589 */ /* 0x000ea800000e0000 */
[----:B------:R-:W-:Y:S04]  /*b8d0*/  SHFL.IDX PT, R128, R115, R24, 0x1c1f ;  /* 0x001c1f1873807589 */ /* 0x000fe800000e0000 */
[----:B------:R-:W-:Y:S04]  /*b8e0*/  SHFL.IDX PT, R153, R153, R24, 0x1c1f ;  /* 0x001c1f1899997589 */ /* 0x000fe800000e0000 */
[----:B------:R-:W-:Y:S04]  /*b8f0*/  SHFL.IDX PT, R155, R155, R24, 0x1c1f ;  /* 0x001c1f189b9b7589 */ /* 0x000fe800000e0000 */
[----:B------:R2:W-:Y:S04]  /*b900*/  SHFL.IDX PT, R105, R48, R21, 0x1c1f ;  /* 0x001c1f1530697589 */ /* 0x0005e800000e0000 */
[----:B------:R-:W-:Y:S04]  /*b910*/  SHFL.IDX PT, R53, R53, R21, 0x1c1f ;  /* 0x001c1f1535357589 */ /* 0x000fe800000e0000 */
[----:B------:R-:W-:Y:S04]  /*b920*/  SHFL.IDX PT, R54, R69, R21, 0x1c1f ;  /* 0x001c1f1545367589 */ /* 0x000fe800000e0000 */
[----:B------:R-:W2:Y:S04]  /*b930*/  SHFL.IDX PT, R148, R68, R21, 0x1c1f ;  /* 0x001c1f1544947589 */ /* 0x000ea800000e0000 */
[----:B------:R-:W-:Y:S04]  /*b940*/  SHFL.IDX PT, R101, R159, R24, 0x1c1f ;  /* 0x001c1f189f657589 */ /* 0x000fe800000e0000 */
[----:B------:R-:W2:Y:S04]  /*b950*/  SHFL.IDX PT, R150, R71, R21, 0x1c1f ;  /* 0x001c1f1547967589 */ /* 0x000ea800000e0000 */
[----:B------:R2:W-:Y:S04]  /*b960*/  SHFL.IDX PT, R157, R157, R24, 0x1c1f ;  /* 0x001c1f189d9d7589 */ /* 0x0005e800000e0000 */
[----:B------:R2:W2:Y:S01]  /*b970*/  SHFL.IDX PT, R152, R70, R21, 0x1c1f ;  /* 0x001c1f1546987589 */ /* 0x0004a200000e0000 */
[----:B------:R-:W-:-:S02]  /*b980*/  MOV R130, R130 ;  /* 0x0000008200827202 */ /* 0x000fc40000000f00 */
[----:B------:R-:W-:Y:S02]  /*b990*/  MOV R131, R12 ;  /* 0x0000000c00837202 */ /* 0x000fe40000000f00 */
[----:B0-----:R-:W-:Y:S02]  /*b9a0*/  SEL R5, R175, R8, P0 ;  /* 0x00000008af057207 */ /* 0x001fe40000000000 */
[----:B------:R-:W-:Y:S02]  /*b9b0*/  SEL R7, R8, R175, P0 ;  /* 0x000000af08077207 */ /* 0x000fe40000000000 */
[----:B-1----:R-:W-:Y:S02]  /*b9c0*/  SEL R12, R14, R15, P0 ;  /* 0x0000000f0e0c7207 */ /* 0x002fe40000000000 */
[----:B---3--:R-:W-:Y:S02]  /*b9d0*/  SEL R8, R10, R25, P0 ;  /* 0x000000190a087207 */ /* 0x008fe40000000000 */
[----:B------:R-:W-:-:S02]  /*b9e0*/  SEL R9, R73, R26, P0 ;  /* 0x0000001a49097207 */ /* 0x000fc40000000000 */
[----:B------:R-:W-:Y:S02]  /*b9f0*/  SEL R11, R26, R73, P0 ;  /* 0x000000491a0b7207 */ /* 0x000fe40000000000 */
[----:B------:R-:W-:Y:S02]  /*ba00*/  SEL R14, R15, R14, P0 ;  /* 0x0000000e0f0e7207 */ /* 0x000fe40000000000 */
[----:B----4-:R-:W-:Y:S02]  /*ba10*/  SEL R51, R83, R100, P0 ;  /* 0x0000006453337207 */ /* 0x010fe40000000000 */
[----:B--2---:R-:W-:Y:S02]  /*ba20*/  SEL R57, R100, R83, P0 ;  /* 0x0000005364397207 */ /* 0x004fe40000000000 */
        /* <DEDUP_REMOVED lines=49> */
[----:B------:R-:W-:-:S02]  /*bd40*/  F2FP.BF16.F32.PACK_AB R28, R9, R8 ;  /* 0x00000008091c723e */ /* 0x000fc400000010ff */
[----:B------:R-:W-:Y:S02]  /*bd50*/  F2FP.BF16.F32.PACK_AB R29, R13, R12 ;  /* 0x0000000c0d1d723e */ /* 0x000fe400000010ff */
[----:B------:R-:W-:Y:S02]  /*bd60*/  F2FP.BF16.F32.PACK_AB R30, R11, R10 ;  /* 0x0000000a0b1e723e */ /* 0x000fe400000010ff */
[----:B------:R-:W-:Y:S02]  /*bd70*/  F2FP.BF16.F32.PACK_AB R31, R15, R14 ;  /* 0x0000000e0f1f723e */ /* 0x000fe400000010ff */
[----:B------:R-:W-:Y:S02]  /*bd80*/  SEL R95, R97, R46, P0 ;  /* 0x0000002e615f7207 */ /* 0x000fe40000000000 */
[----:B------:R-:W-:Y:S02]  /*bd90*/  SEL R102, R104, R47, P0 ;  /* 0x0000002f68667207 */ /* 0x000fe40000000000 */
[----:B------:R-:W-:-:S02]  /*bda0*/  SEL R108, R39, R108, P0 ;  /* 0x0000006c276c7207 */ /* 0x000fc40000000000 */
[----:B------:R-:W-:Y:S02]  /*bdb0*/  SEL R116, R37, R116, P0 ;  /* 0x0000007425747207 */ /* 0x000fe40000000000 */
[----:B------:R-:W-:Y:S02]  /*bdc0*/  SEL R4, R6, R45, P0 ;  /* 0x0000002d06047207 */ /* 0x000fe40000000000 */
[----:B------:R-:W-:Y:S02]  /*bdd0*/  F2FP.BF16.F32.PACK_AB R32, R21, R20 ;  /* 0x000000141520723e */ /* 0x000fe400000010ff */
[----:B------:R-:W-:Y:S02]  /*bde0*/  F2FP.BF16.F32.PACK_AB R33, R27, R26 ;  /* 0x0000001a1b21723e */ /* 0x000fe400000010ff */
[----:B------:R-:W-:Y:S02]  /*bdf0*/  F2FP.BF16.F32.PACK_AB R34, R25, R24 ;  /* 0x000000181922723e */ /* 0x000fe400000010ff */
[----:B------:R-:W-:-:S02]  /*be00*/  F2FP.BF16.F32.PACK_AB R35, R49, R48 ;  /* 0x000000303123723e */ /* 0x000fc400000010ff */
[----:B------:R-:W-:Y:S02]  /*be10*/  SEL R79, R81, R86, P0 ;  /* 0x00000056514f7207 */ /* 0x000fe40000000000 */
[----:B------:R-:W-:Y:S02]  /*be20*/  SEL R97, R46, R97, P0 ;  /* 0x000000612e617207 */ /* 0x000fe40000000000 */
[----:B------:R-:W-:Y:S02]  /*be30*/  SEL R104, R47, R104, P0 ;  /* 0x000000682f687207 */ /* 0x000fe40000000000 */
[----:B------:R-:W-:Y:S02]  /*be40*/  F2FP.BF16.F32.PACK_AB R36, R51, R50 ;  /* 0x000000323324723e */ /* 0x000fe400000010ff */
[----:B------:R-:W-:Y:S02]  /*be50*/  F2FP.BF16.F32.PACK_AB R38, R57, R56 ;  /* 0x000000383926723e */ /* 0x000fe400000010ff */
[----:B------:R-:W-:-:S02]  /*be60*/  F2FP.BF16.F32.PACK_AB R39, R61, R60 ;  /* 0x0000003c3d27723e */ /* 0x000fc400000010ff */
[----:B------:R-:W-:Y:S02]  /*be70*/  F2FP.BF16.F32.PACK_AB R37, R59, R58 ;  /* 0x0000003a3b25723e */ /* 0x000fe400000010ff */
        /* <DEDUP_REMOVED lines=12> */
[----:B------:R-:W-:Y:S02]  /*bf40*/  F2FP.BF16.F32.PACK_AB R44, R63, R62 ;  /* 0x0000003e3f2c723e */ /* 0x000fe400000010ff */
[----:B------:R-:W-:Y:S02]  /*bf50*/  F2FP.BF16.F32.PACK_AB R46, R65, R64 ;  /* 0x00000040412e723e */ /* 0x000fe400000010ff */
[----:B------:R-:W-:Y:S02]  /*bf60*/  F2FP.BF16.F32.PACK_AB R47, R69, R68 ;  /* 0x00000044452f723e */ /* 0x000fe400000010ff */
[----:B------:R-:W-:Y:S01]  /*bf70*/  F2FP.BF16.F32.PACK_AB R45, R67, R66 ;  /* 0x00000042432d723e */ /* 0x000fe200000010ff */
[----:B------:R-:W-:Y:S01]  /*bf80*/  STSM.16.M88.4 [R40], R28 ;  /* 0x0000001c28007844 */ /* 0x000fe20000000200 */
[----:B------:R-:W-:-:S02]  /*bf90*/  SEL R80, R103, R80, P0 ;  /* 0x0000005067507207 */ /* 0x000fc40000000000 */
[----:B------:R-:W-:Y:S02]  /*bfa0*/  SEL R82, R149, R146, P0 ;  /* 0x0000009295527207 */ /* 0x000fe40000000000 */
[----:B------:R-:W-:Y:S02]  /*bfb0*/  SEL R84, R146, R149, P0 ;  /* 0x0000009592547207 */ /* 0x000fe40000000000 */
[----:B------:R-:W-:Y:S02]  /*bfc0*/  SEL R86, R88, R99, P0 ;  /* 0x0000006358567207 */ /* 0x000fe40000000000 */
[----:B------:R-:W-:Y:S01]  /*bfd0*/  SEL R89, R90, R89, P0 ;  /* 0x000000595a597207 */ /* 0x000fe20000000000 */
[----:B------:R-:W-:Y:S01]  /*bfe0*/  STSM.16.M88.4 [R42], R32 ;  /* 0x000000202a007844 */ /* 0x000fe20000000200 */
[----:B------:R-:W-:Y:S02]  /*bff0*/  SEL R88, R99, R88, P0 ;  /* 0x0000005863587207 */ /* 0x000fe40000000000 */
[----:B------:R-:W-:-:S02]  /*c000*/  SEL R90, R153, R148, P0 ;  /* 0x00000094995a7207 */ /* 0x000fc40000000000 */
[----:B------:R-:W-:Y:S02]  /*c010*/  SEL R92, R148, R153, P0 ;  /* 0x00000099945c7207 */ /* 0x000fe40000000000 */
[----:B------:R-:W-:Y:S02]  /*c020*/  SEL R91, R155, R54, P0 ;  /* 0x000000369b5b7207 */ /* 0x000fe40000000000 */
[----:B------:R-:W-:Y:S02]  /*c030*/  SEL R93, R54, R155, P0 ;  /* 0x0000009b365d7207 */ /* 0x000fe40000000000 */
[----:B------:R-:W-:Y:S02]  /*c040*/  SEL R103, R52, R105, P0 ;  /* 0x0000006934677207 */ /* 0x000fe40000000000 */
[----:B------:R-:W-:Y:S01]  /*c050*/  SEL R126, R128, R53, P0 ;  /* 0x00000035807e7207 */ /* 0x000fe20000000000 */
[----:B------:R0:W-:Y:S01]  /*c060*/  STSM.16.M88.4 [R43], R36 ;  /* 0x000000242b007844 */ /* 0x0001e20000000200 */
[----:B------:R-:W-:-:S02]  /*c070*/  SEL R99, R101, R150, P0 ;  /* 0x0000009665637207 */ /* 0x000fc40000000000 */
[----:B------:R-:W-:Y:S02]  /*c080*/  SEL R105, R105, R52, P0 ;  /* 0x0000003469697207 */ /* 0x000fe40000000000 */
[----:B------:R-:W-:Y:S01]  /*c090*/  SEL R128, R53, R128, P0 ;  /* 0x0000008035807207 */ /* 0x000fe20000000000 */
[----:B------:R1:W-:Y:S01]  /*c0a0*/  STSM.16.M88.4 [R41], R44 ;  /* 0x0000002c29007844 */ /* 0x0003e20000000200 */
[----:B------:R-:W-:Y:S02]  /*c0b0*/  MOV R136, R136 ;  /* 0x0000008800887202 */ /* 0x000fe40000000f00 */
[----:B------:R-:W-:Y:S02]  /*c0c0*/  SEL R98, R157, R152, P0 ;  /* 0x000000989d627207 */ /* 0x000fe40000000000 */
[----:B------:R-:W-:Y:S02]  /*c0d0*/  SEL R100, R152, R157, P0 ;  /* 0x0000009d98647207 */ /* 0x000fe40000000000 */
[----:B------:R-:W-:-:S02]  /*c0e0*/  SEL R101, R150, R101, P0 ;  /* 0x0000006596657207 */ /* 0x000fc40000000000 */
[----:B------:R-:W-:Y:S02]  /*c0f0*/  F2FP.BF16.F32.PACK_AB R52, R71, R70 ;  /* 0x000000464734723e */ /* 0x000fe400000010ff */
[----:B------:R-:W-:Y:S02]  /*c100*/  F2FP.BF16.F32.PACK_AB R54, R73, R72 ;  /* 0x000000484936723e */ /* 0x000fe400000010ff */
[----:B------:R-:W-:Y:S02]  /*c110*/  F2FP.BF16.F32.PACK_AB R55, R77, R76 ;  /* 0x0000004c4d37723e */ /* 0x000fe400000010ff */
[----:B------:R-:W-:Y:S02]  /*c120*/  F2FP.BF16.F32.PACK_AB R53, R75, R74 ;  /* 0x0000004a4b35723e */ /* 0x000fe400000010ff */
[----:B0-----:R-:W-:Y:S02]  /*c130*/  F2FP.BF16.F32.PACK_AB R36, R79, R78 ;  /* 0x0000004e4f24723e */ /* 0x001fe400000010ff */
[----:B------:R-:W-:-:S02]  /*c140*/  F2FP.BF16.F32.PACK_AB R38, R81, R80 ;  /* 0x000000505126723e */ /* 0x000fc400000010ff */
[----:B------:R-:W-:Y:S02]  /*c150*/  F2FP.BF16.F32.PACK_AB R39, R85, R84 ;  /* 0x000000545527723e */ /* 0x000fe400000010ff */
[----:B------:R-:W-:Y:S02]  /*c160*/  F2FP.BF16.F32.PACK_AB R37, R83, R82 ;  /* 0x000000525325723e */ /* 0x000fe400000010ff */
[----:B------:R-:W-:Y:S02]  /*c170*/  F2FP.BF16.F32.PACK_AB R40, R87, R86 ;  /* 0x000000565728723e */ /* 0x000fe400000010ff */
[----:B------:R-:W-:Y:S02]  /*c180*/  F2FP.BF16.F32.PACK_AB R42, R89, R88 ;  /* 0x00000058592a723e */ /* 0x000fe400000010ff */
[----:B------:R-:W-:Y:S02]  /*c190*/  F2FP.BF16.F32.PACK_AB R43, R93, R92 ;  /* 0x0000005c5d2b723e */ /* 0x000fe400000010ff */
[----:B-1----:R-:W-:Y:S01]  /*c1a0*/  F2FP.BF16.F32.PACK_AB R41, R91, R90 ;  /* 0x0000005a5b29723e */ /* 0x002fe200000010ff */
[----:B------:R-:W-:Y:S01]  /*c1b0*/  STSM.16.M88.4 [R136], R52 ;  /* 0x0000003488007844 */ /* 0x000fe20000000200 */
[----:B------:R-:W-:-:S02]  /*c1c0*/  F2FP.BF16.F32.PACK_AB R44, R95, R94 ;  /* 0x0000005e5f2c723e */ /* 0x000fc400000010ff */
[----:B------:R-:W-:Y:S02]  /*c1d0*/  F2FP.BF16.F32.PACK_AB R46, R97, R96 ;  /* 0x00000060612e723e */ /* 0x000fe400000010ff */
[----:B------:R-:W-:Y:S02]  /*c1e0*/  F2FP.BF16.F32.PACK_AB R47, R101, R100 ;  /* 0x00000064652f723e */ /* 0x000fe400000010ff */
[----:B------:R-:W-:Y:S01]  /*c1f0*/  F2FP.BF16.F32.PACK_AB R45, R99, R98 ;  /* 0x00000062632d723e */ /* 0x000fe200000010ff */
[----:B------:R0:W-:Y:S01]  /*c200*/  STSM.16.M88.4 [R135], R36 ;  /* 0x0000002487007844 */ /* 0x0001e20000000200 */
[----:B------:R-:W-:Y:S02]  /*c210*/  F2FP.BF16.F32.PACK_AB R28, R103, R102 ;  /* 0x00000066671c723e */ /* 0x000fe400000010ff */
[----:B------:R-:W-:Y:S02]  /*c220*/  F2FP.BF16.F32.PACK_AB R30, R105, R104 ;  /* 0x00000068691e723e */ /* 0x000fe400000010ff */
[----:B------:R-:W-:-:S02]  /*c230*/  F2FP.BF16.F32.PACK_AB R31, R109, R108 ;  /* 0x0000006c6d1f723e */ /* 0x000fc400000010ff */
[----:B------:R-:W-:Y:S01]  /*c240*/  F2FP.BF16.F32.PACK_AB R29, R107, R106 ;  /* 0x0000006a6b1d723e */ /* 0x000fe200000010ff */
[----:B------:R1:W-:Y:S01]  /*c250*/  STSM.16.M88.4 [R134], R40 ;  /* 0x0000002886007844 */ /* 0x0003e20000000200 */
[----:B------:R-:W-:Y:S02]  /*c260*/  F2FP.BF16.F32.PACK_AB R32, R111, R110 ;  /* 0x0000006e6f20723e */ /* 0x000fe400000010ff */
[----:B------:R-:W-:Y:S02]  /*c270*/  F2FP.BF16.F32.PACK_AB R34, R113, R112 ;  /* 0x000000707122723e */ /* 0x000fe400000010ff */
[----:B------:R-:W-:Y:S02]  /*c280*/  F2FP.BF16.F32.PACK_AB R35, R117, R116 ;  /* 0x000000747523723e */ /* 0x000fe400000010ff */
[----:B------:R-:W-:Y:S02]  /*c290*/  F2FP.BF16.F32.PACK_AB R33, R115, R114 ;  /* 0x000000727321723e */ /* 0x000fe400000010ff */
[----:B0-----:R-:W-:-:S02]  /*c2a0*/  F2FP.BF16.F32.PACK_AB R36, R119, R118 ;  /* 0x000000767724723e */ /* 0x001fc400000010ff */
[----:B------:R-:W-:Y:S02]  /*c2b0*/  F2FP.BF16.F32.PACK_AB R38, R121, R120 ;  /* 0x000000787926723e */ /* 0x000fe400000010ff */
[----:B------:R-:W-:Y:S02]  /*c2c0*/  F2FP.BF16.F32.PACK_AB R39, R125, R124 ;  /* 0x0000007c7d27723e */ /* 0x000fe400000010ff */
[----:B------:R-:W-:Y:S01]  /*c2d0*/  F2FP.BF16.F32.PACK_AB R37, R123, R122 ;  /* 0x0000007a7b25723e */ /* 0x000fe200000010ff */
[----:B------:R-:W-:Y:S01]  /*c2e0*/  STSM.16.M88.4 [R133], R44 ;  /* 0x0000002c85007844 */ /* 0x000fe20000000200 */
[----:B-1----:R-:W-:Y:S02]  /*c2f0*/  F2FP.BF16.F32.PACK_AB R41, R5, R4 ;  /* 0x000000040529723e */ /* 0x002fe400000010ff */
[----:B------:R-:W-:Y:S02]  /*c300*/  F2FP.BF16.F32.PACK_AB R42, R129, R128 ;  /* 0x00000080812a723e */ /* 0x000fe400000010ff */
[----:B------:R-:W-:-:S02]  /*c310*/  F2FP.BF16.F32.PACK_AB R43, R7, R6 ;  /* 0x00000006072b723e */ /* 0x000fc400000010ff */
[----:B------:R-:W-:Y:S01]  /*c320*/  F2FP.BF16.F32.PACK_AB R40, R127, R126 ;  /* 0x0000007e7f28723e */ /* 0x000fe200000010ff */
[----:B------:R-:W-:Y:S04]  /*c330*/  STSM.16.M88.4 [R132], R28 ;  /* 0x0000001c84007844 */ /* 0x000fe80000000200 */
[----:B------:R-:W-:Y:S04]  /*c340*/  STSM.16.M88.4 [R131], R32 ;  /* 0x0000002083007844 */ /* 0x000fe80000000200 */
[----:B------:R0:W-:Y:S04]  /*c350*/  STSM.16.M88.4 [R130], R36 ;  /* 0x0000002482007844 */ /* 0x0001e80000000200 */
[----:B------:R1:W-:Y:S01]  /*c360*/  STSM.16.M88.4 [R3], R40 ;  /* 0x0000002803007844 */ /* 0x0003e20000000200 */
[----:B------:R-:W-:Y:S01]  /*c370*/  BAR.SYNC.DEFER_BLOCKING 0x1, 0x100 ;  /* 0x0044000000007b1d */ /* 0x000fe20000010000 */
[----:B------:R-:W-:Y:S01]  /*c380*/  ISETP.NE.U32.AND P0, PT, RZ, UR14, PT ;  /* 0x0000000eff007c0c */ /* 0x000fe2000bf05070 */
[----:B------:R-:W-:-:S02]  /*c390*/  USHF.L.U64.HI UR16, UR36, 0x2, UR37 ;  /* 0x0000000224107899 */ /* 0x000fc40008010225 */
[----:B------:R-:W-:Y:S01]  /*c3a0*/  UIADD3 UR9, UP0, UR4, UR14, URZ ;  /* 0x0000000e04097290 */ /* 0x000fe2000ff1e03f */
[----:B------:R-:W-:-:S03]  /*c3b0*/  ISETP.NE.AND.EX P0, PT, RZ, UR15, PT, P0 ;  /* 0x0000000fff007c0c */ /* 0x000fc6000bf05300 */
[----:B------:R-:W-:Y:S01]  /*c3c0*/  UIADD3.X UR12, UR16, UR15, URZ, UP0, !UPT ;  /* 0x0000000f100c7290 */ /* 0x000fe200087fe43f */
[----:B0-----:R-:W0:Y:S01]  /*c3d0*/  LDC R130, c[0x0][0xbe8] ;  /* 0x0002fa00ff827b82 */ /* 0x001e220000000800 */
[----:B------:R-:W-:-:S04]  /*c3e0*/  IMAD.U32 R52, RZ, RZ, UR9 ;  /* 0x00000009ff347e24 */ /* 0x000fc8000f8e00ff */
[----:B------:R-:W-:Y:S01]  /*c3f0*/  IMAD.U32 R53, RZ, RZ, UR12 ;  /* 0x0000000cff357e24 */ /* 0x000fe2000f8e00ff */
[----:B------:R-:W-:-:S04]  /*c400*/  ULDC.64 UR12, c[0x0][0xc08] ;  /* 0x00030200000c7ab9 */ /* 0x000fc80000000a00 */
[----:B------:R-:W2:Y:S01]  /*c410*/  @P0 LDG.E R44, desc[UR50][R52.64] ;  /* 0x00000032342c0981 */ /* 0x000ea2000c1e1900 */
[----:B------:R-:W-:-:S04]  /*c420*/  UISETP.NE.U32.AND UP0, UPT, UR12, URZ, UPT ;  /* 0x0000003f0c00728c */ /* 0x000fc8000bf05070 */
[----:B------:R-:W-:Y:S01]  /*c430*/  UISETP.NE.AND.EX UP0, UPT, UR13, URZ, UPT, UP0 ;  /* 0x0000003f0d00728c */ /* 0x000fe2000bf05300 */
[----:B0-----:R-:W-:-:S10]  /*c440*/  ISETP.NE.AND P1, PT, R130, 0x1, PT ;  /* 0x000000018200780c */ /* 0x001fd40003f25270 */
[----:B------:R-:W-:-:S03]  /*c450*/  @UP0 UIADD3 UR12, UP1, UR4, UR12, URZ ;  /* 0x0000000c040c0290 */ /* 0x000fc6000ff3e03f */
[----:B-1----:R-:W0:Y:S01]  /*c460*/  @P1 LDC R3, c[0x0][0xbec] ;  /* 0x0002fb00ff031b82 */ /* 0x002e220000000800 */
[----:B------:R-:W-:Y:S02]  /*c470*/  @UP0 UIADD3.X UR13, UR16, UR13, URZ, UP1, !UPT ;  /* 0x0000000d100d0290 */ /* 0x000fe40008ffe43f */
[----:B------:R-:W-:Y:S01]  /*c480*/  UISETP.GT.AND UP1, UPT, UR44, 0x1, UPT ;  /* 0x000000012c00788c */ /* 0x000fe2000bf24270 */
[----:B------:R-:W-:-:S04]  /*c490*/  UMOV UR20, 0x9b8 ;  /* 0x000009b800147882 */ /* 0x000fc80000000000 */
[----:B------:R-:W1:Y:S01]  /*c4a0*/  @P1 LDC R33, c[0x0][0xbf0] ;  /* 0x0002fc00ff211b82 */ /* 0x000e620000000800 */
[----:B------:R-:W-:Y:S01]  /*c4b0*/  USEL UR20, UR20, 0x978, UP1 ;  /* 0x0000097814147887 */ /* 0x000fe20008800000 */
[----:B------:R-:W-:Y:S01]  /*c4c0*/  PLOP3.LUT P4, PT, PT, PT, UP0, 0x80, 0x0 ;  /* 0x000000000000781c */ /* 0x000fe20003f8f008 */
[----:B------:R-:W-:Y:S01]  /*c4d0*/  UISETP.NE.U32.AND UP0, UPT, UR14, URZ, UPT ;  /* 0x0000003f0e00728c */ /* 0x000fe2000bf05070 */
[----:B------:R-:W-:Y:S01]  /*c4e0*/  IMAD.U32 R34, RZ, RZ, UR42 ;  /* 0x0000002aff227e24 */ /* 0x000fe2000f8e00ff */
[----:B------:R-:W-:Y:S01]  /*c4f0*/  ULDC UR4, c[0x0][0xa88] ;  /* 0x0002a20000047ab9 */ /* 0x000fe20000000800 */
[----:B------:R-:W-:Y:S01]  /*c500*/  IMAD.U32 R28, RZ, RZ, UR12 ;  /* 0x0000000cff1c7e24 */ /* 0x000fe2000f8e00ff */
[----:B------:R-:W-:Y:S01]  /*c510*/  UISETP.NE.AND.EX UP0, UPT, UR15, URZ, UPT, UP0 ;  /* 0x0000003f0f00728c */ /* 0x000fe2000bf05300 */
[----:B------:R-:W-:Y:S01]  /*c520*/  IMAD.U32 R31, RZ, RZ, UR4 ;  /* 0x00000004ff1f7e24 */ /* 0x000fe2000f8e00ff */
[----:B------:R-:W-:Y:S01]  /*c530*/  UMOV UR4, URZ ;  /* 0x0000003f00047c82 */ /* 0x000fe20008000000 */
[----:B------:R-:W-:Y:S01]  /*c540*/  IMAD.U32 R29, RZ, RZ, UR13 ;  /* 0x0000000dff1d7e24 */ /* 0x000fe2000f8e00ff */
[----:B------:R-:W-:Y:S01]  /*c550*/  USEL UR9, UR40, URZ, UP1 ;  /* 0x0000003f28097287 */ /* 0x000fe20008800000 */
[----:B------:R-:W-:Y:S01]  /*c560*/  IMAD R34, R34, 0x80, R154 ;  /* 0x0000008022227824 */ /* 0x000fe200078e029a */
[----:B------:R-:W-:Y:S01]  /*c570*/  ULDC.64 UR16, c[0x0][UR20+0x218] ;  /* 0x0000860014107abb */ /* 0x000fe20008000a00 */
[----:B------:R-:W-:Y:S01]  /*c580*/  ULDC.64 UR18, c[0x0][UR20+0x228] ;  /* 0x00008a0014127abb */ /* 0x000fe20008000a00 */
[----:B------:R-:W-:Y:S01]  /*c590*/  USEL UR36, UR36, URZ, !UP0 ;  /* 0x0000003f24247287 */ /* 0x000fe2000c000000 */
[----:B------:R0:W5:Y:S01]  /*c5a0*/  @P4 LDG.E R31, desc[UR50][R28.64] ;  /* 0x000000321c1f4981 */ /* 0x000162000c1e1900 */
[----:B------:R-:W-:Y:S01]  /*c5b0*/  ULDC.64 UR14, c[0x0][UR20+0x220] ;  /* 0x00008800140e7abb */ /* 0x000fe20008000a00 */
[----:B------:R-:W-:-:S02]  /*c5c0*/  UIMAD.WIDE.U32 UR12, UR16, UR39, URZ ;  /* 0x00000027100c72a5 */ /* 0x000fc4000f8e003f */
[----:B------:R-:W-:Y:S02]  /*c5d0*/  UIMAD.WIDE.U32 UR22, UR18, UR9, URZ ;  /* 0x00000009121672a5 */ /* 0x000fe4000f8e003f */
[----:B------:R-:W-:Y:S02]  /*c5e0*/  UIMAD UR16, UR17, UR39, URZ ;  /* 0x00000027111072a4 */ /* 0x000fe4000f8e023f */
[----:B------:R-:W-:Y:S01]  /*c5f0*/  UIMAD UR18, UR19, UR9, URZ ;  /* 0x00000009131272a4 */ /* 0x000fe2000f8e023f */
[----:B0-----:R-:W-:Y:S01]  /*c600*/  @P1 IMAD.HI.U32 R28, R34, R3, RZ ;  /* 0x00000003221c1227 */ /* 0x001fe200078e00ff */
[----:B------:R-:W-:Y:S02]  /*c610*/  USEL UR37, UR37, URZ, !UP0 ;  /* 0x0000003f25257287 */ /* 0x000fe4000c000000 */
[----:B------:R-:W-:Y:S01]  /*c620*/  UIMAD UR9, UR15, UR36, URZ ;  /* 0x000000240f0972a4 */ /* 0x000fe2000f8e023f */
[----:B------:R-:W-:Y:S01]  /*c630*/  IMAD.MOV.U32 R3, RZ, RZ, R34 ;  /* 0x000000ffff037224 */ /* 0x000fe200078e0022 */
[----:B------:R-:W-:Y:S01]  /*c640*/  UIADD3 UR13, UR13, UR16, URZ ;  /* 0x000000100d0d7290 */ /* 0x000fe2000fffe03f */
[----:B-1----:R-:W-:Y:S01]  /*c650*/  @P1 SHF.R.U32.HI R3, RZ, R33, R28 ;  /* 0x00000021ff031219 */ /* 0x002fe2000001161c */
[----:B------:R-:W-:-:S02]  /*c660*/  UIMAD.WIDE.U32 UR16, UR14, UR36, URZ ;  /* 0x000000240e1072a5 */ /* 0x000fc4000f8e003f */
[----:B------:R-:W-:Y:S02]  /*c670*/  UIMAD UR9, UR14, UR37, UR9 ;  /* 0x000000250e0972a4 */ /* 0x000fe4000f8e0209 */
[----:B------:R-:W-:Y:S01]  /*c680*/  UIADD3 UR18, UR23, UR18, URZ ;  /* 0x0000001217127290 */ /* 0x000fe2000fffe03f */
[----:B------:R-:W-:Y:S01]  /*c690*/  IMAD.U32 R28, RZ, RZ, UR22 ;  /* 0x00000016ff1c7e24 */ /* 0x000fe2000f8e00ff */
[----:B------:R-:W-:Y:S01]  /*c6a0*/  UIADD3 UR9, UR17, UR9, URZ ;  /* 0x0000000911097290 */ /* 0x000fe2000fffe03f */
[--C-:B------:R-:W-:Y:S02]  /*c6b0*/  IMAD.MOV R33, RZ, RZ, -R3.reuse ;  /* 0x000000ffff217224 */ /* 0x100fe400078e0a03 */
[----:B------:R-:W-:Y:S01]  /*c6c0*/  IMAD.U32 R29, RZ, RZ, UR23 ;  /* 0x00000017ff1d7e24 */ /* 0x000fe2000f8e00ff */
[----:B------:R-:W-:Y:S01]  /*c6d0*/  SHF.R.S32.HI R29, RZ, 0x1f, R3 ;  /* 0x0000001fff1d7819 */ /* 0x000fe20000011403 */
[----:B------:R-:W-:Y:S02]  /*c6e0*/  IMAD R33, R130, R33, R34 ;  /* 0x0000002182217224 */ /* 0x000fe400078e0222 */
[----:B------:R-:W-:Y:S01]  /*c6f0*/  IMAD.U32 R32, RZ, RZ, UR18 ;  /* 0x00000012ff207e24 */ /* 0x000fe2000f8e00ff */
[----:B--2---:R-:W-:-:S13]  /*c700*/  @P0 R2UR UR4, R44 ;  /* 0x000000002c0402ca */ /* 0x004fda00000e0000 */
[----:B------:R-:W-:Y:S02]  /*c710*/  UIADD3 UR12, UP0, UP2, UR16, UR12, UR4 ;  /* 0x0000000c100c7290 */ /* 0x000fe4000fa1e004 */
[----:B------:R-:W-:Y:S01]  /*c720*/  USHF.R.S32.HI UR14, URZ, 0x1f, UR4 ;  /* 0x0000001f3f0e7899 */ /* 0x000fe20008011404 */
[----:B------:R-:W-:Y:S01]  /*c730*/  ULDC.64 UR16, c[0x0][0xba8] ;  /* 0x0002ea0000107ab9 */ /* 0x000fe20000000a00 */
[----:B------:R-:W-:Y:S02]  /*c740*/  @!UP1 ULDC UR16, c[0x0][0xb50] ;  /* 0x0002d40000109ab9 */ /* 0x000fe40000000800 */
[----:B------:R-:W-:Y:S01]  /*c750*/  UIADD3.X UR9, UR9, UR13, UR14, UP0, UP2 ;  /* 0x0000000d09097290 */ /* 0x000fe200087e440e */
[----:B------:R-:W-:Y:S01]  /*c760*/  IADD3 R28, P2, P3, R3, UR12, R28 ;  /* 0x0000000c031c7c10 */ /* 0x000fe2000fb5e01c */
[----:B------:R-:W-:Y:S01]  /*c770*/  @!UP1 ULDC UR17, c[0x0][0xb54] ;  /* 0x0002d50000119ab9 */ /* 0x000fe20000000800 */
[----:B------:R-:W-:Y:S01]  /*c780*/  ULDC.64 UR12, c[0x0][UR20+0x210] ;  /* 0x00008400140c7abb */ /* 0x000fe20008000a00 */
[----:B------:R-:W-:Y:S01]  /*c790*/  SHF.R.S32.HI R3, RZ, 0x1f, R33 ;  /* 0x0000001fff037819 */ /* 0x000fe20000011421 */
[----:B------:R-:W-:Y:S01]  /*c7a0*/  IMAD R30, R33, UR13, RZ ;  /* 0x0000000d211e7c24 */ /* 0x000fe2000f8e02ff */
[----:B------:R-:W-:-:S03]  /*c7b0*/  IADD3.X R29, R29, UR9, R32, P2, P3 ;  /* 0x000000091d1d7c10 */ /* 0x000fc600097e6420 */
[----:B------:R-:W-:Y:S02]  /*c7c0*/  IMAD R3, R3, UR12, R30 ;  /* 0x0000000c03037c24 */ /* 0x000fe4000f8e021e */
[----:B------:R-:W-:-:S04]  /*c7d0*/  IMAD.WIDE.U32 R28, R33, UR12, R28 ;  /* 0x0000000c211c7c25 */ /* 0x000fc8000f8e001c */
[----:B------:R-:W-:Y:S01]  /*c7e0*/  IMAD.IADD R3, R29, 0x1, R3 ;  /* 0x000000011d037824 */ /* 0x000fe200078e0203 */
[----:B------:R-:W-:-:S04]  /*c7f0*/  LEA R35, P2, R28, UR16, 0x2 ;  /* 0x000000101c237c11 */ /* 0x000fc8000f8410ff */
[----:B------:R-:W-:Y:S01]  /*c800*/  LEA.HI.X R36, R28, UR17, R3, 0x2, P2 ;  /* 0x000000111c247c11 */ /* 0x000fe200090f1403 */
[----:B------:R-:W-:Y:S08]  /*c810*/  @P4 BRA `(.L_x_165) ;  /* 0x0000000000104947 */ /* 0x000ff00003800000 */
[----:B------:R-:W-:Y:S05]  /*c820*/  @!P0 BRA `(.L_x_165) ;  /* 0x00000000000c8947 */ /* 0x000fea0003800000 */
[----:B------:R-:W2:Y:S04]  /*c830*/  LDG.E R28, desc[UR50][R52.64] ;  /* 0x00000032341c7981 */ /* 0x000ea8000c1e1900 */
[----:B-----5:R-:W2:Y:S02]  /*c840*/  LDG.E R31, desc[UR50][R52.64+0x4] ;  /* 0x00000432341f7981 */ /* 0x020ea4000c1e1900 */
[----:B--2---:R-:W-:-:S07]  /*c850*/  IMAD.IADD R31, R31, 0x1, -R28 ;  /* 0x000000011f1f7824 */ /* 0x004fce00078e0a1c */
.L_x_165:
[----:B------:R-:W2:Y:S01]  /*c860*/  LDL R3, [R1+0x34] ;  /* 0x0000340001037983 */ /* 0x000ea20000100800 */
[----:B------:R-:W-:Y:S01]  /*c870*/  IMAD.U32 R38, RZ, RZ, UR42 ;  /* 0x0000002aff267e24 */ /* 0x000fe2000f8e00ff */
[----:B------:R-:W-:Y:S02]  /*c880*/  LOP3.LUT P0, RZ, R237, 0x3, RZ, 0xc0, !PT ;  /* 0x00000003edff7812 */ /* 0x000fe4000780c0ff */
[----:B------:R-:W-:Y:S04]  /*c890*/  SHFL.IDX PT, R28, R35, RZ, 0x1c1f ;  /* 0x001c1fff231c7589 */ /* 0x000fe800000e0000 */
[----:B------:R-:W0:Y:S04]  /*c8a0*/  SHFL.IDX PT, R29, R36, RZ, 0x1c1f ;  /* 0x001c1fff241d7589 */ /* 0x000e2800000e0000 */
[----:B------:R-:W-:Y:S04]  /*c8b0*/  SHFL.IDX PT, R32, R35, 0x1, 0x1c1f ;  /* 0x003c1f0023207f89 */ /* 0x000fe800000e0000 */
[----:B------:R-:W1:Y:S01]  /*c8c0*/  SHFL.IDX PT, R33, R36, 0x1, 0x1c1f ;  /* 0x003c1f0024217f89 */ /* 0x000e6200000e0000 */
[----:B--2---:R-:W-:-:S02]  /*c8d0*/  IMAD R38, R38, 0x80, R3 ;  /* 0x0000008026267824 */ /* 0x004fc400078e0203 */
[----:B-----5:R-:W-:Y:S02]  /*c8e0*/  IMAD R3, R31, R130, RZ ;  /* 0x000000821f037224 */ /* 0x020fe400078e02ff */
[----:B------:R-:W-:-:S03]  /*c8f0*/  VIADD R30, R38, 0x8 ;  /* 0x00000008261e7836 */ /* 0x000fc60000000000 */
[-C--:B------:R-:W-:Y:S02]  /*c900*/  ISETP.GE.OR P2, PT, R38, R3.reuse, P0 ;  /* 0x000000032600720c */ /* 0x080fe40000746670 */
[----:B------:R-:W-:-:S11]  /*c910*/  ISETP.GE.OR P0, PT, R30, R3, P0 ;  /* 0x000000031e00720c */ /* 0x000fd60000706670 */
[----:B0-----:R0:W-:Y:S04]  /*c920*/  @!P2 ST.E desc[UR50][R28.64], R0 ;  /* 0x000000001c00a985 */ /* 0x0011e8000c101932 */
[----:B-1----:R0:W-:Y:S01]  /*c930*/  @!P0 ST.E desc[UR50][R32.64], R2 ;  /* 0x0000000220008985 */ /* 0x0021e2000c101932 */
[----:B------:R-:W-:-:S13]  /*c940*/  PLOP3.LUT P0, PT, PT, PT, UP1, 0x80, 0x0 ;  /* 0x000000000000781c */ /* 0x000fda0003f0f018 */
[----:B0-----:R-:W-:Y:S05]  /*c950*/  @P0 BRA `(.L_x_166) ;  /* 0x0000000c004c0947 */ /* 0x001fea0003800000 */
[----:B------:R-:W-:Y:S01]  /*c960*/  IMAD.SHL.U32 R67, R16, 0x8, RZ ;  /* 0x0000000810437824 */ /* 0x000fe200078e00ff */
[----:B------:R-:W0:Y:S01]  /*c970*/  @P1 LDC R21, c[0x0][0xbec] ;  /* 0x0002fb00ff151b82 */ /* 0x000e220000000800 */
[----:B------:R-:W-:Y:S01]  /*c980*/  IMAD.MOV.U32 R5, RZ, RZ, 0x2 ;  /* 0x00000002ff057424 */ /* 0x000fe200078e00ff */
[----:B------:R-:W-:Y:S01]  /*c990*/  ULDC.64 UR12, c[0x0][0xaa0] ;  /* 0x0002a800000c7ab9 */ /* 0x000fe20000000a00 */
[----:B------:R-:W-:-:S04]  /*c9a0*/  IMAD R4, R236, 0x40, R67 ;  /* 0x00000040ec047824 */ /* 0x000fc800078e0243 */
[----:B------:R-:W-:Y:S01]  /*c9b0*/  IMAD.WIDE R4, R4, R5, UR10 ;  /* 0x0000000a04047e25 */ /* 0x000fe2000f8e0205 */
[----:B------:R-:W1:Y:S02]  /*c9c0*/  @P1 LDC R63, c[0x0][0xbf0] ;  /* 0x0002fc00ff3f1b82 */ /* 0x000e640000000800 */
[C---:B------:R-:W-:Y:S01]  /*c9d0*/  IADD3 R33, P2, R4.reuse, 0x5000, RZ ;  /* 0x0000500004217810 */ /* 0x040fe20007f5e0ff */
[----:B------:R-:W-:Y:S01]  /*c9e0*/  UIMAD UR9, UR14, UR12, URZ ;  /* 0x0000000c0e0972a4 */ /* 0x000fe2000f8e023f */
[C---:B------:R-:W-:Y:S02]  /*c9f0*/  IADD3 R9, P4, R4.reuse, 0x1000, RZ ;  /* 0x0000100004097810 */ /* 0x040fe40007f9e0ff */
[----:B------:R-:W-:Y:S02]  /*ca00*/  LOP3.LUT R32, R33, 0x380, RZ, 0xc0, !PT ;  /* 0x0000038021207812 */ /* 0x000fe400078ec0ff */
[----:B------:R-:W-:Y:S01]  /*ca10*/  IADD3 R13, P3, R4, 0x2000, RZ ;  /* 0x00002000040d7810 */ /* 0x000fe20007f7e0ff */
[----:B------:R-:W-:Y:S01]  /*ca20*/  UIMAD.WIDE.U32 UR10, UR4, UR12, URZ ;  /* 0x0000000c040a72a5 */ /* 0x000fe2000f8e003f */
[----:B------:R-:W-:-:S02]  /*ca30*/  SHF.R.U64 R32, R32, 0x3, RZ ;  /* 0x0000000320207819 */ /* 0x000fc400000012ff */
[----:B------:R-:W-:Y:S01]  /*ca40*/  IADD3 R25, P6, R4, 0x3000, RZ ;  /* 0x0000300004197810 */ /* 0x000fe20007fde0ff */
[----:B------:R-:W-:Y:S01]  /*ca50*/  IMAD.U32 R61, RZ, RZ, UR42 ;  /* 0x0000002aff3d7e24 */ /* 0x000fe2000f8e00ff */
[----:B------:R-:W-:Y:S01]  /*ca60*/  LOP3.LUT R32, R32, R33, RZ, 0x3c, !PT ;  /* 0x0000002120207212 */ /* 0x000fe200078e3cff */
[--C-:B------:R-:W-:Y:S01]  /*ca70*/  IMAD.X R33, RZ, RZ, R5.reuse, P2 ;  /* 0x000000ffff217224 */ /* 0x100fe200010e0605 */
[C---:B------:R-:W-:Y:S02]  /*ca80*/  IADD3 R7, P2, R4.reuse, 0xb000, RZ ;  /* 0x0000b00004077810 */ /* 0x040fe40007f5e0ff */
[----:B------:R-:W-:Y:S01]  /*ca90*/  IADD3 R29, P5, R4, 0x4000, RZ ;  /* 0x00004000041d7810 */ /* 0x000fe20007fbe0ff */
[----:B------:R-:W-:Y:S01]  /*caa0*/  ULDC.64 UR14, c[0x0][0xaf0] ;  /* 0x0002bc00000e7ab9 */ /* 0x000fe20000000a00 */
[----:B------:R-:W-:Y:S01]  /*cab0*/  LOP3.LUT R0, R7, 0x380, RZ, 0xc0, !PT ;  /* 0x0000038007007812 */ /* 0x000fe200078ec0ff */
[----:B------:R-:W-:Y:S01]  /*cac0*/  UIMAD UR9, UR4, UR13, UR9 ;  /* 0x0000000d040972a4 */ /* 0x000fe2000f8e0209 */
[----:B------:R-:W-:Y:S01]  /*cad0*/  LOP3.LUT R8, R9, 0x380, RZ, 0xc0, !PT ;  /* 0x0000038009087812 */ /* 0x000fe200078ec0ff */
[----:B------:R-:W-:Y:S01]  /*cae0*/  IMAD.X R57, RZ, RZ, R5, P2 ;  /* 0x000000ffff397224 */ /* 0x000fe200010e0605 */
[----:B------:R-:W-:Y:S01]  /*caf0*/  SHF.R.U64 R0, R0, 0x3, RZ ;  /* 0x0000000300007819 */ /* 0x000fe200000012ff */
[----:B------:R-:W5:Y:S01]  /*cb00*/  LD.E.128 R32, desc[UR50][R32.64] ;  /* 0x0000003220207980 */ /* 0x000f62000c101d00 */
[----:B------:R-:W-:Y:S01]  /*cb10*/  LOP3.LUT R12, R13, 0x380, RZ, 0xc0, !PT ;  /* 0x000003800d0c7812 */ /* 0x000fe200078ec0ff */
[----:B------:R-:W-:Y:S01]  /*cb20*/  ULDC.64 UR12, c[0x0][0xae8] ;  /* 0x0002ba00000c7ab9 */ /* 0x000fe20000000a00 */
[----:B------:R-:W-:-:S02]  /*cb30*/  LOP3.LUT R24, R25, 0x380, RZ, 0xc0, !PT ;  /* 0x0000038019187812 */ /* 0x000fc400078ec0ff */
[----:B------:R-:W-:Y:S02]  /*cb40*/  LOP3.LUT R28, R29, 0x380, RZ, 0xc0, !PT ;  /* 0x000003801d1c7812 */ /* 0x000fe400078ec0ff */
[----:B------:R-:W-:Y:S01]  /*cb50*/  LOP3.LUT R56, R0, R7, RZ, 0x3c, !PT ;  /* 0x0000000700387212 */ /* 0x000fe200078e3cff */
[----:B------:R-:W-:Y:S01]  /*cb60*/  IMAD R0, R16, 0x20, R236 ;  /* 0x0000002010007824 */ /* 0x000fe200078e02ec */
[----:B------:R-:W-:Y:S01]  /*cb70*/  SHF.R.U64 R8, R8, 0x3, RZ ;  /* 0x0000000308087819 */ /* 0x000fe200000012ff */
[----:B------:R-:W-:Y:S01]  /*cb80*/  UIADD3 UR11, UR11, UR9, URZ ;  /* 0x000000090b0b7290 */ /* 0x000fe2000fffe03f */
[----:B------:R-:W-:Y:S02]  /*cb90*/  SHF.R.U64 R12, R12, 0x3, RZ ;  /* 0x000000030c0c7819 */ /* 0x000fe400000012ff */
[----:B------:R-:W-:Y:S02]  /*cba0*/  SHF.R.U64 R24, R24, 0x3, RZ ;  /* 0x0000000318187819 */ /* 0x000fe400000012ff */
[----:B------:R-:W-:Y:S01]  /*cbb0*/  SHF.R.U64 R28, R28, 0x3, RZ ;  /* 0x000000031c1c7819 */ /* 0x000fe200000012ff */
[----:B------:R-:W-:Y:S01]  /*cbc0*/  IMAD R2, R61, 0x80, R0 ;  /* 0x000000803d027824 */ /* 0x000fe200078e0200 */
[----:B------:R-:W-:Y:S01]  /*cbd0*/  USHF.R.S32.HI UR4, URZ, 0x1f, UR36 ;  /* 0x0000001f3f047899 */ /* 0x000fe20008011424 */
[----:B------:R-:W-:Y:S01]  /*cbe0*/  LOP3.LUT R8, R8, R9, RZ, 0x3c, !PT ;  /* 0x0000000908087212 */ /* 0x000fe200078e3cff */
[----:B------:R-:W-:Y:S01]  /*cbf0*/  UIMAD.WIDE.U32 UR10, UR39, UR12, UR10 ;  /* 0x0000000c270a72a5 */ /* 0x000fe2000f8e000a */
[----:B------:R-:W-:Y:S01]  /*cc00*/  LOP3.LUT R12, R12, R13, RZ, 0x3c, !PT ;  /* 0x0000000d0c0c7212 */ /* 0x000fe200078e3cff */
[--C-:B------:R-:W-:Y:S01]  /*cc10*/  IMAD.X R9, RZ, RZ, R5.reuse, P4 ;  /* 0x000000ffff097224 */ /* 0x100fe200020e0605 */
[----:B------:R-:W-:Y:S01]  /*cc20*/  LOP3.LUT R24, R24, R25, RZ, 0x3c, !PT ;  /* 0x0000001918187212 */ /* 0x000fe200078e3cff */
[--C-:B------:R-:W-:Y:S01]  /*cc30*/  IMAD.X R13, RZ, RZ, R5.reuse, P3 ;  /* 0x000000ffff0d7224 */ /* 0x100fe200018e0605 */
[----:B------:R-:W-:Y:S01]  /*cc40*/  LOP3.LUT R28, R28, R29, RZ, 0x3c, !PT ;  /* 0x0000001d1c1c7212 */ /* 0x000fe200078e3cff */
[--C-:B------:R-:W-:Y:S01]  /*cc50*/  IMAD.X R25, RZ, RZ, R5.reuse, P6 ;  /* 0x000000ffff197224 */ /* 0x100fe200030e0605 */
[C---:B------:R-:W-:Y:S01]  /*cc60*/  IADD3 R37, P0, R4.reuse, 0x6000, RZ ;  /* 0x0000600004257810 */ /* 0x040fe20007f1e0ff */
[----:B------:R-:W-:Y:S01]  /*cc70*/  IMAD.X R29, RZ, RZ, R5, P5 ;  /* 0x000000ffff1d7224 */ /* 0x000fe200028e0605 */
[----:B------:R-:W-:Y:S01]  /*cc80*/  IADD3 R41, P4, R4, 0x7000, RZ ;  /* 0x0000700004297810 */ /* 0x000fe20007f9e0ff */
[----:B0-----:R-:W-:Y:S01]  /*cc90*/  @P1 IMAD.HI.U32 R0, R2, R21, RZ ;  /* 0x0000001502001227 */ /* 0x001fe200078e00ff */
[C---:B------:R-:W-:Y:S01]  /*cca0*/  IADD3 R45, P3, R4.reuse, 0x8000, RZ ;  /* 0x00008000042d7810 */ /* 0x040fe20007f7e0ff */
[----:B------:R-:W-:Y:S01]  /*ccb0*/  UIMAD UR4, UR4, UR14, URZ ;  /* 0x0000000e040472a4 */ /* 0x000fe2000f8e023f */
[C---:B------:R-:W-:Y:S01]  /*ccc0*/  IADD3 R49, P6, R4.reuse, 0x9000, RZ ;  /* 0x0000900004317810 */ /* 0x040fe20007fde0ff */
[----:B------:R-:W-:Y:S01]  /*ccd0*/  UIMAD UR11, UR39, UR13, UR11 ;  /* 0x0000000d270b72a4 */ /* 0x000fe2000f8e020b */
[----:B------:R-:W-:Y:S01]  /*cce0*/  IADD3 R53, P5, R4, 0xa000, RZ ;  /* 0x0000a00004357810 */ /* 0x000fe20007fbe0ff */
[----:B------:R-:W-:Y:S01]  /*ccf0*/  IMAD.MOV.U32 R61, RZ, RZ, R2 ;  /* 0x000000ffff3d7224 */ /* 0x000fe200078e0002 */
[----:B------:R-:W-:Y:S01]  /*cd00*/  LOP3.LUT R36, R37, 0x380, RZ, 0xc0, !PT ;  /* 0x0000038025247812 */ /* 0x000fe200078ec0ff */
[----:B------:R-:W-:Y:S01]  /*cd10*/  UIMAD UR4, UR36, UR15, UR4 ;  /* 0x0000000f240472a4 */ /* 0x000fe2000f8e0204 */
[----:B------:R-:W-:Y:S01]  /*cd20*/  LOP3.LUT R40, R41, 0x380, RZ, 0xc0, !PT ;  /* 0x0000038029287812 */ /* 0x000fe200078ec0ff */
[----:B------:R-:W5:Y:S01]  /*cd30*/  LD.E.128 R12, desc[UR50][R12.64] ;  /* 0x000000320c0c7980 */ /* 0x000f62000c101d00 */
[----:B------:R-:W-:-:S02]  /*cd40*/  LOP3.LUT R44, R45, 0x380, RZ, 0xc0, !PT ;  /* 0x000003802d2c7812 */ /* 0x000fc400078ec0ff */
[----:B------:R-:W-:Y:S01]  /*cd50*/  LOP3.LUT R48, R49, 0x380, RZ, 0xc0, !PT ;  /* 0x0000038031307812 */ /* 0x000fe200078ec0ff */
[----:B------:R-:W5:Y:S01]  /*cd60*/  LD.E.128 R24, desc[UR50][R24.64] ;  /* 0x0000003218187980 */ /* 0x000f62000c101d00 */
[----:B------:R-:W-:Y:S01]  /*cd70*/  LOP3.LUT R52, R53, 0x380, RZ, 0xc0, !PT ;  /* 0x0000038035347812 */ /* 0x000fe200078ec0ff */
[----:B------:R-:W-:Y:S01]  /*cd80*/  UIMAD.WIDE.U32 UR36, UR36, UR14, UR10 ;  /* 0x0000000e242472a5 */ /* 0x000fe2000f8e000a */
[----:B------:R-:W-:Y:S01]  /*cd90*/  LOP3.LUT R11, R4, 0x380, RZ, 0xc0, !PT ;  /* 0x00000380040b7812 */ /* 0x000fe200078ec0ff */
[----:B------:R-:W5:Y:S01]  /*cda0*/  LD.E.128 R28, desc[UR50][R28.64] ;  /* 0x000000321c1c7980 */ /* 0x000f62000c101d00 */
[----:B-1----:R-:W-:Y:S02]  /*cdb0*/  @P1 SHF.R.U32.HI R61, RZ, R63, R0 ;  /* 0x0000003fff3d1219 */ /* 0x002fe40000011600 */
[----:B------:R-:W-:Y:S01]  /*cdc0*/  SHF.R.U64 R36, R36, 0x3, RZ ;  /* 0x0000000324247819 */ /* 0x000fe200000012ff */
[----:B------:R-:W5:Y:S01]  /*cdd0*/  LD.E.128 R56, desc[UR50][R56.64] ;  /* 0x0000003238387980 */ /* 0x000f62000c101d00 */
[----:B------:R-:W-:-:S02]  /*cde0*/  SHF.R.U64 R40, R40, 0x3, RZ ;  /* 0x0000000328287819 */ /* 0x000fc400000012ff */
[----:B------:R-:W-:Y:S02]  /*cdf0*/  SHF.R.U64 R44, R44, 0x3, RZ ;  /* 0x000000032c2c7819 */ /* 0x000fe400000012ff */
[----:B------:R-:W-:Y:S02]  /*ce00*/  SHF.R.U64 R48, R48, 0x3, RZ ;  /* 0x0000000330307819 */ /* 0x000fe400000012ff */
[----:B------:R-:W-:Y:S01]  /*ce10*/  SHF.R.U64 R52, R52, 0x3, RZ ;  /* 0x0000000334347819 */ /* 0x000fe200000012ff */
[----:B------:R-:W-:Y:S01]  /*ce20*/  UIADD3 UR4, UR37, UR4, URZ ;  /* 0x0000000425047290 */ /* 0x000fe2000fffe03f */
[----:B------:R-:W-:Y:S01]  /*ce30*/  SHF.R.U64 R11, R11, 0x3, RZ ;  /* 0x000000030b0b7819 */ /* 0x000fe200000012ff */
[--C-:B------:R-:W-:Y:S01]  /*ce40*/  IMAD.MOV R63, RZ, RZ, -R61.reuse ;  /* 0x000000ffff3f7224 */ /* 0x100fe200078e0a3d */
[----:B------:R-:W-:Y:S01]  /*ce50*/  SHF.R.S32.HI R0, RZ, 0x1f, R61 ;  /* 0x0000001fff007819 */ /* 0x000fe2000001143d */
[----:B------:R-:W-:Y:S01]  /*ce60*/  ULDC.64 UR10, c[0x0][0xae0] ;  /* 0x0002b800000a7ab9 */ /* 0x000fe20000000a00 */
[----:B------:R-:W-:Y:S01]  /*ce70*/  LOP3.LUT R36, R36, R37, RZ, 0x3c, !PT ;  /* 0x0000002524247212 */ /* 0x000fe200078e3cff */
[--C-:B------:R-:W-:Y:S01]  /*ce80*/  IMAD.X R37, RZ, RZ, R5.reuse, P0 ;  /* 0x000000ffff257224 */ /* 0x100fe200000e0605 */
[----:B------:R-:W-:Y:S01]  /*ce90*/  LOP3.LUT R40, R40, R41, RZ, 0x3c, !PT ;  /* 0x0000002928287212 */ /* 0x000fe200078e3cff */
[--C-:B------:R-:W-:Y:S01]  /*cea0*/  IMAD.X R41, RZ, RZ, R5.reuse, P4 ;  /* 0x000000ffff297224 */ /* 0x100fe200020e0605 */
[----:B------:R-:W-:Y:S01]  /*ceb0*/  LOP3.LUT R44, R44, R45, RZ, 0x3c, !PT ;  /* 0x0000002d2c2c7212 */ /* 0x000fe200078e3cff */
[--C-:B------:R-:W-:Y:S01]  /*cec0*/  IMAD.X R45, RZ, RZ, R5.reuse, P3 ;  /* 0x000000ffff2d7224 */ /* 0x100fe200018e0605 */
[----:B------:R-:W-:Y:S01]  /*ced0*/  LOP3.LUT R48, R48, R49, RZ, 0x3c, !PT ;  /* 0x0000003130307212 */ /* 0x000fe200078e3cff */
[--C-:B------:R-:W-:Y:S01]  /*cee0*/  IMAD.X R49, RZ, RZ, R5.reuse, P6 ;  /* 0x000000ffff317224 */ /* 0x100fe200030e0605 */
[----:B------:R-:W-:Y:S01]  /*cef0*/  LOP3.LUT R52, R52, R53, RZ, 0x3c, !PT ;  /* 0x0000003534347212 */ /* 0x000fe200078e3cff */
[----:B------:R-:W-:Y:S01]  /*cf00*/  IMAD.X R53, RZ, RZ, R5, P5 ;  /* 0x000000ffff357224 */ /* 0x000fe200028e0605 */
[----:B------:R-:W-:Y:S01]  /*cf10*/  LOP3.LUT R4, R11, R4, RZ, 0x3c, !PT ;  /* 0x000000040b047212 */ /* 0x000fe200078e3cff */
[----:B------:R-:W-:Y:S01]  /*cf20*/  IMAD R0, R0, UR10, RZ ;  /* 0x0000000a00007c24 */ /* 0x000fe2000f8e02ff */
[----:B------:R-:W5:Y:S01]  /*cf30*/  LD.E.128 R8, desc[UR50][R8.64] ;  /* 0x0000003208087980 */ /* 0x000f62000c101d00 */
[----:B------:R-:W-:-:S02]  /*cf40*/  IMAD R63, R130, R63, R2 ;  /* 0x0000003f823f7224 */ /* 0x000fc400078e0202 */
[----:B------:R-:W-:Y:S01]  /*cf50*/  IMAD.U32 R21, RZ, RZ, UR37 ;  /* 0x00000025ff157e24 */ /* 0x000fe2000f8e00ff */
[----:B------:R-:W5:Y:S01]  /*cf60*/  LD.E.128 R4, desc[UR50][R4.64] ;  /* 0x0000003204047980 */ /* 0x000f62000c101d00 */
[----:B------:R-:W-:Y:S02]  /*cf70*/  IMAD.U32 R20, RZ, RZ, UR36 ;  /* 0x00000024ff147e24 */ /* 0x000fe4000f8e00ff */
[----:B------:R-:W-:Y:S01]  /*cf80*/  IMAD.U32 R21, RZ, RZ, UR4 ;  /* 0x00000004ff157e24 */ /* 0x000fe2000f8e00ff */
[----:B------:R-:W5:Y:S01]  /*cf90*/  LD.E.128 R36, desc[UR50][R36.64] ;  /* 0x0000003224247980 */ /* 0x000f62000c101d00 */
[C---:B------:R-:W-:Y:S01]  /*cfa0*/  IMAD R65, R61.reuse, UR11, R0 ;  /* 0x0000000b3d417c24 */ /* 0x040fe2000f8e0200 */
[----:B------:R-:W-:Y:S01]  /*cfb0*/  SHF.R.S32.HI R0, RZ, 0x1f, R63 ;  /* 0x0000001fff007819 */ /* 0x000fe2000001143f */
[----:B------:R-:W-:Y:S01]  /*cfc0*/  IMAD.WIDE.U32 R20, R61, UR10, R20 ;  /* 0x0000000a3d147c25 */ /* 0x000fe2000f8e0014 */
[----:B------:R-:W5:Y:S01]  /*cfd0*/  LD.E.128 R40, desc[UR50][R40.64] ;  /* 0x0000003228287980 */ /* 0x000f62000c101d00 */
[----:B------:R-:W-:-:S03]  /*cfe0*/  ULDC.64 UR10, c[0x0][0xad8] ;  /* 0x0002b600000a7ab9 */ /* 0x000fc60000000a00 */
[----:B------:R-:W5:Y:S01]  /*cff0*/  LD.E.128 R44, desc[UR50][R44.64] ;  /* 0x000000322c2c7980 */ /* 0x000f62000c101d00 */
[----:B------:R-:W-:-:S03]  /*d000*/  IMAD.U32 R61, RZ, RZ, UR42 ;  /* 0x0000002aff3d7e24 */ /* 0x000fc6000f8e00ff */
[----:B------:R-:W5:Y:S04]  /*d010*/  LD.E.128 R48, desc[UR50][R48.64] ;  /* 0x0000003230307980 */ /* 0x000f68000c101d00 */
[----:B------:R-:W5:Y:S01]  /*d020*/  LD.E.128 R52, desc[UR50][R52.64] ;  /* 0x0000003234347980 */ /* 0x000f62000c101d00 */
[----:B------:R-:W-:Y:S01]  /*d030*/  @!PT LDS RZ, [RZ] ;  /* 0x00000000fffff984 */ /* 0x000fe20000000800 */
[----:B------:R-:W-:Y:S01]  /*d040*/  @!PT LDS RZ, [RZ] ;  /* 0x00000000fffff984 */ /* 0x000fe20000000800 */
[----:B------:R-:W-:Y:S01]  /*d050*/  @!PT LDS RZ, [RZ] ;  /* 0x00000000fffff984 */ /* 0x000fe20000000800 */
[----:B------:R-:W-:Y:S01]  /*d060*/  @!PT LDS RZ, [RZ] ;  /* 0x00000000fffff984 */ /* 0x000fe20000000800 */
[----:B------:R0:W-:Y:S06]  /*d070*/  MEMBAR.ALL.CTA ;  /* 0x0000000000007992 */ /* 0x0001ec0000008000 */
[----:B0-----:R-:W0:Y:S01]  /*d080*/  FENCE.VIEW.ASYNC.S ;  /* 0x00000000000073c6 */ /* 0x001e220000000000 */
[----:B------:R-:W-:-:S02]  /*d090*/  IMAD R2, R0, UR10, RZ ;  /* 0x0000000a00027c24 */ /* 0x000fc4000f8e02ff */
[----:B------:R-:W-:Y:S02]  /*d0a0*/  IMAD R66, R61, 0x80, R236 ;  /* 0x000000803d427824 */ /* 0x000fe400078e02ec */
[----:B------:R-:W-:Y:S02]  /*d0b0*/  IMAD.IADD R21, R21, 0x1, R65 ;  /* 0x0000000115157824 */ /* 0x000fe400078e0241 */
[C---:B------:R-:W-:Y:S02]  /*d0c0*/  IMAD R61, R63.reuse, UR11, R2 ;  /* 0x0000000b3f3d7c24 */ /* 0x040fe4000f8e0202 */
[C---:B------:R-:W-:Y:S01]  /*d0d0*/  VIADD R2, R66.reuse, 0x40 ;  /* 0x0000004042027836 */ /* 0x040fe20000000000 */
[----:B------:R-:W-:Y:S01]  /*d0e0*/  UIADD3 UR8, UR8, 0x33420, URZ ;  /* 0x0003342008087890 */ /* 0x000fe2000fffe03f */
[----:B------:R-:W-:Y:S01]  /*d0f0*/  IMAD.WIDE.U32 R20, R63, UR10, R20 ;  /* 0x0000000a3f147c25 */ /* 0x000fe2000f8e0014 */
[-C--:B------:R-:W-:Y:S01]  /*d100*/  ISETP.GE.AND P2, PT, R66, R3.reuse, PT ;  /* 0x000000034200720c */ /* 0x080fe20003f46270 */
[----:B------:R-:W-:Y:S01]  /*d110*/  ULDC.64 UR10, c[0x0][0xa80] ;  /* 0x0002a000000a7ab9 */ /* 0x000fe20000000a00 */
[----:B------:R-:W-:Y:S01]  /*d120*/  ISETP.GE.AND P1, PT, R2, R3, PT ;  /* 0x000000030200720c */ /* 0x000fe20003f26270 */
[----:B------:R-:W-:Y:S01]  /*d130*/  IMAD.IADD R21, R21, 0x1, R61 ;  /* 0x0000000115157824 */ /* 0x000fe200078e023d */
[----:B------:R-:W-:Y:S01]  /*d140*/  UPRMT UR8, URZ, 0x654, UR8 ;  /* 0x000006543f087896 */ /* 0x000fe20008000008 */
[----:B------:R-:W-:Y:S01]  /*d150*/  LEA R2, P3, R20, UR10, 0x1 ;  /* 0x0000000a14027c11 */ /* 0x000fe2000f8608ff */
[----:B------:R-:W-:-:S03]  /*d160*/  VIADD R0, R66, 0x20 ;  /* 0x0000002042007836 */ /* 0x000fc60000000000 */
[----:B------:R-:W-:Y:S01]  /*d170*/  LEA.HI.X R64, R20, UR11, R21, 0x1, P3 ;  /* 0x0000000b14407c11 */ /* 0x000fe200098f0c15 */
[C---:B------:R-:W-:Y:S01]  /*d180*/  VIADD R69, R67.reuse, 0x40 ;  /* 0x0000004043457836 */ /* 0x040fe20000000000 */
[----:B------:R-:W-:Y:S01]  /*d190*/  ISETP.GE.AND P0, PT, R0, R3, PT ;  /* 0x000000030000720c */ /* 0x000fe20003f06270 */
[----:B------:R-:W-:Y:S01]  /*d1a0*/  VIADD R71, R67, 0x80 ;  /* 0x0000008043477836 */ /* 0x000fe20000000000 */
[----:B0-----:R-:W-:Y:S01]  /*d1b0*/  SYNCS.ARRIVE.TRANS64.RED.A1T0 RZ, [UR8], RZ ;  /* 0x000000ffffff79a7 */ /* 0x001fe20008100408 */
[----:B------:R0:W1:Y:S01]  /*d1c0*/  SHFL.IDX PT, R62, R2, RZ, 0x181f ;  /* 0x00181fff023e7589 */ /* 0x00006200000e0000 */
[----:B------:R-:W-:Y:S03]  /*d1d0*/  BSSY B1, `(.L_x_167) ;  /* 0x0000013000017945 */ /* 0x000fe60003800000 */
[----:B------:R0:W2:Y:S01]  /*d1e0*/  SHFL.IDX PT, R0, R64, RZ, 0x181f ;  /* 0x00181fff40007589 */ /* 0x0000a200000e0000 */
[----:B------:R-:W-:-:S02]  /*d1f0*/  SHF.R.S32.HI R65, RZ, 0x1f, R67 ;  /* 0x0000001fff417819 */ /* 0x000fc40000011443 */
[----:B------:R-:W-:Y:S02]  /*d200*/  SHF.R.S32.HI R68, RZ, 0x1f, R69 ;  /* 0x0000001fff447819 */ /* 0x000fe40000011445 */
[----:B------:R-:W-:Y:S01]  /*d210*/  SHF.R.S32.HI R70, RZ, 0x1f, R71 ;  /* 0x0000001fff467819 */ /* 0x000fe20000011447 */
[----:B------:R-:W-:Y:S06]  /*d220*/  @P2 BRA `(.L_x_168) ;  /* 0x0000000000342947 */ /* 0x000fec0003800000 */
[----:B------:R-:W-:Y:S02]  /*d230*/  ULDC UR4, c[0x0][0xac8] ;  /* 0x0002b20000047ab9 */ /* 0x000fe40000000800 */
[----:B------:R-:W-:Y:S02]  /*d240*/  ISETP.GE.AND P4, PT, R67, UR4, PT ;  /* 0x0000000443007c0c */ /* 0x000fe4000bf86270 */
[----:B------:R-:W-:Y:S02]  /*d250*/  ISETP.GE.AND P3, PT, R69, UR4, PT ;  /* 0x0000000445007c0c */ /* 0x000fe4000bf66270 */
[----:B------:R-:W-:-:S09]  /*d260*/  ISETP.GE.AND P2, PT, R71, UR4, PT ;  /* 0x0000000447007c0c */ /* 0x000fd2000bf46270 */
[-C--:B-1----:R-:W-:Y:S02]  /*d270*/  @!P4 LEA R20, P6, R67, R62.reuse, 0x1 ;  /* 0x0000003e4314c211 */ /* 0x082fe400078c08ff */
[----:B------:R-:W-:Y:S02]  /*d280*/  @!P3 LEA R60, P5, R69, R62, 0x1 ;  /* 0x0000003e453cb211 */ /* 0x000fe400078a08ff */
[----:B--2---:R-:W-:Y:S02]  /*d290*/  @!P4 LEA.HI.X R21, R67, R0, R65, 0x1, P6 ;  /* 0x000000004315c211 */ /* 0x004fe400030f0c41 */
[----:B------:R-:W-:Y:S02]  /*d2a0*/  @!P2 LEA R62, P6, R71, R62, 0x1 ;  /* 0x0000003e473ea211 */ /* 0x000fe400078c08ff */
[-C--:B------:R-:W-:Y:S01]  /*d2b0*/  @!P3 LEA.HI.X R61, R69, R0.reuse, R68, 0x1, P5 ;  /* 0x00000000453db211 */ /* 0x080fe200028f0c44 */
[----:B-----5:R3:W-:Y:S01]  /*d2c0*/  @!P4 ST.E.128 desc[UR50][R20.64], R4 ;  /* 0x000000041400c985 */ /* 0x0207e2000c101d32 */
[----:B------:R-:W-:-:S03]  /*d2d0*/  @!P2 LEA.HI.X R63, R71, R0, R70, 0x1, P6 ;  /* 0x00000000473fa211 */ /* 0x000fc600030f0c46 */
[----:B------:R3:W-:Y:S04]  /*d2e0*/  @!P3 ST.E.128 desc[UR50][R60.64], R28 ;  /* 0x0000001c3c00b985 */ /* 0x0007e8000c101d32 */
[----:B------:R3:W-:Y:S02]  /*d2f0*/  @!P2 ST.E.128 desc[UR50][R62.64], R44 ;  /* 0x0000002c3e00a985 */ /* 0x0007e4000c101d32 */
.L_x_168:
[----:B------:R-:W-:Y:S05]  /*d300*/  BSYNC B1 ;  /* 0x0000000000017941 */ /* 0x000fea0003800000 */
.L_x_167:
[----:B--2---:R2:W4:Y:S01]  /*d310*/  SHFL.IDX PT, R0, R64, 0x1, 0x181f ;  /* 0x00381f0040007f89 */ /* 0x00452200000e0000 */
[----:B------:R-:W-:Y:S03]  /*d320*/  BSSY B1, `(.L_x_169) ;  /* 0x0000010000017945 */ /* 0x000fe60003800000 */
[----:B---3--:R2:W3:Y:S01]  /*d330*/  SHFL.IDX PT, R20, R2, 0x1, 0x181f ;  /* 0x00381f0002147f89 */ /* 0x0084e200000e0000 */
[----:B------:R-:W-:Y:S05]  /*d340*/  @P0 BRA `(.L_x_170) ;  /* 0x0000000000340947 */ /* 0x000fea0003800000 */
[----:B------:R-:W-:Y:S02]  /*d350*/  ULDC UR4, c[0x0][0xac8] ;  /* 0x0002b20000047ab9 */ /* 0x000fe40000000800 */
[----:B------:R-:W-:Y:S02]  /*d360*/  ISETP.GE.AND P4, PT, R67, UR4, PT ;  /* 0x0000000443007c0c */ /* 0x000fe4000bf86270 */
[----:B------:R-:W-:Y:S02]  /*d370*/  ISETP.GE.AND P5, PT, R69, UR4, PT ;  /* 0x0000000445007c0c */ /* 0x000fe4000bfa6270 */
[----:B------:R-:W-:-:S09]  /*d380*/  ISETP.GE.AND P6, PT, R71, UR4, PT ;  /* 0x0000000447007c0c */ /* 0x000fd2000bfc6270 */
[-C--:B---3-5:R-:W-:Y:S02]  /*d390*/  @!P4 LEA R4, P0, R67, R20.reuse, 0x1 ;  /* 0x000000144304c211 */ /* 0x0a8fe400078008ff */
[-C--:B------:R-:W-:Y:S02]  /*d3a0*/  @!P5 LEA R6, P2, R69, R20.reuse, 0x1 ;  /* 0x000000144506d211 */ /* 0x080fe400078408ff */
[----:B------:R-:W-:Y:S02]  /*d3b0*/  @!P6 LEA R20, P3, R71, R20, 0x1 ;  /* 0x000000144714e211 */ /* 0x000fe400078608ff */
[-C--:B----4-:R-:W-:Y:S02]  /*d3c0*/  @!P4 LEA.HI.X R5, R67, R0.reuse, R65, 0x1, P0 ;  /* 0x000000004305c211 */ /* 0x090fe400000f0c41 */
[-C--:B------:R-:W-:Y:S02]  /*d3d0*/  @!P5 LEA.HI.X R7, R69, R0.reuse, R68, 0x1, P2 ;  /* 0x000000004507d211 */ /* 0x080fe400010f0c44 */
[----:B------:R-:W-:Y:S01]  /*d3e0*/  @!P6 LEA.HI.X R21, R71, R0, R70, 0x1, P3 ;  /* 0x000000004715e211 */ /* 0x000fe200018f0c46 */
[----:B------:R3:W-:Y:S04]  /*d3f0*/  @!P4 ST.E.128 desc[UR50][R4.64], R8 ;  /* 0x000000080400c985 */ /* 0x0007e8000c101d32 */
[----:B------:R3:W-:Y:S04]  /*d400*/  @!P5 ST.E.128 desc[UR50][R6.64], R32 ;  /* 0x000000200600d985 */ /* 0x0007e8000c101d32 */
[----:B------:R3:W-:Y:S02]  /*d410*/  @!P6 ST.E.128 desc[UR50][R20.64], R48 ;  /* 0x000000301400e985 */ /* 0x0007e4000c101d32 */
.L_x_170:
[----:B------:R-:W-:Y:S05]  /*d420*/  BSYNC B1 ;  /* 0x0000000000017941 */ /* 0x000fea0003800000 */
.L_x_169:
[----:B----4-:R4:W0:Y:S01]  /*d430*/  SHFL.IDX PT, R0, R64, 0x2, 0x181f ;  /* 0x00581f0040007f89 */ /* 0x01082200000e0000 */
[----:B------:R-:W-:Y:S03]  /*d440*/  BSSY B1, `(.L_x_171) ;  /* 0x0000010000017945 */ /* 0x000fe60003800000 */
[----:B---3-5:R4:W3:Y:S01]  /*d450*/  SHFL.IDX PT, R8, R2, 0x2, 0x181f ;  /* 0x00581f0002087f89 */ /* 0x0288e200000e0000 */
[----:B------:R-:W-:Y:S05]  /*d460*/  @P1 BRA `(.L_x_172) ;  /* 0x0000000000341947 */ /* 0x000fea0003800000 */
[----:B------:R-:W-:Y:S02]  /*d470*/  ULDC UR4, c[0x0][0xac8] ;  /* 0x0002b20000047ab9 */ /* 0x000fe40000000800 */
[----:B------:R-:W-:Y:S02]  /*d480*/  ISETP.GE.AND P3, PT, R67, UR4, PT ;  /* 0x0000000443007c0c */ /* 0x000fe4000bf66270 */
[----:B------:R-:W-:Y:S02]  /*d490*/  ISETP.GE.AND P4, PT, R69, UR4, PT ;  /* 0x0000000445007c0c */ /* 0x000fe4000bf86270 */
[----:B------:R-:W-:-:S09]  /*d4a0*/  ISETP.GE.AND P5, PT, R71, UR4, PT ;  /* 0x0000000447007c0c */ /* 0x000fd2000bfa6270 */
[-C--:B---3--:R-:W-:Y:S02]  /*d4b0*/  @!P3 LEA R4, P0, R67, R8.reuse, 0x1 ;  /* 0x000000084304b211 */ /* 0x088fe400078008ff */
[-C--:B------:R-:W-:Y:S02]  /*d4c0*/  @!P4 LEA R6, P1, R69, R8.reuse, 0x1 ;  /* 0x000000084506c211 */ /* 0x080fe400078208ff */
[----:B------:R-:W-:Y:S02]  /*d4d0*/  @!P5 LEA R8, P2, R71, R8, 0x1 ;  /* 0x000000084708d211 */ /* 0x000fe400078408ff */
[-C--:B0-----:R-:W-:Y:S02]  /*d4e0*/  @!P3 LEA.HI.X R5, R67, R0.reuse, R65, 0x1, P0 ;  /* 0x000000004305b211 */ /* 0x081fe400000f0c41 */
[-C--:B------:R-:W-:Y:S02]  /*d4f0*/  @!P4 LEA.HI.X R7, R69, R0.reuse, R68, 0x1, P1 ;  /* 0x000000004507c211 */ /* 0x080fe400008f0c44 */
[----:B------:R-:W-:Y:S01]  /*d500*/  @!P5 LEA.HI.X R9, R71, R0, R70, 0x1, P2 ;  /* 0x000000004709d211 */ /* 0x000fe200010f0c46 */
[----:B------:R0:W-:Y:S04]  /*d510*/  @!P3 ST.E.128 desc[UR50][R4.64], R12 ;  /* 0x0000000c0400b985 */ /* 0x0001e8000c101d32 */
[----:B------:R0:W-:Y:S04]  /*d520*/  @!P4 ST.E.128 desc[UR50][R6.64], R36 ;  /* 0x000000240600c985 */ /* 0x0001e8000c101d32 */
[----:B------:R0:W-:Y:S02]  /*d530*/  @!P5 ST.E.128 desc[UR50][R8.64], R52 ;  /* 0x000000340800d985 */ /* 0x0001e4000c101d32 */
.L_x_172:
[----:B------:R-:W-:Y:S05]  /*d540*/  BSYNC B1 ;  /* 0x0000000000017941 */ /* 0x000fea0003800000 */
.L_x_171:
[----:B0-----:R-:W-:Y:S01]  /*d550*/  VIADD R0, R66, 0x60 ;  /* 0x0000006042007836 */ /* 0x001fe20000000000 */
[----:B--2-4-:R-:W0:Y:S04]  /*d560*/  SHFL.IDX PT, R64, R64, 0x3, 0x181f ;  /* 0x00781f0040407f89 */ /* 0x014e2800000e0000 */
[----:B------:R-:W-:Y:S01]  /*d570*/  ISETP.GE.AND P0, PT, R0, R3, PT ;  /* 0x000000030000720c */ /* 0x000fe20003f06270 */
[----:B------:R2:W4:-:S12]  /*d580*/  SHFL.IDX PT, R6, R2, 0x3, 0x181f ;  /* 0x00781f0002067f89 */ /* 0x00051800000e0000 */
[----:B--2---:R-:W-:Y:S05]  /*d590*/  @P0 BRA `(.L_x_173) ;  /* 0x0000002000200947 */ /* 0x004fea0003800000 */
[----:B------:R-:W-:Y:S02]  /*d5a0*/  ULDC UR4, c[0x0][0xac8] ;  /* 0x0002b20000047ab9 */ /* 0x000fe40000000800 */
[----:B------:R-:W-:Y:S02]  /*d5b0*/  ISETP.GE.AND P2, PT, R67, UR4, PT ;  /* 0x0000000443007c0c */ /* 0x000fe4000bf46270 */
[----:B------:R-:W-:-:S11]  /*d5c0*/  ISETP.GE.AND P3, PT, R69, UR4, PT ;  /* 0x0000000445007c0c */ /* 0x000fd6000bf66270 */
[-C--:B----4-:R-:W-:Y:S02]  /*d5d0*/  @!P2 LEA R2, P0, R67, R6.reuse, 0x1 ;  /* 0x000000064302a211 */ /* 0x090fe400078008ff */
[----:B------:R-:W-:Y:S02]  /*d5e0*/  @!P3 LEA R4, P1, R69, R6, 0x1 ;  /* 0x000000064504b211 */ /* 0x000fe400078208ff */
[-C--:B0-----:R-:W-:Y:S02]  /*d5f0*/  @!P2 LEA.HI.X R3, R67, R64.reuse, R65, 0x1, P0 ;  /* 0x000000404303a211 */ /* 0x081fe400000f0c41 */
[----:B------:R-:W-:Y:S02]  /*d600*/  @!P3 LEA.HI.X R5, R69, R64, R68, 0x1, P1 ;  /* 0x000000404505b211 */ /* 0x000fe400008f0c44 */
[----:B------:R-:W-:Y:S01]  /*d610*/  ISETP.GE.AND P0, PT, R71, UR4, PT ;  /* 0x0000000447007c0c */ /* 0x000fe2000bf06270 */
[----:B------:R0:W-:Y:S04]  /*d620*/  @!P2 ST.E.128 desc[UR50][R2.64], R24 ;  /* 0x000000180200a985 */ /* 0x0001e8000c101d32 */
[----:B------:R0:W-:Y:S08]  /*d630*/  @!P3 ST.E.128 desc[UR50][R4.64], R40 ;  /* 0x000000280400b985 */ /* 0x0001f0000c101d32 */
[----:B------:R-:W-:Y:S05]  /*d640*/  @P0 BRA `(.L_x_173) ;  /* 0x0000001c00f40947 */ /* 0x000fea0003800000 */
[----:B0-----:R-:W-:-:S04]  /*d650*/  LEA R2, P0, R71, R6, 0x1 ;  /* 0x0000000647027211 */ /* 0x001fc800078008ff */
[----:B------:R-:W-:-:S05]  /*d660*/  LEA.HI.X R3, R71, R64, R70, 0x1, P0 ;  /* 0x0000004047037211 */ /* 0x000fca00000f0c46 */
[----:B------:R0:W-:Y:S01]  /*d670*/  ST.E.128 desc[UR50][R2.64], R56 ;  /* 0x0000003802007985 */ /* 0x0001e2000c101d32 */
[----:B------:R-:W-:Y:S05]  /*d680*/  BRA `(.L_x_173) ;  /* 0x0000001c00e47947 */ /* 0x000fea0003800000 */
.L_x_166:
[----:B------:R-:W-:Y:S01]  /*d690*/  ULDC.64 UR12, c[0x0][0xb08] ;  /* 0x0002c200000c7ab9 */ /* 0x000fe20000000a00 */
[----:B------:R-:W0:Y:S01]  /*d6a0*/  @P1 LDC R29, c[0x0][0xbec] ;  /* 0x0002fb00ff1d1b82 */ /* 0x000e220000000800 */
[----:B------:R-:W-:Y:S01]  /*d6b0*/  UIMAD UR9, UR14, UR12, URZ ;  /* 0x0000000c0e0972a4 */ /* 0x000fe2000f8e023f */
[----:B------:R-:W-:Y:S01]  /*d6c0*/  IMAD.MOV.U32 R31, RZ, RZ, R34 ;  /* 0x000000ffff1f7224 */ /* 0x000fe200078e0022 */
[----:B------:R-:W-:Y:S01]  /*d6d0*/  UIMAD.WIDE.U32 UR10, UR4, UR12, URZ ;  /* 0x0000000c040a72a5 */ /* 0x000fe2000f8e003f */
[----:B------:R-:W-:Y:S01]  /*d6e0*/  ISETP.GE.AND P0, PT, R38, R3, PT ;  /* 0x000000032600720c */ /* 0x000fe20003f06270 */
[----:B------:R-:W-:Y:S01]  /*d6f0*/  UIMAD UR9, UR4, UR13, UR9 ;  /* 0x0000000d040972a4 */ /* 0x000fe2000f8e0209 */
[----:B------:R-:W-:Y:S01]  /*d700*/  BSSY B1, `(.L_x_174) ;  /* 0x00000a6000017945 */ /* 0x000fe20003800000 */
[----:B------:R-:W-:Y:S01]  /*d710*/  USHF.R.S32.HI UR4, URZ, 0x1f, UR36 ;  /* 0x0000001f3f047899 */ /* 0x000fe20008011424 */
[----:B------:R-:W1:Y:S01]  /*d720*/  @P1 LDC R0, c[0x0][0xbf0] ;  /* 0x0002fc00ff001b82 */ /* 0x000e620000000800 */
[----:B------:R-:W-:Y:S01]  /*d730*/  UIADD3 UR11, UR11, UR9, URZ ;  /* 0x000000090b0b7290 */ /* 0x000fe2000fffe03f */
[----:B------:R-:W-:Y:S01]  /*d740*/  SHF.R.S32.HI R40, RZ, 0x1f, R19 ;  /* 0x0000001fff287819 */ /* 0x000fe20000011413 */
[----:B------:R-:W-:Y:S01]  /*d750*/  ULDC.64 UR12, c[0x0][0xb38] ;  /* 0x0002ce00000c7ab9 */ /* 0x000fe20000000a00 */
[----:B------:R-:W-:Y:S01]  /*d760*/  UIADD3 UR8, UR8, 0x33420, URZ ;  /* 0x0003342008087890 */ /* 0x000fe2000fffe03f */
[----:B------:R-:W-:Y:S01]  /*d770*/  SHF.R.S32.HI R42, RZ, 0x1f, R22 ;  /* 0x0000001fff2a7819 */ /* 0x000fe20000011416 */
[----:B------:R-:W-:Y:S01]  /*d780*/  UIMAD.WIDE.U32 UR10, UR39, UR12, UR10 ;  /* 0x0000000c270a72a5 */ /* 0x000fe2000f8e000a */
[----:B------:R-:W-:Y:S01]  /*d790*/  SHF.R.S32.HI R43, RZ, 0x1f, R23 ;  /* 0x0000001fff2b7819 */ /* 0x000fe20000011417 */
[----:B------:R-:W-:Y:S01]  /*d7a0*/  UPRMT UR8, URZ, 0x654, UR8 ;  /* 0x000006543f087896 */ /* 0x000fe20008000008 */
[----:B------:R-:W-:Y:S01]  /*d7b0*/  SHF.R.S32.HI R44, RZ, 0x1f, R220 ;  /* 0x0000001fff2c7819 */ /* 0x000fe200000114dc */
[----:B------:R-:W-:Y:S01]  /*d7c0*/  UIMAD UR11, UR39, UR13, UR11 ;  /* 0x0000000d270b72a4 */ /* 0x000fe2000f8e020b */
[----:B------:R-:W-:-:S02]  /*d7d0*/  SHF.R.S32.HI R45, RZ, 0x1f, R221 ;  /* 0x0000001fff2d7819 */ /* 0x000fc400000114dd */
[----:B------:R-:W-:Y:S01]  /*d7e0*/  ULDC.64 UR12, c[0x0][0xb40] ;  /* 0x0002d000000c7ab9 */ /* 0x000fe20000000a00 */
[----:B------:R-:W-:Y:S01]  /*d7f0*/  SHF.R.S32.HI R46, RZ, 0x1f, R222 ;  /* 0x0000001fff2e7819 */ /* 0x000fe200000114de */
[----:B------:R-:W-:Y:S01]  /*d800*/  UIMAD UR4, UR4, UR12, URZ ;  /* 0x0000000c040472a4 */ /* 0x000fe2000f8e023f */
[----:B0-----:R-:W-:Y:S01]  /*d810*/  @P1 IMAD.HI.U32 R29, R34, R29, RZ ;  /* 0x0000001d221d1227 */ /* 0x001fe200078e00ff */
[----:B------:R-:W-:Y:S01]  /*d820*/  SYNCS.ARRIVE.TRANS64.RED.A1T0 RZ, [UR8], RZ ;  /* 0x000000ffffff79a7 */ /* 0x000fe20008100408 */
[----:B------:R-:W-:Y:S01]  /*d830*/  SHF.R.S32.HI R47, RZ, 0x1f, R223 ;  /* 0x0000001fff2f7819 */ /* 0x000fe200000114df */
[----:B------:R-:W-:Y:S01]  /*d840*/  UIMAD UR4, UR36, UR13, UR4 ;  /* 0x0000000d240472a4 */ /* 0x000fe2000f8e0204 */
[----:B------:R-:W-:Y:S01]  /*d850*/  SHF.R.S32.HI R52, RZ, 0x1f, R224 ;  /* 0x0000001fff347819 */ /* 0x000fe200000114e0 */
[----:B------:R-:W-:Y:S01]  /*d860*/  UIMAD.WIDE.U32 UR36, UR36, UR12, UR10 ;  /* 0x0000000c242472a5 */ /* 0x000fe2000f8e000a */
[----:B------:R-:W-:Y:S02]  /*d870*/  SHF.R.S32.HI R53, RZ, 0x1f, R225 ;  /* 0x0000001fff357819 */ /* 0x000fe400000114e1 */
[----:B------:R-:W-:Y:S01]  /*d880*/  ULDC.64 UR12, c[0x0][0xb48] ;  /* 0x0002d200000c7ab9 */ /* 0x000fe20000000a00 */
[----:B------:R-:W-:Y:S01]  /*d890*/  UIADD3 UR11, UR37, UR4, URZ ;  /* 0x00000004250b7290 */ /* 0x000fe2000fffe03f */
[----:B-1----:R-:W-:-:S02]  /*d8a0*/  @P1 SHF.R.U32.HI R31, RZ, R0, R29 ;  /* 0x00000000ff1f1219 */ /* 0x002fc4000001161d */
[----:B------:R-:W-:Y:S01]  /*d8b0*/  UMOV UR10, UR36 ;  /* 0x00000024000a7c82 */ /* 0x000fe20008000000 */
[----:B------:R-:W-:Y:S01]  /*d8c0*/  SHF.R.S32.HI R54, RZ, 0x1f, R226 ;  /* 0x0000001fff367819 */ /* 0x000fe200000114e2 */
[----:B------:R-:W-:Y:S01]  /*d8d0*/  UIMAD.WIDE.U32 UR10, UR40, UR12, UR10 ;  /* 0x0000000c280a72a5 */ /* 0x000fe2000f8e000a */
[--C-:B------:R-:W-:Y:S01]  /*d8e0*/  SHF.R.S32.HI R0, RZ, 0x1f, R31.reuse ;  /* 0x0000001fff007819 */ /* 0x100fe2000001141f */
[----:B------:R-:W-:Y:S01]  /*d8f0*/  IMAD.MOV R33, RZ, RZ, -R31 ;  /* 0x000000ffff217224 */ /* 0x000fe200078e0a1f */
[----:B------:R-:W-:Y:S01]  /*d900*/  SHF.R.S32.HI R55, RZ, 0x1f, R227 ;  /* 0x0000001fff377819 */ /* 0x000fe200000114e3 */
[----:B------:R-:W-:Y:S01]  /*d910*/  UIMAD UR40, UR40, UR13, UR11 ;  /* 0x0000000d282872a4 */ /* 0x000fe2000f8e020b */
[----:B------:R-:W-:Y:S01]  /*d920*/  SHF.R.S32.HI R131, RZ, 0x1f, R228 ;  /* 0x0000001fff837819 */ /* 0x000fe200000114e4 */
[----:B------:R-:W-:Y:S01]  /*d930*/  IMAD R33, R130, R33, R34 ;  /* 0x0000002182217224 */ /* 0x000fe200078e0222 */
[----:B------:R-:W-:Y:S01]  /*d940*/  ULDC.64 UR12, c[0x0][0xb30] ;  /* 0x0002cc00000c7ab9 */ /* 0x000fe20000000a00 */
[----:B------:R-:W-:Y:S01]  /*d950*/  IMAD.U32 R29, RZ, RZ, UR11 ;  /* 0x0000000bff1d7e24 */ /* 0x000fe2000f8e00ff */
[----:B------:R-:W-:Y:S01]  /*d960*/  SHF.R.S32.HI R132, RZ, 0x1f, R229 ;  /* 0x0000001fff847819 */ /* 0x000fe200000114e5 */
[----:B------:R-:W-:Y:S01]  /*d970*/  IMAD R0, R0, UR12, RZ ;  /* 0x0000000c00007c24 */ /* 0x000fe2000f8e02ff */
[----:B------:R-:W-:Y:S01]  /*d980*/  SHF.R.S32.HI R133, RZ, 0x1f, R230 ;  /* 0x0000001fff857819 */ /* 0x000fe200000114e6 */
[----:B------:R-:W-:Y:S01]  /*d990*/  IMAD.U32 R28, RZ, RZ, UR10 ;  /* 0x0000000aff1c7e24 */ /* 0x000fe2000f8e00ff */
[----:B------:R-:W-:Y:S01]  /*d9a0*/  ULDC.64 UR10, c[0x0][0xb28] ;  /* 0x0002ca00000a7ab9 */ /* 0x000fe20000000a00 */
[----:B------:R-:W-:Y:S01]  /*d9b0*/  IMAD.U32 R29, RZ, RZ, UR40 ;  /* 0x00000028ff1d7e24 */ /* 0x000fe2000f8e00ff */
[----:B------:R-:W-:Y:S01]  /*d9c0*/  SHF.R.S32.HI R134, RZ, 0x1f, R231 ;  /* 0x0000001fff867819 */ /* 0x000fe200000114e7 */
[C---:B------:R-:W-:Y:S01]  /*d9d0*/  IMAD R35, R31.reuse, UR13, R0 ;  /* 0x0000000d1f237c24 */ /* 0x040fe2000f8e0200 */
[----:B------:R-:W-:Y:S01]  /*d9e0*/  SHF.R.S32.HI R0, RZ, 0x1f, R33 ;  /* 0x0000001fff007819 */ /* 0x000fe20000011421 */
[----:B------:R-:W-:Y:S01]  /*d9f0*/  IMAD.WIDE.U32 R28, R31, UR12, R28 ;  /* 0x0000000c1f1c7c25 */ /* 0x000fe2000f8e001c */
[----:B------:R-:W-:-:S02]  /*da00*/  SHF.R.S32.HI R135, RZ, 0x1f, R232 ;  /* 0x0000001fff877819 */ /* 0x000fc400000114e8 */
[----:B------:R-:W-:Y:S01]  /*da10*/  SHF.R.S32.HI R136, RZ, 0x1f, R233 ;  /* 0x0000001fff887819 */ /* 0x000fe200000114e9 */
[----:B------:R-:W-:Y:S01]  /*da20*/  IMAD R0, R0, UR10, RZ ;  /* 0x0000000a00007c24 */ /* 0x000fe2000f8e02ff */
[----:B------:R-:W-:Y:S01]  /*da30*/  SHF.R.S32.HI R137, RZ, 0x1f, R234 ;  /* 0x0000001fff897819 */ /* 0x000fe200000114ea */
[----:B------:R-:W-:Y:S01]  /*da40*/  IMAD.IADD R29, R29, 0x1, R35 ;  /* 0x000000011d1d7824 */ /* 0x000fe200078e0223 */
[----:B------:R-:W-:Y:S01]  /*da50*/  SHF.R.S32.HI R138, RZ, 0x1f, R235 ;  /* 0x0000001fff8a7819 */ /* 0x000fe200000114eb */
[C---:B------:R-:W-:Y:S02]  /*da60*/  IMAD R31, R33.reuse, UR11, R0 ;  /* 0x0000000b211f7c24 */ /* 0x040fe4000f8e0200 */
[----:B------:R-:W-:Y:S01]  /*da70*/  IMAD.WIDE.U32 R28, R33, UR10, R28 ;  /* 0x0000000a211c7c25 */ /* 0x000fe2000f8e001c */
[----:B------:R-:W-:-:S03]  /*da80*/  ULDC.64 UR10, c[0x0][0xb00] ;  /* 0x0002c000000a7ab9 */ /* 0x000fc60000000a00 */
[----:B------:R-:W-:Y:S01]  /*da90*/  IMAD.IADD R29, R29, 0x1, R31 ;  /* 0x000000011d1d7824 */ /* 0x000fe200078e021f */
[----:B------:R-:W-:-:S04]  /*daa0*/  LEA R0, P1, R28, UR10, 0x2 ;  /* 0x0000000a1c007c11 */ /* 0x000fc8000f8210ff */
[----:B------:R-:W-:Y:S02]  /*dab0*/  LEA.HI.X R2, R28, UR11, R29, 0x2, P1 ;  /* 0x0000000b1c027c11 */ /* 0x000fe400088f141d */
[----:B------:R0:W1:Y:S04]  /*dac0*/  SHFL.IDX PT, R28, R0, RZ, 0x1c1f ;  /* 0x001c1fff001c7589 */ /* 0x00006800000e0000 */
[----:B------:R0:W2:Y:S01]  /*dad0*/  SHFL.IDX PT, R29, R2, RZ, 0x1c1f ;  /* 0x001c1fff021d7589 */ /* 0x0000a200000e0000 */
[----:B------:R-:W-:Y:S05]  /*dae0*/  @P0 BRA `(.L_x_175) ;  /* 0x00000004009c0947 */ /* 0x000fea0003800000 */
[----:B------:R-:W-:Y:S01]  /*daf0*/  ULDC UR4, c[0x0][0xac8] ;  /* 0x0002b20000047ab9 */ /* 0x000fe20000000800 */
[----:B------:R-:W-:Y:S01]  /*db00*/  VIADD R31, R17, 0x28 ;  /* 0x00000028111f7836 */ /* 0x000fe20000000000 */
[----:B------:R-:W-:Y:S01]  /*db10*/  ISETP.GE.AND P4, PT, R235, UR4, PT ;  /* 0x00000004eb007c0c */ /* 0x000fe2000bf86270 */
[C---:B------:R-:W-:Y:S01]  /*db20*/  VIADD R39, R17.reuse, 0x30 ;  /* 0x0000003011277836 */ /* 0x040fe20000000000 */
[C---:B------:R-:W-:Y:S01]  /*db30*/  ISETP.GE.AND P1, PT, R17.reuse, UR4, PT ;  /* 0x0000000411007c0c */ /* 0x040fe2000bf26270 */
[----:B------:R-:W-:Y:S01]  /*db40*/  VIADD R41, R17, 0x38 ;  /* 0x0000003811297836 */ /* 0x000fe20000000000 */
[----:B------:R-:W-:Y:S02]  /*db50*/  ISETP.GE.AND P0, PT, R234, UR4, PT ;  /* 0x00000004ea007c0c */ /* 0x000fe4000bf06270 */
[----:B------:R-:W-:Y:S02]  /*db60*/  ISETP.GE.AND P3, PT, R39, UR4, PT ;  /* 0x0000000427007c0c */ /* 0x000fe4000bf66270 */
[----:B------:R-:W-:-:S05]  /*db70*/  ISETP.GE.AND P5, PT, R18, UR4, PT ;  /* 0x0000000412007c0c */ /* 0x000fca000bfa6270 */
[-C--:B-1----:R-:W-:Y:S02]  /*db80*/  @!P4 LEA R34, P2, R235, R28.reuse, 0x2 ;  /* 0x0000001ceb22c211 */ /* 0x082fe400078410ff */
[----:B--2---:R-:W-:Y:S02]  /*db90*/  @!P1 IMAD.WIDE R32, R17, 0x4, R28 ;  /* 0x0000000411209825 */ /* 0x004fe400078e021c */
[----:B------:R-:W-:Y:S02]  /*dba0*/  @!P4 LEA.HI.X R35, R235, R29, R138, 0x2, P2 ;  /* 0x0000001deb23c211 */ /* 0x000fe400010f148a */
[----:B------:R-:W-:Y:S01]  /*dbb0*/  ISETP.GE.AND P2, PT, R31, UR4, PT ;  /* 0x000000041f007c0c */ /* 0x000fe2000bf46270 */
[----:B------:R1:W-:Y:S01]  /*dbc0*/  @!P1 ST.E.64 desc[UR50][R32.64], R8 ;  /* 0x0000000820009985 */ /* 0x0003e2000c101b32 */
[----:B------:R-:W-:-:S03]  /*dbd0*/  @!P0 LEA R36, P1, R234, R28, 0x2 ;  /* 0x0000001cea248211 */ /* 0x000fc600078210ff */
[----:B------:R2:W-:Y:S01]  /*dbe0*/  @!P4 ST.E.64 desc[UR50][R34.64], R10 ;  /* 0x0000000a2200c985 */ /* 0x0005e2000c101b32 */
[----:B------:R-:W-:Y:S02]  /*dbf0*/  ISETP.GE.AND P4, PT, R233, UR4, PT ;  /* 0x00000004e9007c0c */ /* 0x000fe4000bf86270 */
[----:B------:R-:W-:Y:S02]  /*dc00*/  @!P0 LEA.HI.X R37, R234, R29, R137, 0x2, P1 ;  /* 0x0000001dea258211 */ /* 0x000fe400008f1489 */
[----:B------:R-:W-:-:S03]  /*dc10*/  @!P3 LEA R38, P1, R39, R28, 0x2 ;  /* 0x0000001c2726b211 */ /* 0x000fc600078210ff */
[----:B------:R3:W-:Y:S01]  /*dc20*/  @!P0 ST.E.64 desc[UR50][R36.64], R20 ;  /* 0x0000001424008985 */ /* 0x0007e2000c101b32 */
[----:B------:R-:W-:Y:S02]  /*dc30*/  ISETP.GE.AND P0, PT, R41, UR4, PT ;  /* 0x0000000429007c0c */ /* 0x000fe4000bf06270 */
[----:B-1----:R-:W-:Y:S02]  /*dc40*/  SHF.R.S32.HI R8, RZ, 0x1f, R31 ;  /* 0x0000001fff087819 */ /* 0x002fe4000001141f */
[C---:B------:R-:W-:Y:S02]  /*dc50*/  @!P2 LEA R32, P6, R31.reuse, R28, 0x2 ;  /* 0x0000001c1f20a211 */ /* 0x040fe400078c10ff */
[----:B------:R-:W-:Y:S02]  /*dc60*/  SHF.R.S32.HI R9, RZ, 0x1f, R39 ;  /* 0x0000001fff097819 */ /* 0x000fe40000011427 */
[-C--:B------:R-:W-:Y:S02]  /*dc70*/  @!P2 LEA.HI.X R33, R31, R29.reuse, R8, 0x2, P6 ;  /* 0x0000001d1f21a211 */ /* 0x080fe400030f1408 */
[----:B------:R-:W-:-:S02]  /*dc80*/  @!P3 LEA.HI.X R39, R39, R29, R9, 0x2, P1 ;  /* 0x0000001d2727b211 */ /* 0x000fc400008f1409 */
[CC--:B------:R-:W-:Y:S02]  /*dc90*/  @!P4 LEA R8, P6, R233.reuse, R28.reuse, 0x2 ;  /* 0x0000001ce908c211 */ /* 0x0c0fe400078c10ff */
[----:B--2---:R-:W-:Y:S02]  /*dca0*/  SHF.R.S32.HI R11, RZ, 0x1f, R18 ;  /* 0x0000001fff0b7819 */ /* 0x004fe40000011412 */
[C---:B------:R-:W-:Y:S02]  /*dcb0*/  @!P5 LEA R10, P1, R18.reuse, R28, 0x2 ;  /* 0x0000001c120ad211 */ /* 0x040fe400078210ff */
[-C--:B------:R-:W-:Y:S02]  /*dcc0*/  @!P4 LEA.HI.X R9, R233, R29.reuse, R136, 0x2, P6 ;  /* 0x0000001de909c211 */ /* 0x080fe400030f1488 */
[----:B------:R-:W-:Y:S02]  /*dcd0*/  @!P5 LEA.HI.X R11, R18, R29, R11, 0x2, P1 ;  /* 0x0000001d120bd211 */ /* 0x000fe400008f140b */
[----:B------:R-:W-:Y:S01]  /*dce0*/  ISETP.GE.AND P1, PT, R232, UR4, PT ;  /* 0x00000004e8007c0c */ /* 0x000fe2000bf26270 */
[----:B------:R1:W-:Y:S01]  /*dcf0*/  @!P4 ST.E.64 desc[UR50][R8.64], R24 ;  /* 0x000000180800c985 */ /* 0x0003e2000c101b32 */
[----:B------:R-:W-:-:S02]  /*dd00*/  ISETP.GE.AND P4, PT, R231, UR4, PT ;  /* 0x00000004e7007c0c */ /* 0x000fc4000bf86270 */
[----:B---3--:R-:W-:Y:S01]  /*dd10*/  SHF.R.S32.HI R21, RZ, 0x1f, R41 ;  /* 0x0000001fff157819 */ /* 0x008fe20000011429 */
[----:B------:R2:W-:Y:S01]  /*dd20*/  @!P5 ST.E.64 desc[UR50][R10.64], R50 ;  /* 0x000000320a00d985 */ /* 0x0005e2000c101b32 */
[----:B------:R-:W-:-:S03]  /*dd30*/  @!P0 LEA R20, P6, R41, R28, 0x2 ;  /* 0x0000001c29148211 */ /* 0x000fc600078c10ff */
[----:B------:R-:W-:Y:S01]  /*dd40*/  @!P2 ST.E.64 desc[UR50][R32.64], R56 ;  /* 0x000000382000a985 */ /* 0x000fe2000c101b32 */
[-C--:B------:R-:W-:Y:S02]  /*dd50*/  @!P0 LEA.HI.X R21, R41, R29.reuse, R21, 0x2, P6 ;  /* 0x0000001d29158211 */ /* 0x080fe400030f1415 */
[----:B------:R-:W-:Y:S01]  /*dd60*/  ISETP.GE.AND P2, PT, R230, UR4, PT ;  /* 0x00000004e6007c0c */ /* 0x000fe2000bf46270 */
[----:B------:R-:W-:Y:S01]  /*dd70*/  @!P3 ST.E.64 desc[UR50][R38.64], R62 ;  /* 0x0000003e2600b985 */ /* 0x000fe2000c101b32 */
[CC--:B------:R-:W-:Y:S02]  /*dd80*/  @!P1 LEA R34, P5, R232.reuse, R28.reuse, 0x2 ;  /* 0x0000001ce8229211 */ /* 0x0c0fe400078a10ff */
[----:B------:R-:W-:Y:S01]  /*dd90*/  ISETP.GE.AND P3, PT, R229, UR4, PT ;  /* 0x00000004e5007c0c */ /* 0x000fe2000bf66270 */
[----:B------:R3:W-:Y:S01]  /*dda0*/  @!P0 ST.E.64 desc[UR50][R20.64], R64 ;  /* 0x0000004014008985 */ /* 0x0007e2000c101b32 */
[----:B------:R-:W-:Y:S02]  /*ddb0*/  @!P1 LEA.HI.X R35, R232, R29, R135, 0x2, P5 ;  /* 0x0000001de8239211 */ /* 0x000fe400028f1487 */
[----:B------:R-:W-:-:S02]  /*ddc0*/  @!P4 LEA R36, P5, R231, R28, 0x2 ;  /* 0x0000001ce724c211 */ /* 0x000fc400078a10ff */
[----:B------:R-:W-:Y:S01]  /*ddd0*/  ISETP.GE.AND P0, PT, R228, UR4, PT ;  /* 0x00000004e4007c0c */ /* 0x000fe2000bf06270 */
[----:B------:R-:W-:Y:S01]  /*dde0*/  @!P1 ST.E.64 desc[UR50][R34.64], R70 ;  /* 0x0000004622009985 */ /* 0x000fe2000c101b32 */
[----:B------:R-:W-:Y:S02]  /*ddf0*/  @!P4 LEA.HI.X R37, R231, R29, R134, 0x2, P5 ;  /* 0x0000001de725c211 */ /* 0x000fe400028f1486 */
[----:B------:R-:W-:Y:S02]  /*de00*/  ISETP.GE.AND P1, PT, R227, UR4, PT ;  /* 0x00000004e3007c0c */ /* 0x000fe4000bf26270 */
[-C--:B-1----:R-:W-:Y:S01]  /*de10*/  @!P2 LEA R8, P6, R230, R28.reuse, 0x2 ;  /* 0x0000001ce608a211 */ /* 0x082fe200078c10ff */
[----:B------:R-:W-:Y:S01]  /*de20*/  @!P4 ST.E.64 desc[UR50][R36.64], R72 ;  /* 0x000000482400c985 */ /* 0x000fe2000c101b32 */
[----:B------:R-:W-:Y:S02]  /*de30*/  ISETP.GE.AND P4, PT, R226, UR4, PT ;  /* 0x00000004e2007c0c */ /* 0x000fe4000bf86270 */
[----:B--2---:R-:W-:-:S02]  /*de40*/  @!P3 LEA R10, P5, R229, R28, 0x2 ;  /* 0x0000001ce50ab211 */ /* 0x004fc400078a10ff */
[-C--:B------:R-:W-:Y:S02]  /*de50*/  @!P2 LEA.HI.X R9, R230, R29.reuse, R133, 0x2, P6 ;  /* 0x0000001de609a211 */ /* 0x080fe400030f1485 */
[-C--:B------:R-:W-:Y:S02]  /*de60*/  @!P3 LEA.HI.X R11, R229, R29.reuse, R132, 0x2, P5 ;  /* 0x0000001de50bb211 */ /* 0x080fe400028f1484 */
[CC--:B---3--:R-:W-:Y:S01]  /*de70*/  @!P0 LEA R20, P5, R228.reuse, R28.reuse, 0x2 ;  /* 0x0000001ce4148211 */ /* 0x0c8fe200078a10ff */
[----:B------:R1:W-:Y:S01]  /*de80*/  @!P2 ST.E.64 desc[UR50][R8.64], R78 ;  /* 0x0000004e0800a985 */ /* 0x0003e2000c101b32 */
[----:B------:R-:W-:Y:S02]  /*de90*/  ISETP.GE.AND P2, PT, R225, UR4, PT ;  /* 0x00000004e1007c0c */ /* 0x000fe4000bf46270 */
[----:B------:R-:W-:Y:S01]  /*dea0*/  @!P1 LEA R24, P6, R227, R28, 0x2 ;  /* 0x0000001ce3189211 */ /* 0x000fe200078c10ff */
[----:B------:R2:W-:Y:S01]  /*deb0*/  @!P3 ST.E.64 desc[UR50][R10.64], R80 ;  /* 0x000000500a00b985 */ /* 0x0005e2000c101b32 */
[----:B------:R-:W-:-:S02]  /*dec0*/  @!P0 LEA.HI.X R21, R228, R29, R131, 0x2, P5 ;  /* 0x0000001de4158211 */ /* 0x000fc400028f1483 */
[----:B------:R-:W-:Y:S02]  /*ded0*/  ISETP.GE.AND P3, PT, R224, UR4, PT ;  /* 0x00000004e0007c0c */ /* 0x000fe4000bf66270 */
[CC--:B------:R-:W-:Y:S01]  /*dee0*/  @!P4 LEA R32, P5, R226.reuse, R28.reuse, 0x2 ;  /* 0x0000001ce220c211 */ /* 0x0c0fe200078a10ff */
[----:B------:R3:W-:Y:S01]  /*def0*/  @!P0 ST.E.64 desc[UR50][R20.64], R86 ;  /* 0x0000005614008985 */ /* 0x0007e2000c101b32 */
[-C--:B------:R-:W-:Y:S02]  /*df00*/  @!P1 LEA.HI.X R25, R227, R29.reuse, R55, 0x2, P6 ;  /* 0x0000001de3199211 */ /* 0x080fe400030f1437 */
[----:B------:R-:W-:Y:S02]  /*df10*/  @!P4 LEA.HI.X R33, R226, R29, R54, 0x2, P5 ;  /* 0x0000001de221c211 */ /* 0x000fe400028f1436 */
[----:B------:R-:W-:Y:S01]  /*df20*/  ISETP.GE.AND P0, PT, R223, UR4, PT ;  /* 0x00000004df007c0c */ /* 0x000fe2000bf06270 */
[----:B------:R4:W-:Y:S01]  /*df30*/  @!P1 ST.E.64 desc[UR50][R24.64], R88 ;  /* 0x0000005818009985 */ /* 0x0009e2000c101b32 */
[----:B-1----:R-:W-:-:S03]  /*df40*/  @!P2 LEA R8, P1, R225, R28, 0x2 ;  /* 0x0000001ce108a211 */ /* 0x002fc600078210ff */
[----:B------:R-:W-:Y:S01]  /*df50*/  @!P4 ST.E.64 desc[UR50][R32.64], R94 ;  /* 0x0000005e2000c985 */ /* 0x000fe2000c101b32 */
[----:B------:R-:W-:Y:S02]  /*df60*/  ISETP.GE.AND P4, PT, R222, UR4, PT ;  /* 0x00000004de007c0c */ /* 0x000fe4000bf86270 */
[CC--:B--2---:R-:W-:Y:S02]  /*df70*/  @!P3 LEA R10, P5, R224.reuse, R28.reuse, 0x2 ;  /* 0x0000001ce00ab211 */ /* 0x0c4fe400078a10ff */
[-C--:B------:R-:W-:Y:S02]  /*df80*/  @!P2 LEA.HI.X R9, R225, R29.reuse, R53, 0x2, P1 ;  /* 0x0000001de109a211 */ /* 0x080fe400008f1435 */
[----:B------:R-:W-:Y:S02]  /*df90*/  ISETP.GE.AND P1, PT, R221, UR4, PT ;  /* 0x00000004dd007c0c */ /* 0x000fe4000bf26270 */
[----:B------:R-:W-:Y:S01]  /*dfa0*/  @!P3 LEA.HI.X R11, R224, R29, R52, 0x2, P5 ;  /* 0x0000001de00bb211 */ /* 0x000fe200028f1434 */
[----:B------:R1:W-:Y:S01]  /*dfb0*/  @!P2 ST.E.64 desc[UR50][R8.64], R96 ;  /* 0x000000600800a985 */ /* 0x0003e2000c101b32 */
[----:B------:R-:W-:-:S02]  /*dfc0*/  @!P0 LEA R34, P6, R223, R28, 0x2 ;  /* 0x0000001cdf228211 */ /* 0x000fc400078c10ff */
[----:B------:R-:W-:Y:S01]  /*dfd0*/  ISETP.GE.AND P2, PT, R220, UR4, PT ;  /* 0x00000004dc007c0c */ /* 0x000fe2000bf46270 */
[----:B------:R2:W-:Y:S01]  /*dfe0*/  @!P3 ST.E.64 desc[UR50][R10.64], R102 ;  /* 0x000000660a00b985 */ /* 0x0005e2000c101b32 */
[-C--:B------:R-:W-:Y:S02]  /*dff0*/  @!P0 LEA.HI.X R35, R223, R29.reuse, R47, 0x2, P6 ;  /* 0x0000001ddf238211 */ /* 0x080fe400030f142f */
[C---:B---3--:R-:W-:Y:S02]  /*e000*/  @!P4 LEA R20, P3, R222.reuse, R28, 0x2 ;  /* 0x0000001cde14c211 */ /* 0x048fe400078610ff */
[----:B------:R-:W-:Y:S01]  /*e010*/  ISETP.GE.AND P5, PT, R23, UR4, PT ;  /* 0x0000000417007c0c */ /* 0x000fe2000bfa6270 */
[----:B------:R3:W-:Y:S01]  /*e020*/  @!P0 ST.E.64 desc[UR50][R34.64], R104 ;  /* 0x0000006822008985 */ /* 0x0007e2000c101b32 */
[----:B------:R-:W-:Y:S02]  /*e030*/  @!P4 LEA.HI.X R21, R222, R29, R46, 0x2, P3 ;  /* 0x0000001dde15c211 */ /* 0x000fe400018f142e */
[----:B------:R-:W-:-:S02]  /*e040*/  ISETP.GE.AND P3, PT, R22, UR4, PT ;  /* 0x0000000416007c0c */ /* 0x000fc4000bf66270 */
[----:B------:R-:W-:Y:S01]  /*e050*/  ISETP.GE.AND P0, PT, R19, UR4, PT ;  /* 0x0000000413007c0c */ /* 0x000fe2000bf06270 */
[----:B------:R3:W-:Y:S01]  /*e060*/  @!P4 ST.E.64 desc[UR50][R20.64], R110 ;  /* 0x0000006e1400c985 */ /* 0x0007e2000c101b32 */
[CC--:B----4-:R-:W-:Y:S02]  /*e070*/  @!P1 LEA R24, P6, R221.reuse, R28.reuse, 0x2 ;  /* 0x0000001cdd189211 */ /* 0x0d0fe400078c10ff */
[C---:B-1----:R-:W-:Y:S02]  /*e080*/  @!P2 LEA R8, P4, R220.reuse, R28, 0x2 ;  /* 0x0000001cdc08a211 */ /* 0x042fe400078810ff */
[-C--:B------:R-:W-:Y:S02]  /*e090*/  @!P1 LEA.HI.X R25, R221, R29.reuse, R45, 0x2, P6 ;  /* 0x0000001ddd199211 */ /* 0x080fe400030f142d */
[----:B------:R-:W-:-:S03]  /*e0a0*/  @!P2 LEA.HI.X R9, R220, R29, R44, 0x2, P4 ;  /* 0x0000001ddc09a211 */ /* 0x000fc600020f142c */
[----:B------:R3:W-:Y:S01]  /*e0b0*/  @!P1 ST.E.64 desc[UR50][R24.64], R112 ;  /* 0x0000007018009985 */ /* 0x0007e2000c101b32 */
[-C--:B--2---:R-:W-:Y:S02]  /*e0c0*/  @!P5 LEA R10, P1, R23, R28.reuse, 0x2 ;  /* 0x0000001c170ad211 */ /* 0x084fe400078210ff */
[CC--:B------:R-:W-:Y:S01]  /*e0d0*/  @!P3 LEA R32, P4, R22.reuse, R28.reuse, 0x2 ;  /* 0x0000001c1620b211 */ /* 0x0c0fe200078810ff */
[----:B------:R3:W-:Y:S01]  /*e0e0*/  @!P2 ST.E.64 desc[UR50][R8.64], R118 ;  /* 0x000000760800a985 */ /* 0x0007e2000c101b32 */
[----:B------:R-:W-:Y:S02]  /*e0f0*/  @!P0 LEA R28, P6, R19, R28, 0x2 ;  /* 0x0000001c131c8211 */ /* 0x000fe400078c10ff */
[-C--:B------:R-:W-:Y:S02]  /*e100*/  @!P5 LEA.HI.X R11, R23, R29.reuse, R43, 0x2, P1 ;  /* 0x0000001d170bd211 */ /* 0x080fe400008f142b */
[-C--:B------:R-:W-:Y:S02]  /*e110*/  @!P3 LEA.HI.X R33, R22, R29.reuse, R42, 0x2, P4 ;  /* 0x0000001d1621b211 */ /* 0x080fe400020f142a */
[----:B------:R-:W-:Y:S01]  /*e120*/  @!P0 LEA.HI.X R29, R19, R29, R40, 0x2, P6 ;  /* 0x0000001d131d8211 */ /* 0x000fe200030f1428 */
[----:B------:R3:W-:Y:S04]  /*e130*/  @!P5 ST.E.64 desc[UR50][R10.64], R120 ;  /* 0x000000780a00d985 */ /* 0x0007e8000c101b32 */
[----:B------:R3:W-:Y:S04]  /*e140*/  @!P3 ST.E.64 desc[UR50][R32.64], R126 ;  /* 0x0000007e2000b985 */ /* 0x0007e8000c101b32 */
[----:B------:R3:W-:Y:S02]  /*e150*/  @!P0 ST.E.64 desc[UR50][R28.64], R128 ;  /* 0x000000801c008985 */ /* 0x0007e4000c101b32 */
.L_x_175:
[----:B------:R-:W-:Y:S05]  /*e160*/  BSYNC B1 ;  /* 0x0000000000017941 */ /* 0x000fea0003800000 */
.L_x_174:
[----:B------:R-:W-:Y:S01]  /*e170*/  ISETP.GE.AND P0, PT, R30, R3, PT ;  /* 0x000000031e00720c */ /* 0x000fe20003f06270 */
[----:B---3--:R3:W4:Y:S04]  /*e180*/  SHFL.IDX PT, R9, R2, 0x1, 0x1c1f ;  /* 0x003c1f0002097f89 */ /* 0x00872800000e0000 */
[----:B------:R3:W0:Y:S08]  /*e190*/  SHFL.IDX PT, R8, R0, 0x1, 0x1c1f ;  /* 0x003c1f0000087f89 */ /* 0x00063000000e0000 */
[----:B---3--:R-:W-:Y:S05]  /*e1a0*/  @P0 BRA `(.L_x_173) ;  /* 0x00000014001c0947 */ /* 0x008fea0003800000 */
[----:B------:R-:W-:Y:S01]  /*e1b0*/  ULDC UR4, c[0x0][0xac8] ;  /* 0x0002b20000047ab9 */ /* 0x000fe20000000800 */
[C---:B------:R-:W-:Y:S01]  /*e1c0*/  VIADD R25, R17.reuse, 0x28 ;  /* 0x0000002811197836 */ /* 0x040fe20000000000 */
[C---:B------:R-:W-:Y:S01]  /*e1d0*/  ISETP.GE.AND P0, PT, R17.reuse, UR4, PT ;  /* 0x0000000411007c0c */ /* 0x040fe2000bf06270 */
[----:B------:R-:W-:Y:S01]  /*e1e0*/  VIADD R31, R17, 0x30 ;  /* 0x00000030111f7836 */ /* 0x000fe20000000000 */
[----:B------:R-:W-:Y:S01]  /*e1f0*/  ISETP.GE.AND P1, PT, R235, UR4, PT ;  /* 0x00000004eb007c0c */ /* 0x000fe2000bf26270 */
[----:B--2---:R-:W-:Y:S01]  /*e200*/  VIADD R29, R17, 0x38 ;  /* 0x00000038111d7836 */ /* 0x004fe20000000000 */
[----:B------:R-:W-:Y:S02]  /*e210*/  ISETP.GE.AND P6, PT, R234, UR4, PT ;  /* 0x00000004ea007c0c */ /* 0x000fe4000bfc6270 */
[----:B------:R-:W-:Y:S02]  /*e220*/  ISETP.GE.AND P3, PT, R25, UR4, PT ;  /* 0x0000000419007c0c */ /* 0x000fe4000bf66270 */
[----:B------:R-:W-:-:S02]  /*e230*/  ISETP.GE.AND P4, PT, R233, UR4, PT ;  /* 0x00000004e9007c0c */ /* 0x000fc4000bf86270 */
[----:B0-----:R-:W-:Y:S02]  /*e240*/  SHF.R.S32.HI R0, RZ, 0x1f, R25 ;  /* 0x0000001fff007819 */ /* 0x001fe40000011419 */
[----:B------:R-:W-:Y:S01]  /*e250*/  ISETP.GE.AND P2, PT, R18, UR4, PT ;  /* 0x0000000412007c0c */ /* 0x000fe2000bf46270 */
[----:B----4-:R-:W-:-:S04]  /*e260*/  @!P0 IMAD.WIDE R2, R17, 0x4, R8 ;  /* 0x0000000411028825 */ /* 0x010fc800078e0208 */
[CC--:B------:R-:W-:Y:S01]  /*e270*/  @!P6 LEA R20, P5, R234.reuse, R8.reuse, 0x2 ;  /* 0x00000008ea14e211 */ /* 0x0c0fe200078a10ff */
[----:B------:R0:W-:Y:S01]  /*e280*/  @!P0 ST.E.64 desc[UR50][R2.64], R12 ;  /* 0x0000000c02008985 */ /* 0x0001e2000c101b32 */
[C---:B------:R-:W-:Y:S02]  /*e290*/  @!P1 LEA R10, P0, R235.reuse, R8, 0x2 ;  /* 0x00000008eb0a9211 */ /* 0x040fe400078010ff */
[-C--:B------:R-:W-:Y:S02]  /*e2a0*/  @!P6 LEA.HI.X R21, R234, R9.reuse, R137, 0x2, P5 ;  /* 0x00000009ea15e211 */ /* 0x080fe400028f1489 */
[----:B------:R-:W-:Y:S02]  /*e2b0*/  @!P1 LEA.HI.X R11, R235, R9, R138, 0x2, P0 ;  /* 0x00000009eb0b9211 */ /* 0x000fe400000f148a */
[----:B------:R-:W-:-:S03]  /*e2c0*/  ISETP.GE.AND P0, PT, R31, UR4, PT ;  /* 0x000000041f007c0c */ /* 0x000fc6000bf06270 */
[----:B------:R2:W-:Y:S01]  /*e2d0*/  @!P1 ST.E.64 desc[UR50][R10.64], R14 ;  /* 0x0000000e0a009985 */ /* 0x0005e2000c101b32 */
[----:B------:R-:W-:Y:S02]  /*e2e0*/  ISETP.GE.AND P1, PT, R29, UR4, PT ;  /* 0x000000041d007c0c */ /* 0x000fe4000bf26270 */
[C---:B0-----:R-:W-:Y:S01]  /*e2f0*/  @!P3 LEA R12, P5, R25.reuse, R8, 0x2 ;  /* 0x00000008190cb211 */ /* 0x041fe200078a10ff */
[----:B------:R0:W-:Y:S01]  /*e300*/  @!P6 ST.E.64 desc[UR50][R20.64], R26 ;  /* 0x0000001a1400e985 */ /* 0x0001e2000c101b32 */
[----:B------:R-:W-:Y:S02]  /*e310*/  SHF.R.S32.HI R3, RZ, 0x1f, R31 ;  /* 0x0000001fff037819 */ /* 0x000fe4000001141f */
[----:B------:R-:W-:-:S03]  /*e320*/  @!P3 LEA.HI.X R13, R25, R9, R0, 0x2, P5 ;  /* 0x00000009190db211 */ /* 0x000fc600028f1400 */
[-C--:B------:R-:W-:Y:S02]  /*e330*/  @!P0 LEA R24, P6, R31, R8.reuse, 0x2 ;  /* 0x000000081f188211 */ /* 0x080fe400078c10ff */
[-C--:B------:R-:W-:Y:S02]  /*e340*/  @!P4 LEA R2, P5, R233, R8.reuse, 0x2 ;  /* 0x00000008e902c211 */ /* 0x080fe400078a10ff */
[-C--:B------:R-:W-:Y:S02]  /*e350*/  @!P0 LEA.HI.X R25, R31, R9.reuse, R3, 0x2, P6 ;  /* 0x000000091f198211 */ /* 0x080fe400030f1403 */
[----:B------:R-:W-:Y:S02]  /*e360*/  @!P4 LEA.HI.X R3, R233, R9, R136, 0x2, P5 ;  /* 0x00000009e903c211 */ /* 0x000fe400028f1488 */
[----:B--2---:R-:W-:Y:S02]  /*e370*/  SHF.R.S32.HI R11, RZ, 0x1f, R18 ;  /* 0x0000001fff0b7819 */ /* 0x004fe40000011412 */
[----:B------:R-:W-:Y:S01]  /*e380*/  @!P2 LEA R10, P5, R18, R8, 0x2 ;  /* 0x00000008120aa211 */ /* 0x000fe200078a10ff */
[----:B------:R2:W-:Y:S01]  /*e390*/  @!P4 ST.E.64 desc[UR50][R2.64], R48 ;  /* 0x000000300200c985 */ /* 0x0005e2000c101b32 */
[----:B------:R-:W-:-:S02]  /*e3a0*/  ISETP.GE.AND P4, PT, R232, UR4, PT ;  /* 0x00000004e8007c0c */ /* 0x000fc4000bf86270 */
[-C--:B------:R-:W-:Y:S02]  /*e3b0*/  @!P2 LEA.HI.X R11, R18, R9.reuse, R11, 0x2, P5 ;  /* 0x00000009120ba211 */ /* 0x080fe400028f140b */
[----:B------:R-:W-:Y:S02]  /*e3c0*/  SHF.R.S32.HI R0, RZ, 0x1f, R29 ;  /* 0x0000001fff007819 */ /* 0x000fe4000001141d */
[----:B------:R-:W-:Y:S01]  /*e3d0*/  @!P1 LEA R14, P6, R29, R8, 0x2 ;  /* 0x000000081d0e9211 */ /* 0x000fe200078c10ff */
[----:B------:R3:W-:Y:S01]  /*e3e0*/  @!P2 ST.E.64 desc[UR50][R10.64], R58 ;  /* 0x0000003a0a00a985 */ /* 0x0007e2000c101b32 */
[----:B------:R-:W-:Y:S02]  /*e3f0*/  ISETP.GE.AND P2, PT, R231, UR4, PT ;  /* 0x00000004e7007c0c */ /* 0x000fe4000bf46270 */
[----:B------:R-:W-:Y:S01]  /*e400*/  @!P1 LEA.HI.X R15, R29, R9, R0, 0x2, P6 ;  /* 0x000000091d0f9211 */ /* 0x000fe200030f1400 */
[----:B------:R4:W-:Y:S01]  /*e410*/  @!P3 ST.E.64 desc[UR50][R12.64], R60 ;  /* 0x0000003c0c00b985 */ /* 0x0009e2000c101b32 */
[----:B------:R-:W-:-:S03]  /*e420*/  ISETP.GE.AND P3, PT, R230, UR4, PT ;  /* 0x00000004e6007c0c */ /* 0x000fc6000bf66270 */
[----:B------:R-:W-:Y:S01]  /*e430*/  @!P0 ST.E.64 desc[UR50][R24.64], R66 ;  /* 0x0000004218008985 */ /* 0x000fe2000c101b32 */
[----:B0-----:R-:W-:-:S03]  /*e440*/  @!P4 LEA R20, P0, R232, R8, 0x2 ;  /* 0x00000008e814c211 */ /* 0x001fc600078010ff */
[----:B------:R0:W-:Y:S01]  /*e450*/  @!P1 ST.E.64 desc[UR50][R14.64], R68 ;  /* 0x000000440e009985 */ /* 0x0001e2000c101b32 */
[----:B------:R-:W-:Y:S02]  /*e460*/  @!P4 LEA.HI.X R21, R232, R9, R135, 0x2, P0 ;  /* 0x00000009e815c211 */ /* 0x000fe400000f1487 */
[----:B------:R-:W-:Y:S02]  /*e470*/  ISETP.GE.AND P1, PT, R229, UR4, PT ;  /* 0x00000004e5007c0c */ /* 0x000fe4000bf26270 */
[----:B------:R-:W-:Y:S01]  /*e480*/  ISETP.GE.AND P0, PT, R228, UR4, PT ;  /* 0x00000004e4007c0c */ /* 0x000fe2000bf06270 */
[----:B------:R-:W-:Y:S01]  /*e490*/  @!P4 ST.E.64 desc[UR50][R20.64], R74 ;  /* 0x0000004a1400c985 */ /* 0x000fe2000c101b32 */
[----:B------:R-:W-:Y:S02]  /*e4a0*/  ISETP.GE.AND P4, PT, R227, UR4, PT ;  /* 0x00000004e3007c0c */ /* 0x000fe4000bf86270 */
[-C--:B------:R-:W-:Y:S02]  /*e4b0*/  @!P2 LEA R26, P6, R231, R8.reuse, 0x2 ;  /* 0x00000008e71aa211 */ /* 0x080fe400078c10ff */
[----:B--2---:R-:W-:-:S02]  /*e4c0*/  @!P3 LEA R2, P5, R230, R8, 0x2 ;  /* 0x00000008e602b211 */ /* 0x004fc400078a10ff */
[-C--:B------:R-:W-:Y:S02]  /*e4d0*/  @!P2 LEA.HI.X R27, R231, R9.reuse, R134, 0x2, P6 ;  /* 0x00000009e71ba211 */ /* 0x080fe400030f1486 */
[-C--:B------:R-:W-:Y:S02]  /*e4e0*/  @!P3 LEA.HI.X R3, R230, R9.reuse, R133, 0x2, P5 ;  /* 0x00000009e603b211 */ /* 0x080fe400028f1485 */
[CC--:B---3--:R-:W-:Y:S01]  /*e4f0*/  @!P1 LEA R10, P5, R229.reuse, R8.reuse, 0x2 ;  /* 0x00000008e50a9211 */ /* 0x0c8fe200078a10ff */
[----:B------:R-:W-:Y:S01]  /*e500*/  @!P2 ST.E.64 desc[UR50][R26.64], R76 ;  /* 0x0000004c1a00a985 */ /* 0x000fe2000c101b32 */
[----:B------:R-:W-:Y:S02]  /*e510*/  ISETP.GE.AND P2, PT, R226, UR4, PT ;  /* 0x00000004e2007c0c */ /* 0x000fe4000bf46270 */
[----:B----4-:R-:W-:Y:S01]  /*e520*/  @!P0 LEA R12, P6, R228, R8, 0x2 ;  /* 0x00000008e40c8211 */ /* 0x010fe200078c10ff */
[----:B------:R2:W-:Y:S01]  /*e530*/  @!P3 ST.E.64 desc[UR50][R2.64], R82 ;  /* 0x000000520200b985 */ /* 0x0005e2000c101b32 */
[----:B------:R-:W-:-:S02]  /*e540*/  @!P1 LEA.HI.X R11, R229, R9, R132, 0x2, P5 ;  /* 0x00000009e50b9211 */ /* 0x000fc400028f1484 */
[----:B------:R-:W-:Y:S02]  /*e550*/  ISETP.GE.AND P3, PT, R225, UR4, PT ;  /* 0x00000004e1007c0c */ /* 0x000fe4000bf66270 */
[CC--:B0-----:R-:W-:Y:S01]  /*e560*/  @!P4 LEA R14, P5, R227.reuse, R8.reuse, 0x2 ;  /* 0x00000008e30ec211 */ /* 0x0c1fe200078a10ff */
[----:B------:R0:W-:Y:S01]  /*e570*/  @!P1 ST.E.64 desc[UR50][R10.64], R84 ;  /* 0x000000540a009985 */ /* 0x0001e2000c101b32 */
[-C--:B------:R-:W-:Y:S02]  /*e580*/  @!P0 LEA.HI.X R13, R228, R9.reuse, R131, 0x2, P6 ;  /* 0x00000009e40d8211 */ /* 0x080fe400030f1483 */
[----:B------:R-:W-:Y:S02]  /*e590*/  @!P4 LEA.HI.X R15, R227, R9, R55, 0x2, P5 ;  /* 0x00000009e30fc211 */ /* 0x000fe400028f1437 */
[----:B------:R-:W-:Y:S01]  /*e5a0*/  ISETP.GE.AND P1, PT, R224, UR4, PT ;  /* 0x00000004e0007c0c */ /* 0x000fe2000bf26270 */
[----:B------:R3:W-:Y:S01]  /*e5b0*/  @!P0 ST.E.64 desc[UR50][R12.64], R90 ;  /* 0x0000005a0c008985 */ /* 0x0007e2000c101b32 */
[----:B--2---:R-:W-:-:S03]  /*e5c0*/  @!P2 LEA R2, P0, R226, R8, 0x2 ;  /* 0x00000008e202a211 */ /* 0x004fc600078010ff */
[----:B------:R-:W-:Y:S01]  /*e5d0*/  @!P4 ST.E.64 desc[UR50][R14.64], R92 ;  /* 0x0000005c0e00c985 */ /* 0x000fe2000c101b32 */
[----:B------:R-:W-:Y:S02]  /*e5e0*/  ISETP.GE.AND P4, PT, R223, UR4, PT ;  /* 0x00000004df007c0c */ /* 0x000fe4000bf86270 */
[CC--:B------:R-:W-:Y:S02]  /*e5f0*/  @!P3 LEA R20, P5, R225.reuse, R8.reuse, 0x2 ;  /* 0x00000008e114b211 */ /* 0x0c0fe400078a10ff */
        /* <DEDUP_REMOVED lines=8> */
[C---:B0-----:R-:W-:Y:S02]  /*e680*/  @!P4 LEA R10, P3, R223.reuse, R8, 0x2 ;  /* 0x00000008df0ac211 */ /* 0x041fe400078610ff */
[----:B------:R-:W-:Y:S01]  /*e690*/  ISETP.GE.AND P5, PT, R220, UR4, PT ;  /* 0x00000004dc007c0c */ /* 0x000fe2000bfa6270 */
[----:B------:R0:W-:Y:S01]  /*e6a0*/  @!P1 ST.E.64 desc[UR50][R24.64], R106 ;  /* 0x0000006a18009985 */ /* 0x0001e2000c101b32 */
[----:B------:R-:W-:Y:S02]  /*e6b0*/  @!P4 LEA.HI.X R11, R223, R9, R47, 0x2, P3 ;  /* 0x00000009df0bc211 */ /* 0x000fe400018f142f */
[----:B------:R-:W-:-:S02]  /*e6c0*/  ISETP.GE.AND P3, PT, R23, UR4, PT ;  /* 0x0000000417007c0c */ /* 0x000fc4000bf66270 */
[----:B------:R-:W-:Y:S01]  /*e6d0*/  ISETP.GE.AND P1, PT, R22, UR4, PT ;  /* 0x0000000416007c0c */ /* 0x000fe2000bf26270 */
[----:B------:R0:W-:Y:S01]  /*e6e0*/  @!P4 ST.E.64 desc[UR50][R10.64], R108 ;  /* 0x0000006c0a00c985 */ /* 0x0001e2000c101b32 */
[CC--:B---3--:R-:W-:Y:S02]  /*e6f0*/  @!P0 LEA R12, P6, R222.reuse, R8.reuse, 0x2 ;  /* 0x00000008de0c8211 */ /* 0x0c8fe400078c10ff */
[C---:B--2---:R-:W-:Y:S02]  /*e700*/  @!P2 LEA R2, P4, R221.reuse, R8, 0x2 ;  /* 0x00000008dd02a211 */ /* 0x044fe400078810ff */
[-C--:B------:R-:W-:Y:S02]  /*e710*/  @!P0 LEA.HI.X R13, R222, R9.reuse, R46, 0x2, P6 ;  /* 0x00000009de0d8211 */ /* 0x080fe400030f142e */
[----:B------:R-:W-:-:S03]  /*e720*/  @!P2 LEA.HI.X R3, R221, R9, R45, 0x2, P4 ;  /* 0x00000009dd03a211 */ /* 0x000fc600020f142d */
[----:B------:R3:W-:Y:S01]  /*e730*/  @!P0 ST.E.64 desc[UR50][R12.64], R114 ;  /* 0x000000720c008985 */ /* 0x0007e2000c101b32 */
[-C--:B------:R-:W-:Y:S02]  /*e740*/  @!P5 LEA R14, P0, R220, R8.reuse, 0x2 ;  /* 0x00000008dc0ed211 */ /* 0x080fe400078010ff */
[CC--:B----4-:R-:W-:Y:S01]  /*e750*/  @!P3 LEA R20, P4, R23.reuse, R8.reuse, 0x2 ;  /* 0x000000081714b211 */ /* 0x0d0fe200078810ff */
[----:B------:R3:W-:Y:S01]  /*e760*/  @!P2 ST.E.64 desc[UR50][R2.64], R116 ;  /* 0x000000740200a985 */ /* 0x0007e2000c101b32 */
[----:B0-----:R-:W-:Y:S02]  /*e770*/  @!P1 LEA R24, P6, R22, R8, 0x2 ;  /* 0x0000000816189211 */ /* 0x001fe400078c10ff */
[-C--:B------:R-:W-:Y:S02]  /*e780*/  @!P5 LEA.HI.X R15, R220, R9.reuse, R44, 0x2, P0 ;  /* 0x00000009dc0fd211 */ /* 0x080fe400000f142c */
[-C--:B------:R-:W-:Y:S02]  /*e790*/  @!P3 LEA.HI.X R21, R23, R9.reuse, R43, 0x2, P4 ;  /* 0x000000091715b211 */ /* 0x080fe400020f142b */
[----:B------:R-:W-:Y:S01]  /*e7a0*/  @!P1 LEA.HI.X R25, R22, R9, R42, 0x2, P6 ;  /* 0x0000000916199211 */ /* 0x000fe200030f142a */
[----:B------:R3:W-:Y:S01]  /*e7b0*/  @!P5 ST.E.64 desc[UR50][R14.64], R122 ;  /* 0x0000007a0e00d985 */ /* 0x0007e2000c101b32 */
[----:B------:R-:W-:-:S03]  /*e7c0*/  ISETP.GE.AND P0, PT, R19, UR4, PT ;  /* 0x0000000413007c0c */ /* 0x000fc6000bf06270 */
[----:B------:R3:W-:Y:S04]  /*e7d0*/  @!P3 ST.E.64 desc[UR50][R20.64], R124 ;  /* 0x0000007c1400b985 */ /* 0x0007e8000c101b32 */
[----:B------:R3:W-:Y:S06]  /*e7e0*/  @!P1 ST.E.64 desc[UR50][R24.64], R4 ;  /* 0x0000000418009985 */ /* 0x0007ec000c101b32 */
[----:B------:R-:W-:Y:S05]  /*e7f0*/  @P0 BRA `(.L_x_173) ;  /* 0x0000000c00880947 */ /* 0x000fea0003800000 */
[----:B---3--:R-:W-:-:S04]  /*e800*/  LEA R2, P0, R19, R8, 0x2 ;  /* 0x0000000813027211 */ /* 0x008fc800078010ff */
[----:B------:R-:W-:-:S05]  /*e810*/  LEA.HI.X R3, R19, R9, R40, 0x2, P0 ;  /* 0x0000000913037211 */ /* 0x000fca00000f1428 */
[----:B------:R0:W-:Y:S01]  /*e820*/  ST.E.64 desc[UR50][R2.64], R6 ;  /* 0x0000000602007985 */ /* 0x0001e2000c101b32 */
[----:B------:R-:W-:Y:S05]  /*e830*/  BRA `(.L_x_173) ;  /* 0x0000000c00787947 */ /* 0x000fea0003800000 */
.L_x_164:
[----:B------:R-:W-:Y:S02]  /*e840*/  ULDC.64 UR8, c[0x0][0xc00] ;  /* 0x0003000000087ab9 */ /* 0x000fe40000000a00 */
[----:B------:R-:W-:-:S04]  /*e850*/  UISETP.NE.U32.AND UP0, UPT, UR8, URZ, UPT ;  /* 0x0000003f0800728c */ /* 0x000fc8000bf05070 */
[----:B------:R-:W-:-:S03]  /*e860*/  UISETP.NE.AND.EX UP0, UPT, UR9, URZ, UPT, UP0 ;  /* 0x0000003f0900728c */ /* 0x000fc6000bf05300 */
[----:B------:R-:W-:Y:S02]  /*e870*/  ULDC.64 UR8, c[0x0][0xc00] ;  /* 0x0003000000087ab9 */ /* 0x000fe40000000a00 */
[----:B------:R-:W-:Y:S01]  /*e880*/  UIMAD.WIDE UR8, UR36, 0x4, UR8 ;  /* 0x00000004240878a5 */ /* 0x000fe2000f8e0208 */
[----:B------:R-:W-:-:S05]  /*e890*/  PLOP3.LUT P1, PT, PT, PT, UP0, 0x80, 0x0 ;  /* 0x000000000000781c */ /* 0x000fca0003f2f008 */
[----:B------:R-:W-:Y:S02]  /*e8a0*/  IMAD.U32 R2, RZ, RZ, UR8 ;  /* 0x00000008ff027e24 */ /* 0x000fe4000f8e00ff */
[----:B------:R-:W-:Y:S01]  /*e8b0*/  IMAD.U32 R3, RZ, RZ, UR9 ;  /* 0x00000009ff037e24 */ /* 0x000fe2000f8e00ff */
[----:B------:R-:W-:Y:S02]  /*e8c0*/  ULDC.64 UR8, c[0x0][0xc08] ;  /* 0x0003020000087ab9 */ /* 0x000fe40000000a00 */
[----:B------:R-:W-:-:S03]  /*e8d0*/  UISETP.NE.U32.AND UP1, UPT, UR8, URZ, UPT ;  /* 0x0000003f0800728c */ /* 0x000fc6000bf25070 */
[----:B------:R-:W2:Y:S01]  /*e8e0*/  @P1 LDG.E R6, desc[UR50][R2.64] ;  /* 0x0000003202061981 */ /* 0x000ea2000c1e1900 */
[----:B------:R-:W-:Y:S01]  /*e8f0*/  UISETP.NE.AND.EX UP1, UPT, UR9, URZ, UPT, UP1 ;  /* 0x0000003f0900728c */ /* 0x000fe2000bf25310 */
[----:B------:R-:W-:Y:S01]  /*e900*/  ULDC UR4, c[0x0][0xa88] ;  /* 0x0002a20000047ab9 */ /* 0x000fe20000000800 */
[----:B------:R-:W0:Y:S01]  /*e910*/  S2R R7, SR_TID.X ;  /* 0x0000000000077919 */ /* 0x000e220000002100 */
[----:B------:R-:W-:-:S03]  /*e920*/  IMAD.U32 R0, RZ, RZ, UR4 ;  /* 0x00000004ff007e24 */ /* 0x000fc6000f8e00ff */
[----:B------:R-:W-:-:S05]  /*e930*/  PLOP3.LUT P2, PT, PT, PT, UP1, 0x80, 0x0 ;  /* 0x000000000000781c */ /* 0x000fca0003f4f018 */
[----:B------:R-:W-:Y:S02]  /*e940*/  @UP1 ULDC.64 UR8, c[0x0][0xc08] ;  /* 0x0003020000081ab9 */ /* 0x000fe40000000a00 */
[----:B------:R-:W-:-:S06]  /*e950*/  @UP1 UIMAD.WIDE UR8, UR36, 0x4, UR8 ;  /* 0x00000004240818a5 */ /* 0x000fcc000f8e0208 */
[----:B------:R-:W-:Y:S02]  /*e960*/  IMAD.U32 R4, RZ, RZ, UR8 ;  /* 0x00000008ff047e24 */ /* 0x000fe4000f8e00ff */
[----:B------:R-:W-:-:S05]  /*e970*/  IMAD.U32 R5, RZ, RZ, UR9 ;  /* 0x00000009ff057e24 */ /* 0x000fca000f8e00ff */
[----:B------:R1:W5:Y:S01]  /*e980*/  @P2 LDG.E R0, desc[UR50][R4.64] ;  /* 0x0000003204002981 */ /* 0x000362000c1e1900 */
[----:B------:R-:W-:Y:S01]  /*e990*/  UMOV UR4, URZ ;  /* 0x0000003f00047c82 */ /* 0x000fe20008000000 */
[----:B0-----:R-:W-:-:S05]  /*e9a0*/  VIADD R7, R7, 0xffffff80 ;  /* 0xffffff8007077836 */ /* 0x001fca0000000000 */
[----:B------:R-:W-:Y:S02]  /*e9b0*/  ISETP.GT.AND P0, PT, R7, 0x7f, PT ;  /* 0x0000007f0700780c */ /* 0x000fe40003f04270 */
[----:B--2---:R-:W-:-:S13]  /*e9c0*/  @P1 R2UR UR4, R6 ;  /* 0x00000000060412ca */ /* 0x004fda00000e0000 */
[----:B------:R-:W-:Y:S01]  /*e9d0*/  USHF.R.S32.HI UR16, URZ, 0x1f, UR4 ;  /* 0x0000001f3f107899 */ /* 0x000fe20008011404 */
[----:B-1----:R-:W-:Y:S11]  /*e9e0*/  @P2 BRA `(.L_x_176) ;  /* 0x0000000000102947 */ /* 0x002ff60003800000 */
[----:B------:R-:W-:Y:S05]  /*e9f0*/  @!P1 BRA `(.L_x_176) ;  /* 0x00000000000c9947 */ /* 0x000fea0003800000 */
[----:B------:R-:W2:Y:S04]  /*ea00*/  LDG.E R5, desc[UR50][R2.64] ;  /* 0x0000003202057981 */ /* 0x000ea8000c1e1900 */
[----:B-----5:R-:W2:Y:S02]  /*ea10*/  LDG.E R0, desc[UR50][R2.64+0x4] ;  /* 0x0000043202007981 */ /* 0x020ea4000c1e1900 */
[----:B--2---:R-:W-:-:S07]  /*ea20*/  IMAD.IADD R0, R0, 0x1, -R5 ;  /* 0x0000000100007824 */ /* 0x004fce00078e0a05 */
.L_x_176:
[----:B------:R-:W-:Y:S01]  /*ea30*/  USEL UR36, UR36, URZ, !UP0 ;  /* 0x0000003f24247287 */ /* 0x000fe2000c000000 */
[----:B------:R-:W-:Y:S01]  /*ea40*/  BSSY B1, `(.L_x_177) ;  /* 0x0000039000017945 */ /* 0x000fe20003800000 */
[----:B------:R-:W-:-:S03]  /*ea50*/  USEL UR37, UR37, URZ, !UP0 ;  /* 0x0000003f25257287 */ /* 0x000fc6000c000000 */
[----:B------:R-:W-:Y:S09]  /*ea60*/  @P0 BRA `(.L_x_178) ;  /* 0x0000000000d80947 */ /* 0x000ff20003800000 */
[----:B------:R-:W0:Y:S01]  /*ea70*/  S2R R3, SR_TID.X ;  /* 0x0000000000037919 */ /* 0x000e220000002100 */
[----:B------:R-:W1:Y:S01]  /*ea80*/  LDC R9, c[0x0][0xbe8] ;  /* 0x0002fa00ff097b82 */ /* 0x000e620000000800 */
[----:B------:R-:W-:-:S04]  /*ea90*/  IMAD.U32 R2, RZ, RZ, UR42 ;  /* 0x0000002aff027e24 */ /* 0x000fc8000f8e00ff */
[----:B0-----:R-:W-:Y:S02]  /*eaa0*/  IMAD R2, R2, 0x80, R3 ;  /* 0x0000008002027824 */ /* 0x001fe400078e0203 */
[----:B-1---5:R-:W-:Y:S02]  /*eab0*/  IMAD R3, R0, R9, RZ ;  /* 0x0000000900037224 */ /* 0x022fe400078e02ff */
[----:B------:R-:W-:-:S05]  /*eac0*/  VIADD R4, R2, 0xffffff80 ;  /* 0xffffff8002047836 */ /* 0x000fca0000000000 */
[----:B------:R-:W-:-:S13]  /*ead0*/  ISETP.GE.AND P0, PT, R4, R3, PT ;  /* 0x000000030400720c */ /* 0x000fda0003f06270 */
[----:B------:R-:W-:Y:S05]  /*eae0*/  @P0 BRA `(.L_x_178) ;  /* 0x0000000000b80947 */ /* 0x000fea0003800000 */
[----:B------:R-:W-:Y:S01]  /*eaf0*/  ISETP.NE.AND P0, PT, R9, 0x1, PT ;  /* 0x000000010900780c */ /* 0x000fe20003f05270 */
[----:B------:R-:W-:Y:S01]  /*eb00*/  UISETP.GT.AND UP2, UPT, UR44, 0x1, UPT ;  /* 0x000000012c00788c */ /* 0x000fe2000bf44270 */
[----:B------:R-:W-:Y:S01]  /*eb10*/  IMAD.MOV.U32 R5, RZ, RZ, R4 ;  /* 0x000000ffff057224 */ /* 0x000fe200078e0004 */
[----:B------:R-:W-:Y:S02]  /*eb20*/  UMOV UR8, 0x9b8 ;  /* 0x000009b800087882 */ /* 0x000fe40000000000 */
[----:B------:R-:W-:Y:S02]  /*eb30*/  USEL UR17, UR8, 0x978, UP2 ;  /* 0x0000097808117887 */ /* 0x000fe40009000000 */
[----:B------:R-:W-:-:S06]  /*eb40*/  USEL UR19, UR40, URZ, UP2 ;  /* 0x0000003f28137287 */ /* 0x000fcc0009000000 */
[----:B------:R-:W0:Y:S04]  /*eb50*/  @P0 LDC R3, c[0x0][0xbec] ;  /* 0x0002fb00ff030b82 */ /* 0x000e280000000800 */
[----:B------:R-:W-:Y:S01]  /*eb60*/  ULDC.64 UR8, c[0x0][UR17+0x218] ;  /* 0x0000860011087abb */ /* 0x000fe20008000a00 */
[----:B------:R-:W-:Y:S01]  /*eb70*/  ULDC.64 UR12, c[0x0][UR17+0x220] ;  /* 0x00008800110c7abb */ /* 0x000fe20008000a00 */
[----:B------:R-:W-:Y:S01]  /*eb80*/  ULDC.64 UR14, c[0x0][UR17+0x228] ;  /* 0x00008a00110e7abb */ /* 0x000fe20008000a00 */
[----:B------:R-:W-:Y:S01]  /*eb90*/  UIMAD.WIDE.U32 UR10, UR8, UR39, URZ ;  /* 0x00000027080a72a5 */ /* 0x000fe2000f8e003f */
[----:B------:R-:W1:Y:S01]  /*eba0*/  @P0 LDC R7, c[0x0][0xbf0] ;  /* 0x0002fc00ff070b82 */ /* 0x000e620000000800 */
[----:B------:R-:W-:Y:S02]  /*ebb0*/  UIMAD UR18, UR9, UR39, URZ ;  /* 0x00000027091272a4 */ /* 0x000fe4000f8e023f */
[----:B------:R-:W-:-:S02]  /*ebc0*/  UIMAD UR13, UR13, UR36, URZ ;  /* 0x000000240d0d72a4 */ /* 0x000fc4000f8e023f */
[----:B------:R-:W-:Y:S02]  /*ebd0*/  UIMAD.WIDE.U32 UR20, UR14, UR19, URZ ;  /* 0x000000130e1472a5 */ /* 0x000fe4000f8e003f */
[----:B------:R-:W-:Y:S02]  /*ebe0*/  UIMAD.WIDE.U32 UR8, UR12, UR36, URZ ;  /* 0x000000240c0872a5 */ /* 0x000fe4000f8e003f */
[----:B------:R-:W-:Y:S02]  /*ebf0*/  UIMAD UR14, UR15, UR19, URZ ;  /* 0x000000130f0e72a4 */ /* 0x000fe4000f8e023f */
[----:B------:R-:W-:Y:S02]  /*ec00*/  UIMAD UR13, UR12, UR37, UR13 ;  /* 0x000000250c0d72a4 */ /* 0x000fe4000f8e020d */
[----:B------:R-:W-:Y:S02]  /*ec10*/  UIADD3 UR10, UP0, UP1, UR8, UR10, UR4 ;  /* 0x0000000a080a7290 */ /* 0x000fe4000f91e004 */
[----:B------:R-:W-:Y:S01]  /*ec20*/  UIADD3 UR8, UR14, UR21, URZ ;  /* 0x000000150e087290 */ /* 0x000fe2000fffe03f */
[----:B0-----:R-:W-:Y:S01]  /*ec30*/  @P0 IMAD.HI.U32 R2, R4, R3, RZ ;  /* 0x0000000304020227 */ /* 0x001fe200078e00ff */
[----:B------:R-:W-:-:S02]  /*ec40*/  UIADD3 UR11, UR18, UR11, URZ ;  /* 0x0000000b120b7290 */ /* 0x000fc4000fffe03f */
[----:B------:R-:W-:Y:S01]  /*ec50*/  UIADD3 UR13, UR9, UR13, URZ ;  /* 0x0000000d090d7290 */ /* 0x000fe2000fffe03f */
[----:B------:R-:W-:Y:S02]  /*ec60*/  IMAD.U32 R3, RZ, RZ, UR21 ;  /* 0x00000015ff037e24 */ /* 0x000fe4000f8e00ff */
[----:B------:R-:W-:Y:S01]  /*ec70*/  IMAD.U32 R6, RZ, RZ, UR8 ;  /* 0x00000008ff067e24 */ /* 0x000fe2000f8e00ff */
[----:B------:R-:W-:Y:S01]  /*ec80*/  ULDC.64 UR8, c[0x0][UR17+0x210] ;  /* 0x0000840011087abb */ /* 0x000fe20008000a00 */
[----:B-1----:R-:W-:Y:S01]  /*ec90*/  @P0 SHF.R.U32.HI R5, RZ, R7, R2 ;  /* 0x00000007ff050219 */ /* 0x002fe20000011602 */
[----:B------:R-:W-:-:S04]  /*eca0*/  IMAD.U32 R2, RZ, RZ, UR20 ;  /* 0x00000014ff027e24 */ /* 0x000fc8000f8e00ff */
[--C-:B------:R-:W-:Y:S01]  /*ecb0*/  IMAD.MOV R7, RZ, RZ, -R5.reuse ;  /* 0x000000ffff077224 */ /* 0x100fe200078e0a05 */
[----:B------:R-:W-:Y:S01]  /*ecc0*/  IADD3 R2, P0, P1, R5, UR10, R2 ;  /* 0x0000000a05027c10 */ /* 0x000fe2000f91e002 */
[----:B------:R-:W-:Y:S01]  /*ecd0*/  UIADD3.X UR10, UR13, UR11, UR16, UP0, UP1 ;  /* 0x0000000b0d0a7290 */ /* 0x000fe200087e2410 */
[----:B------:R-:W-:Y:S01]  /*ece0*/  SHF.R.S32.HI R5, RZ, 0x1f, R5 ;  /* 0x0000001fff057819 */ /* 0x000fe20000011405 */
[----:B------:R-:W-:-:S04]  /*ecf0*/  IMAD R7, R9, R7, R4 ;  /* 0x0000000709077224 */ /* 0x000fc800078e0204 */
[----:B------:R-:W-:Y:S01]  /*ed00*/  IADD3.X R3, R5, UR10, R6, P0, P1 ;  /* 0x0000000a05037c10 */ /* 0x000fe200087e2406 */
[C---:B------:R-:W-:Y:S01]  /*ed10*/  IMAD R9, R7.reuse, UR9, RZ ;  /* 0x0000000907097c24 */ /* 0x040fe2000f8e02ff */
[----:B------:R-:W-:Y:S01]  /*ed20*/  SHF.R.S32.HI R4, RZ, 0x1f, R7 ;  /* 0x0000001fff047819 */ /* 0x000fe20000011407 */
[----:B------:R-:W-:Y:S01]  /*ed30*/  ULDC.64 UR10, c[0x0][0xba8] ;  /* 0x0002ea00000a7ab9 */ /* 0x000fe20000000a00 */
[----:B------:R-:W-:Y:S01]  /*ed40*/  @!UP2 ULDC UR10, c[0x0][0xb50] ;  /* 0x0002d400000aaab9 */ /* 0x000fe20000000800 */
[----:B------:R-:W-:Y:S01]  /*ed50*/  IMAD.WIDE.U32 R2, R7, UR8, R2 ;  /* 0x0000000807027c25 */ /* 0x000fe2000f8e0002 */
[----:B------:R-:W-:-:S03]  /*ed60*/  @!UP2 ULDC UR11, c[0x0][0xb54] ;  /* 0x0002d500000baab9 */ /* 0x000fc60000000800 */
[----:B------:R-:W-:Y:S01]  /*ed70*/  IMAD R9, R4, UR8, R9 ;  /* 0x0000000804097c24 */ /* 0x000fe2000f8e0209 */
[----:B------:R-:W-:-:S03]  /*ed80*/  LEA R4, P0, R2, UR10, 0x2 ;  /* 0x0000000a02047c11 */ /* 0x000fc6000f8010ff */
[----:B------:R-:W-:-:S05]  /*ed90*/  IMAD.IADD R3, R3, 0x1, R9 ;  /* 0x0000000103037824 */ /* 0x000fca00078e0209 */
[----:B------:R-:W-:Y:S01]  /*eda0*/  LEA.HI.X R5, R2, UR11, R3, 0x2, P0 ;  /* 0x0000000b02057c11 */ /* 0x000fe200080f1403 */
[----:B------:R-:W-:-:S05]  /*edb0*/  IMAD.MOV.U32 R3, RZ, RZ, -0x800000 ;  /* 0xff800000ff037424 */ /* 0x000fca00078e00ff */
[----:B------:R0:W-:Y:S02]  /*edc0*/  STG.E desc[UR50][R4.64], R3 ;  /* 0x0000000304007986 */ /* 0x0001e4000c101932 */
.L_x_178:
[----:B------:R-:W-:Y:S05]  /*edd0*/  BSYNC B1 ;  /* 0x0000000000017941 */ /* 0x000fea0003800000 */
.L_x_177:
[----:B------:R-:W-:-:S06]  /*ede0*/  UISETP.GT.AND UP0, UPT, UR44, 0x1, UPT ;  /* 0x000000012c00788c */ /* 0x000fcc000bf04270 */
[----:B------:R-:W-:-:S13]  /*edf0*/  PLOP3.LUT P0, PT, PT, PT, UP0, 0x80, 0x0 ;  /* 0x000000000000781c */ /* 0x000fda0003f0f008 */
[----:B------:R-:W-:Y:S05]  /*ee00*/  @P0 BRA `(.L_x_173) ;  /* 0x0000000800040947 */ /* 0x000fea0003800000 */
[----:B------:R-:W1:Y:S01]  /*ee10*/  LDC R11, c[0x0][0xbe8] ;  /* 0x0002fa00ff0b7b82 */ /* 0x000e620000000800 */
[----:B------:R-:W-:Y:S01]  /*ee20*/  ULDC.64 UR12, c[0x0][0xaa0] ;  /* 0x0002a800000c7ab9 */ /* 0x000fe20000000a00 */
[----:B------:R-:W-:Y:S01]  /*ee30*/  IMAD R2, R16, 0x20, R236 ;  /* 0x0000002010027824 */ /* 0x000fe200078e02ec */
[----:B------:R-:W-:Y:S01]  /*ee40*/  UIMAD UR10, UR16, UR12, URZ ;  /* 0x0000000c100a72a4 */ /* 0x000fe2000f8e023f */
[----:B0-----:R-:W-:Y:S01]  /*ee50*/  IMAD.U32 R5, RZ, RZ, UR42 ;  /* 0x0000002aff057e24 */ /* 0x001fe2000f8e00ff */
[----:B------:R-:W-:Y:S01]  /*ee60*/  UIMAD.WIDE.U32 UR8, UR4, UR12, URZ ;  /* 0x0000000c040872a5 */ /* 0x000fe2000f8e003f */
[----:B------:R-:W-:Y:S01]  /*ee70*/  BSSY B1, `(.L_x_179) ;  /* 0x0000044000017945 */ /* 0x000fe20003800000 */
[----:B------:R-:W-:Y:S01]  /*ee80*/  UIMAD UR10, UR4, UR13, UR10 ;  /* 0x0000000d040a72a4 */ /* 0x000fe2000f8e020a */
[----:B------:R-:W-:-:S03]  /*ee90*/  IMAD R6, R5, 0x80, R2 ;  /* 0x0000008005067824 */ /* 0x000fc600078e0202 */
[----:B------:R-:W-:Y:S01]  /*eea0*/  UIADD3 UR9, UR9, UR10, URZ ;  /* 0x0000000a09097290 */ /* 0x000fe2000fffe03f */
[----:B------:R-:W-:Y:S02]  /*eeb0*/  IMAD.MOV.U32 R5, RZ, RZ, R6 ;  /* 0x000000ffff057224 */ /* 0x000fe400078e0006 */
[----:B------:R-:W-:Y:S02]  /*eec0*/  ULDC.64 UR10, c[0x0][0xae8] ;  /* 0x0002ba00000a7ab9 */ /* 0x000fe40000000a00 */
[----:B------:R-:W-:-:S04]  /*eed0*/  UIMAD.WIDE.U32 UR8, UR39, UR10, UR8 ;  /* 0x0000000a270872a5 */ /* 0x000fc8000f8e0008 */
[----:B------:R-:W-:-:S03]  /*eee0*/  UIMAD UR9, UR39, UR11, UR9 ;  /* 0x0000000b270972a4 */ /* 0x000fc6000f8e0209 */
[----:B------:R-:W-:Y:S01]  /*eef0*/  ULDC.64 UR10, c[0x0][0xaf0] ;  /* 0x0002bc00000a7ab9 */ /* 0x000fe20000000a00 */
[----:B-1----:R-:W-:Y:S01]  /*ef00*/  ISETP.NE.AND P0, PT, R11, 0x1, PT ;  /* 0x000000010b00780c */ /* 0x002fe20003f05270 */
[----:B------:R-:W-:-:S04]  /*ef10*/  UIMAD UR37, UR37, UR10, URZ ;  /* 0x0000000a252572a4 */ /* 0x000fc8000f8e023f */
[----:B------:R-:W-:Y:S02]  /*ef20*/  UIMAD UR4, UR36, UR11, UR37 ;  /* 0x0000000b240472a4 */ /* 0x000fe4000f8e0225 */
[----:B------:R-:W-:-:S03]  /*ef30*/  UIMAD.WIDE.U32 UR36, UR36, UR10, UR8 ;  /* 0x0000000a242472a5 */ /* 0x000fc6000f8e0008 */
[----:B------:R-:W-:Y:S01]  /*ef40*/  ULDC.64 UR8, c[0x0][0xae0] ;  /* 0x0002b80000087ab9 */ /* 0x000fe20000000a00 */
[----:B------:R-:W-:Y:S02]  /*ef50*/  UIADD3 UR4, UR37, UR4, URZ ;  /* 0x0000000425047290 */ /* 0x000fe4000fffe03f */
[----:B------:R-:W0:Y:S08]  /*ef60*/  @P0 LDC R3, c[0x0][0xbec] ;  /* 0x0002fb00ff030b82 */ /* 0x000e300000000800 */
[----:B------:R-:W1:Y:S01]  /*ef70*/  @P0 LDC R7, c[0x0][0xbf0] ;  /* 0x0002fc00ff070b82 */ /* 0x000e620000000800 */
[----:B0-----:R-:W-:-:S04]  /*ef80*/  @P0 IMAD.HI.U32 R2, R6, R3, RZ ;  /* 0x0000000306020227 */ /* 0x001fc800078e00ff */
[----:B------:R-:W-:Y:S02]  /*ef90*/  IMAD.U32 R3, RZ, RZ, UR37 ;  /* 0x00000025ff037e24 */ /* 0x000fe4000f8e00ff */
[----:B------:R-:W-:Y:S01]  /*efa0*/  IMAD.U32 R3, RZ, RZ, UR4 ;  /* 0x00000004ff037e24 */ /* 0x000fe2000f8e00ff */
[----:B-1----:R-:W-:-:S04]  /*efb0*/  @P0 SHF.R.U32.HI R5, RZ, R7, R2 ;  /* 0x00000007ff050219 */ /* 0x002fc80000011602 */
[--C-:B------:R-:W-:Y:S01]  /*efc0*/  SHF.R.S32.HI R2, RZ, 0x1f, R5.reuse ;  /* 0x0000001fff027819 */ /* 0x100fe20000011405 */
[----:B------:R-:W-:-:S04]  /*efd0*/  IMAD.MOV R7, RZ, RZ, -R5 ;  /* 0x000000ffff077224 */ /* 0x000fc800078e0a05 */
[----:B------:R-:W-:Y:S02]  /*efe0*/  IMAD R4, R2, UR8, RZ ;  /* 0x0000000802047c24 */ /* 0x000fe4000f8e02ff */
[----:B------:R-:W-:Y:S02]  /*eff0*/  IMAD.U32 R2, RZ, RZ, UR36 ;  /* 0x00000024ff027e24 */ /* 0x000fe4000f8e00ff */
[----:B------:R-:W-:Y:S02]  /*f000*/  IMAD R7, R11, R7, R6 ;  /* 0x000000070b077224 */ /* 0x000fe400078e0206 */
[C---:B------:R-:W-:Y:S02]  /*f010*/  IMAD R9, R5.reuse, UR9, R4 ;  /* 0x0000000905097c24 */ /* 0x040fe4000f8e0204 */
[----:B------:R-:W-:Y:S01]  /*f020*/  IMAD.WIDE.U32 R2, R5, UR8, R2 ;  /* 0x0000000805027c25 */ /* 0x000fe2000f8e0002 */
[----:B------:R-:W-:Y:S01]  /*f030*/  SHF.R.S32.HI R4, RZ, 0x1f, R7 ;  /* 0x0000001fff047819 */ /* 0x000fe20000011407 */
[----:B------:R-:W-:-:S02]  /*f040*/  ULDC.64 UR8, c[0x0][0xad8] ;  /* 0x0002b60000087ab9 */ /* 0x000fc40000000a00 */
[----:B------:R-:W-:Y:S02]  /*f050*/  IMAD.U32 R5, RZ, RZ, UR42 ;  /* 0x0000002aff057e24 */ /* 0x000fe4000f8e00ff */
[----:B------:R-:W-:Y:S02]  /*f060*/  IMAD.IADD R3, R3, 0x1, R9 ;  /* 0x0000000103037824 */ /* 0x000fe400078e0209 */
[----:B------:R-:W-:Y:S02]  /*f070*/  IMAD R8, R5, 0x80, R236 ;  /* 0x0000008005087824 */ /* 0x000fe400078e02ec */
[----:B------:R-:W-:Y:S02]  /*f080*/  IMAD R6, R4, UR8, RZ ;  /* 0x0000000804067c24 */ /* 0x000fe4000f8e02ff */
[----:B-----5:R-:W-:Y:S02]  /*f090*/  IMAD R11, R0, R11, RZ ;  /* 0x0000000b000b7224 */ /* 0x020fe400078e02ff */
[----:B------:R-:W-:-:S02]  /*f0a0*/  VIADD R4, R8, 0x40 ;  /* 0x0000004008047836 */ /* 0x000fc40000000000 */
[C---:B------:R-:W-:Y:S01]  /*f0b0*/  IMAD R5, R7.reuse, UR9, R6 ;  /* 0x0000000907057c24 */ /* 0x040fe2000f8e0206 */
[-C--:B------:R-:W-:Y:S01]  /*f0c0*/  ISETP.GE.AND P2, PT, R8, R11.reuse, PT ;  /* 0x0000000b0800720c */ /* 0x080fe20003f46270 */
[----:B------:R-:W-:Y:S01]  /*f0d0*/  IMAD.WIDE.U32 R2, R7, UR8, R2 ;  /* 0x0000000807027c25 */ /* 0x000fe2000f8e0002 */
[----:B------:R-:W-:Y:S01]  /*f0e0*/  ULDC.64 UR8, c[0x0][0xa80] ;  /* 0x0002a00000087ab9 */ /* 0x000fe20000000a00 */
[----:B------:R-:W-:Y:S02]  /*f0f0*/  ISETP.GE.AND P1, PT, R4, R11, PT ;  /* 0x0000000b0400720c */ /* 0x000fe40003f26270 */
[----:B------:R-:W-:Y:S01]  /*f100*/  IMAD.IADD R3, R3, 0x1, R5 ;  /* 0x0000000103037824 */ /* 0x000fe200078e0205 */
[----:B------:R-:W-:Y:S01]  /*f110*/  LEA R4, P3, R2, UR8, 0x1 ;  /* 0x0000000802047c11 */ /* 0x000fe2000f8608ff */
[----:B------:R-:W-:Y:S02]  /*f120*/  VIADD R0, R8, 0x20 ;  /* 0x0000002008007836 */ /* 0x000fe40000000000 */
[----:B------:R-:W-:Y:S01]  /*f130*/  IMAD.SHL.U32 R7, R16, 0x8, RZ ;  /* 0x0000000810077824 */ /* 0x000fe200078e00ff */
[----:B------:R-:W-:-:S02]  /*f140*/  LEA.HI.X R5, R2, UR9, R3, 0x1, P3 ;  /* 0x0000000902057c11 */ /* 0x000fc400098f0c03 */
[----:B------:R-:W-:Y:S01]  /*f150*/  ISETP.GE.AND P0, PT, R0, R11, PT ;  /* 0x0000000b0000720c */ /* 0x000fe20003f06270 */
[C---:B------:R-:W-:Y:S01]  /*f160*/  VIADD R13, R7.reuse, 0x80 ;  /* 0x00000080070d7836 */ /* 0x040fe20000000000 */
[----:B------:R0:W1:Y:S01]  /*f170*/  SHFL.IDX PT, R2, R4, RZ, 0x181f ;  /* 0x00181fff04027589 */ /* 0x00006200000e0000 */
[----:B------:R-:W-:Y:S01]  /*f180*/  VIADD R9, R7, 0x40 ;  /* 0x0000004007097836 */ /* 0x000fe20000000000 */
[----:B------:R-:W-:Y:S02]  /*f190*/  SHF.R.S32.HI R6, RZ, 0x1f, R7 ;  /* 0x0000001fff067819 */ /* 0x000fe40000011407 */
[----:B------:R0:W2:Y:S01]  /*f1a0*/  SHFL.IDX PT, R0, R5, RZ, 0x181f ;  /* 0x00181fff05007589 */ /* 0x0000a200000e0000 */
        /* <DEDUP_REMOVED lines=12> */
[----:B------:R3:W-:Y:S01]  /*f270*/  @!P4 ST.E.128 desc[UR50][R14.64], RZ ;  /* 0x000000ff0e00c985 */ /* 0x0007e2000c101d32 */
[----:B------:R-:W-:-:S03]  /*f280*/  @!P2 LEA.HI.X R3, R13, R0, R10, 0x1, P6 ;  /* 0x000000000d03a211 */ /* 0x000fc600030f0c0a */
[----:B------:R3:W-:Y:S04]  /*f290*/  @!P3 ST.E.128 desc[UR50][R20.64], RZ ;  /* 0x000000ff1400b985 */ /* 0x0007e8000c101d32 */
[----:B------:R3:W-:Y:S02]  /*f2a0*/  @!P2 ST.E.128 desc[UR50][R2.64], RZ ;  /* 0x000000ff0200a985 */ /* 0x0007e4000c101d32 */
.L_x_180:
[----:B------:R-:W-:Y:S05]  /*f2b0*/  BSYNC B1 ;  /* 0x0000000000017941 */ /* 0x000fea0003800000 */
.L_x_179:
[----:B--2---:R2:W4:Y:S01]  /*f2c0*/  SHFL.IDX PT, R0, R5, 0x1, 0x181f ;  /* 0x00381f0005007f89 */ /* 0x00452200000e0000 */
[----:B------:R-:W-:Y:S03]  /*f2d0*/  BSSY B1, `(.L_x_181) ;  /* 0x0000010000017945 */ /* 0x000fe60003800000 */
[----:B-1-3--:R2:W1:Y:S01]  /*f2e0*/  SHFL.IDX PT, R2, R4, 0x1, 0x181f ;  /* 0x00381f0004027f89 */ /* 0x00a46200000e0000 */
[----:B------:R-:W-:Y:S05]  /*f2f0*/  @P0 BRA `(.L_x_182) ;  /* 0x0000000000340947 */ /* 0x000fea0003800000 */
[----:B------:R-:W-:Y:S02]  /*f300*/  ULDC UR4, c[0x0][0xac8] ;  /* 0x0002b20000047ab9 */ /* 0x000fe40000000800 */
[----:B------:R-:W-:Y:S02]  /*f310*/  ISETP.GE.AND P4, PT, R7, UR4, PT ;  /* 0x0000000407007c0c */ /* 0x000fe4000bf86270 */
[----:B------:R-:W-:Y:S02]  /*f320*/  ISETP.GE.AND P5, PT, R9, UR4, PT ;  /* 0x0000000409007c0c */ /* 0x000fe4000bfa6270 */
[----:B------:R-:W-:-:S09]  /*f330*/  ISETP.GE.AND P6, PT, R13, UR4, PT ;  /* 0x000000040d007c0c */ /* 0x000fd2000bfc6270 */
[-C--:B-1----:R-:W-:Y:S02]  /*f340*/  @!P4 LEA R14, P0, R7, R2.reuse, 0x1 ;  /* 0x00000002070ec211 */ /* 0x082fe400078008ff */
[-C--:B------:R-:W-:Y:S02]  /*f350*/  @!P5 LEA R20, P2, R9, R2.reuse, 0x1 ;  /* 0x000000020914d211 */ /* 0x080fe400078408ff */
[----:B------:R-:W-:Y:S02]  /*f360*/  @!P6 LEA R2, P3, R13, R2, 0x1 ;  /* 0x000000020d02e211 */ /* 0x000fe400078608ff */
[-C--:B----4-:R-:W-:Y:S02]  /*f370*/  @!P4 LEA.HI.X R15, R7, R0.reuse, R6, 0x1, P0 ;  /* 0x00000000070fc211 */ /* 0x090fe400000f0c06 */
[-C--:B------:R-:W-:Y:S02]  /*f380*/  @!P5 LEA.HI.X R21, R9, R0.reuse, R12, 0x1, P2 ;  /* 0x000000000915d211 */ /* 0x080fe400010f0c0c */
[----:B------:R-:W-:Y:S01]  /*f390*/  @!P6 LEA.HI.X R3, R13, R0, R10, 0x1, P3 ;  /* 0x000000000d03e211 */ /* 0x000fe200018f0c0a */
[----:B------:R3:W-:Y:S04]  /*f3a0*/  @!P4 ST.E.128 desc[UR50][R14.64], RZ ;  /* 0x000000ff0e00c985 */ /* 0x0007e8000c101d32 */
[----:B------:R3:W-:Y:S04]  /*f3b0*/  @!P5 ST.E.128 desc[UR50][R20.64], RZ ;  /* 0x000000ff1400d985 */ /* 0x0007e8000c101d32 */
[----:B------:R3:W-:Y:S02]  /*f3c0*/  @!P6 ST.E.128 desc[UR50][R2.64], RZ ;  /* 0x000000ff0200e985 */ /* 0x0007e4000c101d32 */
.L_x_182:
[----:B------:R-:W-:Y:S05]  /*f3d0*/  BSYNC B1 ;  /* 0x0000000000017941 */ /* 0x000fea0003800000 */
.L_x_181:
[----:B----4-:R4:W0:Y:S01]  /*f3e0*/  SHFL.IDX PT, R0, R5, 0x2, 0x181f ;  /* 0x00581f0005007f89 */ /* 0x01082200000e0000 */
        /* <DEDUP_REMOVED lines=10> */
[-C--:B0-----:R-:W-:Y:S02]  /*f490*/  @!P3 LEA.HI.X R15, R7, R0.reuse, R6, 0x1, P0 ;  /* 0x00000000070fb211 */ /* 0x081fe400000f0c06 */
[-C--:B------:R-:W-:Y:S02]  /*f4a0*/  @!P4 LEA.HI.X R21, R9, R0.reuse, R12, 0x1, P1 ;  /* 0x000000000915c211 */ /* 0x080fe400008f0c0c */
[----:B------:R-:W-:Y:S01]  /*f4b0*/  @!P5 LEA.HI.X R3, R13, R0, R10, 0x1, P2 ;  /* 0x000000000d03d211 */ /* 0x000fe200010f0c0a */
[----:B------:R3:W-:Y:S04]  /*f4c0*/  @!P3 ST.E.128 desc[UR50][R14.64], RZ ;  /* 0x000000ff0e00b985 */ /* 0x0007e8000c101d32 */
[----:B------:R3:W-:Y:S04]  /*f4d0*/  @!P4 ST.E.128 desc[UR50][R20.64], RZ ;  /* 0x000000ff1400c985 */ /* 0x0007e8000c101d32 */
[----:B------:R3:W-:Y:S02]  /*f4e0*/  @!P5 ST.E.128 desc[UR50][R2.64], RZ ;  /* 0x000000ff0200d985 */ /* 0x0007e4000c101d32 */
.L_x_184:
[----:B------:R-:W-:Y:S05]  /*f4f0*/  BSYNC B1 ;  /* 0x0000000000017941 */ /* 0x000fea0003800000 */
.L_x_183:
[----:B0-----:R-:W-:Y:S01]  /*f500*/  VIADD R0, R8, 0x60 ;  /* 0x0000006008007836 */ /* 0x001fe20000000000 */
[----:B--2-4-:R-:W0:Y:S04]  /*f510*/  SHFL.IDX PT, R5, R5, 0x3, 0x181f ;  /* 0x00781f0005057f89 */ /* 0x014e2800000e0000 */
[----:B------:R-:W-:Y:S01]  /*f520*/  ISETP.GE.AND P0, PT, R0, R11, PT ;  /* 0x0000000b0000720c */ /* 0x000fe20003f06270 */
[----:B-1-3--:R1:W2:-:S12]  /*f530*/  SHFL.IDX PT, R2, R4, 0x3, 0x181f ;  /* 0x00781f0004027f89 */ /* 0x00a29800000e0000 */
[----:B-1----:R-:W-:Y:S05]  /*f540*/  @P0 BRA `(.L_x_173) ;  /* 0x0000000000340947 */ /* 0x002fea0003800000 */
[----:B------:R-:W-:Y:S02]  /*f550*/  ULDC UR4, c[0x0][0xac8] ;  /* 0x0002b20000047ab9 */ /* 0x000fe40000000800 */
[----:B------:R-:W-:Y:S02]  /*f560*/  ISETP.GE.AND P3, PT, R7, UR4, PT ;  /* 0x0000000407007c0c */ /* 0x000fe4000bf66270 */
[----:B------:R-:W-:Y:S02]  /*f570*/  ISETP.GE.AND P4, PT, R9, UR4, PT ;  /* 0x0000000409007c0c */ /* 0x000fe4000bf86270 */
[----:B------:R-:W-:-:S09]  /*f580*/  ISETP.GE.AND P5, PT, R13, UR4, PT ;  /* 0x000000040d007c0c */ /* 0x000fd2000bfa6270 */
[-C--:B--2---:R-:W-:Y:S02]  /*f590*/  @!P3 LEA R14, P0, R7, R2.reuse, 0x1 ;  /* 0x00000002070eb211 */ /* 0x084fe400078008ff */
        /* <DEDUP_REMOVED lines=8> */
.L_x_173:
[----:B------:R-:W-:Y:S05]  /*f620*/  BSYNC B0 ;  /* 0x0000000000007941 */ /* 0x000fea0003800000 */
.L_x_163:
[----:B------:R-:W-:Y:S02]  /*f630*/  ULDC UR4, c[0x0][0xc3c] ;  /* 0x00030f0000047ab9 */ /* 0x000fe40000000800 */
[----:B------:R-:W-:-:S06]  /*f640*/  UISETP.GE.AND UP0, UPT, UR7, UR4, UPT ;  /* 0x000000040700728c */ /* 0x000fcc000bf06270 */
[----:B------:R-:W-:-:S13]  /*f650*/  PLOP3.LUT P0, PT, PT, PT, UP0, 0x80, 0x0 ;  /* 0x000000000000781c */ /* 0x000fda0003f0f008 */
[----:B------:R-:W-:Y:S05]  /*f660*/  @!P0 BRA `(.L_x_185) ;  /* 0xffffff1800848947 */ /* 0x000fea000383ffff */
[----:B------:R-:W-:Y:S05]  /*f670*/  EXIT ;  /* 0x000000000000794d */ /* 0x000fea0003800000 */
.L_x_136:
[----:B------:R-:W-:-:S08]  /*f680*/  NOP ;  /* 0x0000000000007918 */ /* 0x000fd00000000000 */
[----:B------:R-:W0:-:S00]  /*f690*/  USETMAXREG.DEALLOC.CTAPOOL 0x18 ;  /* 0x00000018000079c8 */ /* 0x000e0000080e0500 */
[----:B0-----:R-:W2:Y:S01]  /*f6a0*/  LDL.LU R2, [R1+0x10] ;  /* 0x0000100001027983 */ /* 0x001ea20000300800 */
[----:B------:R-:W-:Y:S01]  /*f6b0*/  LOP3.LUT R0, R0, 0x3, RZ, 0xc0, !PT ;  /* 0x0000000300007812 */ /* 0x000fe200078ec0ff */
[----:B------:R-:W-:-:S05]  /*f6c0*/  IMAD.MOV.U32 R6, RZ, RZ, RZ ;  /* 0x000000ffff067224 */ /* 0x000fca00078e00ff */
[----:B------:R-:W0:Y:S02]  /*f6d0*/  SHFL.IDX PT, R0, R0, RZ, 0x1f ;  /* 0x00001fff00007589 */ /* 0x000e2400000e0000 */
[----:B0-----:R-:W-:Y:S02]  /*f6e0*/  ISETP.NE.AND P0, PT, R0, RZ, PT ;  /* 0x000000ff0000720c */ /* 0x001fe40003f05270 */
[----:B--2---:R-:W-:-:S11]  /*f6f0*/  LOP3.LUT R2, R2, 0xfffffffd, RZ, 0xc0, !PT ;  /* 0xfffffffd02027812 */ /* 0x004fd600078ec0ff */
[----:B------:R-:W-:-:S05]  /*f700*/  @P0 LOP3.LUT R2, R2, 0x2, RZ, 0xfc, !PT ;  /* 0x0000000202020812 */ /* 0x000fca00078efcff */
[----:B------:R0:W-:Y:S01]  /*f710*/  STL [R1+0x10], R2 ;  /* 0x0000100201007387 */ /* 0x0001e20000100800 */
[----:B------:R-:W-:Y:S05]  /*f720*/  @!P0 BRA `(.L_x_186) ;  /* 0x00000000002c8947 */ /* 0x000fea0003800000 */
[----:B------:R-:W1:Y:S08]  /*f730*/  S2UR UR5, SR_CgaCtaId ;  /* 0x00000000000579c3 */ /* 0x000e700000008800 */
[----:B------:R-:W-:Y:S06]  /*f740*/  BAR.SYNC.DEFER_BLOCKING 0x5, 0x180 ;  /* 0x0146000000007b1d */ /* 0x000fec0000010000 */
[----:B------:R-:W-:-:S02]  /*f750*/  UMOV UR4, 0x400 ;  /* 0x0000040000047882 */ /* 0x000fc40000000000 */
[----:B-1----:R-:W-:-:S09]  /*f760*/  ULEA UR4, UR5, UR4, 0x18 ;  /* 0x0000000405047291 */ /* 0x002fd2000f8ec03f */
[----:B------:R-:W1:Y:S04]  /*f770*/  LDS.128 R4, [UR4+0x334d0] ;  /* 0x0334d004ff047984 */ /* 0x000e680008000c00 */
[----:B-1----:R1:W-:Y:S01]  /*f780*/  STL.64 [R1], R4 ;  /* 0x0000000401007387 */ /* 0x0023e20000100a00 */
[----:B------:R-:W-:-:S03]  /*f790*/  IMAD.MOV.U32 R0, RZ, RZ, R7 ;  /* 0x000000ffff007224 */ /* 0x000fc600078e0007 */
[----:B------:R1:W-:Y:S02]  /*f7a0*/  STL [R1+0x8], R6 ;  /* 0x0000080601007387 */ /* 0x0003e40000100800 */
[----:B------:R-:W-:Y:S01]  /*f7b0*/  R2UR UR42, R0 ;  /* 0x00000000002a72ca */ /* 0x000fe200000e0000 */
[----:B------:R-:W-:Y:S06]  /*f7c0*/  BAR.ARV 0x4, 0x180 ;  /* 0x0106000000007b1d */ /* 0x000fec0000002000 */
[----:B------:R-:W-:Y:S08]  /*f7d0*/  BRA `(.L_x_187) ;  /* 0x0000000800b07947 */ /* 0x000ff00003800000 */
.L_x_186:
[----:B------:R-:W1:Y:S01]  /*f7e0*/  S2R R0, SR_TID.X ;  /* 0x0000000000007919 */ /* 0x000e620000002100 */
[----:B------:R-:W-:Y:S01]  /*f7f0*/  ULDC UR4, c[0x0][0xc3c] ;  /* 0x00030f0000047ab9 */ /* 0x000fe20000000800 */
[----:B-1----:R-:W-:-:S04]  /*f800*/  LOP3.LUT R0, R0, 0x1f, RZ, 0xc0, !PT ;  /* 0x0000001f00007812 */ /* 0x002fc800078ec0ff */
[----:B------:R-:W-:-:S04]  /*f810*/  ISETP.NE.AND P0, PT, R0, 0x1f, PT ;  /* 0x0000001f0000780c */ /* 0x000fc80003f05270 */
[----:B------:R-:W-:-:S13]  /*f820*/  ISETP.GE.OR P1, PT, R0, UR4, !P0 ;  /* 0x0000000400007c0c */ /* 0x000fda000c726670 */
[----:B0-----:R-:W0:Y:S08]  /*f830*/  @!P1 LDC.64 R2, c[0x0][0xc80] ;  /* 0x00032000ff029b82 */ /* 0x001e300000000a00 */
[----:B------:R-:W1:Y:S01]  /*f840*/  @!P1 LDC.64 R4, c[0x0][0xc78] ;  /* 0x00031e00ff049b82 */ /* 0x000e620000000a00 */
[----:B0-----:R-:W-:-:S05]  /*f850*/  @!P1 IMAD.WIDE.U32 R2, R0, 0x4, R2 ;  /* 0x0000000400029825 */ /* 0x001fca00078e0002 */
[----:B------:R1:W2:Y:S02]  /*f860*/  @!P1 LDG.E R6, desc[UR50][R2.64] ;  /* 0x0000003202069981 */ /* 0x0002a4000c1e1900 */
[----:B-1----:R-:W-:-:S04]  /*f870*/  @!P1 IMAD.WIDE.U32 R2, R0, 0x4, R4 ;  /* 0x0000000400029825 */ /* 0x002fc800078e0004 */
[----:B------:R-:W-:-:S06]  /*f880*/  IMAD.MOV.U32 R5, RZ, RZ, RZ ;  /* 0x000000ffff057224 */ /* 0x000fcc00078e00ff */
[----:B------:R-:W2:Y:S01]  /*f890*/  @!P1 LDG.E R5, desc[UR50][R2.64] ;  /* 0x0000003202059981 */ /* 0x000ea2000c1e1900 */
[C---:B------:R-:W-:Y:S01]  /*f8a0*/  ISETP.NE.AND P1, PT, R0.reuse, RZ, PT ;  /* 0x000000ff0000720c */ /* 0x040fe20003f25270 */
[----:B------:R-:W-:Y:S01]  /*f8b0*/  UMOV UR42, URZ ;  /* 0x0000003f002a7c82 */ /* 0x000fe20008000000 */
[C---:B------:R-:W-:Y:S02]  /*f8c0*/  ISETP.GE.U32.AND P2, PT, R0.reuse, 0x2, PT ;  /* 0x000000020000780c */ /* 0x040fe40003f46070 */
[C---:B------:R-:W-:Y:S02]  /*f8d0*/  ISETP.GE.U32.AND P3, PT, R0.reuse, 0x4, PT ;  /* 0x000000040000780c */ /* 0x040fe40003f66070 */
[C---:B------:R-:W-:Y:S02]  /*f8e0*/  ISETP.GE.U32.AND P4, PT, R0.reuse, 0x8, PT ;  /* 0x000000080000780c */ /* 0x040fe40003f86070 */
[----:B------:R-:W-:Y:S01]  /*f8f0*/  ISETP.GE.U32.AND P5, PT, R0, 0x10, PT ;  /* 0x000000100000780c */ /* 0x000fe20003fa6070 */
[----:B--2---:R-:W-:-:S05]  /*f900*/  IMAD R4, R6, R5, RZ ;  /* 0x0000000506047224 */ /* 0x004fca00078e02ff */
[----:B------:R-:W0:Y:S02]  /*f910*/  SHFL.UP PT, R7, R4, 0x1, RZ ;  /* 0x0420000004077989 */ /* 0x000e2400000e00ff */
[----:B0-----:R-:W-:-:S05]  /*f920*/  SEL R7, R7, RZ, P1 ;  /* 0x000000ff07077207 */ /* 0x001fca0000800000 */
[----:B------:R-:W-:-:S05]  /*f930*/  IMAD.IADD R7, R4, 0x1, R7 ;  /* 0x0000000104077824 */ /* 0x000fca00078e0207 */
[----:B------:R-:W0:Y:S02]  /*f940*/  SHFL.UP PT, R8, R7, 0x2, RZ ;  /* 0x0440000007087989 */ /* 0x000e2400000e00ff */
[----:B0-----:R-:W-:-:S05]  /*f950*/  SEL R8, R8, RZ, P2 ;  /* 0x000000ff08087207 */ /* 0x001fca0001000000 */
[----:B------:R-:W-:Y:S02]  /*f960*/  IMAD.IADD R8, R7, 0x1, R8 ;  /* 0x0000000107087824 */ /* 0x000fe400078e0208 */
[----:B------:R-:W0:Y:S03]  /*f970*/  S2R R7, SR_CTAID.X ;  /* 0x0000000000077919 */ /* 0x000e260000002500 */
[----:B------:R-:W1:Y:S02]  /*f980*/  SHFL.UP PT, R9, R8, 0x4, RZ ;  /* 0x0480000008097989 */ /* 0x000e6400000e00ff */
[----:B-1----:R-:W-:-:S05]  /*f990*/  SEL R9, R9, RZ, P3 ;  /* 0x000000ff09097207 */ /* 0x002fca0001800000 */
[----:B------:R-:W-:-:S05]  /*f9a0*/  IMAD.IADD R3, R8, 0x1, R9 ;  /* 0x0000000108037824 */ /* 0x000fca00078e0209 */
[----:B------:R-:W1:Y:S02]  /*f9b0*/  SHFL.UP PT, R2, R3, 0x8, RZ ;  /* 0x0500000003027989 */ /* 0x000e6400000e00ff */
[----:B-1----:R-:W-:-:S05]  /*f9c0*/  SEL R2, R2, RZ, P4 ;  /* 0x000000ff02027207 */ /* 0x002fca0002000000 */
[----:B------:R-:W-:-:S05]  /*f9d0*/  IMAD.IADD R4, R3, 0x1, R2 ;  /* 0x0000000103047824 */ /* 0x000fca00078e0202 */
[----:B------:R-:W1:Y:S02]  /*f9e0*/  SHFL.UP PT, R2, R4, 0x10, RZ ;  /* 0x0600000004027989 */ /* 0x000e6400000e00ff */
[----:B-1----:R-:W-:Y:S02]  /*f9f0*/  SEL R9, R2, RZ, P5 ;  /* 0x000000ff02097207 */ /* 0x002fe40002800000 */
[----:B------:R-:W1:Y:S03]  /*fa00*/  LDC R2, c[0x0][0xc38] ;  /* 0x00030e00ff027b82 */ /* 0x000e660000000800 */
[----:B------:R-:W-:-:S05]  /*fa10*/  IMAD.IADD R9, R4, 0x1, R9 ;  /* 0x0000000104097824 */ /* 0x000fca00078e0209 */
[----:B------:R-:W1:Y:S02]  /*fa20*/  SHFL.IDX PT, R11, R9, 0x1f, 0x1f ;  /* 0x03e01f00090b7f89 */ /* 0x000e6400000e0000 */
[----:B-1----:R-:W-:-:S04]  /*fa30*/  IMAD R8, R11, R2, RZ ;  /* 0x000000020b087224 */ /* 0x002fc800078e02ff */
[----:B------:R-:W-:Y:S01]  /*fa40*/  IMAD.MOV.U32 R11, RZ, RZ, R8 ;  /* 0x000000ffff0b7224 */ /* 0x000fe200078e0008 */
[----:B0-----:R-:W-:-:S13]  /*fa50*/  ISETP.GT.AND P6, PT, R8, R7, PT ;  /* 0x000000070800720c */ /* 0x001fda0003fc4270 */
[----:B------:R-:W-:Y:S05]  /*fa60*/  @P6 BRA `(.L_x_188) ;  /* 0x0000000000a46947 */ /* 0x000fea0003800000 */
[----:B------:R-:W-:Y:S01]  /*fa70*/  IMAD.MOV.U32 R8, RZ, RZ, R11 ;  /* 0x000000ffff087224 */ /* 0x000fe200078e000b */
[----:B------:R-:W-:Y:S01]  /*fa80*/  UMOV UR42, URZ ;  /* 0x0000003f002a7c82 */ /* 0x000fe20008000000 */
[----:B------:R-:W-:-:S05]  /*fa90*/  ULDC UR5, c[0x0][0xc3c] ;  /* 0x00030f0000057ab9 */ /* 0x000fca0000000800 */
.L_x_190:
[----:B------:R-:W-:-:S03]  /*faa0*/  UIADD3 UR4, UR42, 0x1f, URZ ;  /* 0x0000001f2a047890 */ /* 0x000fc6000fffe03f */
[----:B------:R-:W-:Y:S01]  /*fab0*/  ULDC UR42, c[0x0][0xc3c] ;  /* 0x00030f00002a7ab9 */ /* 0x000fe20000000800 */
[----:B------:R-:W-:-:S06]  /*fac0*/  UISETP.GE.AND UP0, UPT, UR4, UR5, UPT ;  /* 0x000000050400728c */ /* 0x000fcc000bf06270 */
[----:B------:R-:W-:-:S13]  /*fad0*/  PLOP3.LUT P6, PT, PT, PT, UP0, 0x40, 0x0 ;  /* 0x000000000000781c */ /* 0x000fda0003fce808 */
[----:B------:R-:W-:Y:S05]  /*fae0*/  @!P6 BRA `(.L_x_189) ;  /* 0x0000000400b4e947 */ /* 0x000fea0003800000 */
[----:B------:R-:W-:Y:S01]  /*faf0*/  UMOV UR42, UR4 ;  /* 0x00000004002a7c82 */ /* 0x000fe20008000000 */
[----:B------:R-:W-:Y:S02]  /*fb00*/  IMAD.MOV.U32 R6, RZ, RZ, RZ ;  /* 0x000000ffff067224 */ /* 0x000fe400078e00ff */
[----:B------:R-:W-:-:S05]  /*fb10*/  VIADD R9, R0, UR42 ;  /* 0x0000002a00097c36 */ /* 0x000fca0008000000 */
[----:B------:R-:W-:-:S13]  /*fb20*/  ISETP.GE.OR P6, PT, R9, UR5, !P0 ;  /* 0x0000000509007c0c */ /* 0x000fda000c7c6670 */
[----:B------:R-:W0:Y:S08]  /*fb30*/  @!P6 LDC.64 R2, c[0x0][0xc80] ;  /* 0x00032000ff02eb82 */ /* 0x000e300000000a00 */
[----:B------:R-:W1:Y:S01]  /*fb40*/  @!P6 LDC.64 R4, c[0x0][0xc78] ;  /* 0x00031e00ff04eb82 */ /* 0x000e620000000a00 */
[----:B0-----:R-:W-:-:S05]  /*fb50*/  @!P6 IMAD.WIDE R2, R9, 0x4, R2 ;  /* 0x000000040902e825 */ /* 0x001fca00078e0202 */
[----:B------:R1:W2:Y:S02]  /*fb60*/  @!P6 LDG.E R6, desc[UR50][R2.64] ;  /* 0x000000320206e981 */ /* 0x0002a4000c1e1900 */
[----:B-1----:R-:W-:-:S04]  /*fb70*/  @!P6 IMAD.WIDE R2, R9, 0x4, R4 ;  /* 0x000000040902e825 */ /* 0x002fc800078e0204 */
[----:B------:R-:W-:-:S06]  /*fb80*/  IMAD.MOV.U32 R5, RZ, RZ, RZ ;  /* 0x000000ffff057224 */ /* 0x000fcc00078e00ff */
[----:B------:R-:W2:Y:S02]  /*fb90*/  @!P6 LDG.E R5, desc[UR50][R2.64] ;  /* 0x000000320205e981 */ /* 0x000ea4000c1e1900 */
[----:B--2---:R-:W-:-:S05]  /*fba0*/  IMAD R11, R6, R5, RZ ;  /* 0x00000005060b7224 */ /* 0x004fca00078e02ff */
[----:B------:R-:W0:Y:S02]  /*fbb0*/  SHFL.UP PT, R4, R11, 0x1, RZ ;  /* 0x042000000b047989 */ /* 0x000e2400000e00ff */
[----:B0-----:R-:W-:-:S05]  /*fbc0*/  SEL R4, R4, RZ, P1 ;  /* 0x000000ff04047207 */ /* 0x001fca0000800000 */
[----:B------:R-:W-:-:S05]  /*fbd0*/  IMAD.IADD R4, R11, 0x1, R4 ;  /* 0x000000010b047824 */ /* 0x000fca00078e0204 */
        /* <DEDUP_REMOVED lines=11> */
[----:B------:R-:W-:Y:S02]  /*fc90*/  IMAD.IADD R9, R3, 0x1, R2 ;  /* 0x0000000103097824 */ /* 0x000fe400078e0202 */
[----:B------:R-:W0:Y:S03]  /*fca0*/  LDC R2, c[0x0][0xc38] ;  /* 0x00030e00ff027b82 */ /* 0x000e260000000800 */
[----:B------:R-:W0:Y:S02]  /*fcb0*/  SHFL.IDX PT, R11, R9, 0x1f, 0x1f ;  /* 0x03e01f00090b7f89 */ /* 0x000e2400000e0000 */
[----:B0-----:R-:W-:-:S04]  /*fcc0*/  IMAD R11, R11, R2, RZ ;  /* 0x000000020b0b7224 */ /* 0x001fc800078e02ff */
[----:B------:R-:W-:-:S05]  /*fcd0*/  IMAD.IADD R8, R11, 0x1, R8 ;  /* 0x000000010b087824 */ /* 0x000fca00078e0208 */
[----:B------:R-:W-:-:S13]  /*fce0*/  ISETP.GT.AND P6, PT, R8, R7, PT ;  /* 0x000000070800720c */ /* 0x000fda0003fc4270 */
[----:B------:R-:W-:Y:S05]  /*fcf0*/  @!P6 BRA `(.L_x_190) ;  /* 0xfffffffc0068e947 */ /* 0x000fea000383ffff */
.L_x_188:
[----:B------:R-:W-:Y:S02]  /*fd00*/  IMAD.IADD R11, R8, 0x1, -R11 ;  /* 0x00000001080b7824 */ /* 0x000fe400078e0a0b */
[----:B------:R-:W-:Y:S02]  /*fd10*/  IMAD.MOV.U32 R8, RZ, RZ, RZ ;  /* 0x000000ffff087224 */ /* 0x000fe400078e00ff */
[----:B------:R-:W-:-:S05]  /*fd20*/  IMAD R4, R9, R2, R11 ;  /* 0x0000000209047224 */ /* 0x000fca00078e020b */
[----:B------:R-:W-:-:S13]  /*fd30*/  ISETP.GT.AND P0, PT, R4, R7, PT ;  /* 0x000000070400720c */ /* 0x000fda0003f04270 */
[----:B------:R-:W-:Y:S02]  /*fd40*/  VOTEU.ANY UR5, UPT, !P0 ;  /* 0x0000000000057886 */ /* 0x000fe400040e0100 */
[----:B------:R-:W-:Y:S02]  /*fd50*/  UPOPC UR4, UR5 ;  /* 0x00000005000472bf */ /* 0x000fe40008000000 */
[----:B------:R-:W-:-:S04]  /*fd60*/  ISETP.NE.AND P0, PT, RZ, UR5, PT ;  /* 0x00000005ff007c0c */ /* 0x000fc8000bf05270 */
[----:B------:R-:W-:Y:S02]  /*fd70*/  IMAD.U32 R13, RZ, RZ, UR4 ;  /* 0x00000004ff0d7e24 */ /* 0x000fe4000f8e00ff */
[----:B------:R-:W-:-:S03]  /*fd80*/  IMAD.U32 R12, RZ, RZ, UR4 ;  /* 0x00000004ff0c7e24 */ /* 0x000fc6000f8e00ff */
[----:B------:R-:W0:Y:S04]  /*fd90*/  SHFL.IDX PT, R6, R6, R13, 0x1f ;  /* 0x00001f0d06067589 */ /* 0x000e2800000e0000 */
[----:B------:R1:W2:Y:S01]  /*fda0*/  SHFL.IDX PT, R5, R5, R12, 0x1f ;  /* 0x00001f0c05057589 */ /* 0x0002a200000e0000 */
[----:B0-----:R-:W-:-:S04]  /*fdb0*/  IABS R4, R6 ;  /* 0x0000000600047213 */ /* 0x001fc80000000000 */
[----:B------:R-:W0:Y:S08]  /*fdc0*/  I2F.RP R10, R4 ;  /* 0x00000004000a7306 */ /* 0x000e300000209400 */
[----:B0-----:R-:W0:Y:S02]  /*fdd0*/  MUFU.RCP R10, R10 ;  /* 0x0000000a000a7308 */ /* 0x001e240000001000 */
[----:B0-----:R-:W-:-:S06]  /*fde0*/  VIADD R3, R10, 0xffffffe ;  /* 0x0ffffffe0a037836 */ /* 0x001fcc0000000000 */
[----:B------:R-:W0:Y:S01]  /*fdf0*/  F2I.FTZ.U32.TRUNC.NTZ R3, R3 ;  /* 0x0000000300037305 */ /* 0x000e22000021f000 */
[----:B-12---:R-:W-:Y:S05]  /*fe00*/  @!P0 BRA `(.L_x_191) ;  /* 0x00000000000c8947 */ /* 0x006fea0003800000 */
[----:B------:R-:W-:-:S06]  /*fe10*/  UIADD3 UR5, UR4, -0x1, URZ ;  /* 0xffffffff04057890 */ /* 0x000fcc000fffe03f */
[----:B------:R-:W-:-:S06]  /*fe20*/  IMAD.U32 R8, RZ, RZ, UR5 ;  /* 0x00000005ff087e24 */ /* 0x000fcc000f8e00ff */
[----:B------:R1:W2:Y:S02]  /*fe30*/  SHFL.IDX PT, R8, R9, R8, 0x1f ;  /* 0x00001f0809087589 */ /* 0x0002a400000e0000 */
.L_x_191:
[----:B--2---:R-:W-:Y:S01]  /*fe40*/  IMAD R11, R8, R2, R11 ;  /* 0x00000002080b7224 */ /* 0x004fe200078e020b */
[----:B------:R-:W-:Y:S01]  /*fe50*/  IABS R8, R5 ;  /* 0x0000000500087213 */ /* 0x000fe20000000000 */
[----:B01----:R-:W-:Y:S01]  /*fe60*/  IMAD.MOV R9, RZ, RZ, -R3 ;  /* 0x000000ffff097224 */ /* 0x003fe200078e0a03 */
[----:B------:R-:W-:Y:S01]  /*fe70*/  UIADD3 UR42, UR4, UR42, URZ ;  /* 0x0000002a042a7290 */ /* 0x000fe2000fffe03f */
[----:B------:R-:W-:Y:S01]  /*fe80*/  IMAD.MOV.U32 R2, RZ, RZ, RZ ;  /* 0x000000ffff027224 */ /* 0x000fe200078e00ff */
[----:B------:R-:W0:Y:S01]  /*fe90*/  I2F.RP R10, R8 ;  /* 0x00000008000a7306 */ /* 0x000e220000209400 */
[----:B------:R-:W-:Y:S01]  /*fea0*/  IMAD R9, R9, R4, RZ ;  /* 0x0000000409097224 */ /* 0x000fe200078e02ff */
[----:B------:R1:W-:Y:S01]  /*feb0*/  STL [R1], R11 ;  /* 0x0000000b01007387 */ /* 0x0003e20000100800 */
[----:B------:R-:W-:Y:S02]  /*fec0*/  IMAD.IADD R7, R7, 0x1, -R11 ;  /* 0x0000000107077824 */ /* 0x000fe400078e0a0b */
[----:B------:R-:W-:Y:S01]  /*fed0*/  IMAD.HI.U32 R2, R3, R9, R2 ;  /* 0x0000000903027227 */ /* 0x000fe200078e0002 */
[----:B------:R-:W-:-:S05]  /*fee0*/  IABS R3, R6 ;  /* 0x0000000600037213 */ /* 0x000fca0000000000 */
[----:B------:R-:W-:Y:S01]  /*fef0*/  IMAD.MOV R12, RZ, RZ, -R3 ;  /* 0x000000ffff0c7224 */ /* 0x000fe200078e0a03 */
[----:B-1----:R-:W-:Y:S01]  /*ff00*/  IABS R11, R7 ;  /* 0x00000007000b7213 */ /* 0x002fe20000000000 */
[----:B0-----:R-:W0:Y:S04]  /*ff10*/  MUFU.RCP R10, R10 ;  /* 0x0000000a000a7308 */ /* 0x001e280000001000 */
[----:B------:R-:W-:-:S04]  /*ff20*/  IMAD.HI.U32 R9, R2, R11, RZ ;  /* 0x0000000b02097227 */ /* 0x000fc800078e00ff */
[----:B------:R-:W-:Y:S02]  /*ff30*/  IMAD R11, R9, R12, R11 ;  /* 0x0000000c090b7224 */ /* 0x000fe400078e020b */
[----:B------:R-:W-:-:S03]  /*ff40*/  IMAD.MOV.U32 R2, RZ, RZ, RZ ;  /* 0x000000ffff027224 */ /* 0x000fc600078e00ff */
[----:B------:R-:W-:Y:S01]  /*ff50*/  ISETP.GT.U32.AND P1, PT, R4, R11, PT ;  /* 0x0000000b0400720c */ /* 0x000fe20003f24070 */
[----:B0-----:R-:W-:-:S06]  /*ff60*/  VIADD R3, R10, 0xffffffe ;  /* 0x0ffffffe0a037836 */ /* 0x001fcc0000000000 */
[----:B------:R-:W0:Y:S06]  /*ff70*/  F2I.FTZ.U32.TRUNC.NTZ R3, R3 ;  /* 0x0000000300037305 */ /* 0x000e2c000021f000 */
[----:B------:R-:W-:Y:S02]  /*ff80*/  @!P1 IMAD.IADD R11, R11, 0x1, -R4 ;  /* 0x000000010b0b9824 */ /* 0x000fe400078e0a04 */
[----:B------:R-:W-:Y:S01]  /*ff90*/  @!P1 VIADD R9, R9, 0x1 ;  /* 0x0000000109099836 */ /* 0x000fe20000000000 */
[----:B------:R-:W-:Y:S02]  /*ffa0*/  ISETP.NE.AND P1, PT, R6, RZ, PT ;  /* 0x000000ff0600720c */ /* 0x000fe40003f25270 */
[----:B------:R-:W-:Y:S01]  /*ffb0*/  ISETP.GE.U32.AND P0, PT, R11, R4, PT ;  /* 0x000000040b00720c */ /* 0x000fe20003f06070 */
[----:B0-----:R-:W-:-:S04]  /*ffc0*/  IMAD.MOV R11, RZ, RZ, -R3 ;  /* 0x000000ffff0b7224 */ /* 0x001fc800078e0a03 */
[----:B------:R-:W-:-:S08]  /*ffd0*/  IMAD R11, R11, R8, RZ ;  /* 0x000000080b0b7224 */ /* 0x000fd000078e02ff */
[----:B------:R-:W-:Y:S02]  /*ffe0*/  @P0 VIADD R9, R9, 0x1 ;  /* 0x0000000109090836 */ /* 0x000fe40000000000 */
[----:B------:R-:W-:Y:S01]  /*fff0*/  IMAD.HI.U32 R4, R3, R11, R2 ;  /* 0x0000000b03047227 */ /* 0x000fe200078e0002 */
[----:B------:R-:W-:-:S04]  /*10000*/  LOP3.LUT R2, R7, R6, RZ, 0x3c, !PT ;  /* 0x0000000607027212 */ /* 0x000fc800078e3cff */
[----:B------:R-:W-:Y:S02]  /*10010*/  ISETP.GE.AND P2, PT, R2, RZ, PT ;  /* 0x000000ff0200720c */ /* 0x000fe40003f46270 */
[----:B------:R-:W-:-:S05]  /*10020*/  IABS R2, R5 ;  /* 0x0000000500027213 */ /* 0x000fca0000000000 */
[----:B------:R-:W-:-:S06]  /*10030*/  IMAD.MOV R2, RZ, RZ, -R2 ;  /* 0x000000ffff027224 */ /* 0x000fcc00078e0a02 */
[----:B------:R-:W-:Y:S01]  /*10040*/  @!P2 IMAD.MOV R9, RZ, RZ, -R9 ;  /* 0x000000ffff09a224 */ /* 0x000fe200078e0a09 */
[----:B------:R-:W-:-:S04]  /*10050*/  @!P1 LOP3.LUT R9, RZ, R6, RZ, 0x33, !PT ;  /* 0x00000006ff099212 */ /* 0x000fc800078e33ff */
[-C--:B------:R-:W-:Y:S01]  /*10060*/  IABS R3, R9.reuse ;  /* 0x0000000900037213 */ /* 0x080fe20000000000 */
[----:B------:R-:W-:-:S04]  /*10070*/  IMAD R6, R6, R9, RZ ;  /* 0x0000000906067224 */ /* 0x000fc800078e02ff */
[----:B------:R-:W-:-:S04]  /*10080*/  IMAD.HI.U32 R4, R4, R3, RZ ;  /* 0x0000000304047227 */ /* 0x000fc800078e00ff */
[----:B------:R-:W-:Y:S01]  /*10090*/  IMAD R3, R4, R2, R3 ;  /* 0x0000000204037224 */ /* 0x000fe200078e0203 */
[----:B------:R-:W-:-:S04]  /*100a0*/  LOP3.LUT R2, R9, R5, RZ, 0x3c, !PT ;  /* 0x0000000509027212 */ /* 0x000fc800078e3cff */
[----:B------:R-:W-:Y:S02]  /*100b0*/  ISETP.GT.U32.AND P1, PT, R8, R3, PT ;  /* 0x000000030800720c */ /* 0x000fe40003f24070 */
[----:B------:R-:W-:-:S11]  /*100c0*/  ISETP.GE.AND P2, PT, R2, RZ, PT ;  /* 0x000000ff0200720c */ /* 0x000fd60003f46270 */
[----:B------:R-:W-:Y:S02]  /*100d0*/  @!P1 IMAD.IADD R3, R3, 0x1, -R8 ;  /* 0x0000000103039824 */ /* 0x000fe400078e0a08 */
[----:B------:R-:W-:Y:S01]  /*100e0*/  @!P1 VIADD R4, R4, 0x1 ;  /* 0x0000000104049836 */ /* 0x000fe20000000000 */
[----:B------:R-:W-:Y:S02]  /*100f0*/  ISETP.NE.AND P1, PT, R5, RZ, PT ;  /* 0x000000ff0500720c */ /* 0x000fe40003f25270 */
[----:B------:R-:W-:Y:S01]  /*10100*/  ISETP.GE.U32.AND P0, PT, R3, R8, PT ;  /* 0x000000080300720c */ /* 0x000fe20003f06070 */
[----:B------:R-:W-:-:S12]  /*10110*/  IMAD.IADD R3, R7, 0x1, -R6 ;  /* 0x0000000107037824 */ /* 0x000fd800078e0a06 */
[----:B------:R-:W-:-:S04]  /*10120*/  @P0 VIADD R4, R4, 0x1 ;  /* 0x0000000104040836 */ /* 0x000fc80000000000 */
[----:B------:R-:W-:Y:S01]  /*10130*/  @!P2 IMAD.MOV R4, RZ, RZ, -R4 ;  /* 0x000000ffff04a224 */ /* 0x000fe200078e0a04 */
[----:B------:R-:W-:-:S05]  /*10140*/  @!P1 LOP3.LUT R4, RZ, R5, RZ, 0x33, !PT ;  /* 0x00000005ff049212 */ /* 0x000fca00078e33ff */
[--C-:B------:R-:W-:Y:S02]  /*10150*/  IMAD.MOV R2, RZ, RZ, -R4.reuse ;  /* 0x000000ffff027224 */ /* 0x100fe400078e0a04 */
[C---:B------:R-:W-:Y:S02]  /*10160*/  IMAD R4, R5.reuse, 0x1000000, R4 ;  /* 0x0100000005047824 */ /* 0x040fe400078e0204 */
[----:B------:R-:W-:-:S04]  /*10170*/  IMAD R9, R5, R2, R9 ;  /* 0x0000000205097224 */ /* 0x000fc800078e0209 */
[----:B------:R-:W-:-:S05]  /*10180*/  IMAD R2, R9, 0x10000, R4 ;  /* 0x0001000009027824 */ /* 0x000fca00078e0204 */
[----:B------:R0:W-:Y:S04]  /*10190*/  STL [R1+0x8], R2 ;  /* 0x0000080201007387 */ /* 0x0001e80000100800 */
[----:B------:R0:W-:Y:S01]  /*101a0*/  STL [R1+0x4], R3 ;  /* 0x0000040301007387 */ /* 0x0001e20000100800 */
[----:B------:R-:W-:Y:S05]  /*101b0*/  BRA `(.L_x_192) ;  /* 0x00000000000c7947 */ /* 0x000fea0003800000 */
.L_x_189:
[----:B------:R1:W-:Y:S04]  /*101c0*/  STL [R1], R7 ;  /* 0x0000000701007387 */ /* 0x0003e80000100800 */
[----:B------:R1:W-:Y:S04]  /*101d0*/  STL [R1+0x4], RZ ;  /* 0x000004ff01007387 */ /* 0x0003e80000100800 */
[----:B------:R1:W-:Y:S02]  /*101e0*/  STL [R1+0x8], RZ ;  /* 0x000008ff01007387 */ /* 0x0003e40000100800 */
.L_x_192:
[----:B------:R-:W2:Y:S04]  /*101f0*/  LDL R4, [R1] ;  /* 0x0000000001047983 */ /* 0x000ea80000100800 */
[----:B------:R-:W2:Y:S04]  /*10200*/  LDL R5, [R1+0x4] ;  /* 0x0000040001057983 */ /* 0x000ea80000100800 */
[----:B------:R-:W2:Y:S01]  /*10210*/  LDL R6, [R1+0x8] ;  /* 0x0000080001067983 */ /* 0x000ea20000100800 */
[----:B------:R-:W-:Y:S01]  /*10220*/  ISETP.NE.AND P0, PT, R0, RZ, PT ;  /* 0x000000ff0000720c */ /* 0x000fe20003f05270 */
[----:B0-----:R-:W-:-:S12]  /*10230*/  IMAD.U32 R2, RZ, RZ, UR42 ;  /* 0x0000002aff027e24 */ /* 0x001fd8000f8e00ff */
[----:B------:R-:W0:Y:S01]  /*10240*/  @!P0 S2R R3, SR_CgaCtaId ;  /* 0x0000000000038919 */ /* 0x000e220000008800 */
[----:B------:R-:W-:Y:S01]  /*10250*/  @!P0 MOV R0, 0x400 ;  /* 0x0000040000008802 */ /* 0x000fe20000000f00 */
[----:B-1----:R-:W-:-:S03]  /*10260*/  @!P0 IMAD.MOV.U32 R7, RZ, RZ, R2 ;  /* 0x000000ffff078224 */ /* 0x002fc600078e0002 */
[----:B0-----:R-:W-:-:S05]  /*10270*/  @!P0 LEA R0, R3, R0, 0x18 ;  /* 0x0000000003008211 */ /* 0x001fca00078ec0ff */
[----:B--2---:R0:W-:Y:S01]  /*10280*/  @!P0 STS.128 [R0+0x334d0], R4 ;  /* 0x0334d00400008388 */ /* 0x0041e20000000c00 */
[----:B------:R-:W-:Y:S06]  /*10290*/  BAR.ARV 0x5, 0x180 ;  /* 0x0146000000007b1d */ /* 0x000fec0000002000 */
.L_x_187:
[----:B------:R-:W-:Y:S01]  /*102a0*/  ULDC UR4, c[0x0][0xc3c] ;  /* 0x00030f0000047ab9 */ /* 0x000fe20000000800 */
[----:B------:R2:W-:Y:S01]  /*102b0*/  STL [R1+0x30], RZ ;  /* 0x000030ff01007387 */ /* 0x0005e20000100800 */
[----:B------:R-:W-:Y:S01]  /*102c0*/  UISETP.GE.AND UP0, UPT, UR42, UR4, UPT ;  /* 0x000000042a00728c */ /* 0x000fe2000bf06270 */
[----:B------:R-:W-:Y:S02]  /*102d0*/  IMAD.MOV.U32 R19, RZ, RZ, 0x1 ;  /* 0x00000001ff137424 */ /* 0x000fe400078e00ff */
[----:B------:R-:W-:-:S03]  /*102e0*/  IMAD.MOV.U32 R18, RZ, RZ, RZ ;  /* 0x000000ffff127224 */ /* 0x000fc600078e00ff */
[----:B------:R-:W-:-:S13]  /*102f0*/  PLOP3.LUT P0, PT, PT, PT, UP0, 0x80, 0x0 ;  /* 0x000000000000781c */ /* 0x000fda0003f0f008 */
[----:B--2---:R-:W-:Y:S05]  /*10300*/  @P0 BRA `(.L_x_193) ;  /* 0x0000004c00b40947 */ /* 0x004fea0003800000 */
[----:B------:R-:W2:Y:S01]  /*10310*/  S2R R10, SR_TID.X ;  /* 0x00000000000a7919 */ /* 0x000ea20000002100 */
[----:B------:R-:W3:Y:S01]  /*10320*/  S2UR UR5, SR_CgaCtaId ;  /* 0x00000000000579c3 */ /* 0x000ee20000008800 */
[----:B------:R-:W-:Y:S01]  /*10330*/  UMOV UR4, 0x400 ;  /* 0x0000040000047882 */ /* 0x000fe20000000000 */
[----:B------:R-:W-:Y:S01]  /*10340*/  IMAD.MOV.U32 R19, RZ, RZ, 0x1 ;  /* 0x00000001ff137424 */ /* 0x000fe200078e00ff */
[----:B------:R-:W-:Y:S01]  /*10350*/  ULDC UR40, c[0x0][0xc] ;  /* 0x0000030000287ab9 */ /* 0x000fe20000000800 */
[----:B------:R-:W-:Y:S01]  /*10360*/  IMAD.MOV.U32 R18, RZ, RZ, RZ ;  /* 0x000000ffff127224 */ /* 0x000fe200078e00ff */
[----:B------:R-:W-:Y:S02]  /*10370*/  ULOP3.LUT UR39, UR38, 0x1, URZ, 0xfc, !UPT ;  /* 0x0000000126277892 */ /* 0x000fe4000f8efc3f */
[----:B------:R-:W-:Y:S01]  /*10380*/  ULOP3.LUT UR41, UR38, 0x2, URZ, 0xfc, !UPT ;  /* 0x0000000226297892 */ /* 0x000fe2000f8efc3f */
[----:B------:R-:W-:Y:S01]  /*10390*/  ULDC.64 UR48, c[0x0][0x198] ;  /* 0x0000660000307ab9 */ /* 0x000fe20000000a00 */
[----:B---3--:R-:W-:-:S06]  /*103a0*/  ULEA UR4, UR5, UR4, 0x18 ;  /* 0x0000000405047291 */ /* 0x008fcc000f8ec03f */
[----:B------:R-:W-:Y:S01]  /*103b0*/  IMAD.U32 R17, RZ, RZ, UR4 ;  /* 0x00000004ff117e24 */ /* 0x000fe2000f8e00ff */
[----:B--2---:R-:W-:Y:S01]  /*103c0*/  SHF.R.U32.HI R3, RZ, 0x1, R10 ;  /* 0x00000001ff037819 */ /* 0x004fe2000001160a */
[C---:B01----:R-:W-:Y:S01]  /*103d0*/  IMAD.SHL.U32 R4, R10.reuse, 0x40, RZ ;  /* 0x000000400a047824 */ /* 0x043fe200078e00ff */
[C---:B------:R-:W-:Y:S01]  /*103e0*/  LOP3.LUT R9, R10.reuse, 0x7f, RZ, 0xc0, !PT ;  /* 0x0000007f0a097812 */ /* 0x040fe200078ec0ff */
[----:B------:R-:W-:-:S03]  /*103f0*/  IMAD.SHL.U32 R5, R10, 0x2, RZ ;  /* 0x000000020a057824 */ /* 0x000fc600078e00ff */
[----:B------:R-:W-:-:S04]  /*10400*/  LOP3.LUT R0, R4, 0x180, RZ, 0xc0, !PT ;  /* 0x0000018004007812 */ /* 0x000fc800078ec0ff */
[----:B------:R-:W-:Y:S01]  /*10410*/  LOP3.LUT R3, R0, 0x30, R3, 0xf8, !PT ;  /* 0x0000003000037812 */ /* 0x000fe200078ef803 */
[----:B------:R-:W-:-:S05]  /*10420*/  IMAD.SHL.U32 R0, R10, 0x10, RZ ;  /* 0x000000100a007824 */ /* 0x000fca00078e00ff */
[----:B------:R-:W-:-:S04]  /*10430*/  LOP3.LUT R2, R0, 0x1b0, RZ, 0xc0, !PT ;  /* 0x000001b000027812 */ /* 0x000fc800078ec0ff */
[----:B------:R-:W-:Y:S01]  /*10440*/  LOP3.LUT R6, R2, 0x30, R5, 0x78, !PT ;  /* 0x0000003002067812 */ /* 0x000fe200078e7805 */
[----:B------:R-:W-:-:S05]  /*10450*/  IMAD.SHL.U32 R2, R9, 0x10, RZ ;  /* 0x0000001009027824 */ /* 0x000fca00078e00ff */
[----:B------:R-:W-:Y:S01]  /*10460*/  LOP3.LUT R7, R2, 0x600, RZ, 0xc0, !PT ;  /* 0x0000060002077812 */ /* 0x000fe200078ec0ff */
[----:B------:R-:W-:-:S05]  /*10470*/  IMAD.SHL.U32 R2, R10, 0x8, RZ ;  /* 0x000000080a027824 */ /* 0x000fca00078e00ff */
[----:B------:R-:W-:Y:S02]  /*10480*/  LOP3.LUT R5, R3, 0x30, R2, 0x78, !PT ;  /* 0x0000003003057812 */ /* 0x000fe400078e7802 */
[----:B------:R-:W-:Y:S02]  /*10490*/  LOP3.LUT R3, R7, 0x40, R0, 0xf8, !PT ;  /* 0x0000004007037812 */ /* 0x000fe400078ef800 */
[----:B------:R-:W-:Y:S02]  /*104a0*/  LOP3.LUT R5, R5, 0x640, R4, 0xf8, !PT ;  /* 0x0000064005057812 */ /* 0x000fe400078ef804 */
[----:B------:R-:W-:Y:S01]  /*104b0*/  LOP3.LUT R2, R3, R6, RZ, 0xfc, !PT ;  /* 0x0000000603027212 */ /* 0x000fe200078efcff */
[----:B------:R-:W-:Y:S01]  /*104c0*/  IMAD.SHL.U32 R3, R10, 0x20, RZ ;  /* 0x000000200a037824 */ /* 0x000fe200078e00ff */
[----:B------:R-:W-:Y:S01]  /*104d0*/  LOP3.LUT R0, R0, 0x30, RZ, 0xc0, !PT ;  /* 0x0000003000007812 */ /* 0x000fe200078ec0ff */
[----:B------:R-:W-:Y:S02]  /*104e0*/  STL [R1+0x20], R5 ;  /* 0x0000200501007387 */ /* 0x000fe40000100800 */
[----:B------:R-:W-:Y:S01]  /*104f0*/  IMAD.IADD R2, R17, 0x1, R2 ;  /* 0x0000000111027824 */ /* 0x000fe200078e0202 */
[----:B------:R-:W-:-:S02]  /*10500*/  LOP3.LUT R6, R3, 0x80, RZ, 0xc0, !PT ;  /* 0x0000008003067812 */ /* 0x000fc400078ec0ff */
[----:B------:R-:W-:Y:S01]  /*10510*/  LOP3.LUT R8, R7, 0x60, R3, 0xf8, !PT ;  /* 0x0000006007087812 */ /* 0x000fe200078ef803 */
[----:B------:R-:W-:Y:S01]  /*10520*/  IMAD.SHL.U32 R7, R10, 0x4, RZ ;  /* 0x000000040a077824 */ /* 0x000fe200078e00ff */
[----:B------:R-:W-:-:S04]  /*10530*/  LOP3.LUT R6, R6, 0x10, R10, 0xf8, !PT ;  /* 0x0000001006067812 */ /* 0x000fc800078ef80a */
[----:B------:R-:W-:Y:S02]  /*10540*/  LOP3.LUT R6, R6, 0x10, R7, 0x78, !PT ;  /* 0x0000001006067812 */ /* 0x000fe400078e7807 */
[----:B------:R-:W-:-:S04]  /*10550*/  LOP3.LUT R7, R8, 0x100, R3, 0xf8, !PT ;  /* 0x0000010008077812 */ /* 0x000fc800078ef803 */
[----:B------:R-:W-:-:S05]  /*10560*/  LOP3.LUT R4, R7, R6, RZ, 0xfc, !PT ;  /* 0x0000000607047212 */ /* 0x000fca00078efcff */
[----:B------:R0:W-:Y:S04]  /*10570*/  STL [R1+0x1c], R4 ;  /* 0x00001c0401007387 */ /* 0x0001e80000100800 */
[----:B------:R1:W-:Y:S04]  /*10580*/  STL [R1+0x24], R2 ;  /* 0x0000240201007387 */ /* 0x0003e80000100800 */
[----:B------:R2:W-:Y:S01]  /*10590*/  STL [R1+0x30], RZ ;  /* 0x000030ff01007387 */ /* 0x0005e20000100800 */
[----:B0-----:R-:W-:Y:S02]  /*105a0*/  SHF.R.U32.HI R4, RZ, 0x2, R9 ;  /* 0x00000002ff047819 */ /* 0x001fe40000011609 */
[----:B-1----:R-:W-:-:S02]  /*105b0*/  LOP3.LUT R2, R0, 0x40, RZ, 0xfc, !PT ;  /* 0x0000004000027812 */ /* 0x002fc400078efcff */
[----:B------:R-:W-:Y:S02]  /*105c0*/  LOP3.LUT R3, R4, 0x60, R3, 0xf8, !PT ;  /* 0x0000006004037812 */ /* 0x000fe400078ef803 */
[----:B--2---:R-:W-:-:S07]  /*105d0*/  LOP3.LUT R0, R0, 0x80, RZ, 0xfc, !PT ;  /* 0x0000008000007812 */ /* 0x004fce00078efcff */
.L_x_265:
[----:B------:R-:W-:Y:S01]  /*105e0*/  ULDC.64 UR4, c[0x0][0xc88] ;  /* 0x0003220000047ab9 */ /* 0x000fe20000000a00 */
[----:B------:R-:W-:Y:S01]  /*105f0*/  ULDC.64 UR6, c[0x0][0xa18] ;  /* 0x0002860000067ab9 */ /* 0x000fe20000000a00 */
[----:B------:R-:W-:Y:S01]  /*10600*/  UIMAD.WIDE UR4, UR42, 0x4, UR4 ;  /* 0x000000042a0478a5 */ /* 0x000fe2000f8e0204 */
[----:B------:R-:W-:Y:S01]  /*10610*/  IMAD.MOV.U32 R0, RZ, RZ, RZ ;  /* 0x000000ffff007224 */ /* 0x000fe200078e00ff */
[----:B------:R-:W-:Y:S01]  /*10620*/  ULDC.64 UR8, c[0x0][0xa08] ;  /* 0x0002820000087ab9 */ /* 0x000fe20000000a00 */
[----:B------:R-:W2:Y:S01]  /*10630*/  LDL.LU R12, [R1+0x8] ;  /* 0x00000800010c7983 */ /* 0x000ea20000300800 */
[----:B------:R-:W-:Y:S01]  /*10640*/  IMAD.MOV.U32 R8, RZ, RZ, RZ ;  /* 0x000000ffff087224 */ /* 0x000fe200078e00ff */
[----:B0-----:R-:W0:Y:S01]  /*10650*/  LDC R11, c[0x0][0x2f0] ;  /* 0x0000bc00ff0b7b82 */ /* 0x001e220000000800 */
[----:B------:R-:W-:Y:S02]  /*10660*/  IMAD.U32 R2, RZ, RZ, UR4 ;  /* 0x00000004ff027e24 */ /* 0x000fe4000f8e00ff */
[----:B------:R-:W-:Y:S01]  /*10670*/  IMAD.U32 R3, RZ, RZ, UR5 ;  /* 0x00000005ff037e24 */ /* 0x000fe2000f8e00ff */
[----:B------:R-:W-:-:S04]  /*10680*/  ULDC.64 UR4, c[0x0][0xa28] ;  /* 0x00028a0000047ab9 */ /* 0x000fc80000000a00 */
[----:B------:R-:W3:Y:S01]  /*10690*/  LDG.E R2, desc[UR50][R2.64] ;  /* 0x0000003202027981 */ /* 0x000ee2000c1e1900 */
[----:B------:R-:W-:-:S04]  /*106a0*/  UISETP.NE.U32.AND UP0, UPT, UR4, URZ, UPT ;  /* 0x0000003f0400728c */ /* 0x000fc8000bf05070 */
[----:B------:R-:W-:-:S06]  /*106b0*/  UISETP.NE.AND.EX UP0, UPT, UR5, URZ, UPT, UP0 ;  /* 0x0000003f0500728c */ /* 0x000fcc000bf05300 */
[----:B------:R-:W-:Y:S02]  /*106c0*/  PLOP3.LUT P0, PT, PT, PT, UP0, 0x80, 0x0 ;  /* 0x000000000000781c */ /* 0x000fe40003f0f008 */
[----:B---3--:R-:W-:-:S13]  /*106d0*/  R2UR UR46, R2 ;  /* 0x00000000022e72ca */ /* 0x008fda00000e0000 */
[----:B------:R-:W-:Y:S02]  /*106e0*/  USHF.R.S32.HI UR45, URZ, 0x1f, UR46 ;  /* 0x0000001f3f2d7899 */ /* 0x000fe4000801142e */
[----:B------:R-:W-:-:S04]  /*106f0*/  @UP0 ULEA UR4, UP1, UR46, UR4, 0x2 ;  /* 0x000000042e040291 */ /* 0x000fc8000f82103f */
[----:B------:R-:W-:Y:S02]  /*10700*/  @UP0 ULEA.HI.X UR5, UR46, UR5, UR45, 0x2, UP1 ;  /* 0x000000052e050291 */ /* 0x000fe400088f142d */
[----:B------:R-:W-:Y:S01]  /*10710*/  IMAD.U32 R2, RZ, RZ, UR4 ;  /* 0x00000004ff027e24 */ /* 0x000fe2000f8e00ff */
[----:B------:R-:W-:-:S03]  /*10720*/  USHF.L.U32 UR43, UR46, 0x2, URZ ;  /* 0x000000022e2b7899 */ /* 0x000fc6000800063f */
[----:B------:R-:W-:Y:S01]  /*10730*/  IMAD.U32 R3, RZ, RZ, UR5 ;  /* 0x00000005ff037e24 */ /* 0x000fe2000f8e00ff */
[----:B------:R-:W-:Y:S01]  /*10740*/  ULDC.64 UR4, c[0x0][0xa00] ;  /* 0x0002800000047ab9 */ /* 0x000fe20000000a00 */
[----:B------:R-:W-:Y:S01]  /*10750*/  USHF.L.U64.HI UR44, UR46, 0x2, UR45 ;  /* 0x000000022e2c7899 */ /* 0x000fe2000801022d */
[----:B------:R-:W-:Y:S01]  /*10760*/  ISETP.NE.U32.AND P1, PT, RZ, UR4, PT ;  /* 0x00000004ff007c0c */ /* 0x000fe2000bf25070 */
[----:B------:R-:W-:Y:S01]  /*10770*/  UIADD3 UR4, UP0, UR43, UR4, URZ ;  /* 0x000000042b047290 */ /* 0x000fe2000ff1e03f */
[----:B-1----:R1:W5:Y:S01]  /*10780*/  @P0 LDG.E R0, desc[UR50][R2.64] ;  /* 0x0000003202000981 */ /* 0x002362000c1e1900 */
[----:B------:R-:W-:Y:S02]  /*10790*/  ISETP.NE.U32.AND P0, PT, RZ, UR8, PT ;  /* 0x00000008ff007c0c */ /* 0x000fe4000bf05070 */
[----:B------:R-:W-:Y:S01]  /*107a0*/  ISETP.NE.AND.EX P1, PT, RZ, UR5, PT, P1 ;  /* 0x00000005ff007c0c */ /* 0x000fe2000bf25310 */
[----:B------:R-:W-:Y:S02]  /*107b0*/  UIADD3.X UR5, UR44, UR5, URZ, UP0, !UPT ;  /* 0x000000052c057290 */ /* 0x000fe400087fe43f */
[----:B------:R-:W-:-:S04]  /*107c0*/  UISETP.NE.U32.AND UP0, UPT, UR6, URZ, UPT ;  /* 0x0000003f0600728c */ /* 0x000fc8000bf05070 */
[----:B------:R-:W-:Y:S01]  /*107d0*/  UISETP.NE.AND.EX UP0, UPT, UR7, URZ, UPT, UP0 ;  /* 0x0000003f0700728c */ /* 0x000fe2000bf05300 */
[----:B-1----:R-:W-:Y:S01]  /*107e0*/  IMAD.U32 R2, RZ, RZ, UR4 ;  /* 0x00000004ff027e24 */ /* 0x002fe2000f8e00ff */
[----:B------:R-:W-:Y:S01]  /*107f0*/  UIADD3 UR4, UP1, UR43, UR8, URZ ;  /* 0x000000082b047290 */ /* 0x000fe2000ff3e03f */
[----:B------:R-:W-:-:S03]  /*10800*/  IMAD.U32 R3, RZ, RZ, UR5 ;  /* 0x00000005ff037e24 */ /* 0x000fc6000f8e00ff */
[----:B------:R-:W-:Y:S02]  /*10810*/  UIADD3.X UR5, UR44, UR9, URZ, UP1, !UPT ;  /* 0x000000092c057290 */ /* 0x000fe40008ffe43f */
[----:B------:R-:W-:Y:S01]  /*10820*/  IMAD.U32 R6, RZ, RZ, UR4 ;  /* 0x00000004ff067e24 */ /* 0x000fe2000f8e00ff */
[----:B------:R-:W-:Y:S01]  /*10830*/  PLOP3.LUT P3, PT, PT, PT, UP0, 0x80, 0x0 ;  /* 0x000000000000781c */ /* 0x000fe20003f6f008 */
[----:B------:R-:W3:Y:S01]  /*10840*/  @P1 LDG.E R9, desc[UR50][R2.64] ;  /* 0x0000003202091981 */ /* 0x000ee2000c1e1900 */
[----:B------:R-:W-:Y:S01]  /*10850*/  @UP0 UIADD3 UR4, UP1, UR43, UR6, URZ ;  /* 0x000000062b040290 */ /* 0x000fe2000ff3e03f */
[----:B------:R-:W-:Y:S01]  /*10860*/  IMAD.U32 R7, RZ, RZ, UR5 ;  /* 0x00000005ff077e24 */ /* 0x000fe2000f8e00ff */
[----:B------:R-:W-:Y:S02]  /*10870*/  ISETP.NE.AND.EX P0, PT, RZ, UR9, PT, P0 ;  /* 0x00000009ff007c0c */ /* 0x000fe4000bf05300 */
[----:B------:R-:W-:Y:S01]  /*10880*/  @UP0 UIADD3.X UR5, UR44, UR7, URZ, UP1, !UPT ;  /* 0x000000072c050290 */ /* 0x000fe20008ffe43f */
[----:B------:R-:W-:Y:S01]  /*10890*/  ULDC UR6, c[0x0][0x288] ;  /* 0x0000a20000067ab9 */ /* 0x000fe20000000800 */
[----:B------:R-:W-:-:S02]  /*108a0*/  IMAD.U32 R4, RZ, RZ, UR4 ;  /* 0x00000004ff047e24 */ /* 0x000fc4000f8e00ff */
[----:B------:R-:W-:Y:S02]  /*108b0*/  IMAD.U32 R10, RZ, RZ, UR6 ;  /* 0x00000006ff0a7e24 */ /* 0x000fe4000f8e00ff */
[----:B------:R-:W-:-:S05]  /*108c0*/  IMAD.U32 R5, RZ, RZ, UR5 ;  /* 0x00000005ff057e24 */ /* 0x000fca000f8e00ff */
[----:B------:R-:W5:Y:S04]  /*108d0*/  @P0 LDG.E R8, desc[UR50][R6.64] ;  /* 0x0000003206080981 */ /* 0x000f68000c1e1900 */
[----:B------:R1:W4:Y:S01]  /*108e0*/  @P3 LDG.E R10, desc[UR50][R4.64] ;  /* 0x00000032040a3981 */ /* 0x000322000c1e1900 */
[----:B------:R-:W-:Y:S01]  /*108f0*/  UMOV UR47, URZ ;  /* 0x0000003f002f7c82 */ /* 0x000fe20008000000 */
[----:B--2---:R-:W-:Y:S01]  /*10900*/  R2UR UR36, R12 ;  /* 0x000000000c2472ca */ /* 0x004fe200000e0000 */
[----:B-1----:R-:W1:Y:S02]  /*10910*/  LDC.64 R4, c[0x0][0x418] ;  /* 0x00010600ff047b82 */ /* 0x002e640000000a00 */
[----:B-1----:R-:W-:Y:S02]  /*10920*/  ISETP.NE.U32.AND P2, PT, R4, RZ, PT ;  /* 0x000000ff0400720c */ /* 0x002fe40003f45070 */
[----:B------:R-:W-:-:S02]  /*10930*/  LOP3.LUT R4, R12, 0xff000000, RZ, 0xc0, !PT ;  /* 0xff0000000c047812 */ /* 0x000fc400078ec0ff */
[----:B------:R-:W-:Y:S02]  /*10940*/  ISETP.NE.AND.EX P2, PT, R5, RZ, PT, P2 ;  /* 0x000000ff0500720c */ /* 0x000fe40003f45320 */
[----:B------:R-:W-:Y:S02]  /*10950*/  LOP3.LUT R5, R12, 0xff0000, RZ, 0xc0, !PT ;  /* 0x00ff00000c057812 */ /* 0x000fe400078ec0ff */
[----:B------:R-:W-:-:S04]  /*10960*/  SHF.R.U32.HI R4, RZ, 0x8, R4 ;  /* 0x00000008ff047819 */ /* 0x000fc80000011604 */
[----:B------:R-:W-:Y:S02]  /*10970*/  LEA.HI R4, R5, R4, RZ, 0x10 ;  /* 0x0000000405047211 */ /* 0x000fe400078f80ff */
[----:B---3--:R-:W-:Y:S01]  /*10980*/  @P1 R2UR UR47, R9 ;  /* 0x00000000092f12ca */ /* 0x008fe200000e0000 */
[----:B----4-:R1:W-:Y:S02]  /*10990*/  STL [R1+0x2c], R10 ;  /* 0x00002c0a01007387 */ /* 0x0103e40000100800 */
[----:B-1----:R-:W1:Y:S01]  /*109a0*/  LDC R10, c[0x0][0x424] ;  /* 0x00010900ff0a7b82 */ /* 0x002e620000000800 */
[----:B0-----:R-:W-:Y:S11]  /*109b0*/  @P3 BRA `(.L_x_194) ;  /* 0x0000000000143947 */ /* 0x001ff60003800000 */
[----:B------:R-:W-:Y:S05]  /*109c0*/  @!P1 BRA `(.L_x_194) ;  /* 0x0000000000109947 */ /* 0x000fea0003800000 */
[----:B------:R-:W2:Y:S04]  /*109d0*/  LDG.E R5, desc[UR50][R2.64] ;  /* 0x0000003202057981 */ /* 0x000ea8000c1e1900 */
[----:B------:R-:W2:Y:S02]  /*109e0*/  LDG.E R2, desc[UR50][R2.64+0x4] ;  /* 0x0000043202027981 */ /* 0x000ea4000c1e1900 */
[----:B--2---:R-:W-:-:S05]  /*109f0*/  IMAD.IADD R2, R2, 0x1, -R5 ;  /* 0x0000000102027824 */ /* 0x004fca00078e0a05 */
[----:B------:R0:W-:Y:S02]  /*10a00*/  STL [R1+0x2c], R2 ;  /* 0x00002c0201007387 */ /* 0x0001e40000100800 */
.L_x_194:
[----:B------:R-:W-:Y:S01]  /*10a10*/  IMAD.U32 R3, RZ, RZ, UR46 ;  /* 0x0000002eff037e24 */ /* 0x000fe2000f8e00ff */
[----:B------:R-:W-:Y:S01]  /*10a20*/  ULDC.64 UR4, c[0x0][0xa20] ;  /* 0x0002880000047ab9 */ /* 0x000fe20000000a00 */
[----:B-----5:R-:W-:Y:S01]  /*10a30*/  IMAD.IADD R5, R8, 0x1, R0 ;  /* 0x0000000108057824 */ /* 0x020fe200078e0200 */
[----:B------:R-:W-:Y:S01]  /*10a40*/  ISETP.NE.U32.AND P1, PT, RZ, UR4, PT ;  /* 0x00000004ff007c0c */ /* 0x000fe2000bf25070 */
[----:B------:R-:W-:Y:S01]  /*10a50*/  ULOP3.LUT UR36, UR36, 0xffff, URZ, 0xc0, !UPT ;  /* 0x0000ffff24247892 */ /* 0x000fe2000f8ec03f */
[----:B------:R2:W-:Y:S01]  /*10a60*/  STL [R1+0x8], R3 ;  /* 0x0000080301007387 */ /* 0x0005e20000100800 */
[----:B01----:R-:W-:Y:S02]  /*10a70*/  SEL R2, R10, 0x1, P2 ;  /* 0x000000010a027807 */ /* 0x003fe40001000000 */
[----:B------:R-:W-:Y:S01]  /*10a80*/  ISETP.NE.AND.EX P1, PT, RZ, UR5, PT, P1 ;  /* 0x00000005ff007c0c */ /* 0x000fe2000bf25310 */
[----:B------:R2:W-:Y:S02]  /*10a90*/  STL [R1+0x18], R5 ;  /* 0x0000180501007387 */ /* 0x0005e40000100800 */
[----:B------:R-:W-:-:S10]  /*10aa0*/  IMAD R2, R2, R11, RZ ;  /* 0x0000000b02027224 */ /* 0x000fd400078e02ff */
[----:B--2---:R-:W-:Y:S05]  /*10ab0*/  @!P1 BRA `(.L_x_195) ;  /* 0x0000000000189947 */ /* 0x004fea0003800000 */
[----:B------:R-:W-:-:S04]  /*10ac0*/  UIADD3 UR4, UP0, UR43, UR4, URZ ;  /* 0x000000042b047290 */ /* 0x000fc8000ff1e03f */
[----:B------:R-:W-:Y:S02]  /*10ad0*/  UIADD3.X UR5, UR44, UR5, URZ, UP0, !UPT ;  /* 0x000000052c057290 */ /* 0x000fe400087fe43f */
[----:B------:R-:W-:-:S04]  /*10ae0*/  IMAD.U32 R2, RZ, RZ, UR4 ;  /* 0x00000004ff027e24 */ /* 0x000fc8000f8e00ff */
[----:B------:R-:W-:-:S05]  /*10af0*/  IMAD.U32 R3, RZ, RZ, UR5 ;  /* 0x00000005ff037e24 */ /* 0x000fca000f8e00ff */
[----:B------:R0:W5:Y:S01]  /*10b00*/  LDG.E R2, desc[UR50][R2.64] ;  /* 0x0000003202027981 */ /* 0x000162000c1e1900 */
[----:B------:R-:W-:Y:S05]  /*10b10*/  BRA `(.L_x_196) ;  /* 0x0000000000107947 */ /* 0x000fea0003800000 */
.L_x_195:
[----:B------:R-:W-:Y:S05]  /*10b20*/  @!P0 BRA `(.L_x_196) ;  /* 0x00000000000c8947 */ /* 0x000fea0003800000 */
[----:B------:R-:W2:Y:S04]  /*10b30*/  LDG.E R2, desc[UR50][R6.64] ;  /* 0x0000003206027981 */ /* 0x000ea8000c1e1900 */
[----:B------:R-:W2:Y:S02]  /*10b40*/  LDG.E R6, desc[UR50][R6.64+0x4] ;  /* 0x0000043206067981 */ /* 0x000ea4000c1e1900 */
[----:B--2---:R-:W-:-:S07]  /*10b50*/  IMAD.IADD R2, R6, 0x1, -R2 ;  /* 0x0000000106027824 */ /* 0x004fce00078e0a02 */
.L_x_196:
[----:B-----5:R-:W-:-:S04]  /*10b60*/  IMAD.IADD R2, R2, 0x1, -R0 ;  /* 0x0000000102027824 */ /* 0x020fc800078e0a00 */
[C---:B------:R-:W-:Y:S01]  /*10b70*/  VIADD R0, R2.reuse, 0x9f ;  /* 0x0000009f02007836 */ /* 0x040fe20000000000 */
[----:B------:R-:W-:-:S03]  /*10b80*/  ISETP.GE.AND P0, PT, R2, 0x1, PT ;  /* 0x000000010200780c */ /* 0x000fc60003f06270 */
[----:B------:R-:W-:-:S05]  /*10b90*/  IMAD.HI R0, R0, 0x66666667, RZ ;  /* 0x6666666700007827 */ /* 0x000fca00078e02ff */
[----:B------:R-:W-:-:S04]  /*10ba0*/  SHF.R.U32.HI R2, RZ, 0x1f, R0 ;  /* 0x0000001fff027819 */ /* 0x000fc80000011600 */
[----:B------:R-:W-:Y:S01]  /*10bb0*/  LEA.HI.SX32 R0, R0, R2, 0x1a ;  /* 0x0000000200007211 */ /* 0x000fe200078fd2ff */
[----:B------:R-:W-:Y:S01]  /*10bc0*/  IMAD.MOV.U32 R2, RZ, RZ, RZ ;  /* 0x000000ffff027224 */ /* 0x000fe200078e00ff */
[----:B------:R-:W-:Y:S06]  /*10bd0*/  @!P0 BRA `(.L_x_197) ;  /* 0x0000000000748947 */ /* 0x000fec0003800000 */
[----:B------:R-:W-:-:S04]  /*10be0*/  SHF.R.U32.HI R5, RZ, 0x10, R4 ;  /* 0x00000010ff057819 */ /* 0x000fc80000011604 */
[----:B------:R-:W-:-:S13]  /*10bf0*/  ISETP.NE.AND P0, PT, R5, RZ, PT ;  /* 0x000000ff0500720c */ /* 0x000fda0003f05270 */
[----:B------:R-:W1:Y:S02]  /*10c00*/  @!P0 LDC R5, c[0x0][0x9f0] ;  /* 0x00027c00ff058b82 */ /* 0x000e640000000800 */
[----:B-1----:R-:W-:Y:S02]  /*10c10*/  IABS R7, R5 ;  /* 0x0000000500077213 */ /* 0x002fe40000000000 */
[----:B------:R-:W-:Y:S02]  /*10c20*/  IADD3 R6, R5, -0x1, R0 ;  /* 0xffffffff05067810 */ /* 0x000fe40007ffe000 */
[----:B------:R-:W1:Y:S08]  /*10c30*/  I2F.RP R2, R7 ;  /* 0x0000000700027306 */ /* 0x000e700000209400 */
[----:B-1----:R-:W1:Y:S02]  /*10c40*/  MUFU.RCP R2, R2 ;  /* 0x0000000200027308 */ /* 0x002e640000001000 */
[----:B-1----:R-:W-:-:S06]  /*10c50*/  VIADD R2, R2, 0xffffffe ;  /* 0x0ffffffe02027836 */ /* 0x002fcc0000000000 */
[----:B0-----:R0:W1:Y:S02]  /*10c60*/  F2I.FTZ.U32.TRUNC.NTZ R3, R2 ;  /* 0x0000000200037305 */ /* 0x001064000021f000 */
[----:B0-----:R-:W-:-:S04]  /*10c70*/  LOP3.LUT R2, R6, R5, RZ, 0x3c, !PT ;  /* 0x0000000506027212 */ /* 0x001fc800078e3cff */
[----:B------:R-:W-:Y:S01]  /*10c80*/  ISETP.GE.AND P2, PT, R2, RZ, PT ;  /* 0x000000ff0200720c */ /* 0x000fe20003f46270 */
[----:B-1----:R-:W-:-:S04]  /*10c90*/  IMAD.MOV R2, RZ, RZ, -R3 ;  /* 0x000000ffff027224 */ /* 0x002fc800078e0a03 */
[----:B------:R-:W-:Y:S02]  /*10ca0*/  IMAD R8, R2, R7, RZ ;  /* 0x0000000702087224 */ /* 0x000fe400078e02ff */
[----:B------:R-:W-:-:S04]  /*10cb0*/  IMAD.MOV.U32 R2, RZ, RZ, RZ ;  /* 0x000000ffff027224 */ /* 0x000fc800078e00ff */
[----:B------:R-:W-:Y:S01]  /*10cc0*/  IMAD.HI.U32 R8, R3, R8, R2 ;  /* 0x0000000803087227 */ /* 0x000fe200078e0002 */
[----:B------:R-:W-:Y:S02]  /*10cd0*/  IABS R2, R6 ;  /* 0x0000000600027213 */ /* 0x000fe40000000000 */
[----:B------:R-:W-:-:S03]  /*10ce0*/  IABS R3, R5 ;  /* 0x0000000500037213 */ /* 0x000fc60000000000 */
[----:B------:R-:W-:-:S04]  /*10cf0*/  IMAD.HI.U32 R8, R8, R2, RZ ;  /* 0x0000000208087227 */ /* 0x000fc800078e00ff */
[----:B------:R-:W-:-:S04]  /*10d00*/  IMAD.MOV R3, RZ, RZ, -R3 ;  /* 0x000000ffff037224 */ /* 0x000fc800078e0a03 */
[----:B------:R-:W-:-:S05]  /*10d10*/  IMAD R2, R8, R3, R2 ;  /* 0x0000000308027224 */ /* 0x000fca00078e0202 */
[----:B------:R-:W-:-:S13]  /*10d20*/  ISETP.GT.U32.AND P1, PT, R7, R2, PT ;  /* 0x000000020700720c */ /* 0x000fda0003f24070 */
[----:B------:R-:W-:Y:S02]  /*10d30*/  @!P1 IMAD.IADD R2, R2, 0x1, -R7 ;  /* 0x0000000102029824 */ /* 0x000fe400078e0a07 */
[----:B------:R-:W-:Y:S01]  /*10d40*/  @!P1 VIADD R8, R8, 0x1 ;  /* 0x0000000108089836 */ /* 0x000fe20000000000 */
[----:B------:R-:W-:Y:S02]  /*10d50*/  ISETP.NE.AND P1, PT, R5, RZ, PT ;  /* 0x000000ff0500720c */ /* 0x000fe40003f25270 */
[----:B------:R-:W-:-:S13]  /*10d60*/  ISETP.GE.U32.AND P0, PT, R2, R7, PT ;  /* 0x000000070200720c */ /* 0x000fda0003f06070 */
[----:B------:R-:W-:-:S04]  /*10d70*/  @P0 VIADD R8, R8, 0x1 ;  /* 0x0000000108080836 */ /* 0x000fc80000000000 */
[----:B------:R-:W-:-:S04]  /*10d80*/  IMAD.MOV.U32 R2, RZ, RZ, R8 ;  /* 0x000000ffff027224 */ /* 0x000fc800078e0008 */
[----:B------:R-:W-:Y:S01]  /*10d90*/  @!P2 IMAD.MOV R2, RZ, RZ, -R2 ;  /* 0x000000ffff02a224 */ /* 0x000fe200078e0a02 */
[----:B------:R-:W-:-:S07]  /*10da0*/  @!P1 LOP3.LUT R2, RZ, R5, RZ, 0x33, !PT ;  /* 0x00000005ff029212 */ /* 0x000fce00078e33ff */
.L_x_197:
[----:B------:R-:W-:Y:S01]  /*10db0*/  LOP3.LUT R4, R4, 0xff, RZ, 0xc0, !PT ;  /* 0x000000ff04047812 */ /* 0x000fe200078ec0ff */
[----:B------:R-:W-:Y:S04]  /*10dc0*/  BSSY B7, `(.L_x_198) ;  /* 0x000037b000077945 */ /* 0x000fe80003800000 */
[----:B0-----:R-:W-:-:S05]  /*10dd0*/  IMAD R3, R4, R2, RZ ;  /* 0x0000000204037224 */ /* 0x001fca00078e02ff */
[----:B------:R-:W-:Y:S01]  /*10de0*/  VIADDMNMX R0, R3, R2, R0, PT ;  /* 0x0000000203007246 */ /* 0x000fe20003800100 */
[----:B------:R0:W-:Y:S03]  /*10df0*/  STL [R1+0xc], R3 ;  /* 0x00000c0301007387 */ /* 0x0001e60000100800 */
[----:B------:R-:W-:Y:S01]  /*10e00*/  ISETP.GT.AND P0, PT, R0, R3, PT ;  /* 0x000000030000720c */ /* 0x000fe20003f04270 */
[----:B------:R0:W-:-:S12]  /*10e10*/  STL [R1+0x28], R0 ;  /* 0x0000280001007387 */ /* 0x0001d80000100800 */
[----:B0-----:R-:W-:Y:S05]  /*10e20*/  @P0 BRA `(.L_x_199) ;  /* 0x0000000000480947 */ /* 0x001fea0003800000 */
[----:B------:R-:W0:Y:S02]  /*10e30*/  S2R R3, SR_TID.X ;  /* 0x0000000000037919 */ /* 0x000e240000002100 */
[----:B0-----:R-:W-:-:S04]  /*10e40*/  LOP3.LUT R3, R3, 0x7f, RZ, 0xc0, !PT ;  /* 0x0000007f03037812 */ /* 0x001fc800078ec0ff */
[----:B------:R-:W-:-:S13]  /*10e50*/  ISETP.NE.AND P0, PT, R3, RZ, PT ;  /* 0x000000ff0300720c */ /* 0x000fda0003f05270 */
[----:B------:R-:W-:Y:S05]  /*10e60*/  @P0 BRA `(.L_x_200) ;  /* 0x0000003400c00947 */ /* 0x000fea0003800000 */
[----:B------:R-:W0:Y:S01]  /*10e70*/  S2R R3, SR_LANEID ;  /* 0x0000000000037919 */ /* 0x000e220000000000 */
[----:B------:R-:W-:Y:S02]  /*10e80*/  VOTEU.ANY UR4, UPT, PT ;  /* 0x0000000000047886 */ /* 0x000fe400038e0100 */
[----:B------:R-:W0:Y:S08]  /*10e90*/  FLO.U32 R0, UR4 ;  /* 0x0000000400007d00 */ /* 0x000e3000080e0000 */
[----:B------:R-:W1:Y:S01]  /*10ea0*/  POPC R5, UR4 ;  /* 0x0000000400057d09 */ /* 0x000e620008000000 */
[----:B0-----:R-:W-:-:S02]  /*10eb0*/  ISETP.EQ.U32.AND P0, PT, R0, R3, PT ;  /* 0x000000030000720c */ /* 0x001fc40003f02070 */
[----:B------:R-:W1:Y:S11]  /*10ec0*/  LDC.64 R2, c[0x0][0xc60] ;  /* 0x00031800ff027b82 */ /* 0x000e760000000a00 */
[----:B-1----:R-:W2:Y:S01]  /*10ed0*/  @P0 ATOMG.E.ADD.STRONG.GPU PT, R3, desc[UR50][R2.64], R5 ;  /* 0x00000005020309a8 */ /* 0x002ea200081ee1f2 */
[----:B------:R-:W0:Y:S02]  /*10ee0*/  S2R R4, SR_LTMASK ;  /* 0x0000000000047919 */ /* 0x000e240000003900 */
[----:B0-----:R-:W-:-:S04]  /*10ef0*/  LOP3.LUT R4, R4, UR4, RZ, 0xc0, !PT ;  /* 0x0000000404047c12 */ /* 0x001fc8000f8ec0ff */
[----:B------:R-:W0:Y:S01]  /*10f00*/  POPC R7, R4 ;  /* 0x0000000400077309 */ /* 0x000e220000000000 */
[----:B--2---:R-:W0:Y:S02]  /*10f10*/  SHFL.IDX PT, R0, R3, R0, 0x1f ;  /* 0x00001f0003007589 */ /* 0x004e2400000e0000 */
[----:B0-----:R-:W-:-:S05]  /*10f20*/  IADD3 R0, R0, UR40, R7 ;  /* 0x0000002800007c10 */ /* 0x001fca000fffe007 */
[----:B------:R0:W-:Y:S01]  /*10f30*/  STL [R1], R0 ;  /* 0x0000000001007387 */ /* 0x0001e20000100800 */
[----:B------:R-:W-:Y:S05]  /*10f40*/  BRA `(.L_x_200) ;  /* 0x0000003400887947 */ /* 0x000fea0003800000 */
.L_x_199:
[----:B------:R-:W-:Y:S01]  /*10f50*/  VIADD R0, R17, 0x24200 ;  /* 0x0002420011007836 */ /* 0x000fe20000000000 */
[----:B------:R-:W-:Y:S04]  /*10f60*/  BSSY B6, `(.L_x_201) ;  /* 0x0000013000067945 */ /* 0x000fe80003800000 */
        /* <DEDUP_REMOVED lines=18> */
.L_x_202:
[----:B------:R-:W-:Y:S05]  /*11090*/  BSYNC B6 ;  /* 0x0000000000067941 */ /* 0x000fea0003800000 */
.L_x_201:
[----:B------:R-:W2:Y:S01]  /*110a0*/  LDL.LU R16, [R1+0x10] ;  /* 0x0000100001107983 */ /* 0x000ea20000300800 */
[----:B------:R-:W-:Y:S01]  /*110b0*/  VIADD R0, R17, 0xf200 ;  /* 0x0000f20011007836 */ /* 0x000fe20000000000 */
[----:B------:R-:W-:Y:S04]  /*110c0*/  BSSY B6, `(.L_x_203) ;  /* 0x0000016000067945 */ /* 0x000fe80003800000 */
[----:B------:R-:W-:Y:S02]  /*110d0*/  LOP3.LUT P0, RZ, R0, 0x1bf, RZ, 0xc0, !PT ;  /* 0x000001bf00ff7812 */ /* 0x000fe4000780c0ff */
[----:B--2---:R-:W-:-:S11]  /*110e0*/  LOP3.LUT R16, R16, 0xfffffffe, RZ, 0xc0, !PT ;  /* 0xfffffffe10107812 */ /* 0x004fd600078ec0ff */
[----:B------:R-:W-:-:S05]  /*110f0*/  @P0 LOP3.LUT R16, R16, 0x1, RZ, 0xfc, !PT ;  /* 0x0000000110100812 */ /* 0x000fca00078efcff */
[----:B------:R0:W-:Y:S01]  /*11100*/  STL [R1+0x10], R16 ;  /* 0x0000101001007387 */ /* 0x0001e20000100800 */
[----:B------:R-:W-:Y:S05]  /*11110*/  @!P0 BRA `(.L_x_204) ;  /* 0x0000000000408947 */ /* 0x000fea0003800000 */
[----:B------:R-:W-:Y:S01]  /*11120*/  MOV R2, 0x0 ;  /* 0x0000000000027802 */ /* 0x000fe20000000f00 */
[----:B------:R-:W-:Y:S01]  /*11130*/  ULDC.64 UR6, c[0x4][0xc0] ;  /* 0x0100300000067ab9 */ /* 0x000fe20000000a00 */
[----:B------:R-:W-:Y:S01]  /*11140*/  ULDC.64 UR8, c[0x4][0xc8] ;  /* 0x0100320000087ab9 */ /* 0x000fe20000000a00 */
[----:B------:R-:W-:Y:S01]  /*11150*/  ULDC.64 UR4, c[0x4][0x10] ;  /* 0x0100040000047ab9 */ /* 0x000fe20000000a00 */
[----:B------:R-:W-:Y:S02]  /*11160*/  IMAD.U32 R4, RZ, RZ, UR6 ;  /* 0x00000006ff047e24 */ /* 0x000fe4000f8e00ff */
[----:B------:R-:W1:Y:S01]  /*11170*/  LDC.64 R2, c[0x4][R2] ;  /* 0x0100000002027b82 */ /* 0x000e620000000a00 */
        /* <DEDUP_REMOVED lines=9> */
[----:B01----:R-:W-:Y:S05]  /*11210*/  CALL.ABS.NOINC R2 ;  /* 0x0000000002007343 */ /* 0x003fea0003c00000 */
.L_x_204:
[----:B------:R-:W-:Y:S05]  /*11220*/  BSYNC B6 ;  /* 0x0000000000067941 */ /* 0x000fea0003800000 */
.L_x_203:
        /* <DEDUP_REMOVED lines=20> */
.L_x_206:
[----:B------:R-:W-:Y:S05]  /*11370*/  BSYNC B6 ;  /* 0x0000000000067941 */ /* 0x000fea0003800000 */
.L_x_205:
[----:B------:R-:W-:Y:S01]  /*11380*/  LOP3.LUT P6, RZ, R16, 0x1, RZ, 0xc0, !PT ;  /* 0x0000000110ff7812 */ /* 0x000fe200078cc0ff */
[----:B------:R-:W-:-:S12]  /*11390*/  BSSY B6, `(.L_x_207) ;  /* 0x0000012000067945 */ /* 0x000fd80003800000 */
        /* <DEDUP_REMOVED lines=17> */
.L_x_208:
[----:B------:R-:W-:Y:S05]  /*114b0*/  BSYNC B6 ;  /* 0x0000000000067941 */ /* 0x000fea0003800000 */
.L_x_207:
[----:B------:R-:W2:Y:S01]  /*114c0*/  LDL R8, [R1+0x8] ;  /* 0x0000080001087983 */ /* 0x000ea20000100800 */
[----:B------:R-:W-:Y:S02]  /*114d0*/  ULDC.64 UR4, c[0x0][0x9f8] ;  /* 0x00027e0000047ab9 */ /* 0x000fe40000000a00 */
[----:B------:R-:W-:-:S04]  /*114e0*/  UISETP.NE.U32.AND UP0, UPT, UR4, URZ, UPT ;  /* 0x0000003f0400728c */ /* 0x000fc8000bf05070 */
[----:B------:R-:W-:-:S06]  /*114f0*/  UISETP.NE.AND.EX UP0, UPT, UR5, URZ, UPT, UP0 ;  /* 0x0000003f0500728c */ /* 0x000fcc000bf05300 */
[----:B------:R-:W-:-:S05]  /*11500*/  PLOP3.LUT P0, PT, PT, PT, UP0, 0x80, 0x0 ;  /* 0x000000000000781c */ /* 0x000fca0003f0f008 */
[----:B------:R-:W-:-:S04]  /*11510*/  @UP0 UIADD3 UR4, UP1, UR43, UR4, URZ ;  /* 0x000000042b040290 */ /* 0x000fc8000ff3e03f */
[----:B------:R-:W-:Y:S02]  /*11520*/  @UP0 UIADD3.X UR5, UR44, UR5, URZ, UP1, !UPT ;  /* 0x000000052c050290 */ /* 0x000fe40008ffe43f */
[----:B------:R-:W-:-:S04]  /*11530*/  IMAD.U32 R2, RZ, RZ, UR4 ;  /* 0x00000004ff027e24 */ /* 0x000fc8000f8e00ff */
[----:B------:R-:W-:Y:S01]  /*11540*/  IMAD.U32 R3, RZ, RZ, UR5 ;  /* 0x00000005ff037e24 */ /* 0x000fe2000f8e00ff */
[----:B------:R-:W1:Y:S01]  /*11550*/  S2R R0, SR_TID.X ;  /* 0x0000000000007919 */ /* 0x000e620000002100 */
[----:B------:R-:W-:-:S03]  /*11560*/  ULDC.64 UR4, c[0x0][0xa08] ;  /* 0x0002820000047ab9 */ /* 0x000fc60000000a00 */
[----:B--2---:R2:W3:Y:S01]  /*11570*/  @P0 LDG.E R8, desc[UR50][R2.64] ;  /* 0x0000003202080981 */ /* 0x0044e2000c1e1900 */
[----:B-1----:R-:W-:-:S04]  /*11580*/  SHF.R.U32.HI R0, RZ, 0x5, R0 ;  /* 0x00000005ff007819 */ /* 0x002fc80000011600 */
[----:B------:R-:W-:Y:S01]  /*11590*/  LOP3.LUT R0, R0, 0x3, RZ, 0xc0, !PT ;  /* 0x0000000300007812 */ /* 0x000fe200078ec0ff */
[----:B--2---:R-:W1:Y:S01]  /*115a0*/  LDC.64 R2, c[0x0][0x418] ;  /* 0x00010600ff027b82 */ /* 0x004e620000000a00 */
[----:B---3--:R-:W-:Y:S01]  /*115b0*/  SHF.R.S32.HI R9, RZ, 0x1f, R8 ;  /* 0x0000001fff097819 */ /* 0x008fe20000011408 */
[----:B------:R2:W-:Y:S01]  /*115c0*/  @P0 STL [R1+0x8], R8 ;  /* 0x0000080801000387 */ /* 0x0005e20000100800 */
[----:B-1----:R-:W-:Y:S01]  /*115d0*/  LOP3.LUT P0, RZ, R2, UR4, RZ, 0xfc, !PT ;  /* 0x0000000402ff7c12 */ /* 0x002fe2000f80fcff */
[----:B------:R-:W-:Y:S02]  /*115e0*/  UMOV UR4, 0xffffffff ;  /* 0xffffffff00047882 */ /* 0x000fe40000000000 */
[----:B------:R2:W-:Y:S01]  /*115f0*/  STL [R1+0x14], R9 ;  /* 0x0000140901007387 */ /* 0x0005e20000100800 */
[----:B------:R-:W-:-:S04]  /*11600*/  LOP3.LUT P0, RZ, R3, UR5, RZ, 0xfc, P0 ;  /* 0x0000000503ff7c12 */ /* 0x000fc8000800fcff */
[----:B0-----:R-:W-:Y:S01]  /*11610*/  SEL R16, R8, RZ, !P0 ;  /* 0x000000ff08107207 */ /* 0x001fe20004000000 */
[----:B------:R-:W-:Y:S08]  /*11620*/  BRA.DIV UR4, `(.L_x_209) ;  /* 0x00000042045c7947 */ /* 0x000ff0000b800000 */
[----:B------:R0:W1:Y:S02]  /*11630*/  SHFL.IDX PT, R14, R0, RZ, 0x1f ;  /* 0x00001fff000e7589 */ /* 0x00006400000e0000 */
.L_x_284:
[----:B0-----:R-:W3:Y:S01]  /*11640*/  LDL.LU R0, [R1+0x10] ;  /* 0x0000100001007983 */ /* 0x001ee20000300800 */
[----:B------:R-:W-:Y:S02]  /*11650*/  PLOP3.LUT P1, PT, PT, PT, PT, 0x8, 0x0 ;  /* 0x000000000000781c */ /* 0x000fe40003f2e170 */
[----:B-1----:R-:W-:Y:S02]  /*11660*/  ISETP.NE.AND P0, PT, R14, RZ, PT ;  /* 0x000000ff0e00720c */ /* 0x002fe40003f05270 */
[----:B---3--:R-:W-:-:S09]  /*11670*/  LOP3.LUT R0, R0, 0xfffffffe, RZ, 0xc0, !PT ;  /* 0xfffffffe00007812 */ /* 0x008fd200078ec0ff */
[----:B------:R-:W-:-:S05]  /*11680*/  @P1 LOP3.LUT R0, R0, 0x1, RZ, 0xfc, !PT ;  /* 0x0000000100001812 */ /* 0x000fca00078efcff */
[----:B------:R0:W-:Y:S01]  /*11690*/  STL [R1+0x10], R0 ;  /* 0x0000100001007387 */ /* 0x0001e20000100800 */
[----:B------:R-:W-:Y:S05]  /*116a0*/  @P0 BRA `(.L_x_210) ;  /* 0x0000000400c40947 */ /* 0x000fea0003800000 */
[----:B0-----:R-:W3:Y:S01]  /*116b0*/  LDL R0, [R1+0x28] ;  /* 0x0000280001007983 */ /* 0x001ee20000100800 */
[----:B------:R-:W-:Y:S01]  /*116c0*/  UMOV UR4, 0xffffffff ;  /* 0xffffffff00047882 */ /* 0x000fe20000000000 */
[----:B---3--:R-:W-:Y:S02]  /*116d0*/  VIADD R0, R0, 0xffffffff ;  /* 0xffffffff00007836 */ /* 0x008fe40000000000 */
[----:B------:R-:W-:Y:S05]  /*116e0*/  BRA.DIV UR4, `(.L_x_211) ;  /* 0x00000042044c7947 */ /* 0x000fea000b800000 */
[----:B------:R-:W-:-:S13]  /*116f0*/  ELECT P6, URZ, PT ;  /* 0x00000000003f782f */ /* 0x000fda00038c0000 */
.L_x_287:
[----:B------:R-:W-:Y:S05]  /*11700*/  @!P6 BRA `(.L_x_210) ;  /* 0x0000000400ace947 */ /* 0x000fea0003800000 */
[----:B------:R-:W-:-:S04]  /*11710*/  ISETP.NE.U32.AND P0, PT, R2, RZ, PT ;  /* 0x000000ff0200720c */ /* 0x000fc80003f05070 */
[----:B------:R-:W-:-:S13]  /*11720*/  ISETP.NE.AND.EX P0, PT, R3, RZ, PT, P0 ;  /* 0x000000ff0300720c */ /* 0x000fda0003f05300 */
[----:B------:R-:W-:Y:S05]  /*11730*/  @!P0 BRA `(.L_x_212) ;  /* 0x0000000000448947 */ /* 0x000fea0003800000 */
[----:B------:R-:W0:Y:S01]  /*11740*/  LDC R7, c[0x0][0x43c] ;  /* 0x00010f00ff077b82 */ /* 0x000e220000000800 */
[----:B------:R-:W-:Y:S01]  /*11750*/  ULDC.64 UR4, c[0x0][0x428] ;  /* 0x00010a0000047ab9 */ /* 0x000fe20000000a00 */
[----:B0-----:R-:W-:-:S13]  /*11760*/  ISETP.NE.AND P0, PT, R7, 0x1, PT ;  /* 0x000000010700780c */ /* 0x001fda0003f05270 */
[----:B------:R-:W0:Y:S02]  /*11770*/  @P0 LDC.64 R4, c[0x0][0x440] ;  /* 0x00011000ff040b82 */ /* 0x000e240000000a00 */
[----:B0-----:R-:W-:-:S04]  /*11780*/  @P0 IMAD.HI.U32 R6, R0, R4, RZ ;  /* 0x0000000400060227 */ /* 0x001fc800078e00ff */
        /* <DEDUP_REMOVED lines=12> */
.L_x_212:
[----:B------:R-:W-:Y:S01]  /*11850*/  IMAD R4, R18, 0x8, R17 ;  /* 0x0000000812047824 */ /* 0x000fe200078e0211 */
[----:B0-----:R-:W-:Y:S01]  /*11860*/  SHF.L.U32 R3, R19, 0x1f, RZ ;  /* 0x0000001f13037819 */ /* 0x001fe200000006ff */
[----:B--2---:R-:W0:Y:S03]  /*11870*/  S2R R8, SR_TID.X ;  /* 0x0000000000087919 */ /* 0x004e260000002100 */
[----:B------:R-:W1:Y:S01]  /*11880*/  SYNCS.PHASECHK.TRANS64.TRYWAIT P0, [R4+URZ+0x33480], R3 ;  /* 0x03348003040075a7 */ /* 0x000e62000800017f */
[----:B0-----:R-:W-:-:S04]  /*11890*/  LOP3.LUT R8, R8, 0x7f, RZ, 0xc0, !PT ;  /* 0x0000007f08087812 */ /* 0x001fc800078ec0ff */
[----:B------:R-:W-:Y:S01]  /*118a0*/  ISETP.NE.AND P1, PT, R8, RZ, PT ;  /* 0x000000ff0800720c */ /* 0x000fe20003f25270 */
[----:B-1----:R-:W-:-:S12]  /*118b0*/  @!P0 BRA `(.L_x_213) ;  /* 0x0000003c00f88947 */ /* 0x002fd80003800000 */
.L_x_288:
[----:B------:R-:W-:Y:S05]  /*118c0*/  @P1 BRA `(.L_x_214) ;  /* 0x00000000001c1947 */ /* 0x000fea0003800000 */
[----:B------:R-:W1:Y:S02]  /*118d0*/  S2R R2, SR_TID.X ;  /* 0x0000000000027919 */ /* 0x000e640000002100 */
[----:B-1----:R-:W-:Y:S01]  /*118e0*/  LOP3.LUT R5, R2, 0x1f, RZ, 0xc0, !PT ;  /* 0x0000001f02057812 */ /* 0x002fe200078ec0ff */
[----:B------:R-:W-:-:S03]  /*118f0*/  IMAD.MOV.U32 R2, RZ, RZ, 0x7800 ;  /* 0x00007800ff027424 */ /* 0x000fc600078e00ff */
[----:B------:R-:W-:Y:S01]  /*11900*/  ISETP.NE.AND P0, PT, R5, RZ, PT ;  /* 0x000000ff0500720c */ /* 0x000fe20003f05270 */
[----:B------:R1:W-:-:S12]  /*11910*/  SYNCS.ARRIVE.TRANS64 RZ, [R4+URZ+0x33470], R2 ;  /* 0x0334700204ff79a7 */ /* 0x0003d8000800003f */
[----:B-1----:R-:W-:Y:S05]  /*11920*/  @!P0 BRA `(.L_x_214) ;  /* 0x0000000000048947 */ /* 0x002fea0003800000 */
[----:B------:R-:W-:Y:S01]  /*11930*/  BPT.TRAP 0x1 ;  /* 0x000000040000795c */ /* 0x000fe20000300000 */
.L_x_214:
[----:B------:R-:W2:Y:S01]  /*11940*/  LDL R5, [R1+0x18] ;  /* 0x0000180001057983 */ /* 0x000ea20000100800 */
[----:B------:R-:W-:Y:S01]  /*11950*/  IMAD R2, R18, 0x7800, R17 ;  /* 0x0000780012027824 */ /* 0x000fe200078e0211 */
[----:B------:R-:W-:Y:S01]  /*11960*/  R2UR UR33, R4 ;  /* 0x00000000042172ca */ /* 0x000fe200000e0000 */
[----:B------:R-:W-:Y:S01]  /*11970*/  UIADD3 UR4, UP0, UR48, 0x470, URZ ;  /* 0x0000047030047890 */ /* 0x000fe2000ff1e03f */
[----:B-----5:R-:W-:Y:S01]  /*11980*/  R2UR UR37, R16 ;  /* 0x00000000102572ca */ /* 0x020fe200000e0000 */
[----:B------:R-:W-:Y:S01]  /*11990*/  UMOV UR6, 0x0 ;  /* 0x0000000000067882 */ /* 0x000fe20000000000 */
[----:B------:R-:W-:Y:S01]  /*119a0*/  R2UR UR8, R2 ;  /* 0x00000000020872ca */ /* 0x000fe200000e0000 */
[----:B------:R-:W-:Y:S01]  /*119b0*/  UIADD3.X UR5, URZ, UR49, URZ, UP0, !UPT ;  /* 0x000000313f057290 */ /* 0x000fe200087fe43f */
[----:B------:R-:W-:Y:S01]  /*119c0*/  UMOV UR7, 0x14f00000 ;  /* 0x14f0000000077882 */ /* 0x000fe20000000000 */
[----:B------:R-:W-:Y:S01]  /*119d0*/  UMOV UR34, URZ ;  /* 0x0000003f00227c82 */ /* 0x000fe20008000000 */
[----:B------:R-:W-:Y:S01]  /*119e0*/  UMOV UR18, 0x40 ;  /* 0x0000004000127882 */ /* 0x000fe20000000000 */
[----:B------:R-:W-:Y:S01]  /*119f0*/  UMOV UR20, UR36 ;  /* 0x0000002400147c82 */ /* 0x000fe20008000000 */
[----:B------:R-:W-:Y:S01]  /*11a00*/  UMOV UR10, 0x80 ;  /* 0x00000080000a7882 */ /* 0x000fe20000000000 */
[----:B------:R-:W-:-:S02]  /*11a10*/  UMOV UR12, UR36 ;  /* 0x00000024000c7c82 */ /* 0x000fc40008000000 */
[----:B------:R-:W-:Y:S02]  /*11a20*/  UIADD3 UR33, UR33, 0x33470, URZ ;  /* 0x0003347021217890 */ /* 0x000fe4000fffe03f */
[----:B------:R-:W-:Y:S01]  /*11a30*/  UMOV UR21, UR37 ;  /* 0x0000002500157c82 */ /* 0x000fe20008000000 */
[----:B------:R-:W-:Y:S01]  /*11a40*/  UMOV UR13, UR37 ;  /* 0x00000025000d7c82 */ /* 0x000fe20008000000 */
[----:B------:R-:W-:Y:S02]  /*11a50*/  UIADD3 UR32, UR8, 0xf200, URZ ;  /* 0x0000f20008207890 */ /* 0x000fe4000fffe03f */
[----:B------:R-:W-:Y:S02]  /*11a60*/  UIADD3 UR16, UR8, 0x11a00, URZ ;  /* 0x00011a0008107890 */ /* 0x000fe4000fffe03f */
[----:B------:R-:W-:Y:S01]  /*11a70*/  UIADD3 UR8, UR8, 0x14200, URZ ;  /* 0x0001420008087890 */ /* 0x000fe2000fffe03f */
[----:B------:R-:W-:Y:S01]  /*11a80*/  UMOV UR17, UR33 ;  /* 0x0000002100117c82 */ /* 0x000fe20008000000 */
[----:B------:R-:W-:Y:S01]  /*11a90*/  UMOV UR9, UR33 ;  /* 0x0000002100097c82 */ /* 0x000fe20008000000 */
[----:B--2---:R-:W-:-:S05]  /*11aa0*/  IMAD R0, R0, 0xa0, R5 ;  /* 0x000000a000007824 */ /* 0x004fca00078e0205 */
[----:B------:R-:W-:-:S13]  /*11ab0*/  R2UR UR35, R0 ;  /* 0x00000000002372ca */ /* 0x000fda00000e0000 */
[----:B------:R-:W-:Y:S01]  /*11ac0*/  UMOV UR19, UR35 ;  /* 0x0000002300137c82 */ /* 0x000fe20008000000 */
[----:B------:R-:W-:Y:S01]  /*11ad0*/  UMOV UR11, UR35 ;  /* 0x00000023000b7c82 */ /* 0x000fe20008000000 */
[----:B------:R1:W-:Y:S01]  /*11ae0*/  UTMALDG.4D [UR32], [UR4], desc[UR6] ;  /* 0x00000620040075b4 */ /* 0x0003e20008019000 */
[----:B------:R1:W-:Y:S01]  /*11af0*/  UTMALDG.4D [UR16], [UR4], desc[UR6] ;  /* 0x00000610040075b4 */ /* 0x0003e20008019000 */
[----:B------:R1:W-:Y:S01]  /*11b00*/  UTMALDG.4D [UR8], [UR4], desc[UR6] ;  /* 0x00000608040075b4 */ /* 0x0003e20008019000 */
[----:B------:R-:W2:Y:S02]  /*11b10*/  SYNCS.PHASECHK.TRANS64.TRYWAIT P0, [R4+URZ+0x33440], R3 ;  /* 0x03344003040075a7 */ /* 0x000ea4000800017f */
[----:B-12---:R-:W-:Y:S05]  /*11b20*/  @!P0 BRA `(.L_x_215) ;  /* 0x0000003c00708947 */ /* 0x006fea0003800000 */
.L_x_289:
[----:B------:R-:W-:Y:S05]  /*11b30*/  @P1 BRA `(.L_x_216) ;  /* 0x00000000001c1947 */ /* 0x000fea0003800000 */
[----:B------:R-:W2:Y:S01]  /*11b40*/  S2R R5, SR_TID.X ;  /* 0x0000000000057919 */ /* 0x000ea20000002100 */
[----:B01----:R-:W-:-:S04]  /*11b50*/  IMAD.MOV.U32 R3, RZ, RZ, 0x7800 ;  /* 0x00007800ff037424 */ /* 0x003fc800078e00ff */
[----:B------:R3:W-:Y:S01]  /*11b60*/  SYNCS.ARRIVE.TRANS64 RZ, [R4+URZ+0x33430], R3 ;  /* 0x0334300304ff79a7 */ /* 0x0007e2000800003f */
[----:B--2---:R-:W-:-:S04]  /*11b70*/  LOP3.LUT R5, R5, 0x1f, RZ, 0xc0, !PT ;  /* 0x0000001f05057812 */ /* 0x004fc800078ec0ff */
[----:B------:R-:W-:-:S13]  /*11b80*/  ISETP.NE.AND P0, PT, R5, RZ, PT ;  /* 0x000000ff0500720c */ /* 0x000fda0003f05270 */
[----:B---3--:R-:W-:Y:S05]  /*11b90*/  @!P0 BRA `(.L_x_216) ;  /* 0x0000000000048947 */ /* 0x008fea0003800000 */
[----:B------:R-:W-:Y:S01]  /*11ba0*/  BPT.TRAP 0x1 ;  /* 0x000000040000795c */ /* 0x000fe20000300000 */
.L_x_216:
[----:B01----:R-:W2:Y:S01]  /*11bb0*/  LDL.LU R3, [R1+0x10] ;  /* 0x0000100001037983 */ /* 0x003ea20000300800 */
[----:B------:R-:W-:Y:S01]  /*11bc0*/  R2UR UR8, R2 ;  /* 0x00000000020872ca */ /* 0x000fe200000e0000 */
[----:B------:R-:W-:Y:S01]  /*11bd0*/  UIADD3 UR4, UP0, UR48, 0x370, URZ ;  /* 0x0000037030047890 */ /* 0x000fe2000ff1e03f */
[----:B------:R-:W-:Y:S01]  /*11be0*/  R2UR UR25, R4 ;  /* 0x00000000041972ca */ /* 0x000fe200000e0000 */
[----:B------:R-:W-:Y:S01]  /*11bf0*/  UMOV UR6, 0x0 ;  /* 0x0000000000067882 */ /* 0x000fe20000000000 */
[----:B------:R-:W-:Y:S01]  /*11c00*/  PLOP3.LUT P0, PT, PT, PT, PT, 0x80, 0x0 ;  /* 0x000000000000781c */ /* 0x000fe20003f0f070 */
[----:B------:R-:W-:Y:S01]  /*11c10*/  UIADD3.X UR5, URZ, UR49, URZ, UP0, !UPT ;  /* 0x000000313f057290 */ /* 0x000fe200087fe43f */
[----:B------:R-:W-:Y:S01]  /*11c20*/  R2UR UR27, R0 ;  /* 0x00000000001b72ca */ /* 0x000fe200000e0000 */
[----:B------:R-:W-:Y:S01]  /*11c30*/  UMOV UR7, 0x14f00000 ;  /* 0x14f0000000077882 */ /* 0x000fe20000000000 */
[----:B------:R-:W-:Y:S01]  /*11c40*/  R2UR UR29, R16 ;  /* 0x00000000101d72ca */ /* 0x000fe200000e0000 */
[----:B------:R-:W-:Y:S01]  /*11c50*/  UMOV UR26, URZ ;  /* 0x0000003f001a7c82 */ /* 0x000fe20008000000 */
[----:B------:R-:W-:Y:S01]  /*11c60*/  UMOV UR28, UR36 ;  /* 0x00000024001c7c82 */ /* 0x000fe20008000000 */
[----:B------:R-:W-:Y:S01]  /*11c70*/  UMOV UR18, 0x40 ;  /* 0x0000004000127882 */ /* 0x000fe20000000000 */
[----:B------:R-:W-:Y:S01]  /*11c80*/  UMOV UR20, UR36 ;  /* 0x0000002400147c82 */ /* 0x000fe20008000000 */
[----:B------:R-:W-:-:S02]  /*11c90*/  UIADD3 UR24, UR8, 0x24200, URZ ;  /* 0x0002420008187890 */ /* 0x000fc4000fffe03f */
[----:B------:R-:W-:Y:S02]  /*11ca0*/  UIADD3 UR25, UR25, 0x33430, URZ ;  /* 0x0003343019197890 */ /* 0x000fe4000fffe03f */
[----:B------:R-:W-:Y:S02]  /*11cb0*/  UIADD3 UR16, UR8, 0x26a00, URZ ;  /* 0x00026a0008107890 */ /* 0x000fe4000fffe03f */
[----:B------:R-:W-:Y:S01]  /*11cc0*/  UIADD3 UR8, UR8, 0x29200, URZ ;  /* 0x0002920008087890 */ /* 0x000fe2000fffe03f */
[----:B------:R-:W-:Y:S01]  /*11cd0*/  UMOV UR19, UR27 ;  /* 0x0000001b00137c82 */ /* 0x000fe20008000000 */
[----:B------:R-:W-:Y:S01]  /*11ce0*/  UMOV UR21, UR29 ;  /* 0x0000001d00157c82 */ /* 0x000fe20008000000 */
[----:B------:R-:W-:Y:S01]  /*11cf0*/  UMOV UR17, UR25 ;  /* 0x0000001900117c82 */ /* 0x000fe20008000000 */
[----:B------:R-:W-:Y:S01]  /*11d00*/  UMOV UR10, 0x80 ;  /* 0x00000080000a7882 */ /* 0x000fe20000000000 */
[----:B------:R-:W-:Y:S01]  /*11d10*/  UMOV UR12, UR36 ;  /* 0x00000024000c7c82 */ /* 0x000fe20008000000 */
[----:B------:R-:W-:Y:S01]  /*11d20*/  UMOV UR11, UR27 ;  /* 0x0000001b000b7c82 */ /* 0x000fe20008000000 */
[----:B------:R-:W-:Y:S01]  /*11d30*/  UMOV UR13, UR29 ;  /* 0x0000001d000d7c82 */ /* 0x000fe20008000000 */
[----:B------:R1:W-:Y:S01]  /*11d40*/  UTMALDG.4D [UR24], [UR4], desc[UR6] ;  /* 0x00000618040075b4 */ /* 0x0003e20008019000 */
[----:B------:R-:W-:Y:S01]  /*11d50*/  UMOV UR9, UR25 ;  /* 0x0000001900097c82 */ /* 0x000fe20008000000 */
[----:B------:R1:W-:Y:S01]  /*11d60*/  UTMALDG.4D [UR16], [UR4], desc[UR6] ;  /* 0x00000610040075b4 */ /* 0x0003e20008019000 */
[----:B------:R1:W-:Y:S01]  /*11d70*/  UTMALDG.4D [UR8], [UR4], desc[UR6] ;  /* 0x00000608040075b4 */ /* 0x0003e20008019000 */
[----:B--2---:R-:W-:-:S04]  /*11d80*/  LOP3.LUT R3, R3, 0xfffffffe, RZ, 0xc0, !PT ;  /* 0xfffffffe03037812 */ /* 0x004fc800078ec0ff */
[----:B------:R-:W-:-:S05]  /*11d90*/  @P0 LOP3.LUT R3, R3, 0x1, RZ, 0xfc, !PT ;  /* 0x0000000103030812 */ /* 0x000fca00078efcff */
[----:B------:R1:W-:Y:S01]  /*11da0*/  STL [R1+0x10], R3 ;  /* 0x0000100301007387 */ /* 0x0003e20000100800 */
[----:B------:R-:W-:Y:S01]  /*11db0*/  NOP ;  /* 0x0000000000007918 */ /* 0x000fe20000000000 */
.L_x_210:
[----:B------:R-:W-:Y:S05]  /*11dc0*/  WARPSYNC.ALL ;  /* 0x0000000000007948 */ /* 0x000fea0003800000 */
[----:B0-----:R-:W-:Y:S01]  /*11dd0*/  VIADD R0, R17, 0x1e200 ;  /* 0x0001e20011007836 */ /* 0x001fe20000000000 */
[----:B-1----:R-:W-:Y:S01]  /*11de0*/  USHF.R.S32.HI UR4, URZ, 0x1f, UR47 ;  /* 0x0000001f3f047899 */ /* 0x002fe2000801142f */
[----:B------:R-:W-:Y:S03]  /*11df0*/  BAR.SYNC.DEFER_BLOCKING 0x8, 0x180 ;  /* 0x0206000000007b1d */ /* 0x000fe60000010000 */
[----:B------:R-:W-:-:S03]  /*11e00*/  LOP3.LUT P0, RZ, R0, 0x1bf, RZ, 0xc0, !PT ;  /* 0x000001bf00ff7812 */ /* 0x000fc6000780c0ff */
[----:B------:R-:W-:Y:S01]  /*11e10*/  ULDC.64 UR6, c[0x0][0x298] ;  /* 0x0000a60000067ab9 */ /* 0x000fe20000000a00 */
[----:B------:R-:W-:Y:S01]  /*11e20*/  ULDC.64 UR8, c[0x0][0xa00] ;  /* 0x0002800000087ab9 */ /* 0x000fe20000000a00 */
[----:B------:R-:W-:Y:S01]  /*11e30*/  UIMAD UR4, UR4, UR6, URZ ;  /* 0x00000006040472a4 */ /* 0x000fe2000f8e023f */
[----:B------:R-:W-:Y:S01]  /*11e40*/  BSSY B6, `(.L_x_217) ;  /* 0x0000019000067945 */ /* 0x000fe20003800000 */
[----:B------:R-:W-:Y:S02]  /*11e50*/  UISETP.NE.U32.AND UP0, UPT, UR8, URZ, UPT ;  /* 0x0000003f0800728c */ /* 0x000fe4000bf05070 */
[----:B------:R-:W-:Y:S02]  /*11e60*/  UIMAD.WIDE.U32 UR52, UR47, UR6, URZ ;  /* 0x000000062f3472a5 */ /* 0x000fe4000f8e003f */
[----:B------:R-:W-:Y:S02]  /*11e70*/  UIMAD UR4, UR47, UR7, UR4 ;  /* 0x000000072f0472a4 */ /* 0x000fe4000f8e0204 */
[----:B------:R-:W-:-:S02]  /*11e80*/  UISETP.NE.AND.EX UP0, UPT, UR9, URZ, UPT, UP0 ;  /* 0x0000003f0900728c */ /* 0x000fc4000bf05300 */
[----:B------:R-:W-:Y:S02]  /*11e90*/  UIADD3 UR37, UR53, UR4, URZ ;  /* 0x0000000435257290 */ /* 0x000fe4000fffe03f */
[----:B------:R-:W-:Y:S02]  /*11ea0*/  USEL UR46, UR46, URZ, !UP0 ;  /* 0x0000003f2e2e7287 */ /* 0x000fe4000c000000 */
[----:B------:R-:W-:Y:S01]  /*11eb0*/  USEL UR45, UR45, URZ, !UP0 ;  /* 0x0000003f2d2d7287 */ /* 0x000fe2000c000000 */
[----:B------:R-:W-:Y:S11]  /*11ec0*/  @!P0 BRA `(.L_x_218) ;  /* 0x0000000000408947 */ /* 0x000ff60003800000 */
        /* <DEDUP_REMOVED lines=11> */
[----:B--2---:R-:W-:Y:S02]  /*11f80*/  IMAD.MOV.U32 R8, RZ, RZ, 0x70 ;  /* 0x00000070ff087424 */ /* 0x004fe400078e00ff */
[----:B------:R-:W-:Y:S02]  /*11f90*/  IMAD.MOV.U32 R12, RZ, RZ, 0x1 ;  /* 0x00000001ff0c7424 */ /* 0x000fe400078e00ff */
[----:B------:R-:W-:-:S07]  /*11fa0*/  IMAD.MOV.U32 R13, RZ, RZ, RZ ;  /* 0x000000ffff0d7224 */ /* 0x000fce00078e00ff */
[----:B------:R-:W-:-:S07]  /*11fb0*/  LEPC R20, `(.L_x_218) ;  /* 0x000000001014794e */ /* 0x000fce0000000000 */
[----:B0-----:R-:W-:Y:S05]  /*11fc0*/  CALL.ABS.NOINC R2 ;  /* 0x0000000002007343 */ /* 0x001fea0003c00000 */
.L_x_218:
[----:B------:R-:W-:Y:S05]  /*11fd0*/  BSYNC B6 ;  /* 0x0000000000067941 */ /* 0x000fea0003800000 */
.L_x_217:
[----:B------:R-:W3:Y:S01]  /*11fe0*/  LDL.LU R3, [R1+0x4] ;  /* 0x0000040001037983 */ /* 0x000ee20000300800 */
[----:B------:R-:W0:Y:S01]  /*11ff0*/  LDC R6, c[0x0][0x448] ;  /* 0x00011200ff067b82 */ /* 0x000e220000000800 */
[----:B------:R-:W-:Y:S01]  /*12000*/  ULDC.64 UR6, c[0x0][0x2d8] ;  /* 0x0000b60000067ab9 */ /* 0x000fe20000000a00 */
[----:B------:R-:W1:Y:S01]  /*12010*/  S2R R2, SR_TID.X ;  /* 0x0000000000027919 */ /* 0x000e620000002100 */
[----:B------:R-:W4:Y:S01]  /*12020*/  S2R R0, SR_TID.X ;  /* 0x0000000000007919 */ /* 0x000f220000002100 */
[----:B------:R-:W-:Y:S01]  /*12030*/  UMOV UR4, UR52 ;  /* 0x0000003400047c82 */ /* 0x000fe20008000000 */
[----:B------:R-:W-:Y:S01]  /*12040*/  UMOV UR5, UR37 ;  /* 0x0000002500057c82 */ /* 0x000fe20008000000 */
[----:B------:R-:W-:Y:S01]  /*12050*/  ULDC.64 UR8, c[0x0][0x2e0] ;  /* 0x0000b80000087ab9 */ /* 0x000fe20000000a00 */
[----:B0-----:R-:W-:Y:S02]  /*12060*/  ISETP.NE.AND P0, PT, R6, 0x1, PT ;  /* 0x000000010600780c */ /* 0x001fe40003f05270 */
[----:B-1----:R-:W-:-:S11]  /*12070*/  LOP3.LUT R2, R2, 0x7f, RZ, 0xc0, !PT ;  /* 0x0000007f02027812 */ /* 0x002fd600078ec0ff */
[----:B------:R-:W0:Y:S01]  /*12080*/  @P0 LDC R4, c[0x0][0x450] ;  /* 0x00011400ff040b82 */ /* 0x000e220000000800 */
[----:B------:R-:W-:Y:S01]  /*12090*/  SHF.R.U32.HI R2, RZ, 0x2, R2 ;  /* 0x00000002ff027819 */ /* 0x000fe20000011602 */
[----:B----4-:R-:W-:-:S05]  /*120a0*/  IMAD.SHL.U32 R0, R0, 0x20, RZ ;  /* 0x0000002000007824 */ /* 0x010fca00078e00ff */
[----:B------:R-:W-:Y:S02]  /*120b0*/  LOP3.LUT R0, R2, 0x60, R0, 0xf8, !PT ;  /* 0x0000006002007812 */ /* 0x000fe400078ef800 */
[----:B------:R-:W1:Y:S01]  /*120c0*/  @P0 LDC R2, c[0x0][0x44c] ;  /* 0x00011300ff020b82 */ /* 0x000e620000000800 */
[----:B--2---:R-:W2:Y:S01]  /*120d0*/  S2R R8, SR_TID.X ;  /* 0x0000000000087919 */ /* 0x004ea20000002100 */
[----:B------:R-:W-:Y:S02]  /*120e0*/  UIMAD.WIDE.U32 UR4, UR36, UR6, UR4 ;  /* 0x00000006240472a5 */ /* 0x000fe4000f8e0004 */
[----:B------:R-:W-:Y:S02]  /*120f0*/  UIMAD UR6, UR45, UR8, URZ ;  /* 0x000000082d0672a4 */ /* 0x000fe4000f8e023f */
[----:B------:R-:W-:Y:S02]  /*12100*/  UIMAD UR5, UR36, UR7, UR5 ;  /* 0x00000007240572a4 */ /* 0x000fe4000f8e0205 */
[----:B------:R-:W-:-:S02]  /*12110*/  UIMAD UR6, UR46, UR9, UR6 ;  /* 0x000000092e0672a4 */ /* 0x000fc4000f8e0206 */
[----:B------:R-:W-:-:S03]  /*12120*/  UIMAD.WIDE.U32 UR4, UR46, UR8, UR4 ;  /* 0x000000082e0472a5 */ /* 0x000fc6000f8e0004 */
[----:B------:R-:W-:Y:S01]  /*12130*/  ULDC.64 UR8, c[0x0][0x2d0] ;  /* 0x0000b40000087ab9 */ /* 0x000fe20000000a00 */
[----:B------:R-:W-:Y:S01]  /*12140*/  UIADD3 UR5, UR5, UR6, URZ ;  /* 0x0000000605057290 */ /* 0x000fe2000fffe03f */
[----:B--2---:R-:W-:-:S05]  /*12150*/  IMAD.SHL.U32 R8, R8, 0x10, RZ ;  /* 0x0000001008087824 */ /* 0x004fca00078e00ff */
[----:B------:R-:W-:-:S04]  /*12160*/  LOP3.LUT R8, R8, 0x30, RZ, 0xc0, !PT ;  /* 0x0000003008087812 */ /* 0x000fc800078ec0ff */
[----:B------:R-:W-:Y:S01]  /*12170*/  LOP3.LUT R9, R8, 0x40, RZ, 0xfc, !PT ;  /* 0x0000004008097812 */ /* 0x000fe200078efcff */
[----:B---3--:R-:W-:-:S05]  /*12180*/  IMAD.SHL.U32 R5, R3, 0x80, RZ ;  /* 0x0000008003057824 */ /* 0x008fca00078e00ff */
[----:B------:R-:W-:-:S05]  /*12190*/  LOP3.LUT R0, R0, R5, RZ, 0xfc, !PT ;  /* 0x0000000500007212 */ /* 0x000fca00078efcff */
[----:B-1----:R-:W-:-:S04]  /*121a0*/  @P0 IMAD.HI.U32 R3, R0, R2, RZ ;  /* 0x0000000200030227 */ /* 0x002fc800078e00ff */
[----:B------:R-:W-:Y:S01]  /*121b0*/  IMAD.MOV.U32 R2, RZ, RZ, R0 ;  /* 0x000000ffff027224 */ /* 0x000fe200078e0000 */
[----:B0-----:R-:W-:-:S04]  /*121c0*/  @P0 SHF.R.U32.HI R2, RZ, R4, R3 ;  /* 0x00000004ff020219 */ /* 0x001fc80000011603 */
[--C-:B------:R-:W-:Y:S01]  /*121d0*/  SHF.R.S32.HI R4, RZ, 0x1f, R2.reuse ;  /* 0x0000001fff047819 */ /* 0x100fe20000011402 */
[----:B------:R-:W-:-:S04]  /*121e0*/  IMAD.MOV R3, RZ, RZ, -R2 ;  /* 0x000000ffff037224 */ /* 0x000fc800078e0a02 */
[----:B------:R-:W-:Y:S02]  /*121f0*/  IMAD R0, R6, R3, R0 ;  /* 0x0000000306007224 */ /* 0x000fe400078e0200 */
[----:B------:R-:W-:Y:S02]  /*12200*/  IMAD R4, R4, UR8, RZ ;  /* 0x0000000804047c24 */ /* 0x000fe4000f8e02ff */
[----:B------:R-:W-:Y:S02]  /*12210*/  IMAD.U32 R3, RZ, RZ, UR8 ;  /* 0x00000008ff037e24 */ /* 0x000fe4000f8e00ff */
[C---:B------:R-:W-:Y:S02]  /*12220*/  IMAD R4, R2.reuse, UR9, R4 ;  /* 0x0000000902047c24 */ /* 0x040fe4000f8e0204 */
[----:B------:R-:W-:Y:S01]  /*12230*/  IMAD.WIDE.U32 R2, R2, R3, UR4 ;  /* 0x0000000402027e25 */ /* 0x000fe2000f8e0003 */
        /* <DEDUP_REMOVED lines=8> */
[----:B------:R-:W-:Y:S02]  /*122c0*/  ULDC UR4, c[0x0][0x2b8] ;  /* 0x0000ae0000047ab9 */ /* 0x000fe40000000800 */
[----:B------:R-:W-:Y:S02]  /*122d0*/  ISETP.GE.AND P1, PT, R9, UR4, PT ;  /* 0x0000000409007c0c */ /* 0x000fe4000bf26270 */
[----:B------:R0:W5:Y:S01]  /*122e0*/  LDL R9, [R1+0x24] ;  /* 0x0000240001097983 */ /* 0x0001620000100800 */
[----:B------:R-:W1:Y:S01]  /*122f0*/  S2R R7, SR_TID.X ;  /* 0x0000000000077919 */ /* 0x000e620000002100 */
[----:B------:R-:W-:-:S02]  /*12300*/  LOP3.LUT R8, R8, 0x80, RZ, 0xfc, !PT ;  /* 0x0000008008087812 */ /* 0x000fc400078efcff */
[----:B------:R-:W-:Y:S02]  /*12310*/  IADD3.X R0, R3, UR5, R0, P0, !PT ;  /* 0x0000000503007c10 */ /* 0x000fe400087fe400 */
[----:B------:R-:W-:Y:S01]  /*12320*/  ISETP.GE.AND P2, PT, R8, UR4, PT ;  /* 0x0000000408007c0c */ /* 0x000fe2000bf46270 */
[----:B-1----:R-:W-:-:S05]  /*12330*/  IMAD.SHL.U32 R10, R7, 0x10, RZ ;  /* 0x00000010070a7824 */ /* 0x002fca00078e00ff */
[----:B------:R-:W-:-:S04]  /*12340*/  LOP3.LUT R10, R10, 0x30, RZ, 0xc0, !PT ;  /* 0x000000300a0a7812 */ /* 0x000fc800078ec0ff */
[----:B------:R-:W-:Y:S01]  /*12350*/  ISETP.GE.AND P0, PT, R10, UR4, PT ;  /* 0x000000040a007c0c */ /* 0x000fe2000bf06270 */
[----:B------:R-:W-:-:S03]  /*12360*/  UMOV UR4, 0xffffffff ;  /* 0xffffffff00047882 */ /* 0x000fc60000000000 */
[----:B0-----:R-:W-:Y:S09]  /*12370*/  BRA.DIV UR4, `(.L_x_219) ;  /* 0x0000003604707947 */ /* 0x001ff2000b800000 */
[----:B------:R-:W0:Y:S02]  /*12380*/  S2R R7, SR_TID.X ;  /* 0x0000000000077919 */ /* 0x000e240000002100 */
[----:B0-----:R-:W-:Y:S02]  /*12390*/  LOP3.LUT R8, R7, 0x7f, RZ, 0xc0, !PT ;  /* 0x0000007f07087812 */ /* 0x001fe400078ec0ff */
[----:B------:R-:W2:Y:S02]  /*123a0*/  LDL.LU R7, [R1+0x2c] ;  /* 0x00002c0001077983 */ /* 0x000ea40000300800 */
[----:B------:R-:W-:-:S05]  /*123b0*/  SHF.R.U32.HI R8, RZ, 0x2, R8 ;  /* 0x00000002ff087819 */ /* 0x000fca0000011608 */
[----:B------:R-:W-:-:S04]  /*123c0*/  IMAD.IADD R2, R8, 0x1, R5 ;  /* 0x0000000108027824 */ /* 0x000fc800078e0205 */
[C---:B------:R-:W-:Y:S02]  /*123d0*/  VIADD R5, R2.reuse, 0x20 ;  /* 0x0000002002057836 */ /* 0x040fe40000000000 */
[----:B--2---:R-:W-:Y:S02]  /*123e0*/  IMAD R3, R7, R6, RZ ;  /* 0x0000000607037224 */ /* 0x004fe400078e02ff */
[----:B------:R-:W0:Y:S03]  /*123f0*/  SHFL.IDX PT, R7, R4, RZ, 0x1c1f ;  /* 0x001c1fff04077589 */ /* 0x000e2600000e0000 */
[----:B------:R-:W-:Y:S01]  /*12400*/  ISETP.GE.AND P4, PT, R2, R3, PT ;  /* 0x000000030200720c */ /* 0x000fe20003f86270 */
[----:B------:R-:W1:-:S12]  /*12410*/  SHFL.IDX PT, R6, R0, RZ, 0x1c1f ;  /* 0x001c1fff00067589 */ /* 0x000e5800000e0000 */
[----:B0-----:R-:W-:-:S05]  /*12420*/  @!P4 IADD3 R7, P3, R10, R7, RZ ;  /* 0x000000070a07c210 */ /* 0x001fca0007f7e0ff */
[----:B-1----:R-:W-:Y:S01]  /*12430*/  @!P4 IMAD.X R6, RZ, RZ, R6, P3 ;  /* 0x000000ffff06c224 */ /* 0x002fe200018e0606 */
[----:B------:R-:W-:Y:S02]  /*12440*/  ISETP.GE.AND P3, PT, R5, R3, PT ;  /* 0x000000030500720c */ /* 0x000fe40003f66270 */
[----:B------:R-:W-:Y:S02]  /*12450*/  SHFL.IDX PT, R5, R0, 0x1, 0x1c1f ;  /* 0x003c1f0000057f89 */ /* 0x000fe400000e0000 */
[----:B------:R-:W-:-:S04]  /*12460*/  @!P4 LOP3.LUT R7, R7, R6, RZ, 0x3c, !PT ;  /* 0x000000060707c212 */ /* 0x000fc800078e3cff */
[----:B------:R-:W-:-:S04]  /*12470*/  @!P4 LOP3.LUT R6, R7, R6, RZ, 0x3c, !PT ;  /* 0x000000060706c212 */ /* 0x000fc800078e3cff */
[----:B------:R-:W-:-:S05]  /*12480*/  @!P4 LOP3.LUT R7, R7, R6, RZ, 0x3c, !PT ;  /* 0x000000060707c212 */ /* 0x000fca00078e3cff */
[----:B-----5:R-:W-:Y:S04]  /*12490*/  @!P4 LDGSTS.E.BYPASS.LTC128B.128 [R9+0x1e200], desc[UR50][R6.64], !P0 ;  /* 0x1e2000000609cfae */ /* 0x020fe8000c101d72 */
[----:B------:R-:W-:Y:S04]  /*124a0*/  @!P4 LDGSTS.E.BYPASS.LTC128B.128 [R9+0x20200], desc[UR50][R6.64+0x40], !P1 ;  /* 0x202000400609cfae */ /* 0x000fe8000c901d72 */
[----:B------:R0:W-:Y:S04]  /*124b0*/  @!P4 LDGSTS.E.BYPASS.LTC128B.128 [R9+0x22200], desc[UR50][R6.64+0x80], !P2 ;  /* 0x222000800609cfae */ /* 0x0001e8000d101d72 */
[----:B0-----:R-:W0:Y:S02]  /*124c0*/  SHFL.IDX PT, R6, R4, 0x1, 0x1c1f ;  /* 0x003c1f0004067f89 */ /* 0x001e2400000e0000 */
[----:B0-----:R-:W-:-:S05]  /*124d0*/  @!P3 IADD3 R6, P4, R10, R6, RZ ;  /* 0x000000060a06b210 */ /* 0x001fca0007f9e0ff */
[----:B------:R-:W-:-:S04]  /*124e0*/  @!P3 IMAD.X R5, RZ, RZ, R5, P4 ;  /* 0x000000ffff05b224 */ /* 0x000fc800020e0605 */
[----:B------:R-:W-:Y:S02]  /*124f0*/  @!P3 IMAD.MOV.U32 R7, RZ, RZ, R5 ;  /* 0x000000ffff07b224 */ /* 0x000fe400078e0005 */
[----:B------:R-:W-:-:S03]  /*12500*/  VIADD R5, R2, 0x40 ;  /* 0x0000004002057836 */ /* 0x000fc60000000000 */
[----:B------:R-:W-:Y:S04]  /*12510*/  @!P3 LDGSTS.E.BYPASS.LTC128B.128 [R9+0x1ea00], desc[UR50][R6.64], !P0 ;  /* 0x1ea000000609bfae */ /* 0x000fe8000c101d72 */
[----:B------:R-:W-:Y:S04]  /*12520*/  @!P3 LDGSTS.E.BYPASS.LTC128B.128 [R9+0x20a00], desc[UR50][R6.64+0x40], !P1 ;  /* 0x20a000400609bfae */ /* 0x000fe8000c901d72 */
[----:B------:R0:W-:Y:S01]  /*12530*/  @!P3 LDGSTS.E.BYPASS.LTC128B.128 [R9+0x22a00], desc[UR50][R6.64+0x80], !P2 ;  /* 0x22a000800609bfae */ /* 0x0001e2000d101d72 */
[----:B------:R-:W-:-:S03]  /*12540*/  ISETP.GE.AND P3, PT, R5, R3, PT ;  /* 0x000000030500720c */ /* 0x000fc60003f66270 */
[----:B------:R-:W-:Y:S04]  /*12550*/  SHFL.IDX PT, R5, R0, 0x2, 0x1c1f ;  /* 0x005c1f0000057f89 */ /* 0x000fe800000e0000 */
[----:B------:R-:W-:Y:S04]  /*12560*/  SHFL.IDX PT, R0, R0, 0x3, 0x1c1f ;  /* 0x007c1f0000007f89 */ /* 0x000fe800000e0000 */
[----:B0-----:R-:W0:Y:S04]  /*12570*/  SHFL.IDX PT, R6, R4, 0x2, 0x1c1f ;  /* 0x005c1f0004067f89 */ /* 0x001e2800000e0000 */
[----:B------:R-:W1:Y:S01]  /*12580*/  SHFL.IDX PT, R4, R4, 0x3, 0x1c1f ;  /* 0x007c1f0004047f89 */ /* 0x000e6200000e0000 */
[----:B0-----:R-:W-:-:S05]  /*12590*/  @!P3 IADD3 R6, P4, R10, R6, RZ ;  /* 0x000000060a06b210 */ /* 0x001fca0007f9e0ff */
[----:B------:R-:W-:-:S04]  /*125a0*/  @!P3 IMAD.X R5, RZ, RZ, R5, P4 ;  /* 0x000000ffff05b224 */ /* 0x000fc800020e0605 */
[----:B------:R-:W-:-:S05]  /*125b0*/  @!P3 IMAD.MOV.U32 R7, RZ, RZ, R5 ;  /* 0x000000ffff07b224 */ /* 0x000fca00078e0005 */
[----:B------:R0:W-:Y:S04]  /*125c0*/  @!P3 LDGSTS.E.BYPASS.LTC128B.128 [R9+0x1f200], desc[UR50][R6.64], !P0 ;  /* 0x1f2000000609bfae */ /* 0x0001e8000c101d72 */
[----:B------:R0:W-:Y:S04]  /*125d0*/  @!P3 LDGSTS.E.BYPASS.LTC128B.128 [R9+0x21200], desc[UR50][R6.64+0x40], !P1 ;  /* 0x212000400609bfae */ /* 0x0001e8000c901d72 */
[----:B-1----:R0:W-:Y:S02]  /*125e0*/  @!P3 LDGSTS.E.BYPASS.LTC128B.128 [R9+0x23200], desc[UR50][R6.64+0x80], !P2 ;  /* 0x232000800609bfae */ /* 0x0021e4000d101d72 */
.L_x_298:
[----:B------:R-:W-:Y:S01]  /*125f0*/  VIADD R2, R2, 0x60 ;  /* 0x0000006002027836 */ /* 0x000fe20000000000 */
[----:B------:R-:W-:Y:S04]  /*12600*/  BSSY B0, `(.L_x_220) ;  /* 0x000000b000007945 */ /* 0x000fe80003800000 */
[----:B------:R-:W-:-:S13]  /*12610*/  ISETP.GE.AND P3, PT, R2, R3, PT ;  /* 0x000000030200720c */ /* 0x000fda0003f66270 */
[----:B------:R-:W-:Y:S05]  /*12620*/  @P3 BRA `(.L_x_221) ;  /* 0x0000000000203947 */ /* 0x000fea0003800000 */
[----:B------:R-:W-:-:S05]  /*12630*/  IADD3 R2, P3, R10, R4, RZ ;  /* 0x000000040a027210 */ /* 0x000fca0007f7e0ff */
[----:B------:R-:W-:-:S05]  /*12640*/  IMAD.X R3, RZ, RZ, R0, P3 ;  /* 0x000000ffff037224 */ /* 0x000fca00018e0600 */
[----:B------:R-:W-:Y:S01]  /*12650*/  @!PT LDS RZ, [RZ] ;  /* 0x00000000fffff984 */ /* 0x000fe20000000800 */
[----:B------:R-:W-:Y:S01]  /*12660*/  @!PT LDS RZ, [RZ] ;  /* 0x00000000fffff984 */ /* 0x000fe20000000800 */
[----:B------:R-:W-:Y:S01]  /*12670*/  @!PT LDS RZ, [RZ] ;  /* 0x00000000fffff984 */ /* 0x000fe20000000800 */
[----:B------:R1:W-:Y:S04]  /*12680*/  LDGSTS.E.BYPASS.LTC128B.128 [R9+0x1fa00], desc[UR50][R2.64], !P0 ;  /* 0x1fa0000002097fae */ /* 0x0003e8000c101d72 */
[----:B------:R1:W-:Y:S04]  /*12690*/  LDGSTS.E.BYPASS.LTC128B.128 [R9+0x21a00], desc[UR50][R2.64+0x40], !P1 ;  /* 0x21a0004002097fae */ /* 0x0003e8000c901d72 */
[----:B------:R1:W-:Y:S02]  /*126a0*/  LDGSTS.E.BYPASS.LTC128B.128 [R9+0x23a00], desc[UR50][R2.64+0x80], !P2 ;  /* 0x23a0008002097fae */ /* 0x0003e4000d101d72 */
.L_x_221:
[----:B------:R-:W-:Y:S05]  /*126b0*/  BSYNC B0 ;  /* 0x0000000000007941 */ /* 0x000fea0003800000 */
.L_x_220:
[----:B------:R-:W-:Y:S01]  /*126c0*/  NOP ;  /* 0x0000000000007918 */ /* 0x000fe20000000000 */
[----:B------:R-:W-:-:S13]  /*126d0*/  PLOP3.LUT P0, PT, PT, PT, PT, 0x80, 0x0 ;  /* 0x000000000000781c */ /* 0x000fda0003f0f070 */
.L_x_222:
[----:B------:R-:W-:Y:S02]  /*126e0*/  PLOP3.LUT P1, PT, P1, P0, PT, 0xa2, 0x0 ;  /* 0x000000000000781c */ /* 0x000fe40000f21472 */
[----:B------:R-:W-:-:S08]  /*126f0*/  @P0 R2UR P1, UR4, R17 ;  /* 0x00000000110402ca */ /* 0x000fd00000020000 */
[----:B------:R-:W-:-:S05]  /*12700*/  @P0 PLOP3.LUT P0, PT, P1, PT, PT, 0x80, 0x0 ;  /* 0x000000000000081c */ /* 0x000fca0000f0f070 */
[----:B------:R-:W-:Y:S01]  /*12710*/  @!P1 SYNCS.ARRIVE.TRANS64.RED.A0T1 RZ, [UR4+0x33400], RZ ;  /* 0x033400ffffff99a7 */ /* 0x000fe20008200404 */
[----:B------:R-:W-:Y:S07]  /*12720*/  @!P1 ARRIVES.LDGSTSBAR.64.TRANSCNT [UR4+0x33400] ;  /* 0x03340000ff0099b0 */ /* 0x000fee0008000a84 */
[----:B------:R-:W-:Y:S05]  /*12730*/  @P0 BRA.U.ANY `(.L_x_222) ;  /* 0xfffffffd00e80947 */ /* 0x000fea000393ffff */
[----:B-1----:R-:W2:Y:S02]  /*12740*/  LDL.LU R2, [R1+0x30] ;  /* 0x0000300001027983 */ /* 0x002ea40000300800 */
[----:B--2---:R-:W-:-:S05]  /*12750*/  VIADD R2, R2, 0x1 ;  /* 0x0000000102027836 */ /* 0x004fca0000000000 */
[----:B------:R1:W-:Y:S01]  /*12760*/  STL [R1+0x30], R2 ;  /* 0x0000300201007387 */ /* 0x0003e20000100800 */
[----:B------:R-:W-:-:S04]  /*12770*/  LEA.HI R0, R2, R2, RZ, 0x1 ;  /* 0x0000000202007211 */ /* 0x000fc800078f08ff */
[----:B------:R-:W-:-:S05]  /*12780*/  LOP3.LUT R0, R0, 0xfffffffe, RZ, 0xc0, !PT ;  /* 0xfffffffe00007812 */ /* 0x000fca00078ec0ff */
[----:B------:R-:W-:-:S05]  /*12790*/  IMAD.IADD R0, R2, 0x1, -R0 ;  /* 0x0000000102007824 */ /* 0x000fca00078e0a00 */
[----:B------:R-:W-:Y:S01]  /*127a0*/  SHF.L.U32 R0, R0, 0x1f, RZ ;  /* 0x0000001f00007819 */ /* 0x000fe200000006ff */
[----:B------:R-:W-:Y:S01]  /*127b0*/  NOP ;  /* 0x0000000000007918 */ /* 0x000fe20000000000 */
[----:B------:R1:W-:Y:S01]  /*127c0*/  SYNCS.ARRIVE.TRANS64.A1T0 RZ, [R17+URZ+0x33400], RZ ;  /* 0x033400ff11ff79a7 */ /* 0x0003e2000810003f */
[----:B------:R-:W-:Y:S01]  /*127d0*/  BSSY B0, `(.L_x_223) ;  /* 0x0000003000007945 */ /* 0x000fe20003800000 */
[----:B------:R-:W2:Y:S03]  /*127e0*/  SYNCS.PHASECHK.TRANS64.TRYWAIT P0, [R17+URZ+0x33420], R0 ;  /* 0x03342000110075a7 */ /* 0x000ea6000800017f */
[----:B-12---:R-:W-:Y:S05]  /*127f0*/  @!P0 BRA `(.L_x_224) ;  /* 0x0000003400a88947 */ /* 0x006fea0003800000 */
.L_x_299:
[----:B------:R-:W-:Y:S05]  /*12800*/  BSYNC B0 ;  /* 0x0000000000007941 */ /* 0x000fea0003800000 */
.L_x_223:
[----:B------:R-:W2:Y:S04]  /*12810*/  LDL.LU R2, [R1+0x28] ;  /* 0x0000280001027983 */ /* 0x000ea80000300800 */
[----:B------:R-:W3:Y:S01]  /*12820*/  LDL R3, [R1+0xc] ;  /* 0x00000c0001037983 */ /* 0x000ee20000100800 */
[----:B--2---:R-:W-:-:S05]  /*12830*/  VIADD R2, R2, 0xfffffffe ;  /* 0xfffffffe02027836 */ /* 0x004fca0000000000 */
[----:B---3--:R-:W-:-:S13]  /*12840*/  ISETP.GE.AND P0, PT, R2, R3, PT ;  /* 0x000000030200720c */ /* 0x008fda0003f06270 */
[----:B------:R-:W-:Y:S05]  /*12850*/  @!P0 BRA `(.L_x_225) ;  /* 0x0000001000e08947 */ /* 0x000fea0003800000 */
[----:B-1----:R-:W-:Y:S02]  /*12860*/  IMAD.MOV.U32 R0, RZ, RZ, R19 ;  /* 0x000000ffff007224 */ /* 0x002fe400078e0013 */
[----:B------:R-:W-:-:S07]  /*12870*/  IMAD.MOV.U32 R8, RZ, RZ, R18 ;  /* 0x000000ffff087224 */ /* 0x000fce00078e0012 */
.L_x_249:
[----:B------:R-:W2:Y:S01]  /*12880*/  LDL R3, [R1+0x10] ;  /* 0x0000100001037983 */ /* 0x000ea20000100800 */
[----:B------:R-:W-:Y:S01]  /*12890*/  VIADD R18, R8, 0x1 ;  /* 0x0000000108127836 */ /* 0x000fe20000000000 */
[----:B------:R-:W-:Y:S05]  /*128a0*/  YIELD ;  /* 0x0000000000007946 */ /* 0x000fea0003800000 */
[----:B------:R-:W-:Y:S01]  /*128b0*/  ISETP.NE.AND P0, PT, R18, 0x2, PT ;  /* 0x000000021200780c */ /* 0x000fe20003f05270 */
[----:B------:R-:W-:Y:S03]  /*128c0*/  BSSY B0, `(.L_x_226) ;  /* 0x00000a7000007945 */ /* 0x000fe60003800000 */
[----:B------:R-:W-:-:S02]  /*128d0*/  SEL R19, RZ, 0x1, P0 ;  /* 0x00000001ff137807 */ /* 0x000fc40000000000 */
[----:B------:R-:W-:Y:S02]  /*128e0*/  SEL R18, R18, RZ, P0 ;  /* 0x000000ff12127207 */ /* 0x000fe40000000000 */
[----:B------:R-:W-:Y:S02]  /*128f0*/  LOP3.LUT R19, R0, R19, RZ, 0x3c, !PT ;  /* 0x0000001300137212 */ /* 0x000fe400078e3cff */
[----:B--2---:R-:W-:-:S13]  /*12900*/  LOP3.LUT P1, RZ, R3, 0x1, RZ, 0xc0, !PT ;  /* 0x0000000103ff7812 */ /* 0x004fda000782c0ff */
[----:B------:R-:W-:Y:S05]  /*12910*/  @!P1 BRA `(.L_x_227) ;  /* 0x0000000800849947 */ /* 0x000fea0003800000 */
[----:B------:R-:W-:Y:S01]  /*12920*/  ULDC.64 UR4, c[0x0][0x418] ;  /* 0x0001060000047ab9 */ /* 0x000fe20000000a00 */
[----:B------:R-:W-:Y:S01]  /*12930*/  IMAD.MOV.U32 R3, RZ, RZ, R2 ;  /* 0x000000ffff037224 */ /* 0x000fe200078e0002 */
[----:B------:R-:W-:-:S04]  /*12940*/  ISETP.NE.U32.AND P0, PT, RZ, UR4, PT ;  /* 0x00000004ff007c0c */ /* 0x000fc8000bf05070 */
[----:B------:R-:W-:-:S13]  /*12950*/  ISETP.NE.AND.EX P0, PT, RZ, UR5, PT, P0 ;  /* 0x00000005ff007c0c */ /* 0x000fda000bf05300 */
[----:B------:R-:W-:Y:S05]  /*12960*/  @!P0 BRA `(.L_x_228) ;  /* 0x00000000004c8947 */ /* 0x000fea0003800000 */
[----:B0-----:R-:W2:Y:S01]  /*12970*/  LDL R9, [R1+0x14] ;  /* 0x0000140001097983 */ /* 0x001ea20000100800 */
[----:B------:R-:W0:Y:S01]  /*12980*/  LDC R3, c[0x0][0x43c] ;  /* 0x00010f00ff037b82 */ /* 0x000e220000000800 */
[----:B------:R-:W-:Y:S02]  /*12990*/  ULDC.64 UR6, c[0x0][0x428] ;  /* 0x00010a0000067ab9 */ /* 0x000fe40000000a00 */
[----:B------:R-:W3:Y:S01]  /*129a0*/  LDL R7, [R1+0x8] ;  /* 0x0000080001077983 */ /* 0x000ee20000100800 */
[----:B0-----:R-:W-:-:S13]  /*129b0*/  ISETP.NE.AND P0, PT, R3, 0x1, PT ;  /* 0x000000010300780c */ /* 0x001fda0003f05270 */
[----:B------:R-:W0:Y:S02]  /*129c0*/  @P0 LDC.64 R4, c[0x0][0x440] ;  /* 0x00011000ff040b82 */ /* 0x000e240000000a00 */
[----:B0-----:R-:W-:-:S04]  /*129d0*/  @P0 IMAD.HI.U32 R6, R2, R4, RZ ;  /* 0x0000000402060227 */ /* 0x001fc800078e00ff */
[----:B------:R-:W-:Y:S01]  /*129e0*/  IMAD.MOV.U32 R4, RZ, RZ, R2 ;  /* 0x000000ffff047224 */ /* 0x000fe200078e0002 */
[----:B------:R-:W-:-:S05]  /*129f0*/  @P0 SHF.R.U32.HI R4, RZ, R5, R6 ;  /* 0x00000005ff040219 */ /* 0x000fca0000011606 */
[----:B------:R-:W-:-:S04]  /*12a00*/  IMAD.MOV R5, RZ, RZ, -R4 ;  /* 0x000000ffff057224 */ /* 0x000fc800078e0a04 */
[----:B------:R-:W-:Y:S01]  /*12a10*/  IMAD R3, R3, R5, R2 ;  /* 0x0000000503037224 */ /* 0x000fe200078e0202 */
[----:B------:R-:W-:Y:S01]  /*12a20*/  SHF.R.S32.HI R5, RZ, 0x1f, R4 ;  /* 0x0000001fff057819 */ /* 0x000fe20000011404 */
[----:B--2---:R-:W-:-:S04]  /*12a30*/  IMAD R6, R9, UR6, RZ ;  /* 0x0000000609067c24 */ /* 0x004fc8000f8e02ff */
[C---:B---3--:R-:W-:Y:S02]  /*12a40*/  IMAD R6, R7.reuse, UR7, R6 ;  /* 0x0000000707067c24 */ /* 0x048fe4000f8e0206 */
[----:B------:R-:W-:-:S04]  /*12a50*/  IMAD.WIDE.U32 R4, R7, UR6, R4 ;  /* 0x0000000607047c25 */ /* 0x000fc8000f8e0004 */
[----:B------:R-:W-:Y:S01]  /*12a60*/  IMAD.IADD R5, R6, 0x1, R5 ;  /* 0x0000000106057824 */ /* 0x000fe200078e0205 */
[----:B------:R-:W-:-:S04]  /*12a70*/  LEA R6, P0, R4, UR4, 0x2 ;  /* 0x0000000404067c11 */ /* 0x000fc8000f8010ff */
[----:B------:R-:W-:-:S05]  /*12a80*/  LEA.HI.X R7, R4, UR5, R5, 0x2, P0 ;  /* 0x0000000504077c11 */ /* 0x000fca00080f1405 */
[----:B------:R1:W5:Y:S04]  /*12a90*/  LDG.E R16, desc[UR50][R6.64] ;  /* 0x0000003206107981 */ /* 0x000368000c1e1900 */
.L_x_228:
[----:B01----:R-:W-:Y:S01]  /*12aa0*/  IMAD R6, R18, 0x8, R17 ;  /* 0x0000000812067824 */ /* 0x003fe200078e0211 */
[----:B------:R-:W-:Y:S01]  /*12ab0*/  SHF.L.U32 R5, R19, 0x1f, RZ ;  /* 0x0000001f13057819 */ /* 0x000fe200000006ff */
[----:B------:R-:W0:Y:S01]  /*12ac0*/  S2R R4, SR_TID.X ;  /* 0x0000000000047919 */ /* 0x000e220000002100 */
[----:B------:R-:W-:Y:S02]  /*12ad0*/  BSSY B1, `(.L_x_229) ;  /* 0x0000005000017945 */ /* 0x000fe40003800000 */
[----:B------:R-:W1:Y:S01]  /*12ae0*/  SYNCS.PHASECHK.TRANS64.TRYWAIT P0, [R6+URZ+0x33480], R5 ;  /* 0x03348005060075a7 */ /* 0x000e62000800017f */
[----:B0-----:R-:W-:-:S04]  /*12af0*/  LOP3.LUT R4, R4, 0x7f, RZ, 0xc0, !PT ;  /* 0x0000007f04047812 */ /* 0x001fc800078ec0ff */
[----:B------:R-:W-:Y:S01]  /*12b00*/  ISETP.NE.AND P1, PT, R4, RZ, PT ;  /* 0x000000ff0400720c */ /* 0x000fe20003f25270 */
[----:B-1----:R-:W-:-:S12]  /*12b10*/  @!P0 BRA `(.L_x_230) ;  /* 0x0000003000f48947 */ /* 0x002fd80003800000 */
.L_x_300:
[----:B------:R-:W-:Y:S05]  /*12b20*/  BSYNC B1 ;  /* 0x0000000000017941 */ /* 0x000fea0003800000 */
.L_x_229:
[----:B------:R-:W-:Y:S04]  /*12b30*/  BSSY B1, `(.L_x_231) ;  /* 0x0000009000017945 */ /* 0x000fe80003800000 */
        /* <DEDUP_REMOVED lines=8> */
.L_x_232:
[----:B------:R-:W-:Y:S05]  /*12bc0*/  BSYNC B1 ;  /* 0x0000000000017941 */ /* 0x000fea0003800000 */
.L_x_231:
[----:B------:R-:W2:Y:S01]  /*12bd0*/  LDL R7, [R1+0x18] ;  /* 0x0000180001077983 */ /* 0x000ea20000100800 */
[----:B------:R-:W-:Y:S01]  /*12be0*/  IMAD.MOV.U32 R14, RZ, RZ, RZ ;  /* 0x000000ffff0e7224 */ /* 0x000fe200078e00ff */
[----:B------:R-:W-:Y:S01]  /*12bf0*/  UIADD3 UR4, UP0, UR48, 0x470, URZ ;  /* 0x0000047030047890 */ /* 0x000fe2000ff1e03f */
[----:B------:R-:W-:Y:S01]  /*12c00*/  IMAD R4, R18, 0x7800, R17 ;  /* 0x0000780012047824 */ /* 0x000fe200078e0211 */
[----:B------:R-:W-:Y:S01]  /*12c10*/  PLOP3.LUT P0, PT, PT, PT, PT, 0x80, 0x0 ;  /* 0x000000000000781c */ /* 0x000fe20003f0f070 */
[----:B------:R-:W-:Y:S01]  /*12c20*/  UMOV UR6, 0x0 ;  /* 0x0000000000067882 */ /* 0x000fe20000000000 */
[----:B------:R-:W-:Y:S01]  /*12c30*/  R2UR UR10, R14 ;  /* 0x000000000e0a72ca */ /* 0x000fe200000e0000 */
[----:B------:R-:W-:Y:S01]  /*12c40*/  VIADD R9, R4, 0xf200 ;  /* 0x0000f20004097836 */ /* 0x000fe20000000000 */
[----:B------:R-:W-:Y:S01]  /*12c50*/  UIADD3.X UR5, URZ, UR49, URZ, UP0, !UPT ;  /* 0x000000313f057290 */ /* 0x000fe200087fe43f */
[----:B------:R-:W-:Y:S01]  /*12c60*/  UMOV UR7, 0x14f00000 ;  /* 0x14f0000000077882 */ /* 0x000fe20000000000 */
[----:B--2---:R-:W-:-:S02]  /*12c70*/  IMAD R7, R3, 0xa0, R7 ;  /* 0x000000a003077824 */ /* 0x004fc400078e0207 */
[----:B------:R-:W-:-:S09]  /*12c80*/  VIADD R3, R6, 0x33470 ;  /* 0x0003347006037836 */ /* 0x000fd20000000000 */
.L_x_233:
[----:B------:R-:W-:-:S13]  /*12c90*/  @P0 ELECT P2, URZ, PT ;  /* 0x00000000003f082f */ /* 0x000fda0003840000 */
[----:B-----5:R-:W-:Y:S01]  /*12ca0*/  @P2 R2UR UR13, R16 ;  /* 0x00000000100d22ca */ /* 0x020fe200000e0000 */
[----:B------:R-:W-:Y:S01]  /*12cb0*/  UMOV UR12, UR36 ;  /* 0x00000024000c7c82 */ /* 0x000fe20008000000 */
[----:B------:R-:W-:Y:S02]  /*12cc0*/  @P2 R2UR UR11, R7 ;  /* 0x00000000070b22ca */ /* 0x000fe400000e0000 */
[----:B------:R-:W-:Y:S02]  /*12cd0*/  @P2 R2UR UR9, R3 ;  /* 0x00000000030922ca */ /* 0x000fe400000e0000 */
[----:B------:R-:W-:Y:S02]  /*12ce0*/  @P2 R2UR UR8, R9 ;  /* 0x00000000090822ca */ /* 0x000fe400000e0000 */
[----:B------:R-:W-:Y:S02]  /*12cf0*/  @P2 PLOP3.LUT P0, PT, P2, PT, PT, 0x8, 0x0 ;  /* 0x000000000000281c */ /* 0x000fe4000170e170 */
[----:B------:R-:W-:-:S09]  /*12d00*/  PLOP3.LUT P2, PT, PT, PT, PT, 0x8, 0x0 ;  /* 0x000000000000781c */ /* 0x000fd20003f4e170 */
[----:B------:R1:W-:Y:S02]  /*12d10*/  UTMALDG.4D [UR8], [UR4], desc[UR6] ;  /* 0x00000608040075b4 */ /* 0x0003e40008019000 */
[----:B-1----:R-:W-:Y:S05]  /*12d20*/  @P0 BRA.U.ANY `(.L_x_233) ;  /* 0xfffffffd00d80947 */ /* 0x002fea000393ffff */
[----:B------:R-:W-:Y:S01]  /*12d30*/  IMAD.MOV.U32 R13, RZ, RZ, 0x40 ;  /* 0x00000040ff0d7424 */ /* 0x000fe200078e00ff */
[----:B------:R-:W-:Y:S01]  /*12d40*/  PLOP3.LUT P0, PT, PT, PT, PT, 0x80, 0x0 ;  /* 0x000000000000781c */ /* 0x000fe20003f0f070 */
[----:B------:R-:W-:Y:S01]  /*12d50*/  VIADD R9, R4, 0x11a00 ;  /* 0x00011a0004097836 */ /* 0x000fe20000000000 */
[----:B------:R-:W-:Y:S01]  /*12d60*/  UMOV UR6, 0x0 ;  /* 0x0000000000067882 */ /* 0x000fe20000000000 */
[----:B------:R-:W-:Y:S01]  /*12d70*/  UMOV UR7, 0x14f00000 ;  /* 0x14f0000000077882 */ /* 0x000fe20000000000 */
[----:B------:R-:W-:-:S15]  /*12d80*/  R2UR UR10, R13 ;  /* 0x000000000d0a72ca */ /* 0x000fde00000e0000 */
.L_x_234:
[----:B------:R-:W-:-:S13]  /*12d90*/  @P0 ELECT P2, URZ, PT ;  /* 0x00000000003f082f */ /* 0x000fda0003840000 */
[----:B------:R-:W-:Y:S01]  /*12da0*/  @P2 R2UR UR13, R16 ;  /* 0x00000000100d22ca */ /* 0x000fe200000e0000 */
        /* <DEDUP_REMOVED lines=14> */
.L_x_235:
        /* <DEDUP_REMOVED lines=10> */
[----:B------:R-:W1:Y:S01]  /*12f30*/  SYNCS.PHASECHK.TRANS64.TRYWAIT P0, [R6+URZ+0x33440], R5 ;  /* 0x03344005060075a7 */ /* 0x000e62000800017f */
[----:B------:R-:W-:Y:S04]  /*12f40*/  BSSY B1, `(.L_x_236) ;  /* 0x0000002000017945 */ /* 0x000fe80003800000 */
[----:B-1----:R-:W-:Y:S05]  /*12f50*/  @!P0 BRA `(.L_x_237) ;  /* 0x0000002c00f88947 */ /* 0x002fea0003800000 */
.L_x_301:
[----:B------:R-:W-:Y:S05]  /*12f60*/  BSYNC B1 ;  /* 0x0000000000017941 */ /* 0x000fea0003800000 */
.L_x_236:
[----:B------:R-:W-:Y:S01]  /*12f70*/  BSSY B1, `(.L_x_238) ;  /* 0x000000b000017945 */ /* 0x000fe20003800000 */
[----:B------:R-:W-:Y:S02]  /*12f80*/  IMAD.MOV.U32 R10, RZ, RZ, 0x0 ;  /* 0x00000000ff0a7424 */ /* 0x000fe400078e00ff */
[----:B------:R-:W-:Y:S01]  /*12f90*/  IMAD.MOV.U32 R11, RZ, RZ, 0x14f00000 ;  /* 0x14f00000ff0b7424 */ /* 0x000fe200078e00ff */
[----:B------:R-:W-:Y:S06]  /*12fa0*/  @P1 BRA `(.L_x_239) ;  /* 0x00000000001c1947 */ /* 0x000fec0003800000 */
[----:B------:R-:W2:Y:S02]  /*12fb0*/  S2R R3, SR_TID.X ;  /* 0x0000000000037919 */ /* 0x000ea40000002100 */
[----:B--2---:R-:W-:Y:S01]  /*12fc0*/  LOP3.LUT R9, R3, 0x1f, RZ, 0xc0, !PT ;  /* 0x0000001f03097812 */ /* 0x004fe200078ec0ff */
[----:B------:R-:W-:-:S03]  /*12fd0*/  IMAD.MOV.U32 R3, RZ, RZ, 0x7800 ;  /* 0x00007800ff037424 */ /* 0x000fc600078e00ff */
[----:B------:R-:W-:Y:S01]  /*12fe0*/  ISETP.NE.AND P0, PT, R9, RZ, PT ;  /* 0x000000ff0900720c */ /* 0x000fe20003f05270 */
[----:B------:R2:W-:-:S12]  /*12ff0*/  SYNCS.ARRIVE.TRANS64 RZ, [R6+URZ+0x33430], R3 ;  /* 0x0334300306ff79a7 */ /* 0x0005d8000800003f */
[----:B--2---:R-:W-:Y:S05]  /*13000*/  @!P0 BRA `(.L_x_239) ;  /* 0x0000000000048947 */ /* 0x004fea0003800000 */
[----:B------:R-:W-:Y:S01]  /*13010*/  BPT.TRAP 0x1 ;  /* 0x000000040000795c */ /* 0x000fe20000300000 */
.L_x_239:
[----:B------:R-:W-:Y:S05]  /*13020*/  BSYNC B1 ;  /* 0x0000000000017941 */ /* 0x000fea0003800000 */
.L_x_238:
[----:B------:R-:W-:Y:S01]  /*13030*/  R2UR UR10, R14 ;  /* 0x000000000e0a72ca */ /* 0x000fe200000e0000 */
[----:B------:R-:W-:Y:S01]  /*13040*/  UIADD3 UR4, UP0, UR48, 0x370, URZ ;  /* 0x0000037030047890 */ /* 0x000fe2000ff1e03f */
[----:B------:R-:W-:Y:S01]  /*13050*/  R2UR UR6, R10 ;  /* 0x000000000a0672ca */ /* 0x000fe200000e0000 */
[----:B01----:R-:W-:Y:S01]  /*13060*/  VIADD R6, R6, 0x33430 ;  /* 0x0003343006067836 */ /* 0x003fe20000000000 */
[----:B------:R-:W-:Y:S01]  /*13070*/  R2UR UR7, R11 ;  /* 0x000000000b0772ca */ /* 0x000fe200000e0000 */
[----:B------:R-:W-:Y:S01]  /*13080*/  VIADD R3, R4, 0x24200 ;  /* 0x0002420004037836 */ /* 0x000fe20000000000 */
[----:B------:R-:W-:Y:S01]  /*13090*/  PLOP3.LUT P0, PT, PT, PT, PT, 0x80, 0x0 ;  /* 0x000000000000781c */ /* 0x000fe20003f0f070 */
[----:B------:R-:W-:-:S12]  /*130a0*/  UIADD3.X UR5, URZ, UR49, URZ, UP0, !UPT ;  /* 0x000000313f057290 */ /* 0x000fd800087fe43f */
.L_x_240:
        /* <DEDUP_REMOVED lines=9> */
[----:B0-----:R-:W-:Y:S05]  /*13140*/  @P0 BRA.U.ANY `(.L_x_240) ;  /* 0xfffffffd00d80947 */ /* 0x001fea000393ffff */
[----:B------:R-:W-:Y:S01]  /*13150*/  R2UR UR10, R13 ;  /* 0x000000000d0a72ca */ /* 0x000fe200000e0000 */
[----:B------:R-:W-:Y:S01]  /*13160*/  VIADD R3, R4, 0x26a00 ;  /* 0x00026a0004037836 */ /* 0x000fe20000000000 */
[----:B------:R-:W-:Y:S02]  /*13170*/  R2UR UR6, R10 ;  /* 0x000000000a0672ca */ /* 0x000fe400000e0000 */
[----:B------:R-:W-:Y:S02]  /*13180*/  R2UR UR7, R11 ;  /* 0x000000000b0772ca */ /* 0x000fe400000e0000 */
[----:B------:R-:W-:-:S13]  /*13190*/  PLOP3.LUT P0, PT, PT, PT, PT, 0x80, 0x0 ;  /* 0x000000000000781c */ /* 0x000fda0003f0f070 */
.L_x_241:
        /* <DEDUP_REMOVED lines=15> */
.L_x_242:
        /* <DEDUP_REMOVED lines=10> */
.L_x_227:
[----:B------:R-:W-:Y:S05]  /*13330*/  BSYNC B0 ;  /* 0x0000000000007941 */ /* 0x000fea0003800000 */
.L_x_226:
[----:B------:R-:W-:-:S06]  /*13340*/  UISETP.NE.AND UP0, UPT, UR39, 0x3, UPT ;  /* 0x000000032700788c */ /* 0x000fcc000bf05270 */
[----:B------:R-:W-:-:S13]  /*13350*/  PLOP3.LUT P0, PT, PT, PT, UP0, 0x80, 0x0 ;  /* 0x000000000000781c */ /* 0x000fda0003f0f008 */
[----:B------:R-:W-:Y:S05]  /*13360*/  @!P0 BRA `(.L_x_243) ;  /* 0x0000000000048947 */ /* 0x000fea0003800000 */
[----:B------:R-:W-:Y:S01]  /*13370*/  BPT.TRAP 0x1 ;  /* 0x000000040000795c */ /* 0x000fe20000300000 */
.L_x_243:
[----:B------:R-:W-:Y:S01]  /*13380*/  IMAD.U32 R3, RZ, RZ, UR41 ;  /* 0x00000029ff037e24 */ /* 0x000fe2000f8e00ff */
[----:B------:R-:W-:Y:S01]  /*13390*/  LOP3.LUT R4, R0, 0x1, RZ, 0x3c, !PT ;  /* 0x0000000100047812 */ /* 0x000fe200078e3cff */
[----:B------:R-:W-:Y:S03]  /*133a0*/  BSSY B0, `(.L_x_244) ;  /* 0x0000006000007945 */ /* 0x000fe60003800000 */
[----:B------:R-:W-:Y:S01]  /*133b0*/  ISETP.NE.AND P1, PT, R3, 0x3, PT ;  /* 0x000000030300780c */ /* 0x000fe20003f25270 */
[----:B------:R-:W-:Y:S01]  /*133c0*/  IMAD R3, R8, 0x8, R17 ;  /* 0x0000000808037824 */ /* 0x000fe200078e0211 */
[----:B------:R-:W-:-:S04]  /*133d0*/  SHF.L.U32 R4, R4, 0x1f, RZ ;  /* 0x0000001f04047819 */ /* 0x000fc800000006ff */
[----:B------:R-:W1:Y:S02]  /*133e0*/  SYNCS.PHASECHK.TRANS64.TRYWAIT P0, [R3+URZ+0x33470], R4 ;  /* 0x03347004030075a7 */ /* 0x000e64000800017f */
[----:B-1----:R-:W-:Y:S05]  /*133f0*/  @!P0 BRA `(.L_x_245) ;  /* 0x0000002800e48947 */ /* 0x002fea0003800000 */
.L_x_302:
[----:B------:R-:W-:Y:S05]  /*13400*/  BSYNC B0 ;  /* 0x0000000000007941 */ /* 0x000fea0003800000 */
.L_x_244:
[----:B------:R-:W-:Y:S05]  /*13410*/  @!P1 BRA `(.L_x_246) ;  /* 0x0000000000049947 */ /* 0x000fea0003800000 */
[----:B------:R-:W-:Y:S01]  /*13420*/  BPT.TRAP 0x1 ;  /* 0x000000040000795c */ /* 0x000fe20000300000 */
.L_x_246:
[----:B------:R-:W-:Y:S01]  /*13430*/  SHF.L.U32 R0, R0, 0x1f, RZ ;  /* 0x0000001f00007819 */ /* 0x000fe200000006ff */
[----:B------:R-:W-:-:S03]  /*13440*/  IMAD R10, R8, 0x7800, RZ ;  /* 0x00007800080a7824 */ /* 0x000fc600078e02ff */
[----:B------:R-:W2:Y:S02]  /*13450*/  SYNCS.PHASECHK.TRANS64.TRYWAIT P0, [R3+URZ+0x33460], R0 ;  /* 0x03346000030075a7 */ /* 0x000ea4000800017f */
[----:B--2---:R-:W-:Y:S05]  /*13460*/  @!P0 BRA `(.L_x_247) ;  /* 0x0000002800dc8947 */ /* 0x004fea0003800000 */
.L_x_303:
[----:B-1----:R-:W2:Y:S04]  /*13470*/  LDL R4, [R1+0x20] ;  /* 0x0000200001047983 */ /* 0x002ea80000100800 */
[----:B------:R-:W3:Y:S01]  /*13480*/  LDL R11, [R1+0x1c] ;  /* 0x00001c00010b7983 */ /* 0x000ee20000100800 */
[----:B------:R-:W-:Y:S05]  /*13490*/  WARPSYNC.ALL ;  /* 0x0000000000007948 */ /* 0x000fea0003800000 */
[----:B--2---:R-:W-:-:S02]  /*134a0*/  LOP3.LUT R0, R10, R4, RZ, 0xfc, !PT ;  /* 0x000000040a007212 */ /* 0x004fc400078efcff */
[----:B---3--:R-:W-:-:S03]  /*134b0*/  LOP3.LUT R12, R10, R11, RZ, 0xfc, !PT ;  /* 0x0000000b0a0c7212 */ /* 0x008fc600078efcff */
[C---:B------:R-:W-:Y:S02]  /*134c0*/  IMAD.IADD R0, R17.reuse, 0x1, R0 ;  /* 0x0000000111007824 */ /* 0x040fe400078e0200 */
[----:B------:R-:W-:-:S03]  /*134d0*/  IMAD.IADD R12, R17, 0x1, R12 ;  /* 0x00000001110c7824 */ /* 0x000fc600078e020c */
[----:B0-----:R-:W0:Y:S02]  /*134e0*/  LDSM.16.MT88.4 R4, [R0+0xf200] ;  /* 0x00f200000004783b */ /* 0x001e240000004200 */
[C-C-:B0-----:R-:W-:Y:S02]  /*134f0*/  PRMT R8, R4.reuse, 0x6420, R5.reuse ;  /* 0x0000642004087816 */ /* 0x141fe40000000005 */
[----:B------:R-:W-:Y:S02]  /*13500*/  PRMT R9, R4, 0x7531, R5 ;  /* 0x0000753104097816 */ /* 0x000fe40000000005 */
[C-C-:B------:R-:W-:Y:S02]  /*13510*/  PRMT R10, R6.reuse, 0x6420, R7.reuse ;  /* 0x00006420060a7816 */ /* 0x140fe40000000007 */
[----:B------:R-:W-:-:S05]  /*13520*/  PRMT R11, R6, 0x7531, R7 ;  /* 0x00007531060b7816 */ /* 0x000fca0000000007 */
[----:B------:R-:W-:Y:S04]  /*13530*/  STSM.16.M88.4 [R12+0x200], R8 ;  /* 0x000200080c007844 */ /* 0x000fe80000000200 */
[----:B------:R-:W0:Y:S02]  /*13540*/  LDSM.16.MT88.4 R4, [R0+0x11a00] ;  /* 0x011a00000004783b */ /* 0x000e240000004200 */
[C-C-:B0-----:R-:W-:Y:S02]  /*13550*/  PRMT R8, R4.reuse, 0x6420, R5.reuse ;  /* 0x0000642004087816 */ /* 0x141fe40000000005 */
[----:B------:R-:W-:Y:S02]  /*13560*/  PRMT R9, R4, 0x7531, R5 ;  /* 0x0000753104097816 */ /* 0x000fe40000000005 */
[----:B------:R-:W-:-:S02]  /*13570*/  PRMT R10, R6, 0x6420, R7 ;  /* 0x00006420060a7816 */ /* 0x000fc40000000007 */
        /* <DEDUP_REMOVED lines=88> */
.L_x_248:
[----:B------:R-:W2:Y:S01]  /*13b00*/  S2R R0, SR_TID.X ;  /* 0x0000000000007919 */ /* 0x000ea20000002100 */
[----:B-1----:R1:W-:Y:S01]  /*13b10*/  SYNCS.ARRIVE.TRANS64.A1T0 RZ, [R3+URZ+0x33450], RZ ;  /* 0x033450ff03ff79a7 */ /* 0x0023e2000810003f */
[----:B--2---:R-:W-:Y:S02]  /*13b20*/  LOP3.LUT R4, R0, 0x7f, RZ, 0xc0, !PT ;  /* 0x0000007f00047812 */ /* 0x004fe400078ec0ff */
[----:B------:R-:W2:Y:S01]  /*13b30*/  LDL R0, [R1+0xc] ;  /* 0x00000c0001007983 */ /* 0x000ea20000100800 */
[----:B0-----:R-:W-:Y:S01]  /*13b40*/  IMAD.MOV.U32 R8, RZ, RZ, R18 ;  /* 0x000000ffff087224 */ /* 0x001fe200078e0012 */
[----:B------:R-:W-:Y:S01]  /*13b50*/  BAR.SYNC.DEFER_BLOCKING 0x2, 0x80 ;  /* 0x0082000000007b1d */ /* 0x000fe20000010000 */
[----:B------:R-:W-:-:S13]  /*13b60*/  ISETP.NE.AND P0, PT, R4, RZ, PT ;  /* 0x000000ff0400720c */ /* 0x000fda0003f05270 */
[----:B-1----:R-:W-:-:S05]  /*13b70*/  @!P0 VIADD R3, R3, 0x33480 ;  /* 0x0003348003038836 */ /* 0x002fca0000000000 */
[----:B------:R-:W-:-:S04]  /*13b80*/  @!P0 PRMT R3, RZ, 0x654, R3 ;  /* 0x00000654ff038816 */ /* 0x000fc80000000003 */
[----:B------:R3:W-:Y:S01]  /*13b90*/  @!P0 SYNCS.ARRIVE.TRANS64.RED.A1T0 RZ, [R3+URZ], RZ ;  /* 0x000000ff03ff89a7 */ /* 0x0007e2000810043f */
[C---:B--2---:R-:W-:Y:S01]  /*13ba0*/  ISETP.GT.AND P0, PT, R2.reuse, R0, PT ;  /* 0x000000000200720c */ /* 0x044fe20003f04270 */
[----:B------:R-:W-:Y:S02]  /*13bb0*/  VIADD R2, R2, 0xffffffff ;  /* 0xffffffff02027836 */ /* 0x000fe40000000000 */
[----:B------:R-:W-:-:S10]  /*13bc0*/  IMAD.MOV.U32 R0, RZ, RZ, R19 ;  /* 0x000000ffff007224 */ /* 0x000fd400078e0013 */
[----:B---3--:R-:W-:Y:S05]  /*13bd0*/  @P0 BRA `(.L_x_249) ;  /* 0xffffffec00280947 */ /* 0x008fea000383ffff */
.L_x_225:
[----:B------:R-:W2:Y:S01]  /*13be0*/  S2R R3, SR_TID.X ;  /* 0x0000000000037919 */ /* 0x000ea20000002100 */
[----:B------:R-:W-:Y:S01]  /*13bf0*/  BSSY B0, `(.L_x_250) ;  /* 0x0000011000007945 */ /* 0x000fe20003800000 */
[----:B--2---:R-:W-:-:S04]  /*13c00*/  LOP3.LUT R3, R3, 0x7f, RZ, 0xc0, !PT ;  /* 0x0000007f03037812 */ /* 0x004fc800078ec0ff */
[----:B------:R-:W-:-:S13]  /*13c10*/  ISETP.NE.AND P0, PT, R3, RZ, PT ;  /* 0x000000ff0300720c */ /* 0x000fda0003f05270 */
[----:B------:R-:W-:Y:S05]  /*13c20*/  @P0 BRA `(.L_x_251) ;  /* 0x0000000000340947 */ /* 0x000fea0003800000 */
[----:B------:R-:W2:Y:S01]  /*13c30*/  S2R R3, SR_LANEID ;  /* 0x0000000000037919 */ /* 0x000ea20000000000 */
[----:B------:R-:W-:Y:S02]  /*13c40*/  VOTEU.ANY UR4, UPT, PT ;  /* 0x0000000000047886 */ /* 0x000fe400038e0100 */
[----:B-1----:R-:W2:Y:S08]  /*13c50*/  FLO.U32 R0, UR4 ;  /* 0x0000000400007d00 */ /* 0x002eb000080e0000 */
[----:B------:R-:W1:Y:S01]  /*13c60*/  POPC R5, UR4 ;  /* 0x0000000400057d09 */ /* 0x000e620008000000 */
[----:B--2---:R-:W-:-:S02]  /*13c70*/  ISETP.EQ.U32.AND P1, PT, R0, R3, PT ;  /* 0x000000030000720c */ /* 0x004fc40003f22070 */
[----:B------:R-:W1:Y:S11]  /*13c80*/  LDC.64 R2, c[0x0][0xc60] ;  /* 0x00031800ff027b82 */ /* 0x000e760000000a00 */
[----:B-1----:R-:W2:Y:S01]  /*13c90*/  @P1 ATOMG.E.ADD.STRONG.GPU PT, R3, desc[UR50][R2.64], R5 ;  /* 0x00000005020319a8 */ /* 0x002ea200081ee1f2 */
[----:B------:R-:W1:Y:S02]  /*13ca0*/  S2R R4, SR_LTMASK ;  /* 0x0000000000047919 */ /* 0x000e640000003900 */
[----:B-1----:R-:W-:-:S04]  /*13cb0*/  LOP3.LUT R4, R4, UR4, RZ, 0xc0, !PT ;  /* 0x0000000404047c12 */ /* 0x002fc8000f8ec0ff */
[----:B0-----:R-:W0:Y:S01]  /*13cc0*/  POPC R7, R4 ;  /* 0x0000000400077309 */ /* 0x001e220000000000 */
[----:B--2---:R-:W0:Y:S02]  /*13cd0*/  SHFL.IDX PT, R0, R3, R0, 0x1f ;  /* 0x00001f0003007589 */ /* 0x004e2400000e0000 */
[----:B0-----:R-:W-:-:S05]  /*13ce0*/  IADD3 R0, R0, UR40, R7 ;  /* 0x0000002800007c10 */ /* 0x001fca000fffe007 */
[----:B------:R2:W-:Y:S02]  /*13cf0*/  STL [R1], R0 ;  /* 0x0000000001007387 */ /* 0x0005e40000100800 */
.L_x_251:
[----:B------:R-:W-:Y:S05]  /*13d00*/  BSYNC B0 ;  /* 0x0000000000007941 */ /* 0x000fea0003800000 */
.L_x_250:
[----:B------:R-:W-:-:S06]  /*13d10*/  UISETP.NE.AND UP0, UPT, UR39, 0x3, UPT ;  /* 0x000000032700788c */ /* 0x000fcc000bf05270 */
[----:B------:R-:W-:-:S13]  /*13d20*/  PLOP3.LUT P1, PT, PT, PT, UP0, 0x80, 0x0 ;  /* 0x000000000000781c */ /* 0x000fda0003f2f008 */
[----:B------:R-:W-:Y:S05]  /*13d30*/  @!P1 BRA `(.L_x_252) ;  /* 0x0000000000049947 */ /* 0x000fea0003800000 */
[----:B------:R-:W-:Y:S01]  /*13d40*/  BPT.TRAP 0x1 ;  /* 0x000000040000795c */ /* 0x000fe20000300000 */
.L_x_252:
[----:B-12---:R-:W-:Y:S01]  /*13d50*/  IMAD.U32 R0, RZ, RZ, UR41 ;  /* 0x00000029ff007e24 */ /* 0x006fe2000f8e00ff */
[----:B------:R-:W-:Y:S01]  /*13d60*/  BSSY B0, `(.L_x_253) ;  /* 0x0000007000007945 */ /* 0x000fe20003800000 */
[----:B------:R-:W-:-:S03]  /*13d70*/  IMAD R3, R18, 0x8, R17 ;  /* 0x0000000812037824 */ /* 0x000fc600078e0211 */
[----:B------:R-:W-:Y:S02]  /*13d80*/  ISETP.NE.AND P2, PT, R0, 0x3, PT ;  /* 0x000000030000780c */ /* 0x000fe40003f45270 */
[----:B------:R-:W-:-:S04]  /*13d90*/  LOP3.LUT R0, R19, 0x1, RZ, 0x3c, !PT ;  /* 0x0000000113007812 */ /* 0x000fc800078e3cff */
[----:B------:R-:W-:-:S04]  /*13da0*/  SHF.L.U32 R0, R0, 0x1f, RZ ;  /* 0x0000001f00007819 */ /* 0x000fc800000006ff */
[----:B------:R-:W1:Y:S02]  /*13db0*/  SYNCS.PHASECHK.TRANS64.TRYWAIT P1, [R3+URZ+0x33470], R0 ;  /* 0x03347000030075a7 */ /* 0x000e64000802017f */
[----:B-1----:R-:W-:Y:S05]  /*13dc0*/  @!P1 BRA `(.L_x_254) ;  /* 0x0000002000989947 */ /* 0x002fea0003800000 */
.L_x_304:
[----:B------:R-:W-:Y:S05]  /*13dd0*/  BSYNC B0 ;  /* 0x0000000000007941 */ /* 0x000fea0003800000 */
.L_x_253:
[----:B------:R-:W-:Y:S05]  /*13de0*/  @!P2 BRA `(.L_x_255) ;  /* 0x000000000004a947 */ /* 0x000fea0003800000 */
[----:B------:R-:W-:Y:S01]  /*13df0*/  BPT.TRAP 0x1 ;  /* 0x000000040000795c */ /* 0x000fe20000300000 */
.L_x_255:
[----:B-1----:R-:W-:-:S04]  /*13e00*/  SHF.L.U32 R0, R19, 0x1f, RZ ;  /* 0x0000001f13007819 */ /* 0x002fc800000006ff */
[----:B------:R-:W1:Y:S02]  /*13e10*/  SYNCS.PHASECHK.TRANS64.TRYWAIT P1, [R3+URZ+0x33460], R0 ;  /* 0x03346000030075a7 */ /* 0x000e64000802017f */
[----:B-1----:R-:W-:Y:S05]  /*13e20*/  @!P1 BRA `(.L_x_256) ;  /* 0x0000002000949947 */ /* 0x002fea0003800000 */
.L_x_305:
[----:B------:R-:W1:Y:S04]  /*13e30*/  LDL R4, [R1+0x20] ;  /* 0x0000200001047983 */ /* 0x000e680000100800 */
[----:B------:R-:W2:Y:S01]  /*13e40*/  LDL R10, [R1+0x1c] ;  /* 0x00001c00010a7983 */ /* 0x000ea20000100800 */
[----:B------:R-:W-:Y:S01]  /*13e50*/  IMAD R2, R18, 0x7800, RZ ;  /* 0x0000780012027824 */ /* 0x000fe200078e02ff */
[----:B------:R-:W-:Y:S05]  /*13e60*/  WARPSYNC.ALL ;  /* 0x0000000000007948 */ /* 0x000fea0003800000 */
[----:B-1----:R-:W-:-:S02]  /*13e70*/  LOP3.LUT R0, R2, R4, RZ, 0xfc, !PT ;  /* 0x0000000402007212 */ /* 0x002fc400078efcff */
[----:B--2---:R-:W-:-:S03]  /*13e80*/  LOP3.LUT R2, R2, R10, RZ, 0xfc, !PT ;  /* 0x0000000a02027212 */ /* 0x004fc600078efcff */
        /* <DEDUP_REMOVED lines=100> */
.L_x_257:
[----:B-1----:R-:W-:Y:S01]  /*144d0*/  SYNCS.ARRIVE.TRANS64.A1T0 RZ, [R3+URZ+0x33450], RZ ;  /* 0x033450ff03ff79a7 */ /* 0x002fe2000810003f */
[----:B------:R-:W-:Y:S02]  /*144e0*/  @!P0 VIADD R0, R3, 0x33480 ;  /* 0x0003348003008836 */ /* 0x000fe40000000000 */
[----:B------:R-:W-:-:S03]  /*144f0*/  VIADD R18, R18, 0x1 ;  /* 0x0000000112127836 */ /* 0x000fc60000000000 */
[----:B------:R-:W-:Y:S01]  /*14500*/  @!P0 PRMT R0, RZ, 0x654, R0 ;  /* 0x00000654ff008816 */ /* 0x000fe20000000000 */
[----:B------:R-:W-:Y:S06]  /*14510*/  BAR.SYNC.DEFER_BLOCKING 0x2, 0x80 ;  /* 0x0082000000007b1d */ /* 0x000fec0000010000 */
[----:B------:R1:W-:Y:S01]  /*14520*/  @!P0 SYNCS.ARRIVE.TRANS64.RED.A1T0 RZ, [R0+URZ], RZ ;  /* 0x000000ff00ff89a7 */ /* 0x0003e2000810043f */
[----:B------:R-:W-:-:S04]  /*14530*/  ISETP.NE.AND P0, PT, R18, 0x2, PT ;  /* 0x000000021200780c */ /* 0x000fc80003f05270 */
[----:B------:R-:W-:Y:S02]  /*14540*/  SEL R18, R18, RZ, P0 ;  /* 0x000000ff12127207 */ /* 0x000fe40000000000 */
[----:B-1----:R-:W-:-:S04]  /*14550*/  SEL R0, RZ, 0x1, P0 ;  /* 0x00000001ff007807 */ /* 0x002fc80000000000 */
[----:B------:R-:W-:-:S07]  /*14560*/  LOP3.LUT R19, R19, R0, RZ, 0x3c, !PT ;  /* 0x0000000013137212 */ /* 0x000fce00078e3cff */
.L_x_200:
[----:B------:R-:W-:Y:S05]  /*14570*/  BSYNC B7 ;  /* 0x0000000000077941 */ /* 0x000fea0003800000 */
.L_x_198:
[----:B0-----:R-:W2:Y:S02]  /*14580*/  LDL R0, [R1+0x10] ;  /* 0x0000100001007983 */ /* 0x001ea40000100800 */
[----:B--2---:R-:W-:-:S13]  /*14590*/  LOP3.LUT P0, RZ, R0, 0x2, RZ, 0xc0, !PT ;  /* 0x0000000200ff7812 */ /* 0x004fda000780c0ff */
[----:B------:R-:W-:Y:S05]  /*145a0*/  @!P0 BRA `(.L_x_258) ;  /* 0x0000000000308947 */ /* 0x000fea0003800000 */
[----:B------:R-:W0:Y:S08]  /*145b0*/  S2UR UR5, SR_CgaCtaId ;  /* 0x00000000000579c3 */ /* 0x000e300000008800 */
[----:B------:R-:W-:Y:S06]  /*145c0*/  BAR.SYNC.DEFER_BLOCKING 0x5, 0x180 ;  /* 0x0146000000007b1d */ /* 0x000fec0000010000 */
[----:B------:R-:W-:-:S02]  /*145d0*/  UMOV UR4, 0x400 ;  /* 0x0000040000047882 */ /* 0x000fc40000000000 */
[----:B0-----:R-:W-:-:S06]  /*145e0*/  ULEA UR4, UR5, UR4, 0x18 ;  /* 0x0000000405047291 */ /* 0x001fcc000f8ec03f */
[----:B------:R-:W-:-:S05]  /*145f0*/  IMAD.U32 R17, RZ, RZ, UR4 ;  /* 0x00000004ff117e24 */ /* 0x000fca000f8e00ff */
[----:B------:R-:W0:Y:S04]  /*14600*/  LDS.128 R4, [R17+0x334d0] ;  /* 0x0334d00011047984 */ /* 0x000e280000000c00 */
[----:B0-----:R1:W-:Y:S01]  /*14610*/  STL.64 [R1], R4 ;  /* 0x0000000401007387 */ /* 0x0013e20000100a00 */
[----:B------:R-:W-:-:S03]  /*14620*/  IMAD.MOV.U32 R0, RZ, RZ, R7 ;  /* 0x000000ffff007224 */ /* 0x000fc600078e0007 */
[----:B------:R1:W-:Y:S02]  /*14630*/  STL [R1+0x8], R6 ;  /* 0x0000080601007387 */ /* 0x0003e40000100800 */
[----:B------:R-:W-:Y:S01]  /*14640*/  R2UR UR42, R0 ;  /* 0x00000000002a72ca */ /* 0x000fe200000e0000 */
[----:B------:R-:W-:Y:S06]  /*14650*/  BAR.ARV 0x4, 0x180 ;  /* 0x0106000000007b1d */ /* 0x000fec0000002000 */
[----:B------:R-:W-:Y:S08]  /*14660*/  BRA `(.L_x_259) ;  /* 0x0000000800cc7947 */ /* 0x000ff00003800000 */
.L_x_258:
[----:B------:R-:W2:Y:S01]  /*14670*/  LDL.LU R0, [R1] ;  /* 0x0000000001007983 */ /* 0x000ea20000300800 */
[----:B------:R-:W-:Y:S01]  /*14680*/  ULDC UR4, c[0x0][0xc3c] ;  /* 0x00030f0000047ab9 */ /* 0x000fe20000000800 */
[----:B------:R-:W0:Y:S02]  /*14690*/  S2R R2, SR_TID.X ;  /* 0x0000000000027919 */ /* 0x000e240000002100 */
[----:B0-----:R-:W-:-:S04]  /*146a0*/  LOP3.LUT R11, R2, 0x1f, RZ, 0xc0, !PT ;  /* 0x0000001f020b7812 */ /* 0x001fc800078ec0ff */
[C---:B------:R-:W-:Y:S01]  /*146b0*/  ISETP.NE.AND P0, PT, R11.reuse, 0x1f, PT ;  /* 0x0000001f0b00780c */ /* 0x040fe20003f05270 */
[----:B------:R-:W-:-:S05]  /*146c0*/  VIADD R6, R11, UR42 ;  /* 0x0000002a0b067c36 */ /* 0x000fca0008000000 */
[----:B------:R-:W-:Y:S01]  /*146d0*/  ISETP.GE.OR P1, PT, R6, UR4, !P0 ;  /* 0x0000000406007c0c */ /* 0x000fe2000c726670 */
[----:B------:R-:W-:Y:S02]  /*146e0*/  IMAD.MOV.U32 R7, RZ, RZ, RZ ;  /* 0x000000ffff077224 */ /* 0x000fe400078e00ff */
[----:B--2---:R-:W-:-:S10]  /*146f0*/  IMAD.MOV.U32 R10, RZ, RZ, R0 ;  /* 0x000000ffff0a7224 */ /* 0x004fd400078e0000 */
[----:B------:R-:W0:Y:S01]  /*14700*/  @!P1 LDC.64 R2, c[0x0][0xc80] ;  /* 0x00032000ff029b82 */ /* 0x000e220000000a00 */
[----:B------:R-:W-:Y:S01]  /*14710*/  IMAD.MOV.U32 R0, RZ, RZ, RZ ;  /* 0x000000ffff007224 */ /* 0x000fe200078e00ff */
[----:B------:R-:W-:Y:S01]  /*14720*/  ISETP.GE.U32.AND P2, PT, R11, 0x2, PT ;  /* 0x000000020b00780c */ /* 0x000fe20003f46070 */
[----:B------:R-:W-:-:S05]  /*14730*/  ULDC UR4, c[0x0][0xc3c] ;  /* 0x00030f0000047ab9 */ /* 0x000fca0000000800 */
[----:B------:R-:W1:Y:S01]  /*14740*/  @!P1 LDC.64 R4, c[0x0][0xc78] ;  /* 0x00031e00ff049b82 */ /* 0x000e620000000a00 */
[----:B0-----:R-:W-:-:S05]  /*14750*/  @!P1 IMAD.WIDE R2, R6, 0x4, R2 ;  /* 0x0000000406029825 */ /* 0x001fca00078e0202 */
[----:B------:R1:W2:Y:S02]  /*14760*/  @!P1 LDG.E R0, desc[UR50][R2.64] ;  /* 0x0000003202009981 */ /* 0x0002a4000c1e1900 */
[----:B-1----:R-:W-:-:S05]  /*14770*/  @!P1 IMAD.WIDE R2, R6, 0x4, R4 ;  /* 0x0000000406029825 */ /* 0x002fca00078e0204 */
[----:B------:R-:W2:Y:S01]  /*14780*/  @!P1 LDG.E R7, desc[UR50][R2.64] ;  /* 0x0000003202079981 */ /* 0x000ea2000c1e1900 */
[C---:B------:R-:W-:Y:S02]  /*14790*/  ISETP.NE.AND P1, PT, R11.reuse, RZ, PT ;  /* 0x000000ff0b00720c */ /* 0x040fe40003f25270 */
        /* <DEDUP_REMOVED lines=10> */
[----:B------:R-:W-:Y:S04]  /*14840*/  SHFL.IDX PT, R5, R10, 0x1, 0x1f ;  /* 0x00201f000a057f89 */ /* 0x000fe800000e0000 */
[----:B------:R-:W0:Y:S02]  /*14850*/  SHFL.UP PT, R8, R6, 0x4, RZ ;  /* 0x0480000006087989 */ /* 0x000e2400000e00ff */
[----:B0-----:R-:W-:-:S05]  /*14860*/  SEL R3, R8, RZ, P3 ;  /* 0x000000ff08037207 */ /* 0x001fca0001800000 */
[----:B------:R-:W-:Y:S02]  /*14870*/  IMAD.IADD R4, R6, 0x1, R3 ;  /* 0x0000000106047824 */ /* 0x000fe400078e0203 */
[----:B------:R-:W0:Y:S01]  /*14880*/  LDC R3, c[0x0][0xc38] ;  /* 0x00030e00ff037b82 */ /* 0x000e220000000800 */
[----:B------:R-:W-:Y:S02]  /*14890*/  IMAD.MOV.U32 R6, RZ, RZ, RZ ;  /* 0x000000ffff067224 */ /* 0x000fe400078e00ff */
[----:B------:R-:W1:Y:S02]  /*148a0*/  SHFL.UP PT, R2, R4, 0x8, RZ ;  /* 0x0500000004027989 */ /* 0x000e6400000e00ff */
[----:B-1----:R-:W-:-:S05]  /*148b0*/  SEL R9, R2, RZ, P4 ;  /* 0x000000ff02097207 */ /* 0x002fca0002000000 */
[----:B------:R-:W-:Y:S02]  /*148c0*/  IMAD.IADD R9, R4, 0x1, R9 ;  /* 0x0000000104097824 */ /* 0x000fe400078e0209 */
[----:B------:R-:W-:Y:S04]  /*148d0*/  SHFL.IDX PT, R4, R10, RZ, 0x1f ;  /* 0x00001fff0a047589 */ /* 0x000fe800000e0000 */
[----:B------:R-:W1:Y:S02]  /*148e0*/  SHFL.UP PT, R2, R9, 0x10, RZ ;  /* 0x0600000009027989 */ /* 0x000e6400000e00ff */
[----:B-1----:R-:W-:-:S05]  /*148f0*/  SEL R2, R2, RZ, P5 ;  /* 0x000000ff02027207 */ /* 0x002fca0002800000 */
[----:B------:R-:W-:-:S05]  /*14900*/  IMAD.IADD R2, R9, 0x1, R2 ;  /* 0x0000000109027824 */ /* 0x000fca00078e0202 */
[----:B------:R-:W0:Y:S02]  /*14910*/  SHFL.IDX PT, R8, R2, 0x1f, 0x1f ;  /* 0x03e01f0002087f89 */ /* 0x000e2400000e0000 */
[----:B0-----:R-:W-:-:S04]  /*14920*/  IMAD R8, R8, R3, RZ ;  /* 0x0000000308087224 */ /* 0x001fc800078e02ff */
[----:B------:R-:W-:-:S05]  /*14930*/  IMAD.IADD R5, R5, 0x1, R8 ;  /* 0x0000000105057824 */ /* 0x000fca00078e0208 */
[----:B------:R-:W-:-:S13]  /*14940*/  ISETP.GT.AND P6, PT, R5, R4, PT ;  /* 0x000000040500720c */ /* 0x000fda0003fc4270 */
[----:B------:R-:W-:Y:S05]  /*14950*/  @P6 BRA `(.L_x_260) ;  /* 0x0000000000986947 */ /* 0x000fea0003800000 */
.L_x_262:
[----:B------:R-:W-:-:S04]  /*14960*/  UIADD3 UR42, UR42, 0x1f, URZ ;  /* 0x0000001f2a2a7890 */ /* 0x000fc8000fffe03f */
[----:B------:R-:W-:-:S06]  /*14970*/  UISETP.GE.AND UP0, UPT, UR42, UR4, UPT ;  /* 0x000000042a00728c */ /* 0x000fcc000bf06270 */
[----:B------:R-:W-:-:S13]  /*14980*/  PLOP3.LUT P6, PT, PT, PT, UP0, 0x40, 0x0 ;  /* 0x000000000000781c */ /* 0x000fda0003fce808 */
[----:B------:R-:W-:Y:S05]  /*14990*/  @!P6 BRA `(.L_x_261) ;  /* 0x0000000400b0e947 */ /* 0x000fea0003800000 */
[----:B------:R-:W0:Y:S02]  /*149a0*/  S2R R0, SR_TID.X ;  /* 0x0000000000007919 */ /* 0x000e240000002100 */
[----:B0-----:R-:W-:-:S05]  /*149b0*/  LOP3.LUT R0, R0, 0x1f, RZ, 0xc0, !PT ;  /* 0x0000001f00007812 */ /* 0x001fca00078ec0ff */
[----:B------:R-:W-:Y:S02]  /*149c0*/  VIADD R7, R0, UR42 ;  /* 0x0000002a00077c36 */ /* 0x000fe40008000000 */
[----:B------:R-:W-:-:S03]  /*149d0*/  IMAD.MOV.U32 R0, RZ, RZ, RZ ;  /* 0x000000ffff007224 */ /* 0x000fc600078e00ff */
[----:B------:R-:W-:-:S13]  /*149e0*/  ISETP.GE.OR P6, PT, R7, UR4, !P0 ;  /* 0x0000000407007c0c */ /* 0x000fda000c7c6670 */
[----:B------:R-:W0:Y:S02]  /*149f0*/  @!P6 LDC.64 R2, c[0x0][0xc80] ;  /* 0x00032000ff02eb82 */ /* 0x000e240000000a00 */
[----:B0-----:R-:W-:-:S05]  /*14a00*/  @!P6 IMAD.WIDE R2, R7, 0x4, R2 ;  /* 0x000000040702e825 */ /* 0x001fca00078e0202 */
[----:B------:R0:W2:Y:S02]  /*14a10*/  @!P6 LDG.E R0, desc[UR50][R2.64] ;  /* 0x000000320200e981 */ /* 0x0000a4000c1e1900 */
[----:B0-----:R-:W0:Y:S02]  /*14a20*/  @!P6 LDC.64 R2, c[0x0][0xc78] ;  /* 0x00031e00ff02eb82 */ /* 0x001e240000000a00 */
[----:B0-----:R-:W-:-:S04]  /*14a30*/  @!P6 IMAD.WIDE R2, R7, 0x4, R2 ;  /* 0x000000040702e825 */ /* 0x001fc800078e0202 */
        /* <DEDUP_REMOVED lines=24> */
.L_x_260:
[----:B------:R-:W-:-:S04]  /*14bc0*/  IMAD.IADD R5, R5, 0x1, -R8 ;  /* 0x0000000105057824 */ /* 0x000fc800078e0a08 */
[----:B------:R-:W-:-:S05]  /*14bd0*/  IMAD R8, R2, R3, R5 ;  /* 0x0000000302087224 */ /* 0x000fca00078e0205 */
[----:B------:R-:W-:-:S13]  /*14be0*/  ISETP.GT.AND P0, PT, R8, R4, PT ;  /* 0x000000040800720c */ /* 0x000fda0003f04270 */
[----:B------:R-:W-:Y:S02]  /*14bf0*/  VOTEU.ANY UR5, UPT, !P0 ;  /* 0x0000000000057886 */ /* 0x000fe400040e0100 */
[----:B------:R-:W-:Y:S01]  /*14c00*/  ISETP.NE.AND P0, PT, RZ, UR5, PT ;  /* 0x00000005ff007c0c */ /* 0x000fe2000bf05270 */
[----:B------:R-:W-:-:S06]  /*14c10*/  UPOPC UR4, UR5 ;  /* 0x00000005000472bf */ /* 0x000fcc0008000000 */
[----:B------:R-:W-:-:S05]  /*14c20*/  IMAD.U32 R8, RZ, RZ, UR4 ;  /* 0x00000004ff087e24 */ /* 0x000fca000f8e00ff */
[----:B------:R0:W1:Y:S04]  /*14c30*/  SHFL.IDX PT, R0, R0, R8, 0x1f ;  /* 0x00001f0800007589 */ /* 0x00006800000e0000 */
[----:B------:R0:W2:Y:S01]  /*14c40*/  SHFL.IDX PT, R7, R7, R8, 0x1f ;  /* 0x00001f0807077589 */ /* 0x0000a200000e0000 */
[----:B------:R-:W-:Y:S05]  /*14c50*/  @!P0 BRA `(.L_x_263) ;  /* 0x00000000000c8947 */ /* 0x000fea0003800000 */
[----:B------:R-:W-:-:S06]  /*14c60*/  UIADD3 UR5, UR4, -0x1, URZ ;  /* 0xffffffff04057890 */ /* 0x000fcc000fffe03f */
[----:B------:R-:W-:-:S06]  /*14c70*/  IMAD.U32 R6, RZ, RZ, UR5 ;  /* 0x00000005ff067e24 */ /* 0x000fcc000f8e00ff */
[----:B------:R3:W4:Y:S02]  /*14c80*/  SHFL.IDX PT, R6, R2, R6, 0x1f ;  /* 0x00001f0602067589 */ /* 0x00072400000e0000 */
.L_x_263:
[----:B0---4-:R-:W-:Y:S01]  /*14c90*/  IMAD R8, R6, R3, R5 ;  /* 0x0000000306087224 */ /* 0x011fe200078e0205 */
[-C--:B-1----:R-:W-:Y:S01]  /*14ca0*/  IABS R5, R0.reuse ;  /* 0x0000000000057213 */ /* 0x082fe20000000000 */
[----:B------:R-:W-:Y:S02]  /*14cb0*/  UIADD3 UR42, UR4, UR42, URZ ;  /* 0x0000002a042a7290 */ /* 0x000fe4000fffe03f */
[----:B------:R-:W-:Y:S01]  /*14cc0*/  IMAD.IADD R4, R4, 0x1, -R8 ;  /* 0x0000000104047824 */ /* 0x000fe200078e0a08 */
[----:B---3--:R-:W0:Y:S01]  /*14cd0*/  I2F.RP R2, R5 ;  /* 0x0000000500027306 */ /* 0x008e220000209400 */
[----:B------:R1:W-:Y:S02]  /*14ce0*/  STL [R1], R8 ;  /* 0x0000000801007387 */ /* 0x0003e40000100800 */
[----:B-1----:R-:W-:-:S05]  /*14cf0*/  IABS R8, R0 ;  /* 0x0000000000087213 */ /* 0x002fca0000000000 */
[----:B0-----:R-:W0:Y:S01]  /*14d00*/  MUFU.RCP R2, R2 ;  /* 0x0000000200027308 */ /* 0x001e220000001000 */
[----:B------:R-:W-:Y:S02]  /*14d10*/  IMAD.MOV R8, RZ, RZ, -R8 ;  /* 0x000000ffff087224 */ /* 0x000fe400078e0a08 */
[----:B0-----:R-:W-:-:S05]  /*14d20*/  VIADD R2, R2, 0xffffffe ;  /* 0x0ffffffe02027836 */ /* 0x001fca0000000000 */
[----:B------:R-:W0:Y:S02]  /*14d30*/  F2I.FTZ.U32.TRUNC.NTZ R3, R2 ;  /* 0x0000000200037305 */ /* 0x000e24000021f000 */
[----:B0-----:R-:W-:-:S04]  /*14d40*/  IMAD.MOV R2, RZ, RZ, -R3 ;  /* 0x000000ffff027224 */ /* 0x001fc800078e0a03 */
[----:B------:R-:W-:Y:S02]  /*14d50*/  IMAD R6, R2, R5, RZ ;  /* 0x0000000502067224 */ /* 0x000fe400078e02ff */
[----:B------:R-:W-:-:S04]  /*14d60*/  IMAD.MOV.U32 R2, RZ, RZ, RZ ;  /* 0x000000ffff027224 */ /* 0x000fc800078e00ff */
[----:B------:R-:W-:Y:S01]  /*14d70*/  IMAD.HI.U32 R2, R3, R6, R2 ;  /* 0x0000000603027227 */ /* 0x000fe200078e0002 */
[----:B------:R-:W-:-:S05]  /*14d80*/  IABS R3, R4 ;  /* 0x0000000400037213 */ /* 0x000fca0000000000 */
[----:B------:R-:W-:-:S04]  /*14d90*/  IMAD.HI.U32 R6, R2, R3, RZ ;  /* 0x0000000302067227 */ /* 0x000fc800078e00ff */
[----:B------:R-:W-:-:S05]  /*14da0*/  IMAD R3, R6, R8, R3 ;  /* 0x0000000806037224 */ /* 0x000fca00078e0203 */
[----:B------:R-:W-:-:S13]  /*14db0*/  ISETP.GT.U32.AND P1, PT, R5, R3, PT ;  /* 0x000000030500720c */ /* 0x000fda0003f24070 */
[----:B------:R-:W-:Y:S02]  /*14dc0*/  @!P1 IMAD.IADD R3, R3, 0x1, -R5 ;  /* 0x0000000103039824 */ /* 0x000fe400078e0a05 */
[----:B------:R-:W-:Y:S01]  /*14dd0*/  @!P1 VIADD R6, R6, 0x1 ;  /* 0x0000000106069836 */ /* 0x000fe20000000000 */
[----:B------:R-:W-:Y:S02]  /*14de0*/  ISETP.NE.AND P1, PT, R0, RZ, PT ;  /* 0x000000ff0000720c */ /* 0x000fe40003f25270 */
[----:B------:R-:W-:Y:S02]  /*14df0*/  ISETP.GE.U32.AND P0, PT, R3, R5, PT ;  /* 0x000000050300720c */ /* 0x000fe40003f06070 */
[----:B--2---:R-:W-:-:S04]  /*14e00*/  IABS R5, R7 ;  /* 0x0000000700057213 */ /* 0x004fc80000000000 */
[----:B------:R-:W0:Y:S07]  /*14e10*/  I2F.RP R2, R5 ;  /* 0x0000000500027306 */ /* 0x000e2e0000209400 */
[----:B------:R-:W-:Y:S01]  /*14e20*/  @P0 VIADD R6, R6, 0x1 ;  /* 0x0000000106060836 */ /* 0x000fe20000000000 */
[----:B0-----:R-:W0:Y:S02]  /*14e30*/  MUFU.RCP R2, R2 ;  /* 0x0000000200027308 */ /* 0x001e240000001000 */
[----:B0-----:R-:W-:-:S06]  /*14e40*/  VIADD R2, R2, 0xffffffe ;  /* 0x0ffffffe02027836 */ /* 0x001fcc0000000000 */
[----:B------:R-:W0:Y:S02]  /*14e50*/  F2I.FTZ.U32.TRUNC.NTZ R3, R2 ;  /* 0x0000000200037305 */ /* 0x000e24000021f000 */
[----:B0-----:R-:W-:-:S04]  /*14e60*/  IMAD.MOV R2, RZ, RZ, -R3 ;  /* 0x000000ffff027224 */ /* 0x001fc800078e0a03 */
[----:B------:R-:W-:Y:S02]  /*14e70*/  IMAD R8, R2, R5, RZ ;  /* 0x0000000502087224 */ /* 0x000fe400078e02ff */
[----:B------:R-:W-:-:S04]  /*14e80*/  IMAD.MOV.U32 R2, RZ, RZ, RZ ;  /* 0x000000ffff027224 */ /* 0x000fc800078e00ff */
[----:B------:R-:W-:Y:S01]  /*14e90*/  IMAD.HI.U32 R2, R3, R8, R2 ;  /* 0x0000000803027227 */ /* 0x000fe200078e0002 */
[----:B------:R-:W-:Y:S02]  /*14ea0*/  LOP3.LUT R3, R4, R0, RZ, 0x3c, !PT ;  /* 0x0000000004037212 */ /* 0x000fe400078e3cff */
[----:B------:R-:W-:Y:S02]  /*14eb0*/  IABS R8, R7 ;  /* 0x0000000700087213 */ /* 0x000fe40000000000 */
[----:B------:R-:W-:-:S03]  /*14ec0*/  ISETP.GE.AND P2, PT, R3, RZ, PT ;  /* 0x000000ff0300720c */ /* 0x000fc60003f46270 */
[----:B------:R-:W-:-:S10]  /*14ed0*/  IMAD.MOV R8, RZ, RZ, -R8 ;  /* 0x000000ffff087224 */ /* 0x000fd400078e0a08 */
[----:B------:R-:W-:Y:S01]  /*14ee0*/  @!P2 IMAD.MOV R6, RZ, RZ, -R6 ;  /* 0x000000ffff06a224 */ /* 0x000fe200078e0a06 */
[----:B------:R-:W-:-:S04]  /*14ef0*/  @!P1 LOP3.LUT R6, RZ, R0, RZ, 0x33, !PT ;  /* 0x00000000ff069212 */ /* 0x000fc800078e33ff */
[-C--:B------:R-:W-:Y:S01]  /*14f00*/  IABS R3, R6.reuse ;  /* 0x0000000600037213 */ /* 0x080fe20000000000 */
[----:B------:R-:W-:-:S04]  /*14f10*/  IMAD R0, R0, R6, RZ ;  /* 0x0000000600007224 */ /* 0x000fc800078e02ff */
[----:B------:R-:W-:-:S04]  /*14f20*/  IMAD.HI.U32 R2, R2, R3, RZ ;  /* 0x0000000302027227 */ /* 0x000fc800078e00ff */
[----:B------:R-:W-:Y:S02]  /*14f30*/  IMAD R3, R2, R8, R3 ;  /* 0x0000000802037224 */ /* 0x000fe400078e0203 */
[----:B------:R-:W-:-:S03]  /*14f40*/  IMAD.IADD R4, R4, 0x1, -R0 ;  /* 0x0000000104047824 */ /* 0x000fc600078e0a00 */
[----:B------:R-:W-:-:S13]  /*14f50*/  ISETP.GT.U32.AND P1, PT, R5, R3, PT ;  /* 0x000000030500720c */ /* 0x000fda0003f24070 */
[----:B------:R-:W-:Y:S02]  /*14f60*/  @!P1 IMAD.IADD R3, R3, 0x1, -R5 ;  /* 0x0000000103039824 */ /* 0x000fe400078e0a05 */
[----:B------:R-:W-:Y:S01]  /*14f70*/  @!P1 VIADD R2, R2, 0x1 ;  /* 0x0000000102029836 */ /* 0x000fe20000000000 */
[----:B------:R-:W-:Y:S02]  /*14f80*/  ISETP.NE.AND P1, PT, R7, RZ, PT ;  /* 0x000000ff0700720c */ /* 0x000fe40003f25270 */
[----:B------:R-:W-:Y:S02]  /*14f90*/  ISETP.GE.U32.AND P0, PT, R3, R5, PT ;  /* 0x000000050300720c */ /* 0x000fe40003f06070 */
[----:B------:R-:W-:-:S04]  /*14fa0*/  LOP3.LUT R3, R6, R7, RZ, 0x3c, !PT ;  /* 0x0000000706037212 */ /* 0x000fc800078e3cff */
[----:B------:R-:W-:-:S07]  /*14fb0*/  ISETP.GE.AND P2, PT, R3, RZ, PT ;  /* 0x000000ff0300720c */ /* 0x000fce0003f46270 */
[----:B------:R-:W-:-:S06]  /*14fc0*/  @P0 VIADD R2, R2, 0x1 ;  /* 0x0000000102020836 */ /* 0x000fcc0000000000 */
        /* <DEDUP_REMOVED lines=9> */
.L_x_261:
[----:B------:R1:W-:Y:S01]  /*15060*/  STL [R1], R4 ;  /* 0x0000000401007387 */ /* 0x0003e20000100800 */
[----:B------:R-:W-:-:S03]  /*15070*/  ULDC UR42, c[0x0][0xc3c] ;  /* 0x00030f00002a7ab9 */ /* 0x000fc60000000800 */
[----:B------:R1:W-:Y:S04]  /*15080*/  STL [R1+0x4], RZ ;  /* 0x000004ff01007387 */ /* 0x0003e80000100800 */
[----:B------:R1:W-:Y:S02]  /*15090*/  STL [R1+0x8], RZ ;  /* 0x000008ff01007387 */ /* 0x0003e40000100800 */
.L_x_264:
[----:B------:R-:W2:Y:S04]  /*150a0*/  LDL R3, [R1+0x4] ;  /* 0x0000040001037983 */ /* 0x000ea80000100800 */
[----:B------:R-:W3:Y:S04]  /*150b0*/  LDL R2, [R1+0x8] ;  /* 0x0000080001027983 */ /* 0x000ee80000100800 */
[----:B01----:R-:W4:Y:S01]  /*150c0*/  LDL R4, [R1] ;  /* 0x0000000001047983 */ /* 0x003f220000100800 */
[----:B------:R-:W0:Y:S02]  /*150d0*/  S2R R0, SR_TID.X ;  /* 0x0000000000007919 */ /* 0x000e240000002100 */
[----:B0-----:R-:W-:Y:S01]  /*150e0*/  LOP3.LUT R0, R0, 0x1f, RZ, 0xc0, !PT ;  /* 0x0000001f00007812 */ /* 0x001fe200078ec0ff */
[----:B------:R-:W-:Y:S03]  /*150f0*/  BAR.SYNC.DEFER_BLOCKING 0x4, 0x180 ;  /* 0x0106000000007b1d */ /* 0x000fe60000010000 */
[----:B------:R-:W-:-:S13]  /*15100*/  ISETP.NE.AND P0, PT, R0, RZ, PT ;  /* 0x000000ff0000720c */ /* 0x000fda0003f05270 */
[----:B------:R-:W-:Y:S01]  /*15110*/  @!P0 MOV R0, 0x400 ;  /* 0x0000040000008802 */ /* 0x000fe20000000f00 */
[----:B--2---:R-:W-:Y:S02]  /*15120*/  IMAD.MOV.U32 R5, RZ, RZ, R3 ;  /* 0x000000ffff057224 */ /* 0x004fe400078e0003 */
[----:B------:R-:W0:Y:S01]  /*15130*/  @!P0 S2R R3, SR_CgaCtaId ;  /* 0x0000000000038919 */ /* 0x000e220000008800 */
[----:B---3--:R-:W-:Y:S01]  /*15140*/  IMAD.MOV.U32 R6, RZ, RZ, R2 ;  /* 0x000000ffff067224 */ /* 0x008fe200078e0002 */
[----:B0-----:R-:W-:Y:S01]  /*15150*/  @!P0 LEA R17, R3, R0, 0x18 ;  /* 0x0000000003118211 */ /* 0x001fe200078ec0ff */
[----:B------:R-:W-:-:S04]  /*15160*/  IMAD.U32 R0, RZ, RZ, UR42 ;  /* 0x0000002aff007e24 */ /* 0x000fc8000f8e00ff */
[----:B------:R-:W-:-:S05]  /*15170*/  @!P0 IMAD.MOV.U32 R7, RZ, RZ, R0 ;  /* 0x000000ffff078224 */ /* 0x000fca00078e0000 */
[----:B----4-:R0:W-:Y:S01]  /*15180*/  @!P0 STS.128 [R17+0x334d0], R4 ;  /* 0x0334d00411008388 */ /* 0x0101e20000000c00 */
[----:B------:R-:W-:Y:S06]  /*15190*/  BAR.ARV 0x5, 0x180 ;  /* 0x0146000000007b1d */ /* 0x000fec0000002000 */
.L_x_259:
[----:B------:R-:W-:Y:S02]  /*151a0*/  ULDC UR4, c[0x0][0xc3c] ;  /* 0x00030f0000047ab9 */ /* 0x000fe40000000800 */
[----:B------:R-:W-:-:S06]  /*151b0*/  UISETP.GE.AND UP0, UPT, UR42, UR4, UPT ;  /* 0x000000042a00728c */ /* 0x000fcc000bf06270 */
[----:B------:R-:W-:-:S13]  /*151c0*/  PLOP3.LUT P0, PT, PT, PT, UP0, 0x80, 0x0 ;  /* 0x000000000000781c */ /* 0x000fda0003f0f008 */
[----:B------:R-:W-:Y:S05]  /*151d0*/  @!P0 BRA `(.L_x_265) ;  /* 0xffffffb400008947 */ /* 0x000fea000383ffff */
.L_x_193:
[----:B0-----:R-:W2:Y:S01]  /*151e0*/  LDL.LU R0, [R1+0x30] ;  /* 0x0000300001007983 */ /* 0x001ea20000300800 */
[----:B------:R-:W-:Y:S01]  /*151f0*/  BSSY B0, `(.L_x_266) ;  /* 0x000000b000007945 */ /* 0x000fe20003800000 */
[----:B-1----:R-:W0:Y:S01]  /*15200*/  S2R R4, SR_CgaCtaId ;  /* 0x0000000000047919 */ /* 0x002e220000008800 */
[----:B--2---:R-:W-:-:S05]  /*15210*/  VIADD R0, R0, 0x1 ;  /* 0x0000000100007836 */ /* 0x004fca0000000000 */
[----:B------:R-:W-:-:S04]  /*15220*/  LEA.HI R2, R0, R0, RZ, 0x1 ;  /* 0x0000000000027211 */ /* 0x000fc800078f08ff */
[----:B------:R-:W-:-:S05]  /*15230*/  LOP3.LUT R3, R2, 0xfffffffe, RZ, 0xc0, !PT ;  /* 0xfffffffe02037812 */ /* 0x000fca00078ec0ff */
[----:B------:R-:W-:Y:S01]  /*15240*/  IMAD.IADD R0, R0, 0x1, -R3 ;  /* 0x0000000100007824 */ /* 0x000fe200078e0a03 */
[----:B------:R-:W-:-:S04]  /*15250*/  MOV R3, 0x400 ;  /* 0x0000040000037802 */ /* 0x000fc80000000f00 */
[----:B0-----:R-:W-:Y:S02]  /*15260*/  LEA R3, R4, R3, 0x18 ;  /* 0x0000000304037211 */ /* 0x001fe400078ec0ff */
[----:B------:R-:W-:-:S04]  /*15270*/  SHF.L.U32 R0, R0, 0x1f, RZ ;  /* 0x0000001f00007819 */ /* 0x000fc800000006ff */
[----:B------:R-:W0:Y:S02]  /*15280*/  SYNCS.PHASECHK.TRANS64.TRYWAIT P0, [R3+URZ+0x33420], R0 ;  /* 0x03342000030075a7 */ /* 0x000e24000800017f */
[----:B0-----:R-:W-:Y:S05]  /*15290*/  @!P0 BRA `(.L_x_267) ;  /* 0x0000000c008c8947 */ /* 0x001fea0003800000 */
.L_x_306:
[----:B------:R-:W-:Y:S05]  /*152a0*/  BSYNC B0 ;  /* 0x0000000000007941 */ /* 0x000fea0003800000 */
.L_x_266:
[----:B------:R-:W-:-:S03]  /*152b0*/  UMOV UR4, 0xffffffff ;  /* 0xffffffff00047882 */ /* 0x000fc60000000000 */
[----:B------:R-:W-:Y:S05]  /*152c0*/  BRA.DIV UR4, `(.L_x_268) ;  /* 0x0000000e04947947 */ /* 0x000fea000b800000 */
[----:B0-----:R-:W0:Y:S02]  /*152d0*/  S2R R0, SR_TID.X ;  /* 0x0000000000007919 */ /* 0x001e240000002100 */
[----:B0-----:R-:W-:-:S04]  /*152e0*/  SHF.R.U32.HI R0, RZ, 0x5, R0 ;  /* 0x00000005ff007819 */ /* 0x001fc80000011600 */
[----:B------:R-:W-:-:S05]  /*152f0*/  LOP3.LUT R0, R0, 0x3, RZ, 0xc0, !PT ;  /* 0x0000000300007812 */ /* 0x000fca00078ec0ff */
[----:B------:R0:W1:Y:S02]  /*15300*/  SHFL.IDX PT, R14, R0, RZ, 0x1f ;  /* 0x00001fff000e7589 */ /* 0x00006400000e0000 */
.L_x_309:
[----:B-1----:R-:W-:Y:S01]  /*15310*/  ISETP.NE.AND P0, PT, R14, RZ, PT ;  /* 0x000000ff0e00720c */ /* 0x002fe20003f05270 */
[----:B------:R-:W-:-:S12]  /*15320*/  BSSY B0, `(.L_x_269) ;  /* 0x000002b000007945 */ /* 0x000fd80003800000 */
[----:B------:R-:W-:Y:S05]  /*15330*/  @P0 BRA `(.L_x_270) ;  /* 0x0000000000a40947 */ /* 0x000fea0003800000 */
[----:B------:R-:W-:-:S03]  /*15340*/  UMOV UR4, 0xffffffff ;  /* 0xffffffff00047882 */ /* 0x000fc60000000000 */
[----:B------:R-:W-:Y:S05]  /*15350*/  BRA.DIV UR4, `(.L_x_271) ;  /* 0x0000000e04a47947 */ /* 0x000fea000b800000 */
[----:B------:R-:W-:-:S13]  /*15360*/  ELECT P6, URZ, PT ;  /* 0x00000000003f782f */ /* 0x000fda00038c0000 */
.L_x_312:
[----:B------:R-:W-:Y:S05]  /*15370*/  @!P6 BRA `(.L_x_270) ;  /* 0x000000000094e947 */ /* 0x000fea0003800000 */
[----:B------:R-:W-:-:S06]  /*15380*/  ULOP3.LUT UR4, UR38, 0x2, URZ, 0xfc, !UPT ;  /* 0x0000000226047892 */ /* 0x000fcc000f8efc3f */
[----:B0-----:R-:W-:-:S05]  /*15390*/  IMAD.U32 R0, RZ, RZ, UR4 ;  /* 0x00000004ff007e24 */ /* 0x001fca000f8e00ff */
[----:B------:R-:W-:-:S13]  /*153a0*/  ISETP.NE.AND P0, PT, R0, 0x3, PT ;  /* 0x000000030000780c */ /* 0x000fda0003f05270 */
[----:B------:R-:W-:Y:S05]  /*153b0*/  @!P0 BRA `(.L_x_272) ;  /* 0x0000000000048947 */ /* 0x000fea0003800000 */
[----:B------:R-:W-:Y:S01]  /*153c0*/  BPT.TRAP 0x1 ;  /* 0x000000040000795c */ /* 0x000fe20000300000 */
.L_x_272:
        /* <DEDUP_REMOVED lines=12> */
.L_x_313:
[----:B------:R-:W1:Y:S02]  /*15490*/  SYNCS.PHASECHK.TRANS64.TRYWAIT P1, [R5+URZ], R0 ;  /* 0x00000000050075a7 */ /* 0x000e64000802017f */
[----:B-1----:R-:W-:Y:S05]  /*154a0*/  @!P1 BRA `(.L_x_274) ;  /* 0x0000000c00849947 */ /* 0x002fea0003800000 */
.L_x_314:
[----:B------:R-:W-:Y:S05]  /*154b0*/  @!P0 BRA `(.L_x_275) ;  /* 0x0000000000048947 */ /* 0x000fea0003800000 */
[----:B------:R-:W-:Y:S01]  /*154c0*/  BPT.TRAP 0x1 ;  /* 0x000000040000795c */ /* 0x000fe20000300000 */
.L_x_275:
[----:B-1----:R-:W-:-:S04]  /*154d0*/  IMAD R5, R18, 0x8, R3 ;  /* 0x0000000812057824 */ /* 0x002fc800078e0203 */
[----:B------:R-:W1:Y:S02]  /*154e0*/  SYNCS.PHASECHK.TRANS64.TRYWAIT P1, [R5+URZ+0x33460], R4 ;  /* 0x03346004050075a7 */ /* 0x000e64000802017f */
[----:B-1----:R-:W-:Y:S05]  /*154f0*/  @!P1 BRA `(.L_x_276) ;  /* 0x0000000c00849947 */ /* 0x002fea0003800000 */
.L_x_315:
[----:B------:R-:W-:Y:S05]  /*15500*/  @!P0 BRA `(.L_x_277) ;  /* 0x0000000000048947 */ /* 0x000fea0003800000 */
[----:B------:R-:W-:Y:S01]  /*15510*/  BPT.TRAP 0x1 ;  /* 0x000000040000795c */ /* 0x000fe20000300000 */
.L_x_277:
[----:B------:R-:W-:-:S04]  /*15520*/  IMAD R3, R2, 0x8, R3 ;  /* 0x0000000802037824 */ /* 0x000fc800078e0203 */
[----:B------:R-:W2:Y:S02]  /*15530*/  SYNCS.PHASECHK.TRANS64.TRYWAIT P1, [R3+URZ+0x33460], R0 ;  /* 0x03346000030075a7 */ /* 0x000ea4000802017f */
[----:B--2---:R-:W-:Y:S05]  /*15540*/  @!P1 BRA `(.L_x_278) ;  /* 0x0000000c00849947 */ /* 0x004fea0003800000 */
.L_x_316:
[----:B------:R-:W-:Y:S05]  /*15550*/  @!P0 BRA `(.L_x_279) ;  /* 0x0000000000048947 */ /* 0x000fea0003800000 */
[----:B------:R-:W-:Y:S01]  /*15560*/  BPT.TRAP 0x1 ;  /* 0x000000040000795c */ /* 0x000fe20000300000 */
.L_x_279:
[----:B------:R-:W3:Y:S02]  /*15570*/  SYNCS.PHASECHK.TRANS64.TRYWAIT P0, [R5+URZ+0x33480], R4 ;  /* 0x03348004050075a7 */ /* 0x000ee4000800017f */
[----:B---3--:R-:W-:Y:S05]  /*15580*/  @!P0 BRA `(.L_x_280) ;  /* 0x0000000c00888947 */ /* 0x008fea0003800000 */
.L_x_281:
[----:B----4-:R4:W0:Y:S02]  /*15590*/  SYNCS.PHASECHK.TRANS64.TRYWAIT P0, [R3+URZ+0x33480], R0 ;  /* 0x03348000030075a7 */ /* 0x010824000800017f */
[----:B0-----:R-:W-:Y:S05]  /*155a0*/  @!P0 NANOSLEEP.SYNCS 0x989680 ;  /* 0x009896800000895d */ /* 0x001fea0003900000 */
[----:B------:R-:W0:Y:S02]  /*155b0*/  @!P0 SYNCS.PHASECHK.TRANS64 P0, [R3+URZ+0x33480], R0 ;  /* 0x03348000030085a7 */ /* 0x000e24000800007f */
[----:B0-----:R-:W-:Y:S05]  /*155c0*/  @!P0 BRA `(.L_x_281) ;  /* 0xfffffffc00f08947 */ /* 0x001fea000383ffff */
.L_x_270:
[----:B------:R-:W-:Y:S05]  /*155d0*/  BSYNC B0 ;  /* 0x0000000000007941 */ /* 0x000fea0003800000 */
.L_x_269:
[----:B------:R-:W-:Y:S05]  /*155e0*/  EXIT ;  /* 0x000000000000794d */ /* 0x000fea0003800000 */
.L_x_142:
[----:B0-----:R0:W1:Y:S02]  /*155f0*/  SYNCS.PHASECHK.TRANS64.TRYWAIT P1, [R2+URZ+0x33400], R11 ;  /* 0x0334000b020075a7 */ /* 0x001064000802017f */
[----:B-1----:R-:W-:Y:S05]  /*15600*/  @!P1 NANOSLEEP.SYNCS 0x989680 ;  /* 0x009896800000995d */ /* 0x002fea0003900000 */
[----:B------:R-:W1:Y:S02]  /*15610*/  @!P1 SYNCS.PHASECHK.TRANS64 P1, [R2+URZ+0x33400], R11 ;  /* 0x0334000b020095a7 */ /* 0x000e64000802007f */
[----:B-1----:R-:W-:Y:S05]  /*15620*/  @!P1 BRA `(.L_x_142) ;  /* 0xfffffffc00f09947 */ /* 0x002fea000383ffff */
[----:B------:R-:W-:Y:S05]  /*15630*/  BRA `(.L_x_282) ;  /* 0xfffffec800947947 */ /* 0x000fea000383ffff */
.L_x_146:
[----:B--2---:R2:W3:Y:S02]  /*15640*/  SYNCS.PHASECHK.TRANS64.TRYWAIT P2, [R5+URZ+0x33430], R6 ;  /* 0x03343006050075a7 */ /* 0x0044e4000804017f */
[----:B---3--:R-:W-:Y:S05]  /*15650*/  @!P2 NANOSLEEP.SYNCS 0x989680 ;  /* 0x009896800000a95d */ /* 0x008fea0003900000 */
[----:B------:R-:W3:Y:S02]  /*15660*/  @!P2 SYNCS.PHASECHK.TRANS64 P2, [R5+URZ+0x33430], R6 ;  /* 0x033430060500a5a7 */ /* 0x000ee4000804007f */
[----:B---3--:R-:W-:Y:S05]  /*15670*/  @!P2 BRA `(.L_x_146) ;  /* 0xfffffffc00f0a947 */ /* 0x008fea000383ffff */
[----:B------:R-:W-:Y:S05]  /*15680*/  BRA `(.L_x_145) ;  /* 0xfffffec800bc7947 */ /* 0x000fea000383ffff */
.L_x_151:
[----:B-1----:R-:W-:-:S04]  /*15690*/  IMAD.U32 R3, RZ, RZ, UR6 ;  /* 0x00000006ff037e24 */ /* 0x002fc8000f8e00ff */
[----:B------:R1:W2:Y:S03]  /*156a0*/  SYNCS.PHASECHK.TRANS64.TRYWAIT P1, [R3+URZ+0x33430], R2 ;  /* 0x03343002030075a7 */ /* 0x0002a6000802017f */
[----:B--2---:R-:W-:Y:S05]  /*156b0*/  @!P1 NANOSLEEP.SYNCS 0x989680 ;  /* 0x009896800000995d */ /* 0x004fea0003900000 */
[----:B------:R-:W2:Y:S02]  /*156c0*/  @!P1 SYNCS.PHASECHK.TRANS64 P1, [R3+URZ+0x33430], R2 ;  /* 0x03343002030095a7 */ /* 0x000ea4000802007f */
[----:B--2---:R-:W-:Y:S05]  /*156d0*/  @!P1 BRA `(.L_x_151) ;  /* 0xfffffffc00ec9947 */ /* 0x004fea000383ffff */
[----:B------:R-:W-:Y:S05]  /*156e0*/  BRA `(.L_x_148) ;  /* 0xffffff0800c07947 */ /* 0x000fea000383ffff */
.L_x_155:
[----:B-1----:R-:W-:-:S04]  /*156f0*/  IMAD.U32 R3, RZ, RZ, UR6 ;  /* 0x00000006ff037e24 */ /* 0x002fc8000f8e00ff */
[----:B------:R1:W2:Y:S03]  /*15700*/  SYNCS.PHASECHK.TRANS64.TRYWAIT P1, [R3+URZ+0x33450], R2 ;  /* 0x03345002030075a7 */ /* 0x0002a6000802017f */
[----:B--2---:R-:W-:Y:S05]  /*15710*/  @!P1 NANOSLEEP.SYNCS 0x989680 ;  /* 0x009896800000995d */ /* 0x004fea0003900000 */
[----:B------:R-:W2:Y:S02]  /*15720*/  @!P1 SYNCS.PHASECHK.TRANS64 P1, [R3+URZ+0x33450], R2 ;  /* 0x03345002030095a7 */ /* 0x000ea4000802007f */
[----:B--2---:R-:W-:Y:S05]  /*15730*/  @!P1 BRA `(.L_x_155) ;  /* 0xfffffffc00ec9947 */ /* 0x004fea000383ffff */
[----:B------:R-:W-:Y:S05]  /*15740*/  BRA `(.L_x_152) ;  /* 0xffffff1400d87947 */ /* 0x000fea000383ffff */
.L_x_161:
[----:B-1----:R1:W2:Y:S02]  /*15750*/  SYNCS.PHASECHK.TRANS64.TRYWAIT P1, [R15+URZ+0x33450], R0 ;  /* 0x033450000f0075a7 */ /* 0x0022a4000802017f */
[----:B--2---:R-:W-:Y:S05]  /*15760*/  @!P1 NANOSLEEP.SYNCS 0x989680 ;  /* 0x009896800000995d */ /* 0x004fea0003900000 */
[----:B------:R-:W2:Y:S02]  /*15770*/  @!P1 SYNCS.PHASECHK.TRANS64 P1, [R15+URZ+0x33450], R0 ;  /* 0x033450000f0095a7 */ /* 0x000ea4000802007f */
[----:B--2---:R-:W-:Y:S05]  /*15780*/  @!P1 BRA `(.L_x_161) ;  /* 0xfffffffc00f09947 */ /* 0x004fea000383ffff */
[----:B------:R-:W-:Y:S05]  /*15790*/  BRA `(.L_x_160) ;  /* 0xffffff4000ec7947 */ /* 0x000fea000383ffff */
.L_x_209:
[----:B------:R-:W-:Y:S02]  /*157a0*/  IMAD.MOV.U32 R13, RZ, RZ, R0 ;  /* 0x000000ffff0d7224 */ /* 0x000fe400078e0000 */
[----:B------:R-:W-:Y:S02]  /*157b0*/  IMAD.MOV.U32 R12, RZ, RZ, RZ ;  /* 0x000000ffff0c7224 */ /* 0x000fe400078e00ff */
[----:B------:R-:W-:Y:S02]  /*157c0*/  IMAD.MOV.U32 R11, RZ, RZ, 0x1f ;  /* 0x0000001fff0b7424 */ /* 0x000fe400078e00ff */
[----:B------:R-:W-:-:S07]  /*157d0*/  IMAD.MOV.U32 R15, RZ, RZ, -0x1 ;  /* 0xffffffffff0f7424 */ /* 0x000fce00078e00ff */
[----:B--2---:R-:W-:Y:S05]  /*157e0*/  WARPSYNC.COLLECTIVE R15, `(.L_x_283) ;  /* 0x000000000f087348 */ /* 0x004fea0003c00000 */
[----:B------:R0:W1:Y:S02]  /*157f0*/  SHFL.IDX P6, R14, R13, R12, R11 ;  /* 0x0000000c0d0e7389 */ /* 0x00006400000c000b */
[----:B012---:R-:W-:Y:S01]  /*15800*/  ENDCOLLECTIVE ;  /* 0x000000000000791b */ /* 0x007fe20003800000 */
.L_x_283:
[----:B------:R-:W-:Y:S05]  /*15810*/  BRA `(.L_x_284) ;  /* 0xffffffbc00887947 */ /* 0x000fea000383ffff */
.L_x_211:
[----:B------:R-:W-:Y:S01]  /*15820*/  BSSY B0, `(.L_x_285) ;  /* 0x0000006000007945 */ /* 0x000fe20003800000 */
[----:B------:R-:W-:-:S07]  /*15830*/  IMAD.MOV.U32 R15, RZ, RZ, -0x1 ;  /* 0xffffffffff0f7424 */ /* 0x000fce00078e00ff */
[----:B--2---:R-:W-:Y:S05]  /*15840*/  WARPSYNC.COLLECTIVE R15, `(.L_x_286) ;  /* 0x000000000f0c7348 */ /* 0x004fea0003c00000 */
[----:B------:R-:W-:Y:S02]  /*15850*/  ELECT P6, UR62, PT ;  /* 0x00000000003e782f */ /* 0x000fe400038c0000 */
[----:B------:R-:W-:Y:S01]  /*15860*/  MOV R14, UR62 ;  /* 0x0000003e000e7c02 */ /* 0x000fe20008000f00 */
[----:B--2---:R-:W-:Y:S10]  /*15870*/  ENDCOLLECTIVE ;  /* 0x000000000000791b */ /* 0x004ff40003800000 */
.L_x_286:
[----:B------:R-:W-:Y:S05]  /*15880*/  BSYNC B0 ;  /* 0x0000000000007941 */ /* 0x000fea0003800000 */
.L_x_285:
[----:B------:R-:W-:Y:S05]  /*15890*/  BRA `(.L_x_287) ;  /* 0xffffffbc00987947 */ /* 0x000fea000383ffff */
.L_x_213:
[----:B0-----:R0:W1:Y:S02]  /*158a0*/  SYNCS.PHASECHK.TRANS64.TRYWAIT P0, [R4+URZ+0x33480], R3 ;  /* 0x03348003040075a7 */ /* 0x001064000800017f */
[----:B-1----:R-:W-:Y:S05]  /*158b0*/  @!P0 NANOSLEEP.SYNCS 0x989680 ;  /* 0x009896800000895d */ /* 0x002fea0003900000 */
[----:B------:R-:W1:Y:S02]  /*158c0*/  @!P0 SYNCS.PHASECHK.TRANS64 P0, [R4+URZ+0x33480], R3 ;  /* 0x03348003040085a7 */ /* 0x000e64000800007f */
[----:B-1----:R-:W-:Y:S05]  /*158d0*/  @!P0 BRA `(.L_x_213) ;  /* 0xfffffffc00f08947 */ /* 0x002fea000383ffff */
[----:B------:R-:W-:Y:S05]  /*158e0*/  BRA `(.L_x_288) ;  /* 0xffffffbc00f47947 */ /* 0x000fea000383ffff */
.L_x_215:
[----:B-1----:R1:W2:Y:S02]  /*158f0*/  SYNCS.PHASECHK.TRANS64.TRYWAIT P0, [R4+URZ+0x33440], R3 ;  /* 0x03344003040075a7 */ /* 0x0022a4000800017f */
[----:B--2---:R-:W-:Y:S05]  /*15900*/  @!P0 NANOSLEEP.SYNCS 0x989680 ;  /* 0x009896800000895d */ /* 0x004fea0003900000 */
[----:B------:R-:W2:Y:S02]  /*15910*/  @!P0 SYNCS.PHASECHK.TRANS64 P0, [R4+URZ+0x33440], R3 ;  /* 0x03344003040085a7 */ /* 0x000ea4000800007f */
[----:B--2---:R-:W-:Y:S05]  /*15920*/  @!P0 BRA `(.L_x_215) ;  /* 0xfffffffc00f08947 */ /* 0x004fea000383ffff */
[----:B------:R-:W-:Y:S05]  /*15930*/  BRA `(.L_x_289) ;  /* 0xffffffc0007c7947 */ /* 0x000fea000383ffff */
.L_x_219:
[----:B------:R0:W5:Y:S01]  /*15940*/  LDL.LU R8, [R1+0x2c] ;  /* 0x00002c0001087983 */ /* 0x0001620000300800 */
[----:B------:R-:W-:Y:S01]  /*15950*/  IMAD.MOV.U32 R13, RZ, RZ, R0 ;  /* 0x000000ffff0d7224 */ /* 0x000fe200078e0000 */
[----:B------:R-:W-:Y:S01]  /*15960*/  LOP3.LUT R7, R7, 0x7f, RZ, 0xc0, !PT ;  /* 0x0000007f07077812 */ /* 0x000fe200078ec0ff */
[----:B------:R-:W-:Y:S02]  /*15970*/  IMAD.MOV.U32 R12, RZ, RZ, RZ ;  /* 0x000000ffff0c7224 */ /* 0x000fe400078e00ff */
[----:B------:R-:W-:Y:S01]  /*15980*/  IMAD.MOV.U32 R11, RZ, RZ, 0x1c1f ;  /* 0x00001c1fff0b7424 */ /* 0x000fe200078e00ff */
[----:B------:R-:W-:Y:S01]  /*15990*/  SHF.R.U32.HI R2, RZ, 0x2, R7 ;  /* 0x00000002ff027819 */ /* 0x000fe20000011607 */
[----:B------:R-:W-:-:S04]  /*159a0*/  IMAD.MOV.U32 R15, RZ, RZ, -0x1 ;  /* 0xffffffffff0f7424 */ /* 0x000fc800078e00ff */
[----:B0-----:R-:W-:-:S07]  /*159b0*/  IMAD.IADD R2, R2, 0x1, R5 ;  /* 0x0000000102027824 */ /* 0x001fce00078e0205 */
[----:B-----5:R-:W-:Y:S05]  /*159c0*/  WARPSYNC.COLLECTIVE R15, `(.L_x_290) ;  /* 0x000000000f087348 */ /* 0x020fea0003c00000 */
[----:B------:R0:W1:Y:S02]  /*159d0*/  SHFL.IDX P6, R14, R13, R12, R11 ;  /* 0x0000000c0d0e7389 */ /* 0x00006400000c000b */
[----:B01---5:R-:W-:Y:S01]  /*159e0*/  ENDCOLLECTIVE ;  /* 0x000000000000791b */ /* 0x023fe20003800000 */
.L_x_290:
[----:B------:R-:W-:Y:S02]  /*159f0*/  IMAD.MOV.U32 R13, RZ, RZ, R4 ;  /* 0x000000ffff0d7224 */ /* 0x000fe400078e0004 */
[----:B------:R-:W-:Y:S02]  /*15a00*/  IMAD R3, R8, R6, RZ ;  /* 0x0000000608037224 */ /* 0x000fe400078e02ff */
[----:B------:R-:W-:-:S07]  /*15a10*/  IMAD.MOV.U32 R6, RZ, RZ, R14 ;  /* 0x000000ffff067224 */ /* 0x000fce00078e000e */
[----:B------:R-:W-:Y:S05]  /*15a20*/  WARPSYNC.COLLECTIVE R15, `(.L_x_291) ;  /* 0x000000000f087348 */ /* 0x000fea0003c00000 */
[----:B------:R0:W1:Y:S02]  /*15a30*/  SHFL.IDX P6, R14, R13, R12, R11 ;  /* 0x0000000c0d0e7389 */ /* 0x00006400000c000b */
[----:B01----:R-:W-:Y:S01]  /*15a40*/  ENDCOLLECTIVE ;  /* 0x000000000000791b */ /* 0x003fe20003800000 */
.L_x_291:
[C---:B------:R-:W-:Y:S01]  /*15a50*/  ISETP.GE.AND P4, PT, R2.reuse, R3, PT ;  /* 0x000000030200720c */ /* 0x040fe20003f86270 */
[----:B------:R-:W-:Y:S02]  /*15a60*/  VIADD R8, R2, 0x20 ;  /* 0x0000002002087836 */ /* 0x000fe40000000000 */
[----:B------:R-:W-:Y:S02]  /*15a70*/  IMAD.MOV.U32 R13, RZ, RZ, R0 ;  /* 0x000000ffff0d7224 */ /* 0x000fe400078e0000 */
[----:B------:R-:W-:Y:S02]  /*15a80*/  IMAD.MOV.U32 R12, RZ, RZ, 0x1 ;  /* 0x00000001ff0c7424 */ /* 0x000fe400078e00ff */
[----:B------:R-:W-:-:S07]  /*15a90*/  IMAD.MOV.U32 R7, RZ, RZ, R14 ;  /* 0x000000ffff077224 */ /* 0x000fce00078e000e */
[----:B------:R-:W-:Y:S05]  /*15aa0*/  WARPSYNC.COLLECTIVE R15, `(.L_x_292) ;  /* 0x000000000f087348 */ /* 0x000fea0003c00000 */
[----:B------:R0:W1:Y:S02]  /*15ab0*/  SHFL.IDX P6, R14, R13, R12, R11 ;  /* 0x0000000c0d0e7389 */ /* 0x00006400000c000b */
[----:B01----:R-:W-:Y:S01]  /*15ac0*/  ENDCOLLECTIVE ;  /* 0x000000000000791b */ /* 0x003fe20003800000 */
.L_x_292:
[----:B------:R-:W-:-:S05]  /*15ad0*/  @!P4 IADD3 R7, P3, R10, R7, RZ ;  /* 0x000000070a07c210 */ /* 0x000fca0007f7e0ff */
[----:B------:R-:W-:Y:S01]  /*15ae0*/  @!P4 IMAD.X R6, RZ, RZ, R6, P3 ;  /* 0x000000ffff06c224 */ /* 0x000fe200018e0606 */
[----:B------:R-:W-:-:S04]  /*15af0*/  ISETP.GE.AND P3, PT, R8, R3, PT ;  /* 0x000000030800720c */ /* 0x000fc80003f66270 */
[----:B------:R-:W-:Y:S01]  /*15b00*/  @!P4 LOP3.LUT R7, R7, R6, RZ, 0x3c, !PT ;  /* 0x000000060707c212 */ /* 0x000fe200078e3cff */
[----:B------:R-:W-:-:S03]  /*15b10*/  IMAD.MOV.U32 R13, RZ, RZ, R4 ;  /* 0x000000ffff0d7224 */ /* 0x000fc600078e0004 */
[----:B------:R-:W-:-:S04]  /*15b20*/  @!P4 LOP3.LUT R6, R7, R6, RZ, 0x3c, !PT ;  /* 0x000000060706c212 */ /* 0x000fc800078e3cff */
[----:B------:R-:W-:Y:S01]  /*15b30*/  @!P4 LOP3.LUT R7, R7, R6, RZ, 0x3c, !PT ;  /* 0x000000060707c212 */ /* 0x000fe200078e3cff */
[----:B------:R-:W-:-:S07]  /*15b40*/  IMAD.MOV.U32 R5, RZ, RZ, R14 ;  /* 0x000000ffff057224 */ /* 0x000fce00078e000e */
[----:B------:R-:W-:Y:S05]  /*15b50*/  WARPSYNC.COLLECTIVE R15, `(.L_x_293) ;  /* 0x000000000f087348 */ /* 0x000fea0003c00000 */
[----:B------:R0:W1:Y:S02]  /*15b60*/  SHFL.IDX P6, R14, R13, R12, R11 ;  /* 0x0000000c0d0e7389 */ /* 0x00006400000c000b */
[----:B01----:R-:W-:Y:S01]  /*15b70*/  ENDCOLLECTIVE ;  /* 0x000000000000791b */ /* 0x003fe20003800000 */
.L_x_293:
[----:B------:R-:W-:Y:S01]  /*15b80*/  @!PT LDS RZ, [RZ] ;  /* 0x00000000fffff984 */ /* 0x000fe20000000800 */
[----:B------:R-:W-:Y:S01]  /*15b90*/  @!PT LDS RZ, [RZ] ;  /* 0x00000000fffff984 */ /* 0x000fe20000000800 */
[----:B------:R-:W-:Y:S01]  /*15ba0*/  @!PT LDS RZ, [RZ] ;  /* 0x00000000fffff984 */ /* 0x000fe20000000800 */
[----:B------:R-:W-:Y:S04]  /*15bb0*/  @!P4 LDGSTS.E.BYPASS.LTC128B.128 [R9+0x1e200], desc[UR50][R6.64], !P0 ;  /* 0x1e2000000609cfae */ /* 0x000fe8000c101d72 */
[----:B------:R-:W-:Y:S04]  /*15bc0*/  @!P4 LDGSTS.E.BYPASS.LTC128B.128 [R9+0x20200], desc[UR50][R6.64+0x40], !P1 ;  /* 0x202000400609cfae */ /* 0x000fe8000c901d72 */
[----:B------:R0:W-:Y:S01]  /*15bd0*/  @!P4 LDGSTS.E.BYPASS.LTC128B.128 [R9+0x22200], desc[UR50][R6.64+0x80], !P2 ;  /* 0x222000800609cfae */ /* 0x0001e2000d101d72 */
[----:B------:R-:W-:Y:S02]  /*15be0*/  IMAD.MOV.U32 R13, RZ, RZ, R0 ;  /* 0x000000ffff0d7224 */ /* 0x000fe400078e0000 */
[----:B------:R-:W-:-:S02]  /*15bf0*/  IMAD.MOV.U32 R12, RZ, RZ, 0x2 ;  /* 0x00000002ff0c7424 */ /* 0x000fc400078e00ff */
[----:B0-----:R-:W-:-:S07]  /*15c00*/  IMAD.MOV.U32 R6, RZ, RZ, R14 ;  /* 0x000000ffff067224 */ /* 0x001fce00078e000e */
[----:B------:R-:W-:Y:S05]  /*15c10*/  WARPSYNC.COLLECTIVE R15, `(.L_x_294) ;  /* 0x000000000f087348 */ /* 0x000fea0003c00000 */
[----:B------:R0:W1:Y:S02]  /*15c20*/  SHFL.IDX P6, R14, R13, R12, R11 ;  /* 0x0000000c0d0e7389 */ /* 0x00006400000c000b */
[----:B01----:R-:W-:Y:S01]  /*15c30*/  ENDCOLLECTIVE ;  /* 0x000000000000791b */ /* 0x003fe20003800000 */
.L_x_294:
[----:B------:R-:W-:-:S05]  /*15c40*/  @!P3 IADD3 R6, P4, R10, R6, RZ ;  /* 0x000000060a06b210 */ /* 0x000fca0007f9e0ff */
[----:B------:R-:W-:-:S04]  /*15c50*/  @!P3 IMAD.X R5, RZ, RZ, R5, P4 ;  /* 0x000000ffff05b224 */ /* 0x000fc800020e0605 */
[----:B------:R-:W-:Y:S02]  /*15c60*/  @!P3 IMAD.MOV.U32 R7, RZ, RZ, R5 ;  /* 0x000000ffff07b224 */ /* 0x000fe400078e0005 */
[----:B------:R-:W-:Y:S02]  /*15c70*/  VIADD R5, R2, 0x40 ;  /* 0x0000004002057836 */ /* 0x000fe40000000000 */
[----:B------:R-:W-:Y:S01]  /*15c80*/  IMAD.MOV.U32 R13, RZ, RZ, R4 ;  /* 0x000000ffff0d7224 */ /* 0x000fe200078e0004 */
[----:B------:R-:W-:Y:S01]  /*15c90*/  @!PT LDS RZ, [RZ] ;  /* 0x00000000fffff984 */ /* 0x000fe20000000800 */
[----:B------:R-:W-:Y:S01]  /*15ca0*/  @!PT LDS RZ, [RZ] ;  /* 0x00000000fffff984 */ /* 0x000fe20000000800 */
[----:B------:R-:W-:Y:S01]  /*15cb0*/  @!PT LDS RZ, [RZ] ;  /* 0x00000000fffff984 */ /* 0x000fe20000000800 */
[----:B------:R0:W-:Y:S04]  /*15cc0*/  @!P3 LDGSTS.E.BYPASS.LTC128B.128 [R9+0x1ea00], desc[UR50][R6.64], !P0 ;  /* 0x1ea000000609bfae */ /* 0x0001e8000c101d72 */
[----:B------:R0:W-:Y:S04]  /*15cd0*/  @!P3 LDGSTS.E.BYPASS.LTC128B.128 [R9+0x20a00], desc[UR50][R6.64+0x40], !P1 ;  /* 0x20a000400609bfae */ /* 0x0001e8000c901d72 */
[----:B------:R0:W-:Y:S01]  /*15ce0*/  @!P3 LDGSTS.E.BYPASS.LTC128B.128 [R9+0x22a00], desc[UR50][R6.64+0x80], !P2 ;  /* 0x22a000800609bfae */ /* 0x0001e2000d101d72 */
[----:B------:R-:W-:Y:S01]  /*15cf0*/  ISETP.GE.AND P3, PT, R5, R3, PT ;  /* 0x000000030500720c */ /* 0x000fe20003f66270 */
[----:B------:R-:W-:-:S12]  /*15d00*/  IMAD.MOV.U32 R5, RZ, RZ, R14 ;  /* 0x000000ffff057224 */ /* 0x000fd800078e000e */
[----:B0-----:R-:W-:Y:S05]  /*15d10*/  WARPSYNC.COLLECTIVE R15, `(.L_x_295) ;  /* 0x000000000f087348 */ /* 0x001fea0003c00000 */
[----:B------:R1:W2:Y:S02]  /*15d20*/  SHFL.IDX P6, R14, R13, R12, R11 ;  /* 0x0000000c0d0e7389 */ /* 0x0002a400000c000b */
[----:B012---:R-:W-:Y:S01]  /*15d30*/  ENDCOLLECTIVE ;  /* 0x000000000000791b */ /* 0x007fe20003800000 */
.L_x_295:
[----:B------:R-:W-:Y:S02]  /*15d40*/  IMAD.MOV.U32 R13, RZ, RZ, R0 ;  /* 0x000000ffff0d7224 */ /* 0x000fe400078e0000 */
[----:B------:R-:W-:Y:S02]  /*15d50*/  IMAD.MOV.U32 R12, RZ, RZ, 0x3 ;  /* 0x00000003ff0c7424 */ /* 0x000fe400078e00ff */
[----:B------:R-:W-:-:S07]  /*15d60*/  IMAD.MOV.U32 R6, RZ, RZ, R14 ;  /* 0x000000ffff067224 */ /* 0x000fce00078e000e */
[----:B------:R-:W-:Y:S05]  /*15d70*/  WARPSYNC.COLLECTIVE R15, `(.L_x_296) ;  /* 0x000000000f087348 */ /* 0x000fea0003c00000 */
[----:B------:R0:W1:Y:S02]  /*15d80*/  SHFL.IDX P6, R14, R13, R12, R11 ;  /* 0x0000000c0d0e7389 */ /* 0x00006400000c000b */
[----:B01----:R-:W-:Y:S01]  /*15d90*/  ENDCOLLECTIVE ;  /* 0x000000000000791b */ /* 0x003fe20003800000 */
.L_x_296:
[----:B------:R-:W-:-:S05]  /*15da0*/  @!P3 IADD3 R6, P4, R10, R6, RZ ;  /* 0x000000060a06b210 */ /* 0x000fca0007f9e0ff */
[----:B------:R-:W-:-:S04]  /*15db0*/  @!P3 IMAD.X R5, RZ, RZ, R5, P4 ;  /* 0x000000ffff05b224 */ /* 0x000fc800020e0605 */
[----:B------:R-:W-:Y:S02]  /*15dc0*/  @!P3 IMAD.MOV.U32 R7, RZ, RZ, R5 ;  /* 0x000000ffff07b224 */ /* 0x000fe400078e0005 */
[----:B------:R-:W-:-:S03]  /*15dd0*/  IMAD.MOV.U32 R13, RZ, RZ, R4 ;  /* 0x000000ffff0d7224 */ /* 0x000fc600078e0004 */
[----:B------:R-:W-:Y:S01]  /*15de0*/  @!PT LDS RZ, [RZ] ;  /* 0x00000000fffff984 */ /* 0x000fe20000000800 */
[----:B------:R-:W-:Y:S01]  /*15df0*/  @!PT LDS RZ, [RZ] ;  /* 0x00000000fffff984 */ /* 0x000fe20000000800 */
[----:B------:R-:W-:Y:S01]  /*15e00*/  @!PT LDS RZ, [RZ] ;  /* 0x00000000fffff984 */ /* 0x000fe20000000800 */
[----:B------:R0:W-:Y:S04]  /*15e10*/  @!P3 LDGSTS.E.BYPASS.LTC128B.128 [R9+0x1f200], desc[UR50][R6.64], !P0 ;  /* 0x1f2000000609bfae */ /* 0x0001e8000c101d72 */
[----:B------:R0:W-:Y:S01]  /*15e20*/  @!P3 LDGSTS.E.BYPASS.LTC128B.128 [R9+0x21200], desc[UR50][R6.64+0x40], !P1 ;  /* 0x212000400609bfae */ /* 0x0001e2000c901d72 */
[----:B------:R-:W-:-:S03]  /*15e30*/  IMAD.MOV.U32 R0, RZ, RZ, R14 ;  /* 0x000000ffff007224 */ /* 0x000fc600078e000e */
[----:B------:R0:W-:Y:S04]  /*15e40*/  @!P3 LDGSTS.E.BYPASS.LTC128B.128 [R9+0x23200], desc[UR50][R6.64+0x80], !P2 ;  /* 0x232000800609bfae */ /* 0x0001e8000d101d72 */
[----:B0-----:R-:W-:Y:S05]  /*15e50*/  WARPSYNC.COLLECTIVE R15, `(.L_x_297) ;  /* 0x000000000f087348 */ /* 0x001fea0003c00000 */
[----:B------:R1:W2:Y:S02]  /*15e60*/  SHFL.IDX P6, R14, R13, R12, R11 ;  /* 0x0000000c0d0e7389 */ /* 0x0002a400000c000b */
[----:B012---:R-:W-:Y:S01]  /*15e70*/  ENDCOLLECTIVE ;  /* 0x000000000000791b */ /* 0x007fe20003800000 */
.L_x_297:
[----:B------:R-:W-:Y:S01]  /*15e80*/  IMAD.MOV.U32 R4, RZ, RZ, R14 ;  /* 0x000000ffff047224 */ /* 0x000fe200078e000e */
[----:B------:R-:W-:Y:S06]  /*15e90*/  BRA `(.L_x_298) ;  /* 0xffffffc400d47947 */ /* 0x000fec000383ffff */
.L_x_224:
[----:B-1----:R1:W2:Y:S02]  /*15ea0*/  SYNCS.PHASECHK.TRANS64.TRYWAIT P0, [R17+URZ+0x33420], R0 ;  /* 0x03342000110075a7 */ /* 0x0022a4000800017f */
[----:B--2---:R-:W-:Y:S05]  /*15eb0*/  @!P0 NANOSLEEP.SYNCS 0x989680 ;  /* 0x009896800000895d */ /* 0x004fea0003900000 */
[----:B------:R-:W2:Y:S02]  /*15ec0*/  @!P0 SYNCS.PHASECHK.TRANS64 P0, [R17+URZ+0x33420], R0 ;  /* 0x03342000110085a7 */ /* 0x000ea4000800007f */
[----:B--2---:R-:W-:Y:S05]  /*15ed0*/  @!P0 BRA `(.L_x_224) ;  /* 0xfffffffc00f08947 */ /* 0x004fea000383ffff */
[----:B------:R-:W-:Y:S05]  /*15ee0*/  BRA `(.L_x_299) ;  /* 0xffffffc800447947 */ /* 0x000fea000383ffff */
.L_x_230:
[----:B0-----:R0:W1:Y:S02]  /*15ef0*/  SYNCS.PHASECHK.TRANS64.TRYWAIT P0, [R6+URZ+0x33480], R5 ;  /* 0x03348005060075a7 */ /* 0x001064000800017f */
[----:B-1----:R-:W-:Y:S05]  /*15f00*/  @!P0 NANOSLEEP.SYNCS 0x989680 ;  /* 0x009896800000895d */ /* 0x002fea0003900000 */
[----:B------:R-:W1:Y:S02]  /*15f10*/  @!P0 SYNCS.PHASECHK.TRANS64 P0, [R6+URZ+0x33480], R5 ;  /* 0x03348005060085a7 */ /* 0x000e64000800007f */
[----:B-1----:R-:W-:Y:S05]  /*15f20*/  @!P0 BRA `(.L_x_230) ;  /* 0xfffffffc00f08947 */ /* 0x002fea000383ffff */
[----:B------:R-:W-:Y:S05]  /*15f30*/  BRA `(.L_x_300) ;  /* 0xffffffc800f87947 */ /* 0x000fea000383ffff */
.L_x_237:
[----:B-1----:R1:W2:Y:S02]  /*15f40*/  SYNCS.PHASECHK.TRANS64.TRYWAIT P0, [R6+URZ+0x33440], R5 ;  /* 0x03344005060075a7 */ /* 0x0022a4000800017f */
[----:B--2---:R-:W-:Y:S05]  /*15f50*/  @!P0 NANOSLEEP.SYNCS 0x989680 ;  /* 0x009896800000895d */ /* 0x004fea0003900000 */
[----:B------:R-:W2:Y:S02]  /*15f60*/  @!P0 SYNCS.PHASECHK.TRANS64 P0, [R6+URZ+0x33440], R5 ;  /* 0x03344005060085a7 */ /* 0x000ea4000800007f */
[----:B--2---:R-:W-:Y:S05]  /*15f70*/  @!P0 BRA `(.L_x_237) ;  /* 0xfffffffc00f08947 */ /* 0x004fea000383ffff */
[----:B------:R-:W-:Y:S05]  /*15f80*/  BRA `(.L_x_301) ;  /* 0xffffffcc00f47947 */ /* 0x000fea000383ffff */
.L_x_245:
[----:B-1----:R1:W2:Y:S02]  /*15f90*/  SYNCS.PHASECHK.TRANS64.TRYWAIT P0, [R3+URZ+0x33470], R4 ;  /* 0x03347004030075a7 */ /* 0x0022a4000800017f */
[----:B--2---:R-:W-:Y:S05]  /*15fa0*/  @!P0 NANOSLEEP.SYNCS 0x989680 ;  /* 0x009896800000895d */ /* 0x004fea0003900000 */
[----:B------:R-:W2:Y:S02]  /*15fb0*/  @!P0 SYNCS.PHASECHK.TRANS64 P0, [R3+URZ+0x33470], R4 ;  /* 0x03347004030085a7 */ /* 0x000ea4000800007f */
[----:B--2---:R-:W-:Y:S05]  /*15fc0*/  @!P0 BRA `(.L_x_245) ;  /* 0xfffffffc00f08947 */ /* 0x004fea000383ffff */
[----:B------:R-:W-:Y:S05]  /*15fd0*/  BRA `(.L_x_302) ;  /* 0xffffffd400087947 */ /* 0x000fea000383ffff */
.L_x_247:
[----:B--2---:R2:W3:Y:S02]  /*15fe0*/  SYNCS.PHASECHK.TRANS64.TRYWAIT P0, [R3+URZ+0x33460], R0 ;  /* 0x03346000030075a7 */ /* 0x0044e4000800017f */
[----:B---3--:R-:W-:Y:S05]  /*15ff0*/  @!P0 NANOSLEEP.SYNCS 0x989680 ;  /* 0x009896800000895d */ /* 0x008fea0003900000 */
[----:B------:R-:W3:Y:S02]  /*16000*/  @!P0 SYNCS.PHASECHK.TRANS64 P0, [R3+URZ+0x33460], R0 ;  /* 0x03346000030085a7 */ /* 0x000ee4000800007f */
[----:B---3--:R-:W-:Y:S05]  /*16010*/  @!P0 BRA `(.L_x_247) ;  /* 0xfffffffc00f08947 */ /* 0x008fea000383ffff */
[----:B------:R-:W-:Y:S05]  /*16020*/  BRA `(.L_x_303) ;  /* 0xffffffd400107947 */ /* 0x000fea000383ffff */
.L_x_254:
[----:B-1----:R1:W2:Y:S02]  /*16030*/  SYNCS.PHASECHK.TRANS64.TRYWAIT P1, [R3+URZ+0x33470], R0 ;  /* 0x03347000030075a7 */ /* 0x0022a4000802017f */
[----:B--2---:R-:W-:Y:S05]  /*16040*/  @!P1 NANOSLEEP.SYNCS 0x989680 ;  /* 0x009896800000995d */ /* 0x004fea0003900000 */
[----:B------:R-:W2:Y:S02]  /*16050*/  @!P1 SYNCS.PHASECHK.TRANS64 P1, [R3+URZ+0x33470], R0 ;  /* 0x03347000030095a7 */ /* 0x000ea4000802007f */
[----:B--2---:R-:W-:Y:S05]  /*16060*/  @!P1 BRA `(.L_x_254) ;  /* 0xfffffffc00f09947 */ /* 0x004fea000383ffff */
[----:B------:R-:W-:Y:S05]  /*16070*/  BRA `(.L_x_304) ;  /* 0xffffffdc00547947 */ /* 0x000fea000383ffff */
.L_x_256:
[----:B-1----:R1:W2:Y:S02]  /*16080*/  SYNCS.PHASECHK.TRANS64.TRYWAIT P1, [R3+URZ+0x33460], R0 ;  /* 0x03346000030075a7 */ /* 0x0022a4000802017f */
[----:B--2---:R-:W-:Y:S05]  /*16090*/  @!P1 NANOSLEEP.SYNCS 0x989680 ;  /* 0x009896800000995d */ /* 0x004fea0003900000 */
[----:B------:R-:W2:Y:S02]  /*160a0*/  @!P1 SYNCS.PHASECHK.TRANS64 P1, [R3+URZ+0x33460], R0 ;  /* 0x03346000030095a7 */ /* 0x000ea4000802007f */
[----:B--2---:R-:W-:Y:S05]  /*160b0*/  @!P1 BRA `(.L_x_256) ;  /* 0xfffffffc00f09947 */ /* 0x004fea000383ffff */
[----:B------:R-:W-:Y:S05]  /*160c0*/  BRA `(.L_x_305) ;  /* 0xffffffdc00587947 */ /* 0x000fea000383ffff */
.L_x_267:
[----:B0-----:R0:W1:Y:S02]  /*160d0*/  SYNCS.PHASECHK.TRANS64.TRYWAIT P0, [R3+URZ+0x33420], R0 ;  /* 0x03342000030075a7 */ /* 0x001064000800017f */
[----:B-1----:R-:W-:Y:S05]  /*160e0*/  @!P0 NANOSLEEP.SYNCS 0x989680 ;  /* 0x009896800000895d */ /* 0x002fea0003900000 */
[----:B------:R-:W1:Y:S02]  /*160f0*/  @!P0 SYNCS.PHASECHK.TRANS64 P0, [R3+URZ+0x33420], R0 ;  /* 0x03342000030085a7 */ /* 0x000e64000800007f */
[----:B-1----:R-:W-:Y:S05]  /*16100*/  @!P0 BRA `(.L_x_267) ;  /* 0xfffffffc00f08947 */ /* 0x002fea000383ffff */
[----:B------:R-:W-:Y:S05]  /*16110*/  BRA `(.L_x_306) ;  /* 0xfffffff000607947 */ /* 0x000fea000383ffff */
.L_x_268:
[----:B------:R-:W1:Y:S01]  /*16120*/  S2R R2, SR_TID.X ;  /* 0x0000000000027919 */ /* 0x000e620000002100 */
[----:B------:R-:W-:Y:S01]  /*16130*/  BSSY B0, `(.L_x_307) ;  /* 0x000000a000007945 */ /* 0x000fe20003800000 */
[----:B------:R-:W-:Y:S02]  /*16140*/  IMAD.MOV.U32 R12, RZ, RZ, RZ ;  /* 0x000000ffff0c7224 */ /* 0x000fe400078e00ff */
[----:B------:R-:W-:Y:S02]  /*16150*/  IMAD.MOV.U32 R11, RZ, RZ, 0x1f ;  /* 0x0000001fff0b7424 */ /* 0x000fe400078e00ff */
[----:B------:R-:W-:Y:S01]  /*16160*/  IMAD.MOV.U32 R15, RZ, RZ, -0x1 ;  /* 0xffffffffff0f7424 */ /* 0x000fe200078e00ff */
[----:B-1----:R-:W-:-:S04]  /*16170*/  SHF.R.U32.HI R2, RZ, 0x5, R2 ;  /* 0x00000005ff027819 */ /* 0x002fc80000011602 */
[----:B------:R-:W-:-:S05]  /*16180*/  LOP3.LUT R2, R2, 0x3, RZ, 0xc0, !PT ;  /* 0x0000000302027812 */ /* 0x000fca00078ec0ff */
[----:B------:R-:W-:-:S07]  /*16190*/  IMAD.MOV.U32 R13, RZ, RZ, R2 ;  /* 0x000000ffff0d7224 */ /* 0x000fce00078e0002 */
[----:B0-----:R-:W-:Y:S05]  /*161a0*/  WARPSYNC.COLLECTIVE R15, `(.L_x_308) ;  /* 0x000000000f087348 */ /* 0x001fea0003c00000 */
[----:B------:R1:W2:Y:S02]  /*161b0*/  SHFL.IDX P6, R14, R13, R12, R11 ;  /* 0x0000000c0d0e7389 */ /* 0x0002a400000c000b */
[----:B012---:R-:W-:Y:S01]  /*161c0*/  ENDCOLLECTIVE ;  /* 0x000000000000791b */ /* 0x007fe20003800000 */
.L_x_308:
[----:B------:R-:W-:Y:S05]  /*161d0*/  BSYNC B0 ;  /* 0x0000000000007941 */ /* 0x000fea0003800000 */
.L_x_307:
[----:B------:R-:W-:Y:S05]  /*161e0*/  BRA `(.L_x_309) ;  /* 0xfffffff000487947 */ /* 0x000fea000383ffff */
.L_x_271:
[----:B------:R-:W-:Y:S01]  /*161f0*/  BSSY B1, `(.L_x_310) ;  /* 0x0000006000017945 */ /* 0x000fe20003800000 */
[----:B------:R-:W-:-:S07]  /*16200*/  IMAD.MOV.U32 R15, RZ, RZ, -0x1 ;  /* 0xffffffffff0f7424 */ /* 0x000fce00078e00ff */
[----:B0-----:R-:W-:Y:S05]  /*16210*/  WARPSYNC.COLLECTIVE R15, `(.L_x_311) ;  /* 0x000000000f0c7348 */ /* 0x001fea0003c00000 */
[----:B------:R-:W-:Y:S02]  /*16220*/  ELECT P6, UR62, PT ;  /* 0x00000000003e782f */ /* 0x000fe400038c0000 */
[----:B------:R-:W-:Y:S01]  /*16230*/  MOV R14, UR62 ;  /* 0x0000003e000e7c02 */ /* 0x000fe20008000f00 */
[----:B0-----:R-:W-:Y:S10]  /*16240*/  ENDCOLLECTIVE ;  /* 0x000000000000791b */ /* 0x001ff40003800000 */
.L_x_311:
[----:B------:R-:W-:Y:S05]  /*16250*/  BSYNC B1 ;  /* 0x0000000000017941 */ /* 0x000fea0003800000 */
.L_x_310:
[----:B------:R-:W-:Y:S05]  /*16260*/  BRA `(.L_x_312) ;  /* 0xfffffff000407947 */ /* 0x000fea000383ffff */
.L_x_273:
[----:B0-----:R0:W1:Y:S02]  /*16270*/  SYNCS.PHASECHK.TRANS64.TRYWAIT P1, [R7+URZ], R4 ;  /* 0x00000004070075a7 */ /* 0x001064000802017f */
[----:B-1----:R-:W-:Y:S05]  /*16280*/  @!P1 NANOSLEEP.SYNCS 0x989680 ;  /* 0x009896800000995d */ /* 0x002fea0003900000 */
[----:B------:R-:W1:Y:S02]  /*16290*/  @!P1 SYNCS.PHASECHK.TRANS64 P1, [R7+URZ], R4 ;  /* 0x00000004070095a7 */ /* 0x000e64000802007f */
[----:B-1----:R-:W-:Y:S05]  /*162a0*/  @!P1 BRA `(.L_x_273) ;  /* 0xfffffffc00f09947 */ /* 0x002fea000383ffff */
[----:B------:R-:W-:Y:S05]  /*162b0*/  BRA `(.L_x_313) ;  /* 0xfffffff000747947 */ /* 0x000fea000383ffff */
.L_x_274:
[----:B-1----:R1:W2:Y:S02]  /*162c0*/  SYNCS.PHASECHK.TRANS64.TRYWAIT P1, [R5+URZ], R0 ;  /* 0x00000000050075a7 */ /* 0x0022a4000802017f */
[----:B--2---:R-:W-:Y:S05]  /*162d0*/  @!P1 NANOSLEEP.SYNCS 0x989680 ;  /* 0x009896800000995d */ /* 0x004fea0003900000 */
[----:B------:R-:W2:Y:S02]  /*162e0*/  @!P1 SYNCS.PHASECHK.TRANS64 P1, [R5+URZ], R0 ;  /* 0x00000000050095a7 */ /* 0x000ea4000802007f */
[----:B--2---:R-:W-:Y:S05]  /*162f0*/  @!P1 BRA `(.L_x_274) ;  /* 0xfffffffc00f09947 */ /* 0x004fea000383ffff */
[----:B------:R-:W-:Y:S05]  /*16300*/  BRA `(.L_x_314) ;  /* 0xfffffff000687947 */ /* 0x000fea000383ffff */
.L_x_276:
[----:B-1----:R1:W2:Y:S02]  /*16310*/  SYNCS.PHASECHK.TRANS64.TRYWAIT P1, [R5+URZ+0x33460], R4 ;  /* 0x03346004050075a7 */ /* 0x0022a4000802017f */
[----:B--2---:R-:W-:Y:S05]  /*16320*/  @!P1 NANOSLEEP.SYNCS 0x989680 ;  /* 0x009896800000995d */ /* 0x004fea0003900000 */
[----:B------:R-:W2:Y:S02]  /*16330*/  @!P1 SYNCS.PHASECHK.TRANS64 P1, [R5+URZ+0x33460], R4 ;  /* 0x03346004050095a7 */ /* 0x000ea4000802007f */
[----:B--2---:R-:W-:Y:S05]  /*16340*/  @!P1 BRA `(.L_x_276) ;  /* 0xfffffffc00f09947 */ /* 0x004fea000383ffff */
[----:B------:R-:W-:Y:S05]  /*16350*/  BRA `(.L_x_315) ;  /* 0xfffffff000687947 */ /* 0x000fea000383ffff */
.L_x_278:
[----:B--2---:R2:W3:Y:S02]  /*16360*/  SYNCS.PHASECHK.TRANS64.TRYWAIT P1, [R3+URZ+0x33460], R0 ;  /* 0x03346000030075a7 */ /* 0x0044e4000802017f */
[----:B---3--:R-:W-:Y:S05]  /*16370*/  @!P1 NANOSLEEP.SYNCS 0x989680 ;  /* 0x009896800000995d */ /* 0x008fea0003900000 */
[----:B------:R-:W3:Y:S02]  /*16380*/  @!P1 SYNCS.PHASECHK.TRANS64 P1, [R3+URZ+0x33460], R0 ;  /* 0x03346000030095a7 */ /* 0x000ee4000802007f */
[----:B---3--:R-:W-:Y:S05]  /*16390*/  @!P1 BRA `(.L_x_278) ;  /* 0xfffffffc00f09947 */ /* 0x008fea000383ffff */
[----:B------:R-:W-:Y:S05]  /*163a0*/  BRA `(.L_x_316) ;  /* 0xfffffff000687947 */ /* 0x000fea000383ffff */
.L_x_280:
[----:B---3--:R3:W4:Y:S02]  /*163b0*/  SYNCS.PHASECHK.TRANS64.TRYWAIT P0, [R5+URZ+0x33480], R4 ;  /* 0x03348004050075a7 */ /* 0x008724000800017f */
[----:B----4-:R-:W-:Y:S05]  /*163c0*/  @!P0 NANOSLEEP.SYNCS 0x989680 ;  /* 0x009896800000895d */ /* 0x010fea0003900000 */
[----:B------:R-:W4:Y:S02]  /*163d0*/  @!P0 SYNCS.PHASECHK.TRANS64 P0, [R5+URZ+0x33480], R4 ;  /* 0x03348004050085a7 */ /* 0x000f24000800007f */
[----:B----4-:R-:W-:Y:S05]  /*163e0*/  @!P0 BRA `(.L_x_280) ;  /* 0xfffffffc00f08947 */ /* 0x010fea000383ffff */
[----:B------:R-:W-:Y:S05]  /*163f0*/  BRA `(.L_x_281) ;  /* 0xfffffff000647947 */ /* 0x000fea000383ffff */
.L_x_317:
        /* <DEDUP_REMOVED lines=16> */
.L_x_2927:


//--------------------- .text._ZN7cutlass13device_kernelIN5flash11enable_sm90INS1_16FlashAttnFwdSm90INS1_25CollectiveMainloopFwdSm90ILi2EN4cute5tupleIJNS5_1CILi1EEES8_S8_EEENS6_IJNS7_ILi128EEENS7_ILi160EEENS7_ILi192EEEEEELi192ENS_12float_e4m3_tEfNS_4arch4Sm90ELb0ELb0ELb1ELb1ELb0ELb1ELb0ELb1ELb1ELb1ELb1ELb0EEENS1_21CollectiveEpilogueFwdINS6_IJSA_SC_SB_EEES9_NS_10bfloat16_tESG_Li256ELb1ELb1ELb1ELb1EEENS1_36VarlenDynamicPersistentTileSchedulerILi128ELi160ELi256ELi128ELb1ELb1ELb1ELb0ELb1ELb1EEEEEEEEEvNT_6ParamsE --------------------------
	.section	.text._ZN7cutlass13device_kernelIN5flash11enable_sm90INS1_16FlashAttnFwdSm90INS1_25CollectiveMainloopFwdSm90ILi2EN4cute5tupleIJNS5_1CILi1EEES8_S8_EEENS6_IJNS7_ILi128EEENS7_ILi160EEENS7_ILi192EEEEEELi192ENS_12float_e4m3_tEfNS_4arch4Sm90ELb0ELb0ELb1ELb1ELb0ELb1ELb0ELb1ELb1ELb1ELb1ELb0EEENS1_21CollectiveEpilogueFwdINS6_IJSA_SC_SB_EEES9_NS_10bfloat16_tESG_Li256ELb1ELb1ELb1ELb1EEENS1_36VarlenDynamicPersistentTileSchedulerILi128ELi160ELi256ELi128ELb1ELb1ELb1ELb0ELb1ELb1EEEEEEEEEvNT_6ParamsE,"ax",@progbits
	.align	128
.text._ZN7cutlass13device_kernelIN5flash11enable_sm90INS1_16FlashAttnFwdSm90INS1_25CollectiveMainloopFwdSm90ILi2EN4cute5tupleIJNS5_1CILi1EEES8_S8_EEENS6_IJNS7_ILi128EEENS7_ILi160EEENS7_ILi192EEEEEELi192ENS_12float_e4m3_tEfNS_4arch4Sm90ELb0ELb0ELb1ELb1ELb0ELb1ELb0ELb1ELb1ELb1ELb1ELb0EEENS1_21CollectiveEpilogueFwdINS6_IJSA_SC_SB_EEES9_NS_10bfloat16_tESG_Li256ELb1ELb1ELb1ELb1EEENS1_36VarlenDynamicPersistentTileSchedulerILi128ELi160ELi256ELi128ELb1ELb1ELb1ELb0ELb1ELb1EEEEEEEEEvNT_6ParamsE:
        .type           _ZN7cutlass13device_kernelIN5flash11enable_sm90INS1_16FlashAttnFwdSm90INS1_25CollectiveMainloopFwdSm90ILi2EN4cute5tupleIJNS5_1CILi1EEES8_S8_EEENS6_IJNS7_ILi128EEENS7_ILi160EEENS7_ILi192EEEEEELi192ENS_12float_e4m3_tEfNS_4arch4Sm90ELb0ELb0ELb1ELb1ELb0ELb1ELb0ELb1ELb1ELb1ELb1ELb0EEENS1_21CollectiveEpilogueFwdINS6_IJSA_SC_SB_EEES9_NS_10bfloat16_tESG_Li256ELb1ELb1ELb1ELb1EEENS1_36VarlenDynamicPersistentTileSchedulerILi128ELi160ELi256ELi128ELb1ELb1ELb1ELb0ELb1ELb1EEEEEEEEEvNT_6ParamsE,@function
        .size           _ZN7cutlass13device_kernelIN5flash11enable_sm90INS1_16FlashAttnFwdSm90INS1_25CollectiveMainloopFwdSm90ILi2EN4cute5tupleIJNS5_1CILi1EEES8_S8_EEENS6_IJNS7_ILi128EEENS7_ILi160EEENS7_ILi192EEEEEELi192ENS_12float_e4m3_tEfNS_4arch4Sm90ELb0ELb0ELb1ELb1ELb0ELb1ELb0ELb1ELb1ELb1ELb1ELb0EEENS1_21CollectiveEpilogueFwdINS6_IJSA_SC_SB_EEES9_NS_10bfloat16_tESG_Li256ELb1ELb1ELb1ELb1EEENS1_36VarlenDynamicPersistentTileSchedulerILi128ELi160ELi256ELi128ELb1ELb1ELb1ELb0ELb1ELb1EEEEEEEEEvNT_6ParamsE,(.L_x_2928 - _ZN7cutlass13device_kernelIN5flash11enable_sm90INS1_16FlashAttnFwdSm90INS1_25CollectiveMainloopFwdSm90ILi2EN4cute5tupleIJNS5_1CILi1EEES8_S8_EEENS6_IJNS7_ILi128EEENS7_ILi160EEENS7_ILi192EEEEEELi192ENS_12float_e4m3_tEfNS_4arch4Sm90ELb0ELb0ELb1ELb1ELb0ELb1ELb0ELb1ELb1ELb1ELb1ELb0EEENS1_21CollectiveEpilogueFwdINS6_IJSA_SC_SB_EEES9_NS_10bfloat16_tESG_Li256ELb1ELb1ELb1ELb1EEENS1_36VarlenDynamicPersistentTileSchedulerILi128ELi160ELi256ELi128ELb1ELb1ELb1ELb0ELb1ELb1EEEEEEEEEvNT_6ParamsE)
        .other          _ZN7cutlass13device_kernelIN5flash11enable_sm90INS1_16FlashAttnFwdSm90INS1_25CollectiveMainloopFwdSm90ILi2EN4cute5tupleIJNS5_1CILi1EEES8_S8_EEENS6_IJNS7_ILi128EEENS7_ILi160EEENS7_ILi192EEEEEELi192ENS_12float_e4m3_tEfNS_4arch4Sm90ELb0ELb0ELb1ELb1ELb0ELb1ELb0ELb1ELb1ELb1ELb1ELb0EEENS1_21CollectiveEpilogueFwdINS6_IJSA_SC_SB_EEES9_NS_10bfloat16_tESG_Li256ELb1ELb1ELb1ELb1EEENS1_36VarlenDynamicPersistentTileSchedulerILi128ELi160ELi256ELi128ELb1ELb1ELb1ELb0ELb1ELb1EEEEEEEEEvNT_6ParamsE,@"STO_CUDA_ENTRY STV_DEFAULT"
_ZN7cutlass13device_kernelIN5flash11enable_sm90INS1_16FlashAttnFwdSm90INS1_25CollectiveMainloopFwdSm90ILi2EN4cute5tupleIJNS5_1CILi1EEES8_S8_EEENS6_IJNS7_ILi128EEENS7_ILi160EEENS7_ILi192EEEEEELi192ENS_12float_e4m3_tEfNS_4arch4Sm90ELb0ELb0ELb1ELb1ELb0ELb1ELb0ELb1ELb1ELb1ELb1ELb0EEENS1_21CollectiveEpilogueFwdINS6_IJSA_SC_SB_EEES9_NS_10bfloat16_tESG_Li256ELb1ELb1ELb1ELb1EEENS1_36VarlenDynamicPersistentTileSchedulerILi128ELi160ELi256ELi128ELb1ELb1ELb1ELb0ELb1ELb1EEEEEEEEEvNT_6ParamsE:
        /* <DEDUP_REMOVED lines=13> */
[----:B------:R-:W-:Y:S02]  /*00d0*/  UIADD3 UR10, UP2, UR4, 0x570, URZ ;  /* 0x00000570040a7890 */ /* 0x000fe4000ff5e03f */
[----:B------:R-:W-:Y:S02]  /*00e0*/  UIADD3 UR4, UP3, UR4, 0x670, URZ ;  /* 0x0000067004047890 */ /* 0x000fe4000ff7e03f */
[----:B------:R-:W-:-:S02]  /*00f0*/  UIADD3.X UR7, URZ, UR5, URZ, UP0, !UPT ;  /* 0x000000053f077290 */ /* 0x000fc400087fe43f */
[----:B------:R-:W-:Y:S02]  /*0100*/  UIADD3.X UR9, URZ, UR5, URZ, UP1, !UPT ;  /* 0x000000053f097290 */ /* 0x000fe40008ffe43f */
[----:B------:R-:W-:Y:S02]  /*0110*/  UIADD3.X UR11, URZ, UR5, URZ, UP2, !UPT ;  /* 0x000000053f0b7290 */ /* 0x000fe400097fe43f */
[----:B------:R-:W-:-:S03]  /*0120*/  UIADD3.X UR5, URZ, UR5, URZ, UP3, !UPT ;  /* 0x000000053f057290 */ /* 0x000fc60009ffe43f */
[----:B------:R0:W-:Y:S02]  /*0130*/  UTMACCTL.PF [UR6] ;  /* 0x00000000060079b9 */ /* 0x0001e40008040000 */
[----:B------:R0:W-:Y:S02]  /*0140*/  UTMACCTL.PF [UR8] ;  /* 0x00000000080079b9 */ /* 0x0001e40008040000 */
[----:B------:R0:W-:Y:S02]  /*0150*/  UTMACCTL.PF [UR10] ;  /* 0x000000000a0079b9 */ /* 0x0001e40008040000 */
[----:B------:R0:W-:Y:S02]  /*0160*/  UTMACCTL.PF [UR4] ;  /* 0x00000000040079b9 */ /* 0x0001e40008040000 */
[----:B0-----:R-:W-:Y:S01]  /*0170*/  NOP ;  /* 0x0000000000007918 */ /* 0x001fe20000000000 */
.L_x_319:
[----:B------:R-:W-:Y:S05]  /*0180*/  BSYNC B0 ;  /* 0x0000000000007941 */ /* 0x000fea0003800000 */
.L_x_318:
        /* <DEDUP_REMOVED lines=41> */
.L_x_320:
        /* <DEDUP_REMOVED lines=22> */
.L_x_321:
        /* <DEDUP_REMOVED lines=18> */
.L_x_322:
        /* <DEDUP_REMOVED lines=22> */
.L_x_323:
        /* <DEDUP_REMOVED lines=22> */
.L_x_324:
[----:B------:R-:W-:Y:S01]  /*0960*/  PLOP3.LUT P0, PT, PT, PT, UP0, 0x80, 0x0 ;  /* 0x000000000000781c */ /* 0x000fe20003f0f008 */
[----:B------:R-:W-:Y:S01]  /*0970*/  UMOV UR36, 0x1 ;  /* 0x0000000100247882 */ /* 0x000fe20000000000 */
[----:B------:R-:W-:Y:S01]  /*0980*/  NOP ;  /* 0x0000000000007918 */ /* 0x000fe20000000000 */
[----:B------:R-:W-:Y:S01]  /*0990*/  USEL UR36, UR36, 0x2, !UP0 ;  /* 0x0000000224247887 */ /* 0x000fe2000c000000 */
[----:B------:R-:W-:Y:S01]  /*09a0*/  BSSY B8, `(.L_x_325) ;  /* 0x0002d5b000087945 */ /* 0x000fe20003800000 */
[----:B------:R-:W-:Y:S01]  /*09b0*/  ULDC.64 UR54, c[0x0][0x208] ;  /* 0x0000820000367ab9 */ /* 0x000fe20000000a00 */
[----:B012-4-:R-:W-:Y:S07]  /*09c0*/  BAR.SYNC.DEFER_BLOCKING 0x0 ;  /* 0x0000000000007b1d */ /* 0x017fee0000010000 */
[----:B------:R-:W-:Y:S05]  /*09d0*/  @!P0 BRA `(.L_x_326) ;  /* 0x0000025800ec8947 */ /* 0x000fea0003800000 */
.L_x_327:
[----:B------:R-:W-:-:S08]  /*09e0*/  NOP ;  /* 0x0000000000007918 */ /* 0x000fd00000000000 */
[----:B------:R-:W0:Y:S02]  /*09f0*/  USETMAXREG.TRY_ALLOC.CTAPOOL UP0, 0xf0 ;  /* 0x000000f0000079c8 */ /* 0x000e240008000600 */
[----:B0-----:R-:W-:-:S13]  /*0a00*/  PLOP3.LUT P0, PT, PT, PT, UP0, 0x80, 0x0 ;  /* 0x000000000000781c */ /* 0x001fda0003f0f008 */
[----:B------:R-:W-:Y:S05]  /*0a10*/  @!P0 BRA `(.L_x_327) ;  /* 0xfffffffc00f08947 */ /* 0x000fea000383ffff */
[----:B------:R-:W2:Y:S01]  /*0a20*/  LDL.LU R0, [R1+0x10] ;  /* 0x0000100001007983 */ /* 0x000ea20000300800 */
[----:B------:R-:W0:Y:S01]  /*0a30*/  S2R R2, SR_TID.X ;  /* 0x0000000000027919 */ /* 0x000e220000002100 */
[----:B------:R-:W1:Y:S01]  /*0a40*/  S2UR UR42, SR_CgaCtaId ;  /* 0x00000000002a79c3 */ /* 0x000e620000008800 */
[----:B------:R-:W-:Y:S01]  /*0a50*/  UMOV UR4, 0x400 ;  /* 0x0000040000047882 */ /* 0x000fe20000000000 */
[----:B0-----:R-:W-:-:S06]  /*0a60*/  SHF.R.U32.HI R2, RZ, 0x7, R2 ;  /* 0x00000007ff027819 */ /* 0x001fcc0000011602 */
[----:B------:R-:W-:Y:S06]  /*0a70*/  BAR.ARV 0x8, 0x180 ;  /* 0x0206000000007b1d */ /* 0x000fec0000002000 */
[----:B------:R-:W-:-:S13]  /*0a80*/  ISETP.NE.AND P0, PT, R2, 0x1, PT ;  /* 0x000000010200780c */ /* 0x000fda0003f05270 */
[----:B------:R-:W-:Y:S08]  /*0a90*/  @!P0 BAR.ARV 0x9, 0x100 ;  /* 0x0244000000008b1d */ /* 0x000ff00000002000 */
[----:B------:R-:W-:Y:S01]  /*0aa0*/  BAR.SYNC.DEFER_BLOCKING 0x5, 0x180 ;  /* 0x0146000000007b1d */ /* 0x000fe20000010000 */
[----:B-1----:R-:W-:-:S06]  /*0ab0*/  ULEA UR4, UR42, UR4, 0x18 ;  /* 0x000000042a047291 */ /* 0x002fcc000f8ec03f */
[----:B------:R-:W-:Y:S01]  /*0ac0*/  IMAD.U32 R16, RZ, RZ, UR4 ;  /* 0x00000004ff107e24 */ /* 0x000fe2000f8e00ff */
[----:B------:R-:W-:-:S04]  /*0ad0*/  ULDC UR4, c[0x0][0xc3c] ;  /* 0x00030f0000047ab9 */ /* 0x000fc80000000800 */
[----:B------:R-:W0:Y:S01]  /*0ae0*/  LDS.128 R148, [R16+0x334d0] ;  /* 0x0334d00010947984 */ /* 0x000e220000000c00 */
[----:B------:R-:W-:Y:S06]  /*0af0*/  BAR.ARV 0x4, 0x180 ;  /* 0x0106000000007b1d */ /* 0x000fec0000002000 */
[----:B--2---:R-:W-:-:S04]  /*0b00*/  LOP3.LUT R0, R0, 0xffffffef, RZ, 0xc0, !PT ;  /* 0xffffffef00007812 */ /* 0x004fc800078ec0ff */
[----:B------:R-:W-:-:S05]  /*0b10*/  @P0 LOP3.LUT R0, R0, 0x10, RZ, 0xfc, !PT ;  /* 0x0000001000000812 */ /* 0x000fca00078efcff */
[----:B------:R1:W-:Y:S01]  /*0b20*/  STL [R1+0x10], R0 ;  /* 0x0000100001007387 */ /* 0x0003e20000100800 */
[----:B0-----:R-:W-:-:S13]  /*0b30*/  ISETP.GE.AND P0, PT, R151, UR4, PT ;  /* 0x0000000497007c0c */ /* 0x001fda000bf06270 */
[----:B-1----:R-:W-:Y:S05]  /*0b40*/  @P0 BRA `(.L_x_328) ;  /* 0x000002d400000947 */ /* 0x002fea0003800000 */
[----:B------:R-:W0:Y:S01]  /*0b50*/  S2R R0, SR_TID.X ;  /* 0x0000000000007919 */ /* 0x000e220000002100 */
[----:B------:R-:W-:Y:S01]  /*0b60*/  R2UR UR52, R16 ;  /* 0x00000000103472ca */ /* 0x000fe200000e0000 */
[----:B------:R-:W-:Y:S01]  /*0b70*/  IMAD.MOV.U32 R221, RZ, RZ, RZ ;  /* 0x000000ffffdd7224 */ /* 0x000fe200078e00ff */
[----:B------:R-:W-:Y:S01]  /*0b80*/  MOV R152, RZ ;  /* 0x000000ff00987202 */ /* 0x000fe20000000f00 */
[----:B------:R-:W-:Y:S01]  /*0b90*/  IMAD.MOV.U32 R230, RZ, RZ, RZ ;  /* 0x000000ffffe67224 */ /* 0x000fe200078e00ff */
[----:B------:R-:W-:Y:S01]  /*0ba0*/  ULOP3.LUT UR53, UR36, 0x1, URZ, 0xfc, !UPT ;  /* 0x0000000124357892 */ /* 0x000fe2000f8efc3f */
[----:B------:R-:W-:-:S08]  /*0bb0*/  UMOV UR43, URZ ;  /* 0x0000003f002b7c82 */ /* 0x000fd00008000000 */
[----:B------:R-:W-:Y:S01]  /*0bc0*/  UIADD3 UR52, UR52, 0x1e200, URZ ;  /* 0x0001e20034347890 */ /* 0x000fe2000fffe03f */
[----:B0-----:R-:W-:-:S05]  /*0bd0*/  VIADD R0, R0, 0xffffff80 ;  /* 0xffffff8000007836 */ /* 0x001fca0000000000 */
[----:B------:R-:W-:Y:S02]  /*0be0*/  SHF.R.S32.HI R3, RZ, 0x1f, R0 ;  /* 0x0000001fff037819 */ /* 0x000fe40000011400 */
[-C--:B------:R-:W-:Y:S02]  /*0bf0*/  LEA.HI R9, R0, R0.reuse, RZ, 0x1 ;  /* 0x0000000000097211 */ /* 0x080fe400078f08ff */
[CC--:B------:R-:W-:Y:S02]  /*0c00*/  LEA.HI R5, R3.reuse, R0.reuse, RZ, 0x5 ;  /* 0x0000000003057211 */ /* 0x0c0fe400078f28ff */
[CC--:B------:R-:W-:Y:S02]  /*0c10*/  LEA.HI R4, R3.reuse, R0.reuse, RZ, 0x4 ;  /* 0x0000000003047211 */ /* 0x0c0fe400078f20ff */
[-C--:B------:R-:W-:Y:S01]  /*0c20*/  LEA.HI R2, R3, R0.reuse, RZ, 0x7 ;  /* 0x0000000003027211 */ /* 0x080fe200078f38ff */
[----:B------:R-:W-:Y:S01]  /*0c30*/  IMAD.SHL.U32 R5, R5, 0x20, RZ ;  /* 0x0000002005057824 */ /* 0x000fe200078e00ff */
[----:B------:R-:W-:-:S02]  /*0c40*/  LEA.HI R8, R3, R0, RZ, 0x2 ;  /* 0x0000000003087211 */ /* 0x000fc400078f10ff */
[----:B------:R-:W-:Y:S02]  /*0c50*/  LOP3.LUT R3, R4, 0x3fffff0, RZ, 0xc0, !PT ;  /* 0x03fffff004037812 */ /* 0x000fe400078ec0ff */
[----:B------:R-:W-:Y:S02]  /*0c60*/  LOP3.LUT R7, R9, 0xfffffffe, RZ, 0xc0, !PT ;  /* 0xfffffffe09077812 */ /* 0x000fe400078ec0ff */
[----:B------:R-:W-:Y:S01]  /*0c70*/  LOP3.LUT R6, R5, 0xfffffc00, RZ, 0xc0, !PT ;  /* 0xfffffc0005067812 */ /* 0x000fe200078ec0ff */
[----:B------:R-:W-:Y:S01]  /*0c80*/  IMAD.IADD R3, R0, 0x1, -R3 ;  /* 0x0000000100037824 */ /* 0x000fe200078e0a03 */
[----:B------:R-:W-:Y:S02]  /*0c90*/  LOP3.LUT R11, R2, 0xffffff80, RZ, 0xc0, !PT ;  /* 0xffffff80020b7812 */ /* 0x000fe400078ec0ff */
[----:B------:R-:W-:Y:S02]  /*0ca0*/  LOP3.LUT R13, R8, 0xfffffffc, RZ, 0xc0, !PT ;  /* 0xfffffffc080d7812 */ /* 0x000fe400078ec0ff */
[----:B------:R-:W-:Y:S01]  /*0cb0*/  SHF.R.S32.HI R220, RZ, 0x1, R9 ;  /* 0x00000001ffdc7819 */ /* 0x000fe20000011409 */
[C---:B------:R-:W-:Y:S01]  /*0cc0*/  IMAD.IADD R15, R0.reuse, 0x1, -R11 ;  /* 0x00000001000f7824 */ /* 0x040fe200078e0a0b */
[----:B------:R-:W-:Y:S01]  /*0cd0*/  SHF.R.S32.HI R5, RZ, 0x4, R4 ;  /* 0x00000004ff057819 */ /* 0x000fe20000011404 */
[C---:B------:R-:W-:Y:S01]  /*0ce0*/  IMAD.IADD R13, R0.reuse, 0x1, -R13 ;  /* 0x00000001000d7824 */ /* 0x040fe200078e0a0d */
[----:B------:R-:W-:Y:S01]  /*0cf0*/  IADD3 R18, R0, -R7, RZ ;  /* 0x8000000700127210 */ /* 0x000fe20007ffe0ff */
[----:B------:R-:W-:Y:S01]  /*0d00*/  IMAD R7, R3, 0x40, R6 ;  /* 0x0000004003077824 */ /* 0x000fe200078e0206 */
[----:B------:R-:W-:Y:S01]  /*0d10*/  SHF.R.S32.HI R3, RZ, 0x7, R2 ;  /* 0x00000007ff037819 */ /* 0x000fe20000011402 */
[----:B------:R-:W-:Y:S01]  /*0d20*/  STL [R1+0x78], R15 ;  /* 0x0000780f01007387 */ /* 0x000fe20000100800 */
[----:B------:R-:W-:Y:S01]  /*0d30*/  LEA.HI R9, R9, R220, RZ, 0x1 ;  /* 0x000000dc09097211 */ /* 0x000fe200078f08ff */
[----:B------:R-:W-:Y:S01]  /*0d40*/  IMAD.SHL.U32 R22, R18, 0x8, RZ ;  /* 0x0000000812167824 */ /* 0x000fe200078e00ff */
[----:B------:R-:W-:Y:S01]  /*0d50*/  LEA.HI R4, R4, R5, RZ, 0x1 ;  /* 0x0000000504047211 */ /* 0x000fe200078f08ff */
[----:B------:R-:W-:Y:S01]  /*0d60*/  VIADD R17, R220, 0x80 ;  /* 0x00000080dc117836 */ /* 0x000fe20000000000 */
[--C-:B------:R-:W-:Y:S01]  /*0d70*/  SHF.R.S32.HI R0, RZ, 0x2, R8.reuse ;  /* 0x00000002ff007819 */ /* 0x100fe20000011408 */
[----:B------:R-:W-:Y:S01]  /*0d80*/  VIADD R223, R22, 0x20 ;  /* 0x0000002016df7836 */ /* 0x000fe20000000000 */
[----:B------:R-:W-:Y:S01]  /*0d90*/  SHF.R.S32.HI R11, RZ, 0x1f, R8 ;  /* 0x0000001fff0b7819 */ /* 0x000fe20000011408 */
[----:B------:R-:W-:Y:S01]  /*0da0*/  IMAD.SHL.U32 R18, R18, 0x10, RZ ;  /* 0x0000001012127824 */ /* 0x000fe200078e00ff */
[----:B------:R-:W-:Y:S01]  /*0db0*/  LEA.HI R2, R2, R3, RZ, 0x1 ;  /* 0x0000000302027211 */ /* 0x000fe200078f08ff */
[C---:B------:R-:W-:Y:S01]  /*0dc0*/  VIADD R224, R22.reuse, 0x10 ;  /* 0x0000001016e07836 */ /* 0x040fe20000000000 */
[----:B------:R-:W-:Y:S01]  /*0dd0*/  LOP3.LUT R9, R9, 0x3fffffe, RZ, 0xc0, !PT ;  /* 0x03fffffe09097812 */ /* 0x000fe200078ec0ff */
[----:B------:R-:W-:Y:S01]  /*0de0*/  VIADD R225, R22, 0x30 ;  /* 0x0000003016e17836 */ /* 0x000fe20000000000 */
[----:B------:R-:W-:Y:S01]  /*0df0*/  LOP3.LUT R4, R4, 0x1ffffffe, RZ, 0xc0, !PT ;  /* 0x1ffffffe04047812 */ /* 0x000fe200078ec0ff */
[----:B------:R-:W-:Y:S01]  /*0e00*/  VIADD R226, R22, 0x50 ;  /* 0x0000005016e27836 */ /* 0x000fe20000000000 */
[----:B------:R-:W-:-:S02]  /*0e10*/  LEA.HI R11, R11, R0, RZ, 0x2 ;  /* 0x000000000b0b7211 */ /* 0x000fc400078f10ff */
[----:B------:R-:W-:Y:S01]  /*0e20*/  LOP3.LUT R6, R2, 0x3fffffe, RZ, 0xc0, !PT ;  /* 0x03fffffe02067812 */ /* 0x000fe200078ec0ff */
[----:B------:R-:W-:Y:S01]  /*0e30*/  IMAD.IADD R2, R220, 0x1, -R9 ;  /* 0x00000001dc027824 */ /* 0x000fe200078e0a09 */
[----:B------:R-:W-:Y:S02]  /*0e40*/  IADD3 R4, R5, -R4, RZ ;  /* 0x8000000405047210 */ /* 0x000fe40007ffe0ff */
[----:B------:R-:W-:Y:S01]  /*0e50*/  LOP3.LUT R11, R11, 0xfffffffc, RZ, 0xc0, !PT ;  /* 0xfffffffc0b0b7812 */ /* 0x000fe200078ec0ff */
[----:B------:R-:W-:Y:S01]  /*0e60*/  IMAD R229, R5, 0x8, R2 ;  /* 0x0000000805e57824 */ /* 0x000fe200078e0202 */
[----:B------:R-:W-:Y:S01]  /*0e70*/  IADD3 R222, R22, 0x40, RZ ;  /* 0x0000004016de7810 */ /* 0x000fe20007ffe0ff */
[----:B------:R-:W-:Y:S02]  /*0e80*/  IMAD R2, R4, 0x8, R7 ;  /* 0x0000000804027824 */ /* 0x000fe400078e0207 */
[----:B------:R-:W-:Y:S01]  /*0e90*/  IMAD.IADD R11, R0, 0x1, -R11 ;  /* 0x00000001000b7824 */ /* 0x000fe200078e0a0b */
[----:B------:R-:W-:Y:S01]  /*0ea0*/  SHF.R.S32.HI R0, RZ, 0x1f, R15 ;  /* 0x0000001fff007819 */ /* 0x000fe2000001140f */
[----:B------:R-:W-:Y:S01]  /*0eb0*/  IMAD.IADD R6, R3, 0x1, -R6 ;  /* 0x0000000103067824 */ /* 0x000fe200078e0a06 */
[----:B------:R-:W-:Y:S01]  /*0ec0*/  LEA.HI R3, R13, R13, RZ, 0x1 ;  /* 0x0000000d0d037211 */ /* 0x000fe200078f08ff */
[----:B------:R0:W-:Y:S01]  /*0ed0*/  STL [R1+0xdc], R2 ;  /* 0x0000dc0201007387 */ /* 0x0001e20000100800 */
[C---:B------:R-:W-:Y:S01]  /*0ee0*/  IMAD.IADD R5, R22.reuse, 0x1, R223 ;  /* 0x0000000116057824 */ /* 0x040fe200078e02df */
[----:B------:R-:W-:Y:S01]  /*0ef0*/  SHF.L.U32 R11, R11, 0x7, RZ ;  /* 0x000000070b0b7819 */ /* 0x000fe200000006ff */
[----:B------:R-:W-:Y:S01]  /*0f00*/  IMAD.IADD R7, R22, 0x1, R222 ;  /* 0x0000000116077824 */ /* 0x000fe200078e02de */
[----:B------:R-:W-:Y:S01]  /*0f10*/  LOP3.LUT R8, R3, 0x1ffffffe, RZ, 0xc0, !PT ;  /* 0x1ffffffe03087812 */ /* 0x000fe200078ec0ff */
[----:B------:R-:W-:Y:S01]  /*0f20*/  IMAD.SHL.U32 R229, R229, 0x40, RZ ;  /* 0x00000040e5e57824 */ /* 0x000fe200078e00ff */
[----:B------:R-:W-:-:S02]  /*0f30*/  SHF.R.S32.HI R10, RZ, 0x1f, R5 ;  /* 0x0000001fff0a7819 */ /* 0x000fc40000011405 */
[----:B------:R-:W-:Y:S01]  /*0f40*/  SHF.R.S32.HI R14, RZ, 0x1f, R7 ;  /* 0x0000001fff0e7819 */ /* 0x000fe20000011407 */
[----:B------:R-:W-:Y:S01]  /*0f50*/  IMAD.IADD R8, R13, 0x1, -R8 ;  /* 0x000000010d087824 */ /* 0x000fe200078e0a08 */
[CC--:B0-----:R-:W-:Y:S02]  /*0f60*/  LEA.HI R2, R0.reuse, R15.reuse, RZ, 0x2 ;  /* 0x0000000f00027211 */ /* 0x0c1fe400078f10ff */
[----:B------:R-:W-:Y:S02]  /*0f70*/  LEA.HI R0, R0, R15, RZ, 0x5 ;  /* 0x0000000f00007211 */ /* 0x000fe400078f28ff */
[--C-:B------:R-:W-:Y:S02]  /*0f80*/  SHF.R.S32.HI R3, RZ, 0x2, R2.reuse ;  /* 0x00000002ff037819 */ /* 0x100fe40000011402 */
[----:B------:R-:W-:Y:S02]  /*0f90*/  SHF.R.S32.HI R4, RZ, 0x1f, R2 ;  /* 0x0000001fff047819 */ /* 0x000fe40000011402 */
[----:B------:R-:W-:-:S02]  /*0fa0*/  LOP3.LUT R2, R2, 0x7ffffffc, RZ, 0xc0, !PT ;  /* 0x7ffffffc02027812 */ /* 0x000fc400078ec0ff */
[----:B------:R-:W-:Y:S02]  /*0fb0*/  LEA.HI R4, R4, R3, RZ, 0x3 ;  /* 0x0000000304047211 */ /* 0x000fe400078f18ff */
[----:B------:R-:W-:Y:S01]  /*0fc0*/  SHF.R.S32.HI R0, RZ, 0x5, R0 ;  /* 0x00000005ff007819 */ /* 0x000fe20000011400 */
[----:B------:R-:W-:Y:S01]  /*0fd0*/  IMAD.IADD R2, R15, 0x1, -R2 ;  /* 0x000000010f027824 */ /* 0x000fe200078e0a02 */
[----:B------:R-:W-:Y:S02]  /*0fe0*/  LOP3.LUT R4, R4, 0xfffffff8, RZ, 0xc0, !PT ;  /* 0xfffffff804047812 */ /* 0x000fe400078ec0ff */
[-C--:B------:R-:W-:Y:S01]  /*0ff0*/  LEA.HI R12, R10, R5.reuse, RZ, 0x4 ;  /* 0x000000050a0c7211 */ /* 0x080fe200078f20ff */
[----:B------:R-:W-:Y:S01]  /*1000*/  IMAD.SHL.U32 R34, R2, 0x2, RZ ;  /* 0x0000000202227824 */ /* 0x000fe200078e00ff */
[----:B------:R-:W-:Y:S01]  /*1010*/  LEA.HI R9, R10, R5, RZ, 0x6 ;  /* 0x000000050a097211 */ /* 0x000fe200078f30ff */
[----:B------:R-:W-:Y:S01]  /*1020*/  IMAD.IADD R3, R3, 0x1, -R4 ;  /* 0x0000000103037824 */ /* 0x000fe200078e0a04 */
[----:B------:R-:W-:Y:S01]  /*1030*/  SHF.R.S32.HI R5, RZ, 0x1f, R17 ;  /* 0x0000001fff057819 */ /* 0x000fe20000011411 */
[----:B------:R-:W-:Y:S01]  /*1040*/  VIADD R33, R34, 0x8 ;  /* 0x0000000822217836 */ /* 0x000fe20000000000 */
[-C--:B------:R-:W-:Y:S01]  /*1050*/  LEA.HI R10, R14, R7.reuse, RZ, 0x4 ;  /* 0x000000070e0a7211 */ /* 0x080fe200078f20ff */
[----:B------:R-:W-:Y:S01]  /*1060*/  IMAD R3, R0, 0x10, R3 ;  /* 0x0000001000037824 */ /* 0x000fe200078e0203 */
[----:B------:R-:W-:Y:S01]  /*1070*/  LEA.HI R14, R14, R7, RZ, 0x6 ;  /* 0x000000070e0e7211 */ /* 0x000fe200078f30ff */
[----:B------:R-:W-:Y:S01]  /*1080*/  VIADD R32, R34, 0x10 ;  /* 0x0000001022207836 */ /* 0x000fe20000000000 */
[-C--:B------:R-:W-:Y:S01]  /*1090*/  LEA.HI R7, R5, R17.reuse, RZ, 0x3 ;  /* 0x0000001105077211 */ /* 0x080fe200078f18ff */
[----:B------:R-:W-:Y:S01]  /*10a0*/  IMAD R6, R6, 0x40, R3 ;  /* 0x0000004006067824 */ /* 0x000fe200078e0203 */
[----:B------:R-:W-:Y:S01]  /*10b0*/  LOP3.LUT R227, R11, 0x180, RZ, 0xc0, !PT ;  /* 0x000001800be37812 */ /* 0x000fe200078ec0ff */
[C---:B------:R-:W-:Y:S01]  /*10c0*/  VIADD R31, R34.reuse, 0x18 ;  /* 0x00000018221f7836 */ /* 0x040fe20000000000 */
[----:B------:R-:W-:Y:S01]  /*10d0*/  LEA.HI R4, R17, R17, RZ, 0x1 ;  /* 0x0000001111047211 */ /* 0x000fe200078f08ff */
[C---:B------:R-:W-:Y:S01]  /*10e0*/  VIADD R30, R34.reuse, 0x20 ;  /* 0x00000020221e7836 */ /* 0x040fe20000000000 */
[----:B------:R-:W-:Y:S01]  /*10f0*/  STL [R1+0xd4], R6 ;  /* 0x0000d40601007387 */ /* 0x000fe20000100800 */
[----:B------:R-:W-:Y:S01]  /*1100*/  IMAD.SHL.U32 R7, R7, 0x40, RZ ;  /* 0x0000004007077824 */ /* 0x000fe200078e00ff */
[----:B------:R-:W-:Y:S01]  /*1110*/  SHF.R.U32.HI R228, RZ, 0x3, R227 ;  /* 0x00000003ffe47819 */ /* 0x000fe200000116e3 */
[----:B------:R-:W-:Y:S01]  /*1120*/  VIADD R28, R34, 0x30 ;  /* 0x00000030221c7836 */ /* 0x000fe20000000000 */
[----:B------:R-:W-:Y:S01]  /*1130*/  SHF.L.U32 R14, R14, 0x7, RZ ;  /* 0x000000070e0e7819 */ /* 0x000fe200000006ff */
[----:B------:R-:W-:Y:S01]  /*1140*/  STL [R1], R34 ;  /* 0x0000002201007387 */ /* 0x000fe20000100800 */
[----:B------:R-:W-:Y:S01]  /*1150*/  LOP3.LUT R11, R227, 0x30, R10, 0xf8, !PT ;  /* 0x00000030e30b7812 */ /* 0x000fe200078ef80a */
[C---:B------:R-:W-:Y:S01]  /*1160*/  VIADD R27, R34.reuse, 0x38 ;  /* 0x00000038221b7836 */ /* 0x040fe20000000000 */
[----:B------:R-:W-:Y:S01]  /*1170*/  IADD3 R29, R34, 0x28, RZ ;  /* 0x00000028221d7810 */ /* 0x000fe20007ffe0ff */
[----:B------:R-:W-:Y:S01]  /*1180*/  STL [R1+0x74], R33 ;  /* 0x0000742101007387 */ /* 0x000fe20000100800 */
[----:B------:R-:W-:Y:S01]  /*1190*/  LOP3.LUT R5, R4, 0x3fffffe, RZ, 0xc0, !PT ;  /* 0x03fffffe04057812 */ /* 0x000fe200078ec0ff */
[----:B------:R-:W-:Y:S01]  /*11a0*/  VIADD R26, R34, 0x40 ;  /* 0x00000040221a7836 */ /* 0x000fe20000000000 */
[----:B------:R-:W-:Y:S01]  /*11b0*/  LOP3.LUT R14, R14, 0xffffe000, RZ, 0xc0, !PT ;  /* 0xffffe0000e0e7812 */ /* 0x000fe200078ec0ff */
[----:B------:R-:W-:Y:S01]  /*11c0*/  STL [R1+0x70], R32 ;  /* 0x0000702001007387 */ /* 0x000fe20000100800 */
[-C--:B------:R-:W-:Y:S01]  /*11d0*/  LOP3.LUT R11, R11, R228.reuse, RZ, 0x3c, !PT ;  /* 0x000000e40b0b7212 */ /* 0x080fe200078e3cff */
[C---:B------:R-:W-:Y:S01]  /*11e0*/  VIADD R25, R34.reuse, 0x48 ;  /* 0x0000004822197836 */ /* 0x040fe20000000000 */
[----:B------:R-:W-:Y:S01]  /*11f0*/  LOP3.LUT R232, R7, 0xfffffe00, RZ, 0xc0, !PT ;  /* 0xfffffe0007e87812 */ /* 0x000fe200078ec0ff */
[----:B------:R-:W-:Y:S01]  /*1200*/  STL [R1+0x6c], R31 ;  /* 0x00006c1f01007387 */ /* 0x000fe20000100800 */
[C---:B------:R-:W-:Y:S01]  /*1210*/  VIADD R24, R34.reuse, 0x50 ;  /* 0x0000005022187836 */ /* 0x040fe20000000000 */
[C---:B------:R-:W-:Y:S01]  /*1220*/  IADD3 R21, R34.reuse, 0x58, RZ ;  /* 0x0000005822157810 */ /* 0x040fe20007ffe0ff */
[----:B------:R-:W-:Y:S01]  /*1230*/  IMAD.IADD R5, R17, 0x1, -R5 ;  /* 0x0000000111057824 */ /* 0x000fe200078e0a05 */
[----:B------:R-:W-:Y:S01]  /*1240*/  STL [R1+0x68], R30 ;  /* 0x0000681e01007387 */ /* 0x000fe20000100800 */
[----:B------:R-:W-:Y:S01]  /*1250*/  IMAD.SHL.U32 R9, R9, 0x80, RZ ;  /* 0x0000008009097824 */ /* 0x000fe200078e00ff */
[----:B------:R-:W-:Y:S01]  /*1260*/  LOP3.LUT R7, R227, 0x30, R12, 0xf8, !PT ;  /* 0x00000030e3077812 */ /* 0x000fe200078ef80c */
[C---:B------:R-:W-:Y:S01]  /*1270*/  VIADD R20, R34.reuse, 0x60 ;  /* 0x0000006022147836 */ /* 0x040fe20000000000 */
[----:B------:R-:W-:Y:S01]  /*1280*/  STL [R1+0x64], R29 ;  /* 0x0000641d01007387 */ /* 0x000fe20000100800 */
[-C--:B------:R-:W-:Y:S01]  /*1290*/  IADD3 R11, R11, R229.reuse, R14 ;  /* 0x000000e50b0b7210 */ /* 0x080fe20007ffe00e */
[C---:B------:R-:W-:Y:S01]  /*12a0*/  VIADD R15, R34.reuse, 0x68 ;  /* 0x00000068220f7836 */ /* 0x040fe20000000000 */
[----:B------:R-:W-:Y:S01]  /*12b0*/  LOP3.LUT R0, R9, 0xffffe000, RZ, 0xc0, !PT ;  /* 0xffffe00009007812 */ /* 0x000fe200078ec0ff */
[----:B------:R-:W-:Y:S01]  /*12c0*/  STL [R1+0x60], R28 ;  /* 0x0000601c01007387 */ /* 0x000fe20000100800 */
[C---:B------:R-:W-:Y:S01]  /*12d0*/  VIADD R14, R34.reuse, 0x70 ;  /* 0x00000070220e7836 */ /* 0x040fe20000000000 */
[-C--:B------:R-:W-:Y:S01]  /*12e0*/  LOP3.LUT R7, R7, R228.reuse, RZ, 0x3c, !PT ;  /* 0x000000e407077212 */ /* 0x080fe200078e3cff */
[----:B------:R-:W-:Y:S01]  /*12f0*/  IMAD R232, R5, 0x40, R232 ;  /* 0x0000004005e87824 */ /* 0x000fe200078e02e8 */
[----:B------:R-:W-:Y:S01]  /*1300*/  STL [R1+0x5c], R27 ;  /* 0x00005c1b01007387 */ /* 0x000fe20000100800 */
[C---:B------:R-:W-:Y:S01]  /*1310*/  VIADD R13, R34.reuse, 0x78 ;  /* 0x00000078220d7836 */ /* 0x040fe20000000000 */
[----:B------:R-:W-:Y:S01]  /*1320*/  LOP3.LUT R5, R227, 0x30, R18, 0xf8, !PT ;  /* 0x00000030e3057812 */ /* 0x000fe200078ef812 */
[C---:B------:R-:W-:Y:S01]  /*1330*/  VIADD R12, R34.reuse, 0x80 ;  /* 0x00000080220c7836 */ /* 0x040fe20000000000 */
[----:B------:R-:W-:Y:S01]  /*1340*/  STL [R1+0x58], R26 ;  /* 0x0000581a01007387 */ /* 0x000fe20000100800 */
[C---:B------:R-:W-:Y:S01]  /*1350*/  IADD3 R10, R34.reuse, 0x88, RZ ;  /* 0x00000088220a7810 */ /* 0x040fe20007ffe0ff */
[C---:B------:R-:W-:Y:S01]  /*1360*/  VIADD R2, R34.reuse, 0xa0 ;  /* 0x000000a022027836 */ /* 0x040fe20000000000 */
[----:B------:R-:W-:Y:S01]  /*1370*/  SHF.R.S32.HI R4, RZ, 0x1, R4 ;  /* 0x00000001ff047819 */ /* 0x000fe20000011404 */
[----:B------:R-:W-:Y:S01]  /*1380*/  STL [R1+0x54], R25 ;  /* 0x0000541901007387 */ /* 0x000fe20000100800 */
[-C--:B------:R-:W-:Y:S01]  /*1390*/  LOP3.LUT R5, R5, R228.reuse, RZ, 0x3c, !PT ;  /* 0x000000e405057212 */ /* 0x080fe200078e3cff */
[C---:B------:R-:W-:Y:S01]  /*13a0*/  VIADD R9, R34.reuse, 0x90 ;  /* 0x0000009022097836 */ /* 0x040fe20000000000 */
[----:B------:R-:W-:Y:S01]  /*13b0*/  IADD3 R7, R7, R229, R0 ;  /* 0x000000e507077210 */ /* 0x000fe20007ffe000 */
[----:B------:R-:W-:Y:S01]  /*13c0*/  STL [R1+0x50], R24 ;  /* 0x0000501801007387 */ /* 0x000fe20000100800 */
[----:B------:R-:W-:Y:S01]  /*13d0*/  SHF.R.S32.HI R0, RZ, 0x1f, R220 ;  /* 0x0000001fff007819 */ /* 0x000fe200000114dc */
[----:B------:R-:W-:Y:S01]  /*13e0*/  VIADD R0, R34, 0x98 ;  /* 0x0000009822007836 */ /* 0x000fe20000000000 */
[----:B------:R-:W-:Y:S01]  /*13f0*/  SHF.L.U32 R4, R4, 0x7, RZ ;  /* 0x0000000704047819 */ /* 0x000fe200000006ff */
[----:B------:R-:W-:Y:S01]  /*1400*/  STL [R1+0x4c], R21 ;  /* 0x00004c1501007387 */ /* 0x000fe20000100800 */
[----:B------:R-:W-:Y:S01]  /*1410*/  LOP3.LUT R3, R227, 0x10, R18, 0xf8, !PT ;  /* 0x00000010e3037812 */ /* 0x000fe200078ef812 */
[----:B------:R-:W-:Y:S01]  /*1420*/  IMAD.MOV.U32 R17, RZ, RZ, RZ ;  /* 0x000000ffff117224 */ /* 0x000fe200078e00ff */
[----:B------:R-:W-:Y:S01]  /*1430*/  LOP3.LUT R231, R4, 0x180, RZ, 0xc0, !PT ;  /* 0x0000018004e77812 */ /* 0x000fe200078ec0ff */
[----:B------:R-:W-:Y:S01]  /*1440*/  STL [R1+0x48], R20 ;  /* 0x0000481401007387 */ /* 0x000fe20000100800 */
[----:B------:R-:W-:-:S02]  /*1450*/  LOP3.LUT R236, R3, R228, RZ, 0x3c, !PT ;  /* 0x000000e403ec7212 */ /* 0x000fc400078e3cff */
[----:B------:R-:W-:Y:S01]  /*1460*/  SHF.R.S32.HI R4, RZ, 0x1f, R33 ;  /* 0x0000001fff047819 */ /* 0x000fe20000011421 */
[----:B------:R-:W-:Y:S01]  /*1470*/  STL [R1+0x44], R15 ;  /* 0x0000440f01007387 */ /* 0x000fe20000100800 */
[----:B------:R-:W-:Y:S01]  /*1480*/  SHF.R.S32.HI R3, RZ, 0x1f, R32 ;  /* 0x0000001fff037819 */ /* 0x000fe20000011420 */
[----:B------:R-:W-:Y:S02]  /*1490*/  IMAD.IADD R236, R229, 0x1, R236 ;  /* 0x00000001e5ec7824 */ /* 0x000fe400078e02ec */
[----:B------:R-:W-:Y:S04]  /*14a0*/  STL [R1+0x40], R14 ;  /* 0x0000400e01007387 */ /* 0x000fe80000100800 */
[----:B------:R-:W-:Y:S04]  /*14b0*/  STL [R1+0x3c], R13 ;  /* 0x00003c0d01007387 */ /* 0x000fe80000100800 */
[----:B------:R-:W-:Y:S04]  /*14c0*/  STL [R1+0x38], R12 ;  /* 0x0000380c01007387 */ /* 0x000fe80000100800 */
[----:B------:R-:W-:Y:S04]  /*14d0*/  STL [R1+0x34], R10 ;  /* 0x0000340a01007387 */ /* 0x000fe80000100800 */
[----:B------:R0:W-:Y:S04]  /*14e0*/  STL [R1+0x1c], R2 ;  /* 0x00001c0201007387 */ /* 0x0001e80000100800 */
[----:B------:R-:W-:Y:S04]  /*14f0*/  STL [R1+0x30], R9 ;  /* 0x0000300901007387 */ /* 0x000fe80000100800 */
[----:B------:R1:W-:Y:S01]  /*1500*/  STL [R1+0x2c], R0 ;  /* 0x00002c0001007387 */ /* 0x0003e20000100800 */
[----:B0-----:R-:W-:-:S05]  /*1510*/  IADD3 R2, R16, R229, R5 ;  /* 0x000000e510027210 */ /* 0x001fca0007ffe005 */
[----:B------:R0:W-:Y:S01]  /*1520*/  STL [R1+0xd0], R2 ;  /* 0x0000d00201007387 */ /* 0x0001e20000100800 */
[----:B-1----:R-:W-:-:S03]  /*1530*/  SHF.R.S32.HI R0, RZ, 0x1f, R0 ;  /* 0x0000001fff007819 */ /* 0x002fc60000011400 */
[----:B------:R1:W-:Y:S04]  /*1540*/  STL [R1+0xc4], R4 ;  /* 0x0000c40401007387 */ /* 0x0003e80000100800 */
[----:B------:R2:W-:Y:S01]  /*1550*/  STL [R1+0xc0], R3 ;  /* 0x0000c00301007387 */ /* 0x0005e20000100800 */
[----:B0-----:R-:W-:Y:S02]  /*1560*/  SHF.R.S32.HI R2, RZ, 0x1f, R31 ;  /* 0x0000001fff027819 */ /* 0x001fe4000001141f */
[----:B-1----:R-:W-:-:S03]  /*1570*/  SHF.R.S32.HI R4, RZ, 0x1f, R30 ;  /* 0x0000001fff047819 */ /* 0x002fc6000001141e */
[----:B------:R0:W-:Y:S01]  /*1580*/  STL [R1+0xbc], R2 ;  /* 0x0000bc0201007387 */ /* 0x0001e20000100800 */
[----:B--2---:R-:W-:-:S03]  /*1590*/  SHF.R.S32.HI R3, RZ, 0x1f, R29 ;  /* 0x0000001fff037819 */ /* 0x004fc6000001141d */
        /* <DEDUP_REMOVED lines=24> */
[----:B------:R-:W-:Y:S04]  /*1720*/  STL [R1+0x88], R4 ;  /* 0x0000880401007387 */ /* 0x000fe80000100800 */
[----:B------:R1:W-:Y:S01]  /*1730*/  STL [R1+0x84], R3 ;  /* 0x0000840301007387 */ /* 0x0003e20000100800 */
[----:B0-----:R-:W-:-:S05]  /*1740*/  SHF.R.S32.HI R2, RZ, 0x1f, R9 ;  /* 0x0000001fff027819 */ /* 0x001fca0000011409 */
[----:B------:R0:W-:Y:S01]  /*1750*/  STL [R1+0x80], R2 ;  /* 0x0000800201007387 */ /* 0x0001e20000100800 */
[----:B-1----:R-:W-:-:S03]  /*1760*/  IMAD.IADD R3, R16, 0x1, R7 ;  /* 0x0000000110037824 */ /* 0x002fc600078e0207 */
[----:B------:R1:W-:Y:S04]  /*1770*/  STL [R1+0x7c], R0 ;  /* 0x00007c0001007387 */ /* 0x0003e80000100800 */
[----:B------:R2:W-:Y:S01]  /*1780*/  STL [R1+0xcc], R3 ;  /* 0x0000cc0301007387 */ /* 0x0005e20000100800 */
[----:B0-----:R-:W-:Y:S01]  /*1790*/  IADD3 R2, R16, R11, RZ ;  /* 0x0000000b10027210 */ /* 0x001fe20007ffe0ff */
[----:B-1----:R-:W-:-:S04]  /*17a0*/  IMAD R0, R8, 0x8, R6 ;  /* 0x0000000808007824 */ /* 0x002fc800078e0206 */
[----:B------:R2:W-:Y:S04]  /*17b0*/  STL [R1+0xc8], R2 ;  /* 0x0000c80201007387 */ /* 0x0005e80000100800 */
[----:B------:R2:W-:Y:S02]  /*17c0*/  STL [R1+0xd8], R0 ;  /* 0x0000d80001007387 */ /* 0x0005e40000100800 */
.L_x_532:
[----:B01234-:R-:W0:Y:S02]  /*17d0*/  LDC.64 R2, c[0x0][0xc88] ;  /* 0x00032200ff027b82 */ /* 0x01fe240000000a00 */
[----:B0-----:R-:W-:-:S05]  /*17e0*/  IMAD.WIDE R2, R151, 0x4, R2 ;  /* 0x0000000497027825 */ /* 0x001fca00078e0202 */
[----:B------:R-:W2:Y:S01]  /*17f0*/  LDG.E R237, desc[UR54][R2.64] ;  /* 0x0000003602ed7981 */ /* 0x000ea2000c1e1900 */
[----:B------:R-:W-:Y:S05]  /*1800*/  YIELD ;  /* 0x0000000000007946 */ /* 0x000fea0003800000 */
[----:B------:R-:W-:Y:S01]  /*1810*/  ULDC.64 UR4, c[0x0][0xa28] ;  /* 0x00028a0000047ab9 */ /* 0x000fe20000000a00 */
[----:B------:R-:W-:Y:S01]  /*1820*/  ULDC.64 UR8, c[0x0][0xa18] ;  /* 0x0002860000087ab9 */ /* 0x000fe20000000a00 */
[----:B------:R-:W-:Y:S01]  /*1830*/  ISETP.NE.U32.AND P1, PT, RZ, UR4, PT ;  /* 0x00000004ff007c0c */ /* 0x000fe2000bf25070 */
[----:B------:R-:W-:Y:S01]  /*1840*/  ULDC.64 UR6, c[0x0][0xa08] ;  /* 0x0002820000067ab9 */ /* 0x000fe20000000a00 */
[----:B------:R-:W-:Y:S01]  /*1850*/  IMAD.MOV.U32 R10, RZ, RZ, RZ ;  /* 0x000000ffff0a7224 */ /* 0x000fe200078e00ff */
[----:B------:R-:W-:Y:S01]  /*1860*/  ISETP.NE.U32.AND P0, PT, RZ, UR6, PT ;  /* 0x00000006ff007c0c */ /* 0x000fe2000bf05070 */
[----:B------:R-:W-:Y:S01]  /*1870*/  IMAD.MOV.U32 R26, RZ, RZ, RZ ;  /* 0x000000ffff1a7224 */ /* 0x000fe200078e00ff */
[----:B------:R-:W-:-:S02]  /*1880*/  ISETP.NE.AND.EX P1, PT, RZ, UR5, PT, P1 ;  /* 0x00000005ff007c0c */ /* 0x000fc4000bf25310 */
[----:B------:R-:W-:Y:S02]  /*1890*/  ISETP.NE.AND.EX P0, PT, RZ, UR7, PT, P0 ;  /* 0x00000007ff007c0c */ /* 0x000fe4000bf05300 */
[----:B--2---:R-:W-:Y:S01]  /*18a0*/  SHF.R.S32.HI R0, RZ, 0x1f, R237 ;  /* 0x0000001fff007819 */ /* 0x004fe200000114ed */
[----:B------:R-:W-:-:S08]  /*18b0*/  IMAD.SHL.U32 R29, R237, 0x4, RZ ;  /* 0x00000004ed1d7824 */ /* 0x000fd000078e00ff */
[C---:B------:R-:W-:Y:S02]  /*18c0*/  @P1 LEA R4, P2, R237.reuse, UR4, 0x2 ;  /* 0x00000004ed041c11 */ /* 0x040fe4000f8410ff */
[C-C-:B------:R-:W-:Y:S01]  /*18d0*/  SHF.L.U64.HI R28, R237.reuse, 0x2, R0.reuse ;  /* 0x00000002ed1c7819 */ /* 0x140fe20000010200 */
[----:B------:R0:W-:Y:S01]  /*18e0*/  STL [R1+0x14], R0 ;  /* 0x0000140001007387 */ /* 0x0001e20000100800 */
[----:B------:R-:W-:Y:S02]  /*18f0*/  @P1 LEA.HI.X R5, R237, UR5, R0, 0x2, P2 ;  /* 0x00000005ed051c11 */ /* 0x000fe400090f1400 */
[----:B------:R-:W-:Y:S01]  /*1900*/  ISETP.NE.U32.AND P2, PT, RZ, UR8, PT ;  /* 0x00000008ff007c0c */ /* 0x000fe2000bf45070 */
[----:B------:R-:W-:Y:S01]  /*1910*/  ULDC UR4, c[0x0][0x288] ;  /* 0x0000a20000047ab9 */ /* 0x000fe20000000800 */
[C---:B------:R-:W-:Y:S01]  /*1920*/  IADD3 R8, P3, R29.reuse, UR6, RZ ;  /* 0x000000061d087c10 */ /* 0x040fe2000ff7e0ff */
[----:B------:R0:W5:Y:S01]  /*1930*/  @P1 LDG.E R10, desc[UR54][R4.64] ;  /* 0x00000036040a1981 */ /* 0x000162000c1e1900 */
[----:B------:R-:W-:Y:S01]  /*1940*/  ISETP.NE.AND.EX P2, PT, RZ, UR9, PT, P2 ;  /* 0x00000009ff007c0c */ /* 0x000fe2000bf45320 */
[----:B------:R-:W-:Y:S01]  /*1950*/  IMAD.U32 R151, RZ, RZ, UR4 ;  /* 0x00000004ff977e24 */ /* 0x000fe2000f8e00ff */
[C---:B------:R-:W-:Y:S01]  /*1960*/  IADD3.X R9, R28.reuse, UR7, RZ, P3, !PT ;  /* 0x000000071c097c10 */ /* 0x040fe20009ffe4ff */
[----:B------:R-:W-:Y:S01]  /*1970*/  ULDC.64 UR4, c[0x0][0x418] ;  /* 0x0001060000047ab9 */ /* 0x000fe20000000a00 */
[----:B------:R0:W-:Y:S04]  /*1980*/  STL [R1+0x8], R29 ;  /* 0x0000081d01007387 */ /* 0x0001e80000100800 */
[----:B------:R0:W5:Y:S05]  /*1990*/  @P0 LDG.E R26, desc[UR54][R8.64] ;  /* 0x00000036081a0981 */ /* 0x00016a000c1e1900 */
[----:B------:R-:W-:Y:S01]  /*19a0*/  @P2 IADD3 R6, P1, R29, UR8, RZ ;  /* 0x000000081d062c10 */ /* 0x000fe2000ff3e0ff */
[----:B------:R-:W-:Y:S01]  /*19b0*/  UISETP.NE.U32.AND UP0, UPT, UR4, URZ, UPT ;  /* 0x0000003f0400728c */ /* 0x000fe2000bf05070 */
[----:B------:R0:W-:Y:S02]  /*19c0*/  STL [R1+0xc], R28 ;  /* 0x00000c1c01007387 */ /* 0x0001e40000100800 */
[----:B------:R-:W-:Y:S01]  /*19d0*/  @P2 IADD3.X R7, R28, UR9, RZ, P1, !PT ;  /* 0x000000091c072c10 */ /* 0x000fe20008ffe4ff */
[----:B------:R-:W-:-:S04]  /*19e0*/  ULDC UR4, c[0x0][0x424] ;  /* 0x0001090000047ab9 */ /* 0x000fc80000000800 */
[----:B------:R0:W5:Y:S01]  /*19f0*/  @P2 LDG.E R151, desc[UR54][R6.64] ;  /* 0x0000003606972981 */ /* 0x000162000c1e1900 */
[----:B------:R-:W-:-:S03]  /*1a00*/  UISETP.NE.AND.EX UP0, UPT, UR5, URZ, UPT, UP0 ;  /* 0x0000003f0500728c */ /* 0x000fc6000bf05300 */
[----:B------:R-:W-:Y:S01]  /*1a10*/  ULDC UR5, c[0x0][0x2f0] ;  /* 0x0000bc0000057ab9 */ /* 0x000fe20000000800 */
[----:B------:R-:W-:-:S04]  /*1a20*/  USEL UR4, UR4, 0x1, UP0 ;  /* 0x0000000104047887 */ /* 0x000fc80008000000 */
[----:B------:R-:W-:-:S03]  /*1a30*/  UIMAD UR4, UR4, UR5, URZ ;  /* 0x00000005040472a4 */ /* 0x000fc6000f8e023f */
[----:B------:R-:W-:Y:S02]  /*1a40*/  ULDC UR5, c[0x0][0x348] ;  /* 0x0000d20000057ab9 */ /* 0x000fe40000000800 */
[----:B------:R-:W-:Y:S01]  /*1a50*/  MOV R2, UR5 ;  /* 0x0000000500027c02 */ /* 0x000fe20008000f00 */
[----:B------:R-:W-:Y:S01]  /*1a60*/  IMAD.U32 R25, RZ, RZ, UR4 ;  /* 0x00000004ff197e24 */ /* 0x000fe2000f8e00ff */
[----:B0-----:R-:W-:Y:S06]  /*1a70*/  @P2 BRA `(.L_x_329) ;  /* 0x0000000000242947 */ /* 0x001fec0003800000 */
[----:B------:R-:W-:Y:S02]  /*1a80*/  ULDC.64 UR4, c[0x0][0xa00] ;  /* 0x0002800000047ab9 */ /* 0x000fe40000000a00 */
[----:B------:R-:W-:-:S04]  /*1a90*/  ISETP.NE.U32.AND P1, PT, RZ, UR4, PT ;  /* 0x00000004ff007c0c */ /* 0x000fc8000bf25070 */
[----:B------:R-:W-:-:S13]  /*1aa0*/  ISETP.NE.AND.EX P1, PT, RZ, UR5, PT, P1 ;  /* 0x00000005ff007c0c */ /* 0x000fda000bf25310 */
[----:B------:R-:W-:Y:S05]  /*1ab0*/  @!P1 BRA `(.L_x_329) ;  /* 0x0000000000149947 */ /* 0x000fea0003800000 */
[----:B------:R-:W0:Y:S02]  /*1ac0*/  LDC.64 R4, c[0x0][0xa00] ;  /* 0x00028000ff047b82 */ /* 0x000e240000000a00 */
[----:B0-----:R-:W-:-:S05]  /*1ad0*/  IMAD.WIDE R4, R237, 0x4, R4 ;  /* 0x00000004ed047825 */ /* 0x001fca00078e0204 */
[----:B-----5:R-:W2:Y:S04]  /*1ae0*/  LDG.E R151, desc[UR54][R4.64] ;  /* 0x0000003604977981 */ /* 0x020ea8000c1e1900 */
[----:B------:R-:W2:Y:S02]  /*1af0*/  LDG.E R0, desc[UR54][R4.64+0x4] ;  /* 0x0000043604007981 */ /* 0x000ea4000c1e1900 */
[----:B--2---:R-:W-:-:S07]  /*1b00*/  IMAD.IADD R151, R0, 0x1, -R151 ;  /* 0x0000000100977824 */ /* 0x004fce00078e0a97 */
.L_x_329:
[----:B------:R-:W-:Y:S01]  /*1b10*/  ULDC.64 UR4, c[0x0][0xa20] ;  /* 0x0002880000047ab9 */ /* 0x000fe20000000a00 */
[----:B------:R0:W-:Y:S01]  /*1b20*/  STL [R1+0x18], R149 ;  /* 0x0000189501007387 */ /* 0x0001e20000100800 */
[----:B------:R-:W-:Y:S02]  /*1b30*/  ISETP.NE.U32.AND P1, PT, RZ, UR4, PT ;  /* 0x00000004ff007c0c */ /* 0x000fe4000bf25070 */
[C---:B------:R-:W-:Y:S02]  /*1b40*/  LOP3.LUT R3, R150.reuse, 0xff000000, RZ, 0xc0, !PT ;  /* 0xff00000096037812 */ /* 0x040fe400078ec0ff */
[----:B------:R-:W-:Y:S02]  /*1b50*/  ISETP.NE.AND.EX P1, PT, RZ, UR5, PT, P1 ;  /* 0x00000005ff007c0c */ /* 0x000fe4000bf25310 */
[----:B------:R-:W-:Y:S02]  /*1b60*/  LOP3.LUT R0, R150, 0xff0000, RZ, 0xc0, !PT ;  /* 0x00ff000096007812 */ /* 0x000fe400078ec0ff */
[----:B------:R-:W-:-:S02]  /*1b70*/  SHF.R.U32.HI R3, RZ, 0x8, R3 ;  /* 0x00000008ff037819 */ /* 0x000fc40000011603 */
[----:B------:R-:W-:Y:S02]  /*1b80*/  LOP3.LUT R235, R150, 0xffff, RZ, 0xc0, !PT ;  /* 0x0000ffff96eb7812 */ /* 0x000fe400078ec0ff */
[----:B------:R-:W-:-:S05]  /*1b90*/  LEA.HI R11, R0, R3, RZ, 0x10 ;  /* 0x00000003000b7211 */ /* 0x000fca00078f80ff */
[----:B0-----:R-:W-:Y:S05]  /*1ba0*/  @!P1 BRA `(.L_x_330) ;  /* 0x0000000000109947 */ /* 0x001fea0003800000 */
[----:B------:R-:W-:-:S04]  /*1bb0*/  IADD3 R4, P0, R29, UR4, RZ ;  /* 0x000000041d047c10 */ /* 0x000fc8000ff1e0ff */
[----:B------:R-:W-:-:S05]  /*1bc0*/  IADD3.X R5, R28, UR5, RZ, P0, !PT ;  /* 0x000000051c057c10 */ /* 0x000fca00087fe4ff */
[----:B------:R0:W5:Y:S01]  /*1bd0*/  LDG.E R25, desc[UR54][R4.64] ;  /* 0x0000003604197981 */ /* 0x000162000c1e1900 */
[----:B------:R-:W-:Y:S05]  /*1be0*/  BRA `(.L_x_331) ;  /* 0x0000000000107947 */ /* 0x000fea0003800000 */
.L_x_330:
[----:B------:R-:W-:Y:S05]  /*1bf0*/  @!P0 BRA `(.L_x_331) ;  /* 0x00000000000c8947 */ /* 0x000fea0003800000 */
[----:B------:R-:W2:Y:S04]  /*1c00*/  LDG.E R0, desc[UR54][R8.64] ;  /* 0x0000003608007981 */ /* 0x000ea8000c1e1900 */
[----:B------:R-:W2:Y:S02]  /*1c10*/  LDG.E R25, desc[UR54][R8.64+0x4] ;  /* 0x0000043608197981 */ /* 0x000ea4000c1e1900 */
[----:B--2---:R-:W-:-:S07]  /*1c20*/  IMAD.IADD R25, R25, 0x1, -R0 ;  /* 0x0000000119197824 */ /* 0x004fce00078e0a00 */
.L_x_331:
[----:B------:R-:W-:Y:S01]  /*1c30*/  ULDC.64 UR4, c[0x0][0xa10] ;  /* 0x0002840000047ab9 */ /* 0x000fe20000000a00 */
[----:B------:R-:W2:Y:S01]  /*1c40*/  LDL.LU R27, [R1+0x10] ;  /* 0x00001000011b7983 */ /* 0x000ea20000300800 */
[----:B------:R-:W-:-:S04]  /*1c50*/  ISETP.NE.U32.AND P0, PT, RZ, UR4, PT ;  /* 0x00000004ff007c0c */ /* 0x000fc8000bf05070 */
[----:B------:R-:W-:Y:S01]  /*1c60*/  ISETP.NE.AND.EX P0, PT, RZ, UR5, PT, P0 ;  /* 0x00000005ff007c0c */ /* 0x000fe2000bf05300 */
[----:B------:R-:W-:-:S12]  /*1c70*/  ULDC.64 UR4, c[0x0][0xa30] ;  /* 0x00028c0000047ab9 */ /* 0x000fd80000000a00 */
[----:B0-----:R-:W0:Y:S02]  /*1c80*/  @P0 LDC.64 R4, c[0x0][0xa10] ;  /* 0x00028400ff040b82 */ /* 0x001e240000000a00 */
[----:B0-----:R-:W-:-:S05]  /*1c90*/  @P0 IMAD.WIDE R4, R237, 0x4, R4 ;  /* 0x00000004ed040825 */ /* 0x001fca00078e0204 */
[----:B------:R-:W3:Y:S04]  /*1ca0*/  @P0 LDG.E R0, desc[UR54][R4.64] ;  /* 0x0000003604000981 */ /* 0x000ee8000c1e1900 */
[----:B------:R-:W3:Y:S01]  /*1cb0*/  @P0 LDG.E R3, desc[UR54][R4.64+0x4] ;  /* 0x0000043604030981 */ /* 0x000ee2000c1e1900 */
[----:B------:R-:W-:Y:S01]  /*1cc0*/  ISETP.NE.U32.AND P1, PT, RZ, UR4, PT ;  /* 0x00000004ff007c0c */ /* 0x000fe2000bf25070 */
[----:B-----5:R-:W-:-:S03]  /*1cd0*/  IMAD.MOV.U32 R146, RZ, RZ, R25 ;  /* 0x000000ffff927224 */ /* 0x020fc600078e0019 */
[----:B------:R-:W-:-:S13]  /*1ce0*/  ISETP.NE.AND.EX P1, PT, RZ, UR5, PT, P1 ;  /* 0x00000005ff007c0c */ /* 0x000fda000bf25310 */
[----:B------:R-:W-:-:S04]  /*1cf0*/  @P1 IADD3 R6, P2, R29, UR4, RZ ;  /* 0x000000041d061c10 */ /* 0x000fc8000ff5e0ff */
[----:B------:R-:W-:-:S05]  /*1d00*/  @P1 IADD3.X R7, R28, UR5, RZ, P2, !PT ;  /* 0x000000051c071c10 */ /* 0x000fca00097fe4ff */
[----:B------:R0:W5:Y:S01]  /*1d10*/  @P1 LDG.E R146, desc[UR54][R6.64] ;  /* 0x0000003606921981 */ /* 0x000162000c1e1900 */
[----:B------:R-:W-:Y:S01]  /*1d20*/  IMAD.IADD R9, R25, 0x1, -R10 ;  /* 0x0000000119097824 */ /* 0x000fe200078e0a0a */
[----:B------:R-:W-:Y:S01]  /*1d30*/  LOP3.LUT R12, R11, 0xff, RZ, 0xc0, !PT ;  /* 0x000000ff0b0c7812 */ /* 0x000fe200078ec0ff */
[----:B------:R-:W-:Y:S01]  /*1d40*/  BSSY B0, `(.L_x_332) ;  /* 0x000002d000007945 */ /* 0x000fe20003800000 */
[----:B------:R-:W-:-:S03]  /*1d50*/  SHF.R.U32.HI R8, RZ, 0x10, R11 ;  /* 0x00000010ff087819 */ /* 0x000fc6000001160b */
[----:B------:R0:W-:Y:S01]  /*1d60*/  STL [R1+0x24], R12 ;  /* 0x0000240c01007387 */ /* 0x0001e20000100800 */
[----:B--2---:R-:W-:Y:S02]  /*1d70*/  LOP3.LUT R27, R27, 0xfffffff7, RZ, 0xc0, !PT ;  /* 0xfffffff71b1b7812 */ /* 0x004fe400078ec0ff */
[----:B---3--:R-:W-:-:S05]  /*1d80*/  @P0 IADD3 R2, -R0, R3, RZ ;  /* 0x0000000300020210 */ /* 0x008fca0007ffe1ff */
[----:B------:R-:W-:-:S04]  /*1d90*/  IMAD.IADD R157, R9, 0x1, R2 ;  /* 0x00000001099d7824 */ /* 0x000fc800078e0202 */
[C---:B------:R-:W-:Y:S01]  /*1da0*/  VIADD R0, R157.reuse, 0x9f ;  /* 0x0000009f9d007836 */ /* 0x040fe20000000000 */
[----:B------:R-:W-:-:S03]  /*1db0*/  ISETP.GE.AND P3, PT, R157, 0x1, PT ;  /* 0x000000019d00780c */ /* 0x000fc60003f66270 */
[----:B------:R-:W-:-:S05]  /*1dc0*/  IMAD.HI R0, R0, 0x66666667, RZ ;  /* 0x6666666700007827 */ /* 0x000fca00078e02ff */
[----:B------:R-:W-:-:S04]  /*1dd0*/  SHF.R.U32.HI R3, RZ, 0x1f, R0 ;  /* 0x0000001fff037819 */ /* 0x000fc80000011600 */
[----:B------:R-:W-:Y:S01]  /*1de0*/  LEA.HI.SX32 R148, R0, R3, 0x1a ;  /* 0x0000000300947211 */ /* 0x000fe200078fd2ff */
[----:B------:R-:W-:Y:S01]  /*1df0*/  IMAD.MOV.U32 R3, RZ, RZ, RZ ;  /* 0x000000ffff037224 */ /* 0x000fe200078e00ff */
[----:B------:R-:W-:-:S05]  /*1e00*/  @P3 LOP3.LUT R27, R27, 0x8, RZ, 0xfc, !PT ;  /* 0x000000081b1b3812 */ /* 0x000fca00078efcff */
[----:B------:R0:W-:Y:S04]  /*1e10*/  STL [R1+0x10], R27 ;  /* 0x0000101b01007387 */ /* 0x0001e80000100800 */
[----:B------:R0:W-:Y:S01]  /*1e20*/  STL [R1+0x4], R8 ;  /* 0x0000040801007387 */ /* 0x0001e20000100800 */
[----:B------:R-:W-:Y:S05]  /*1e30*/  @!P3 BRA `(.L_x_333) ;  /* 0x000000000074b947 */ /* 0x000fea0003800000 */
[----:B------:R-:W-:Y:S01]  /*1e40*/  ISETP.NE.AND P0, PT, R8, RZ, PT ;  /* 0x000000ff0800720c */ /* 0x000fe20003f05270 */
[----:B------:R-:W-:-:S03]  /*1e50*/  ULDC UR4, c[0x0][0x9f0] ;  /* 0x00027c0000047ab9 */ /* 0x000fc60000000800 */
[----:B------:R-:W-:-:S04]  /*1e60*/  SEL R11, R8, UR4, P0 ;  /* 0x00000004080b7c07 */ /* 0x000fc80008000000 */
[-C--:B0-----:R-:W-:Y:S02]  /*1e70*/  IABS R6, R11.reuse ;  /* 0x0000000b00067213 */ /* 0x081fe40000000000 */
[----:B------:R-:W-:Y:S02]  /*1e80*/  IADD3 R0, R148, -0x1, R11 ;  /* 0xffffffff94007810 */ /* 0x000fe40007ffe00b */
[----:B------:R-:W0:Y:S01]  /*1e90*/  I2F.RP R3, R6 ;  /* 0x0000000600037306 */ /* 0x000e220000209400 */
[-C--:B------:R-:W-:Y:S02]  /*1ea0*/  IABS R10, R11.reuse ;  /* 0x0000000b000a7213 */ /* 0x080fe40000000000 */
[----:B------:R-:W-:Y:S02]  /*1eb0*/  IABS R8, R0 ;  /* 0x0000000000087213 */ /* 0x000fe40000000000 */
[----:B------:R-:W-:-:S04]  /*1ec0*/  LOP3.LUT R0, R0, R11, RZ, 0x3c, !PT ;  /* 0x0000000b00007212 */ /* 0x000fc800078e3cff */
[----:B------:R-:W-:Y:S01]  /*1ed0*/  ISETP.GE.AND P2, PT, R0, RZ, PT ;  /* 0x000000ff0000720c */ /* 0x000fe20003f46270 */
[----:B0-----:R-:W0:Y:S02]  /*1ee0*/  MUFU.RCP R3, R3 ;  /* 0x0000000300037308 */ /* 0x001e240000001000 */
[----:B0-----:R-:W-:Y:S01]  /*1ef0*/  VIADD R4, R3, 0xffffffe ;  /* 0x0ffffffe03047836 */ /* 0x001fe20000000000 */
[----:B------:R-:W-:-:S05]  /*1f00*/  IADD3 R3, RZ, -R10, RZ ;  /* 0x8000000aff037210 */ /* 0x000fca0007ffe0ff */
[----:B------:R0:W1:Y:S02]  /*1f10*/  F2I.FTZ.U32.TRUNC.NTZ R5, R4 ;  /* 0x0000000400057305 */ /* 0x000064000021f000 */
[----:B0-----:R-:W-:Y:S02]  /*1f20*/  IMAD.MOV.U32 R4, RZ, RZ, RZ ;  /* 0x000000ffff047224 */ /* 0x001fe400078e00ff */
[----:B-1----:R-:W-:-:S04]  /*1f30*/  IMAD.MOV R7, RZ, RZ, -R5 ;  /* 0x000000ffff077224 */ /* 0x002fc800078e0a05 */
[----:B------:R-:W-:-:S04]  /*1f40*/  IMAD R7, R7, R6, RZ ;  /* 0x0000000607077224 */ /* 0x000fc800078e02ff */
[----:B------:R-:W-:-:S06]  /*1f50*/  IMAD.HI.U32 R5, R5, R7, R4 ;  /* 0x0000000705057227 */ /* 0x000fcc00078e0004 */
        /* <DEDUP_REMOVED lines=8> */
[----:B------:R-:W-:-:S05]  /*1fe0*/  IMAD.MOV.U32 R3, RZ, RZ, R5 ;  /* 0x000000ffff037224 */ /* 0x000fca00078e0005 */
[----:B------:R-:W-:Y:S02]  /*1ff0*/  @!P2 IADD3 R3, -R3, RZ, RZ ;  /* 0x000000ff0303a210 */ /* 0x000fe40007ffe1ff */
[----:B------:R-:W-:-:S07]  /*2000*/  @!P1 LOP3.LUT R3, RZ, R11, RZ, 0x33, !PT ;  /* 0x0000000bff039212 */ /* 0x000fce00078e33ff */
.L_x_333:
[----:B------:R-:W-:Y:S05]  /*2010*/  BSYNC B0 ;  /* 0x0000000000007941 */ /* 0x000fea0003800000 */
.L_x_332:
[----:B------:R-:W-:-:S05]  /*2020*/  IMAD R0, R12, R3, RZ ;  /* 0x000000030c007224 */ /* 0x000fca00078e02ff */
[C---:B------:R-:W-:Y:S01]  /*2030*/  VIADDMNMX R3, R0.reuse, R3, R148, PT ;  /* 0x0000000300037246 */ /* 0x040fe20003800194 */
[----:B------:R-:W-:-:S04]  /*2040*/  IMAD R0, R0, 0xa0, -R9 ;  /* 0x000000a000007824 */ /* 0x000fc800078e0a09 */
[----:B------:R-:W-:Y:S01]  /*2050*/  IMAD R3, R3, 0xa0, -R9 ;  /* 0x000000a003037824 */ /* 0x000fe200078e0a09 */
[----:B------:R-:W-:-:S04]  /*2060*/  VIMNMX R0, RZ, R0, !PT ;  /* 0x00000000ff007248 */ /* 0x000fc80007fe0100 */
[----:B------:R-:W-:Y:S01]  /*2070*/  VIMNMX R3, R3, R2, PT ;  /* 0x0000000203037248 */ /* 0x000fe20003fe0100 */
[----:B------:R-:W-:-:S03]  /*2080*/  IMAD.WIDE.U32 R126, R0, -0x33333333, RZ ;  /* 0xcccccccd007e7825 */ /* 0x000fc600078e00ff */
[----:B------:R-:W-:Y:S02]  /*2090*/  ISETP.GT.AND P0, PT, R3, R0, PT ;  /* 0x000000000300720c */ /* 0x000fe40003f04270 */
[----:B------:R-:W-:-:S05]  /*20a0*/  SHF.R.U32.HI R126, RZ, 0x7, R127 ;  /* 0x00000007ff7e7819 */ /* 0x000fca000001167f */
[----:B------:R-:W-:-:S06]  /*20b0*/  IMAD.MOV.U32 R24, RZ, RZ, R126 ;  /* 0x000000ffff187224 */ /* 0x000fcc00078e007e */
[----:B------:R-:W-:-:S04]  /*20c0*/  @P0 VIADD R0, R3, 0x9f ;  /* 0x0000009f03000836 */ /* 0x000fc80000000000 */
[----:B------:R-:W-:-:S05]  /*20d0*/  @P0 IMAD.HI R0, R0, 0x66666667, RZ ;  /* 0x6666666700000827 */ /* 0x000fca00078e02ff */
[----:B------:R-:W-:-:S04]  /*20e0*/  @P0 SHF.R.U32.HI R3, RZ, 0x1f, R0 ;  /* 0x0000001fff030819 */ /* 0x000fc80000011600 */
[----:B------:R-:W-:Y:S02]  /*20f0*/  @P0 LEA.HI.SX32 R24, R0, R3, 0x1a ;  /* 0x0000000300180211 */ /* 0x000fe400078fd2ff */
[----:B------:R-:W-:Y:S02]  /*2100*/  PLOP3.LUT P0, PT, PT, PT, PT, 0x80, 0x0 ;  /* 0x000000000000781c */ /* 0x000fe40003f0f070 */
[----:B------:R-:W-:-:S13]  /*2110*/  ISETP.GT.AND P1, PT, R24, R126, PT ;  /* 0x0000007e1800720c */ /* 0x000fda0003f24270 */
[----:B------:R-:W-:Y:S05]  /*2120*/  @!P1 BRA `(.L_x_334) ;  /* 0x000000e0004c9947 */ /* 0x000fea0003800000 */
[----:B------:R-:W-:Y:S01]  /*2130*/  VIADD R0, R16, 0x24200 ;  /* 0x0002420010007836 */ /* 0x000fe20000000000 */
[----:B------:R-:W-:Y:S04]  /*2140*/  BSSY B6, `(.L_x_335) ;  /* 0x0000013000067945 */ /* 0x000fe80003800000 */
[----:B------:R-:W-:-:S13]  /*2150*/  LOP3.LUT P0, RZ, R0, 0x1bf, RZ, 0xc0, !PT ;  /* 0x000001bf00ff7812 */ /* 0x000fda000780c0ff */
[----:B------:R-:W-:Y:S05]  /*2160*/  @!P0 BRA `(.L_x_336) ;  /* 0x0000000000408947 */ /* 0x000fea0003800000 */
[----:B------:R-:W-:Y:S01]  /*2170*/  MOV R0, 0x0 ;  /* 0x0000000000007802 */ /* 0x000fe20000000f00 */
[----:B------:R-:W-:Y:S01]  /*2180*/  ULDC.64 UR4, c[0x4][0xc0] ;  /* 0x0100300000047ab9 */ /* 0x000fe20000000a00 */
[----:B------:R-:W-:Y:S01]  /*2190*/  ULDC.64 UR6, c[0x4][0x20] ;  /* 0x0100080000067ab9 */ /* 0x000fe20000000a00 */
[----:B------:R-:W-:Y:S01]  /*21a0*/  IMAD.U32 R4, RZ, RZ, UR4 ;  /* 0x00000004ff047e24 */ /* 0x000fe2000f8e00ff */
[----:B------:R1:W2:Y:S01]  /*21b0*/  LDC.64 R14, c[0x4][R0] ;  /* 0x01000000000e7b82 */ /* 0x0002a20000000a00 */
[----:B------:R-:W-:Y:S01]  /*21c0*/  IMAD.U32 R5, RZ, RZ, UR5 ;  /* 0x00000005ff057e24 */ /* 0x000fe2000f8e00ff */
[----:B------:R-:W-:Y:S01]  /*21d0*/  ULDC.64 UR4, c[0x4][0xc8] ;  /* 0x0100320000047ab9 */ /* 0x000fe20000000a00 */
[----:B------:R-:W-:Y:S01]  /*21e0*/  IMAD.U32 R10, RZ, RZ, UR6 ;  /* 0x00000006ff0a7e24 */ /* 0x000fe2000f8e00ff */
[----:B0-----:R-:W-:Y:S01]  /*21f0*/  MOV R6, UR4 ;  /* 0x0000000400067c02 */ /* 0x001fe20008000f00 */
[----:B------:R-:W-:Y:S01]  /*2200*/  IMAD.U32 R7, RZ, RZ, UR5 ;  /* 0x00000005ff077e24 */ /* 0x000fe2000f8e00ff */
[----:B------:R-:W-:Y:S01]  /*2210*/  MOV R13, RZ ;  /* 0x000000ff000d7202 */ /* 0x000fe20000000f00 */
[----:B------:R-:W-:-:S02]  /*2220*/  IMAD.U32 R11, RZ, RZ, UR7 ;  /* 0x00000007ff0b7e24 */ /* 0x000fc4000f8e00ff */
[----:B------:R-:W-:Y:S02]  /*2230*/  IMAD.MOV.U32 R8, RZ, RZ, 0x70 ;  /* 0x00000070ff087424 */ /* 0x000fe400078e00ff */
[----:B-1----:R-:W-:-:S07]  /*2240*/  IMAD.MOV.U32 R12, RZ, RZ, 0x1 ;  /* 0x00000001ff0c7424 */ /* 0x002fce00078e00ff */
[----:B------:R-:W-:-:S07]  /*2250*/  LEPC R20, `(.L_x_336) ;  /* 0x000000001014794e */ /* 0x000fce0000000000 */
[----:B--2--5:R-:W-:Y:S05]  /*2260*/  CALL.ABS.NOINC R14 ;  /* 0x000000000e007343 */ /* 0x024fea0003c00000 */
.L_x_336:
[----:B------:R-:W-:Y:S05]  /*2270*/  BSYNC B6 ;  /* 0x0000000000067941 */ /* 0x000fea0003800000 */
.L_x_335:
        /* <DEDUP_REMOVED lines=11> */
[----:B------:R-:W-:Y:S01]  /*2330*/  MOV R10, UR6 ;  /* 0x00000006000a7c02 */ /* 0x000fe20008000f00 */
[----:B0-----:R-:W-:Y:S02]  /*2340*/  IMAD.U32 R6, RZ, RZ, UR4 ;  /* 0x00000004ff067e24 */ /* 0x001fe4000f8e00ff */
[----:B------:R-:W-:-:S02]  /*2350*/  IMAD.U32 R7, RZ, RZ, UR5 ;  /* 0x00000005ff077e24 */ /* 0x000fc4000f8e00ff */
[----:B------:R-:W-:Y:S02]  /*2360*/  IMAD.U32 R11, RZ, RZ, UR7 ;  /* 0x00000007ff0b7e24 */ /* 0x000fe4000f8e00ff */
[----:B------:R-:W-:Y:S02]  /*2370*/  IMAD.MOV.U32 R8, RZ, RZ, 0x70 ;  /* 0x00000070ff087424 */ /* 0x000fe400078e00ff */
[----:B------:R-:W-:Y:S02]  /*2380*/  IMAD.MOV.U32 R12, RZ, RZ, 0x1 ;  /* 0x00000001ff0c7424 */ /* 0x000fe400078e00ff */
[----:B-1----:R-:W-:-:S07]  /*2390*/  IMAD.MOV.U32 R13, RZ, RZ, RZ ;  /* 0x000000ffff0d7224 */ /* 0x002fce00078e00ff */
[----:B------:R-:W-:-:S07]  /*23a0*/  LEPC R20, `(.L_x_338) ;  /* 0x000000001014794e */ /* 0x000fce0000000000 */
[----:B--2--5:R-:W-:Y:S05]  /*23b0*/  CALL.ABS.NOINC R14 ;  /* 0x000000000e007343 */ /* 0x024fea0003c00000 */
.L_x_338:
[----:B------:R-:W-:Y:S05]  /*23c0*/  BSYNC B6 ;  /* 0x0000000000067941 */ /* 0x000fea0003800000 */
.L_x_337:
[----:B------:R-:W-:Y:S01]  /*23d0*/  ULDC.64 UR4, c[0x0][0x9f8] ;  /* 0x00027e0000047ab9 */ /* 0x000fe20000000a00 */
[----:B------:R-:W-:Y:S01]  /*23e0*/  MOV R0, R237 ;  /* 0x000000ed00007202 */ /* 0x000fe20000000f00 */
[----:B------:R-:W-:Y:S01]  /*23f0*/  IMAD.MOV.U32 R20, RZ, RZ, R27 ;  /* 0x000000ffff147224 */ /* 0x000fe200078e001b */
[----:B------:R-:W-:Y:S01]  /*2400*/  ISETP.NE.U32.AND P0, PT, RZ, UR4, PT ;  /* 0x00000004ff007c0c */ /* 0x000fe2000bf05070 */
[----:B------:R-:W1:Y:S03]  /*2410*/  LDC.64 R114, c[0x0][0x300] ;  /* 0x0000c000ff727b82 */ /* 0x000e660000000a00 */
[----:B------:R-:W-:Y:S01]  /*2420*/  ISETP.NE.AND.EX P0, PT, RZ, UR5, PT, P0 ;  /* 0x00000005ff007c0c */ /* 0x000fe2000bf05300 */
[----:B------:R-:W-:Y:S01]  /*2430*/  IMAD.IADD R123, R26, 0x1, R25 ;  /* 0x000000011a7b7824 */ /* 0x000fe200078e0219 */
[----:B------:R-:W-:-:S03]  /*2440*/  SHF.R.S32.HI R19, RZ, 0x1f, R18 ;  /* 0x0000001fff137819 */ /* 0x000fc60000011412 */
[----:B------:R-:W2:Y:S08]  /*2450*/  LDC.64 R108, c[0x0][0x3f8] ;  /* 0x0000fe00ff6c7b82 */ /* 0x000eb00000000a00 */
[----:B------:R-:W-:Y:S01]  /*2460*/  @P0 IADD3 R4, P1, R29, UR4, RZ ;  /* 0x000000041d040c10 */ /* 0x000fe2000ff3e0ff */
[----:B------:R-:W3:Y:S03]  /*2470*/  LDC.64 R102, c[0x0][0x408] ;  /* 0x00010200ff667b82 */ /* 0x000ee60000000a00 */
[----:B------:R-:W-:Y:S01]  /*2480*/  @P0 IADD3.X R5, R28, UR5, RZ, P1, !PT ;  /* 0x000000051c050c10 */ /* 0x000fe20008ffe4ff */
[----:B0-----:R-:W0:Y:S01]  /*2490*/  S2R R27, SR_TID.X ;  /* 0x00000000001b7919 */ /* 0x001e220000002100 */
[----:B------:R-:W-:Y:S01]  /*24a0*/  SHF.R.S32.HI R15, RZ, 0x1f, R123 ;  /* 0x0000001fff0f7819 */ /* 0x000fe2000001147b */
[----:B------:R-:W-:-:S02]  /*24b0*/  ULDC.64 UR4, c[0x0][0xa08] ;  /* 0x0002820000047ab9 */ /* 0x000fc40000000a00 */
[----:B------:R4:W3:Y:S01]  /*24c0*/  @P0 LDG.E R0, desc[UR54][R4.64] ;  /* 0x0000003604000981 */ /* 0x0008e2000c1e1900 */
[-C--:B-1----:R-:W-:Y:S01]  /*24d0*/  IMAD.WIDE.U32 R6, R123, R114.reuse, RZ ;  /* 0x000000727b067225 */ /* 0x082fe200078e00ff */
[----:B------:R-:W-:Y:S01]  /*24e0*/  ISETP.NE.U32.AND P0, PT, RZ, UR4, PT ;  /* 0x00000004ff007c0c */ /* 0x000fe2000bf05070 */
[----:B------:R-:W1:Y:S01]  /*24f0*/  LDC R121, c[0x0][0x3f4] ;  /* 0x0000fd00ff797b82 */ /* 0x000e620000000800 */
[----:B------:R-:W-:Y:S01]  /*2500*/  SHF.R.S32.HI R31, RZ, 0x1f, R220 ;  /* 0x0000001fff1f7819 */ /* 0x000fe200000114dc */
[----:B------:R-:W-:Y:S01]  /*2510*/  IMAD R8, R15, R114, RZ ;  /* 0x000000720f087224 */ /* 0x000fe200078e02ff */
[----:B------:R-:W-:Y:S01]  /*2520*/  ISETP.NE.AND.EX P0, PT, RZ, UR5, PT, P0 ;  /* 0x00000005ff007c0c */ /* 0x000fe2000bf05300 */
[----:B------:R-:W-:Y:S01]  /*2530*/  ULDC.64 UR4, c[0x0][0x308] ;  /* 0x0000c20000047ab9 */ /* 0x000fe20000000a00 */
[----:B------:R-:W-:Y:S01]  /*2540*/  LOP3.LUT R20, R20, 0xfffffffb, RZ, 0xc0, !PT ;  /* 0xfffffffb14147812 */ /* 0x000fe200078ec0ff */
[----:B------:R-:W-:Y:S01]  /*2550*/  IMAD R3, R123, R115, R8 ;  /* 0x000000737b037224 */ /* 0x000fe200078e0208 */
[----:B------:R-:W-:Y:S01]  /*2560*/  SHF.R.S32.HI R23, RZ, 0x1f, R22 ;  /* 0x0000001fff177819 */ /* 0x000fe20000011416 */
[----:B--2---:R-:W-:Y:S01]  /*2570*/  IMAD R10, R31, R108, RZ ;  /* 0x0000006c1f0a7224 */ /* 0x004fe200078e02ff */
[C---:B------:R-:W-:Y:S01]  /*2580*/  SHF.L.U64.HI R131, R114.reuse, 0x7, R115 ;  /* 0x0000000772837819 */ /* 0x040fe20000010273 */
[----:B------:R-:W-:Y:S01]  /*2590*/  IMAD.IADD R7, R7, 0x1, R3 ;  /* 0x0000000107077824 */ /* 0x000fe200078e0203 */
[----:B------:R-:W-:Y:S01]  /*25a0*/  SHF.L.U32 R132, R114, 0x7, RZ ;  /* 0x0000000772847819 */ /* 0x000fe200000006ff */
[----:B------:R-:W-:-:S02]  /*25b0*/  IMAD R13, R220, R109, R10 ;  /* 0x0000006ddc0d7224 */ /* 0x000fc400078e020a */
[----:B----4-:R-:W-:-:S04]  /*25c0*/  IMAD.WIDE.U32 R4, R235, UR4, R6 ;  /* 0x00000004eb047c25 */ /* 0x010fc8000f8e0006 */
[----:B------:R-:W-:Y:S01]  /*25d0*/  IMAD R5, R235, UR5, R5 ;  /* 0x00000005eb057c24 */ /* 0x000fe2000f8e0205 */
[----:B------:R-:W-:Y:S01]  /*25e0*/  ULDC.64 UR4, c[0x0][0x310] ;  /* 0x0000c40000047ab9 */ /* 0x000fe20000000a00 */
[----:B------:R-:W-:-:S04]  /*25f0*/  IMAD.WIDE.U32 R110, R220, R108, R18 ;  /* 0x0000006cdc6e7225 */ /* 0x000fc800078e0012 */
[----:B------:R-:W-:Y:S01]  /*2600*/  IMAD.WIDE.U32 R112, R220, R108, R22 ;  /* 0x0000006cdc707225 */ /* 0x000fe200078e0016 */
[----:B0-----:R-:W-:Y:S02]  /*2610*/  SHF.R.U32.HI R34, RZ, 0x7, R27 ;  /* 0x00000007ff227819 */ /* 0x001fe4000001161b */
[----:B------:R-:W-:Y:S01]  /*2620*/  IADD3 R111, R13, R111, RZ ;  /* 0x0000006f0d6f7210 */ /* 0x000fe20007ffe0ff */
[----:B------:R-:W-:Y:S01]  /*2630*/  VIADD R9, R27, 0xffffff80 ;  /* 0xffffff801b097836 */ /* 0x000fe20000000000 */
[----:B------:R-:W-:Y:S01]  /*2640*/  ISETP.NE.AND P6, PT, R34, 0x1, PT ;  /* 0x000000012200780c */ /* 0x000fe20003fc5270 */
[----:B------:R-:W-:Y:S02]  /*2650*/  IMAD.IADD R113, R113, 0x1, R13 ;  /* 0x0000000171717824 */ /* 0x000fe400078e020d */
[----:B---3--:R-:W-:Y:S01]  /*2660*/  IMAD.WIDE.U32 R106, R220, R102, R22 ;  /* 0x00000066dc6a7225 */ /* 0x008fe200078e0016 */
[----:B------:R-:W-:-:S03]  /*2670*/  SHF.R.S32.HI R8, RZ, 0x1f, R9 ;  /* 0x0000001fff087819 */ /* 0x000fc60000011409 */
[----:B------:R-:W-:Y:S01]  /*2680*/  IMAD.WIDE.U32 R104, R220, R102, R18 ;  /* 0x00000066dc687225 */ /* 0x000fe200078e0012 */
[----:B------:R-:W-:-:S03]  /*2690*/  LEA.HI R8, R8, R9, RZ, 0x2 ;  /* 0x0000000908087211 */ /* 0x000fc600078f10ff */
[----:B------:R-:W-:Y:S01]  /*26a0*/  IMAD R25, R115, 0xa0, RZ ;  /* 0x000000a073197824 */ /* 0x000fe200078e02ff */
[----:B------:R-:W-:Y:S01]  /*26b0*/  SHF.R.S32.HI R127, RZ, 0x2, R8 ;  /* 0x00000002ff7f7819 */ /* 0x000fe20000011408 */
[----:B-----5:R-:W-:Y:S01]  /*26c0*/  IMAD.WIDE.U32 R110, R146, R108, R110 ;  /* 0x0000006c926e7225 */ /* 0x020fe200078e006e */
[----:B------:R-:W-:-:S03]  /*26d0*/  SHF.R.S32.HI R8, RZ, 0x1f, R8 ;  /* 0x0000001fff087819 */ /* 0x000fc60000011408 */
[----:B------:R-:W-:Y:S01]  /*26e0*/  IMAD.WIDE.U32 R112, R146, R108, R112 ;  /* 0x0000006c92707225 */ /* 0x000fe200078e0070 */
[----:B------:R-:W-:-:S03]  /*26f0*/  LEA.HI R8, R8, R127, RZ, 0x2 ;  /* 0x0000007f08087211 */ /* 0x000fc600078f10ff */
[----:B------:R-:W-:Y:S01]  /*2700*/  VIADD R36, R220, 0x80 ;  /* 0x00000080dc247836 */ /* 0x000fe20000000000 */
[----:B------:R-:W-:Y:S01]  /*2710*/  LOP3.LUT R8, R8, 0xfffffffc, RZ, 0xc0, !PT ;  /* 0xfffffffc08087812 */ /* 0x000fe200078ec0ff */
[----:B------:R-:W-:Y:S02]  /*2720*/  IMAD R129, R109, 0xa0, RZ ;  /* 0x000000a06d817824 */ /* 0x000fe400078e02ff */
[----:B------:R-:W-:Y:S01]  /*2730*/  VIADD R163, R34, 0x8 ;  /* 0x0000000822a37836 */ /* 0x000fe20000000000 */
[----:B------:R-:W-:Y:S01]  /*2740*/  SHF.R.S32.HI R147, RZ, 0x1f, R36 ;  /* 0x0000001fff937819 */ /* 0x000fe20000011424 */
[----:B------:R-:W-:Y:S02]  /*2750*/  IMAD.IADD R127, R127, 0x1, -R8 ;  /* 0x000000017f7f7824 */ /* 0x000fe400078e0a08 */
[----:B------:R-:W-:Y:S01]  /*2760*/  VIADD R8, R18, 0x80 ;  /* 0x0000008012087836 */ /* 0x000fe20000000000 */
[----:B------:R-:W-:Y:S02]  /*2770*/  SHF.R.S32.HI R3, RZ, 0x1f, R0 ;  /* 0x0000001fff037819 */ /* 0x000fe40000011400 */
[----:B------:R-:W-:-:S02]  /*2780*/  SEL R21, R0, RZ, !P0 ;  /* 0x000000ff00157207 */ /* 0x000fc40004000000 */
[----:B------:R-:W-:Y:S01]  /*2790*/  SEL R12, R3, RZ, !P0 ;  /* 0x000000ff030c7207 */ /* 0x000fe20004000000 */
[----:B------:R-:W-:Y:S02]  /*27a0*/  IMAD R3, R31, R114, RZ ;  /* 0x000000721f037224 */ /* 0x000fe400078e02ff */
[----:B------:R-:W-:-:S04]  /*27b0*/  IMAD.WIDE.U32 R118, R21, UR4, R4 ;  /* 0x0000000415767c25 */ /* 0x000fc8000f8e0004 */
[----:B------:R-:W-:Y:S02]  /*27c0*/  IMAD R0, R12, UR4, RZ ;  /* 0x000000040c007c24 */ /* 0x000fe4000f8e02ff */
[----:B------:R-:W-:-:S04]  /*27d0*/  IMAD.WIDE.U32 R4, R220, R114, R18 ;  /* 0x00000072dc047225 */ /* 0x000fc800078e0012 */
[----:B------:R-:W-:Y:S01]  /*27e0*/  IMAD R9, R21, UR5, R0 ;  /* 0x0000000515097c24 */ /* 0x000fe2000f8e0200 */
[----:B------:R-:W-:Y:S05]  /*27f0*/  @!P6 WARPSYNC.ALL ;  /* 0x000000000000e948 */ /* 0x000fea0003800000 */
[----:B------:R-:W-:Y:S01]  /*2800*/  VIADD R0, R18, 0x20 ;  /* 0x0000002012007836 */ /* 0x000fe20000000000 */
[----:B------:R-:W-:Y:S01]  /*2810*/  ULDC.64 UR4, c[0x0][0x330] ;  /* 0x0000cc0000047ab9 */ /* 0x000fe20000000a00 */
[----:B------:R-:W-:Y:S01]  /*2820*/  IMAD R11, R220, R115, R3 ;  /* 0x00000073dc0b7224 */ /* 0x000fe200078e0203 */
[----:B------:R-:W-:Y:S01]  /*2830*/  ULDC.64 UR6, c[0x0][0x338] ;  /* 0x0000ce0000067ab9 */ /* 0x000fe20000000a00 */
[C---:B------:R-:W-:Y:S01]  /*2840*/  IMAD.WIDE.U32 R116, R235.reuse, UR4, R18 ;  /* 0x00000004eb747c25 */ /* 0x040fe2000f8e0012 */
[----:B------:R-:W-:Y:S01]  /*2850*/  ULDC UR4, c[0x0][0x2f4] ;  /* 0x0000bd0000047ab9 */ /* 0x000fe20000000800 */
[----:B------:R-:W-:Y:S01]  /*2860*/  @!P6 BAR.SYNC.DEFER_BLOCKING 0x9, 0x100 ;  /* 0x024400000000eb1d */ /* 0x000fe20000010000 */
[----:B------:R-:W-:Y:S01]  /*2870*/  ISETP.GE.AND P1, PT, R0, UR4, PT ;  /* 0x0000000400007c0c */ /* 0x000fe2000bf26270 */
[----:B------:R-:W-:Y:S01]  /*2880*/  IMAD R117, R235, UR5, R117 ;  /* 0x00000005eb757c24 */ /* 0x000fe2000f8e0275 */
[----:B------:R-:W-:Y:S01]  /*2890*/  ISETP.GE.AND P0, PT, R18, UR4, PT ;  /* 0x0000000412007c0c */ /* 0x000fe2000bf06270 */
[----:B------:R-:W-:Y:S01]  /*28a0*/  IMAD.WIDE.U32 R114, R114, 0xa0, RZ ;  /* 0x000000a072727825 */ /* 0x000fe200078e00ff */
[----:B------:R-:W-:-:S02]  /*28b0*/  SEL R7, RZ, 0xffffffff, P1 ;  /* 0xffffffffff077807 */ /* 0x000fc40000800000 */
[----:B------:R-:W-:Y:S01]  /*28c0*/  SEL R6, RZ, 0x1, P0 ;  /* 0x00000001ff067807 */ /* 0x000fe20000000000 */
[----:B------:R-:W-:Y:S01]  /*28d0*/  IMAD.WIDE.U32 R116, R21, UR6, R116 ;  /* 0x0000000615747c25 */ /* 0x000fe2000f8e0074 */
[----:B------:R-:W-:Y:S02]  /*28e0*/  LOP3.LUT P0, RZ, R127, 0x2, RZ, 0xc0, !PT ;  /* 0x000000027fff7812 */ /* 0x000fe4000780c0ff */
[----:B------:R-:W-:Y:S01]  /*28f0*/  IADD3 R3, P1, R118, R4, RZ ;  /* 0x0000000476037210 */ /* 0x000fe20007f3e0ff */
[----:B------:R-:W-:Y:S01]  /*2900*/  IMAD.SHL.U32 R7, R7, 0x2, RZ ;  /* 0x0000000207077824 */ /* 0x000fe200078e00ff */
[----:B------:R-:W-:Y:S01]  /*2910*/  IADD3 R4, R119, R9, RZ ;  /* 0x0000000977047210 */ /* 0x000fe20007ffe0ff */
[----:B------:R-:W-:-:S03]  /*2920*/  IMAD.IADD R128, R115, 0x1, R25 ;  /* 0x0000000173807824 */ /* 0x000fc600078e0219 */
[----:B------:R-:W-:Y:S01]  /*2930*/  LOP3.LUT R9, R7, 0x2, R6, 0xe2, !PT ;  /* 0x0000000207097812 */ /* 0x000fe200078ee206 */
[----:B------:R-:W-:Y:S01]  /*2940*/  VIADD R6, R18, 0x40 ;  /* 0x0000004012067836 */ /* 0x000fe20000000000 */
[----:B------:R-:W-:Y:S01]  /*2950*/  IADD3.X R5, R4, R5, R11, P1, !PT ;  /* 0x0000000504057210 */ /* 0x000fe20000ffe40b */
[----:B------:R-:W-:Y:S02]  /*2960*/  VIADD R7, R18, 0x60 ;  /* 0x0000006012077836 */ /* 0x000fe40000000000 */
[----:B------:R-:W-:Y:S02]  /*2970*/  @P0 LOP3.LUT R20, R20, 0x4, RZ, 0xfc, !PT ;  /* 0x0000000414140812 */ /* 0x000fe400078efcff */
[----:B------:R-:W-:Y:S02]  /*2980*/  ISETP.GE.AND P0, PT, R6, UR4, PT ;  /* 0x0000000406007c0c */ /* 0x000fe4000bf06270 */
[----:B------:R-:W-:Y:S02]  /*2990*/  ISETP.GE.AND P1, PT, R7, UR4, PT ;  /* 0x0000000407007c0c */ /* 0x000fe4000bf26270 */
[----:B------:R-:W-:-:S02]  /*29a0*/  SEL R10, RZ, 0x4, P0 ;  /* 0x00000004ff0a7807 */ /* 0x000fc40000000000 */
[----:B------:R-:W-:Y:S02]  /*29b0*/  SEL R11, RZ, 0x8, P1 ;  /* 0x00000008ff0b7807 */ /* 0x000fe40000800000 */
[----:B------:R-:W-:Y:S02]  /*29c0*/  ISETP.GE.AND P0, PT, R8, UR4, PT ;  /* 0x0000000408007c0c */ /* 0x000fe4000bf06270 */
[----:B------:R-:W-:Y:S01]  /*29d0*/  LOP3.LUT R9, R11, R9, R10, 0xfe, !PT ;  /* 0x000000090b097212 */ /* 0x000fe200078efe0a */
[----:B------:R-:W-:Y:S01]  /*29e0*/  IMAD R11, R12, UR6, RZ ;  /* 0x000000060c0b7c24 */ /* 0x000fe2000f8e02ff */
[----:B------:R-:W-:Y:S02]  /*29f0*/  SEL R10, RZ, 0x10, P0 ;  /* 0x00000010ff0a7807 */ /* 0x000fe40000000000 */
[-C--:B-1----:R-:W-:Y:S01]  /*2a00*/  ISETP.GE.AND P0, PT, R18, R121.reuse, PT ;  /* 0x000000791200720c */ /* 0x082fe20003f06270 */
[----:B------:R-:W-:Y:S01]  /*2a10*/  IMAD R33, R21, UR7, R11 ;  /* 0x0000000715217c24 */ /* 0x000fe2000f8e020b */
[----:B------:R-:W-:Y:S01]  /*2a20*/  LOP3.LUT R35, R9, R10, RZ, 0xfc, !PT ;  /* 0x0000000a09237212 */ /* 0x000fe200078efcff */
[----:B------:R-:W-:Y:S01]  /*2a30*/  IMAD R9, R31, R102, RZ ;  /* 0x000000661f097224 */ /* 0x000fe200078e02ff */
[-C--:B------:R-:W-:Y:S01]  /*2a40*/  ISETP.GE.AND P2, PT, R6, R121.reuse, PT ;  /* 0x000000790600720c */ /* 0x080fe20003f46270 */
[----:B------:R-:W-:Y:S01]  /*2a50*/  IMAD.IADD R33, R117, 0x1, R33 ;  /* 0x0000000175217824 */ /* 0x000fe200078e0221 */
[----:B------:R-:W-:Y:S01]  /*2a60*/  ISETP.GE.AND P1, PT, R0, R121, PT ;  /* 0x000000790000720c */ /* 0x000fe20003f26270 */
[----:B------:R-:W-:Y:S01]  /*2a70*/  IMAD R13, R220, R103, R9 ;  /* 0x00000067dc0d7224 */ /* 0x000fe200078e0209 */
[----:B------:R-:W-:-:S02]  /*2a80*/  SEL R9, R121, RZ, P0 ;  /* 0x000000ff79097207 */ /* 0x000fc40000000000 */
[----:B------:R-:W-:Y:S01]  /*2a90*/  SEL R11, R121, RZ, P1 ;  /* 0x000000ff790b7207 */ /* 0x000fe20000800000 */
[----:B------:R-:W-:Y:S01]  /*2aa0*/  IMAD.IADD R107, R107, 0x1, R13 ;  /* 0x000000016b6b7824 */ /* 0x000fe200078e020d */
[----:B------:R-:W-:Y:S01]  /*2ab0*/  LOP3.LUT R20, R20, 0xfffffffe, RZ, 0xc0, !PT ;  /* 0xfffffffe14147812 */ /* 0x000fe200078ec0ff */
[----:B------:R-:W-:Y:S01]  /*2ac0*/  IMAD.IADD R9, R18, 0x1, R9 ;  /* 0x0000000112097824 */ /* 0x000fe200078e0209 */
[----:B------:R-:W-:Y:S01]  /*2ad0*/  LOP3.LUT R34, R35, 0x1, RZ, 0xc0, !PT ;  /* 0x0000000123227812 */ /* 0x000fe200078ec0ff */
[----:B------:R-:W-:Y:S02]  /*2ae0*/  IMAD.IADD R11, R0, 0x1, R11 ;  /* 0x00000001000b7824 */ /* 0x000fe400078e020b */
[----:B------:R-:W-:Y:S01]  /*2af0*/  IMAD.IADD R105, R13, 0x1, R105 ;  /* 0x000000010d697824 */ /* 0x000fe200078e0269 */
[----:B------:R-:W-:Y:S01]  /*2b00*/  @P2 LOP3.LUT R20, R20, 0x1, RZ, 0xfc, !PT ;  /* 0x0000000114142812 */ /* 0x000fe200078efcff */
[----:B------:R-:W-:Y:S01]  /*2b10*/  IMAD.WIDE.U32 R106, R146, R102, R106 ;  /* 0x00000066926a7225 */ /* 0x000fe200078e006a */
[----:B------:R-:W-:-:S02]  /*2b20*/  SEL R13, R121, RZ, P2 ;  /* 0x000000ff790d7207 */ /* 0x000fc40001000000 */
[----:B------:R-:W-:Y:S01]  /*2b30*/  SHF.R.S32.HI R10, RZ, 0x1f, R9 ;  /* 0x0000001fff0a7819 */ /* 0x000fe20000011409 */
[----:B------:R0:W-:Y:S01]  /*2b40*/  STL [R1+0x10], R20 ;  /* 0x0000101401007387 */ /* 0x0001e20000100800 */
[----:B------:R-:W-:Y:S01]  /*2b50*/  SHF.R.S32.HI R12, RZ, 0x1f, R11 ;  /* 0x0000001fff0c7819 */ /* 0x000fe2000001140b */
[----:B------:R-:W-:Y:S01]  /*2b60*/  IMAD.WIDE.U32 R104, R146, R102, R104 ;  /* 0x0000006692687225 */ /* 0x000fe200078e0068 */
[CC--:B------:R-:W-:Y:S02]  /*2b70*/  LEA.HI R26, R10.reuse, R9.reuse, RZ, 0x4 ;  /* 0x000000090a1a7211 */ /* 0x0c0fe400078f20ff */
[----:B------:R-:W-:Y:S02]  /*2b80*/  LEA.HI R10, R10, R9, RZ, 0x6 ;  /* 0x000000090a0a7211 */ /* 0x000fe400078f30ff */
[CC--:B------:R-:W-:Y:S02]  /*2b90*/  LEA.HI R28, R12.reuse, R11.reuse, RZ, 0x4 ;  /* 0x0000000b0c1c7211 */ /* 0x0c0fe400078f20ff */
[----:B------:R-:W-:Y:S01]  /*2ba0*/  LEA.HI R11, R12, R11, RZ, 0x6 ;  /* 0x0000000b0c0b7211 */ /* 0x000fe200078f30ff */
[----:B0-----:R-:W-:Y:S01]  /*2bb0*/  IMAD.IADD R20, R6, 0x1, R13 ;  /* 0x0000000106147824 */ /* 0x001fe200078e020d */
[----:B------:R-:W-:-:S02]  /*2bc0*/  SHF.R.U32.HI R9, RZ, 0x3, R231 ;  /* 0x00000003ff097819 */ /* 0x000fc400000116e7 */
[----:B------:R-:W-:Y:S02]  /*2bd0*/  SHF.R.S32.HI R10, RZ, 0x6, R10 ;  /* 0x00000006ff0a7819 */ /* 0x000fe4000001140a */
[----:B------:R-:W-:Y:S02]  /*2be0*/  LOP3.LUT R14, R231, 0x30, R26, 0xf8, !PT ;  /* 0x00000030e70e7812 */ /* 0x000fe400078ef81a */
[----:B------:R-:W-:Y:S01]  /*2bf0*/  SHF.R.S32.HI R21, RZ, 0x1f, R20 ;  /* 0x0000001fff157819 */ /* 0x000fe20000011414 */
[C---:B------:R-:W-:Y:S01]  /*2c00*/  IMAD R143, R10.reuse, 0x2800, R232 ;  /* 0x000028000a8f7824 */ /* 0x040fe200078e02e8 */
[----:B------:R-:W-:Y:S01]  /*2c10*/  SHF.R.S32.HI R12, RZ, 0x6, R11 ;  /* 0x00000006ff0c7819 */ /* 0x000fe2000001140b */
[--C-:B------:R-:W-:Y:S01]  /*2c20*/  IMAD R145, R10, 0x2800, R229.reuse ;  /* 0x000028000a917824 */ /* 0x100fe200078e02e5 */
[C---:B------:R-:W-:Y:S02]  /*2c30*/  LOP3.LUT R11, R227.reuse, 0x30, R26, 0xf8, !PT ;  /* 0x00000030e30b7812 */ /* 0x040fe400078ef81a */
[----:B------:R-:W-:Y:S01]  /*2c40*/  LOP3.LUT R13, R227, 0x30, R28, 0xf8, !PT ;  /* 0x00000030e30d7812 */ /* 0x000fe200078ef81c */
[----:B------:R-:W-:Y:S01]  /*2c50*/  IMAD R144, R12, 0x2800, R229 ;  /* 0x000028000c907824 */ /* 0x000fe200078e02e5 */
[----:B------:R-:W-:Y:S01]  /*2c60*/  LOP3.LUT R14, R14, R9, RZ, 0x3c, !PT ;  /* 0x000000090e0e7212 */ /* 0x000fe200078e3cff */
[----:B------:R-:W-:Y:S01]  /*2c70*/  IMAD R135, R12, 0x2800, R232 ;  /* 0x000028000c877824 */ /* 0x000fe200078e02e8 */
[CC--:B------:R-:W-:Y:S01]  /*2c80*/  LEA.HI R30, R21.reuse, R20.reuse, RZ, 0x4 ;  /* 0x00000014151e7211 */ /* 0x0c0fe200078f20ff */
[----:B------:R-:W-:Y:S01]  /*2c90*/  VIADD R12, R18, 0xa0 ;  /* 0x000000a0120c7836 */ /* 0x000fe20000000000 */
[----:B------:R-:W-:Y:S01]  /*2ca0*/  LEA.HI R20, R21, R20, RZ, 0x6 ;  /* 0x0000001415147211 */ /* 0x000fe200078f30ff */
[----:B------:R-:W-:Y:S01]  /*2cb0*/  IMAD.IADD R143, R143, 0x1, R14 ;  /* 0x000000018f8f7824 */ /* 0x000fe200078e020e */
[----:B------:R-:W-:-:S02]  /*2cc0*/  LOP3.LUT R10, R11, R228, RZ, 0x3c, !PT ;  /* 0x000000e40b0a7212 */ /* 0x000fc400078e3cff */
[----:B------:R-:W-:Y:S02]  /*2cd0*/  LOP3.LUT R13, R13, R228, RZ, 0x3c, !PT ;  /* 0x000000e40d0d7212 */ /* 0x000fe400078e3cff */
[----:B------:R-:W-:Y:S02]  /*2ce0*/  SHF.R.S32.HI R20, RZ, 0x6, R20 ;  /* 0x00000006ff147819 */ /* 0x000fe40000011414 */
[----:B------:R-:W-:Y:S01]  /*2cf0*/  LOP3.LUT R14, R231, 0x30, R30, 0xf8, !PT ;  /* 0x00000030e70e7812 */ /* 0x000fe200078ef81e */
[----:B------:R-:W-:Y:S01]  /*2d00*/  IMAD.IADD R144, R144, 0x1, R13 ;  /* 0x0000000190907824 */ /* 0x000fe200078e020d */
[----:B------:R-:W-:Y:S01]  /*2d10*/  IADD3 R145, R145, R10, RZ ;  /* 0x0000000a91917210 */ /* 0x000fe20007ffe0ff */
[C---:B------:R-:W-:Y:S01]  /*2d20*/  IMAD R134, R20.reuse, 0x2800, R232 ;  /* 0x0000280014867824 */ /* 0x040fe200078e02e8 */
[----:B------:R-:W-:Y:S01]  /*2d30*/  LOP3.LUT R10, R231, 0x30, R28, 0xf8, !PT ;  /* 0x00000030e70a7812 */ /* 0x000fe200078ef81c */
[----:B------:R-:W-:Y:S01]  /*2d40*/  IMAD R142, R20, 0x2800, R229 ;  /* 0x00002800148e7824 */ /* 0x000fe200078e02e5 */
[----:B------:R-:W-:Y:S01]  /*2d50*/  LOP3.LUT R13, R14, R9, RZ, 0x3c, !PT ;  /* 0x000000090e0d7212 */ /* 0x000fe200078e3cff */
[----:B------:R-:W-:Y:S01]  /*2d60*/  IMAD.SHL.U32 R14, R102, 0x80, RZ ;  /* 0x00000080660e7824 */ /* 0x000fe200078e00ff */
[----:B------:R-:W-:-:S02]  /*2d70*/  SHF.R.S32.HI R21, RZ, 0x1f, R146 ;  /* 0x0000001fff157819 */ /* 0x000fc40000011492 */
[----:B------:R-:W-:Y:S01]  /*2d80*/  LOP3.LUT R10, R10, R9, RZ, 0x3c, !PT ;  /* 0x000000090a0a7212 */ /* 0x000fe200078e3cff */
[----:B------:R-:W-:Y:S01]  /*2d90*/  IMAD.IADD R134, R134, 0x1, R13 ;  /* 0x0000000186867824 */ /* 0x000fe200078e020d */
[----:B------:R-:W-:Y:S01]  /*2da0*/  ISETP.GE.AND P2, PT, R12, UR4, PT ;  /* 0x000000040c007c0c */ /* 0x000fe2000bf46270 */
[----:B------:R-:W-:Y:S01]  /*2db0*/  IMAD R13, R21, R102, RZ ;  /* 0x00000066150d7224 */ /* 0x000fe200078e02ff */
[----:B------:R-:W-:Y:S01]  /*2dc0*/  LOP3.LUT R11, R227, 0x30, R30, 0xf8, !PT ;  /* 0x00000030e30b7812 */ /* 0x000fe200078ef81e */
[----:B------:R-:W-:Y:S01]  /*2dd0*/  IMAD.IADD R135, R135, 0x1, R10 ;  /* 0x0000000187877824 */ /* 0x000fe200078e020a */
[----:B------:R-:W-:Y:S01]  /*2de0*/  SEL R32, RZ, 0x20, P2 ;  /* 0x00000020ff207807 */ /* 0x000fe20001000000 */
[----:B------:R-:W-:Y:S01]  /*2df0*/  IMAD R10, R21, R108, RZ ;  /* 0x0000006c150a7224 */ /* 0x000fe200078e02ff */
[----:B------:R-:W-:Y:S01]  /*2e00*/  LOP3.LUT R11, R11, R228, RZ, 0x3c, !PT ;  /* 0x000000e40b0b7212 */ /* 0x000fe200078e3cff */
[----:B------:R-:W-:Y:S01]  /*2e10*/  IMAD R29, R146, R103, R13 ;  /* 0x00000067921d7224 */ /* 0x000fe200078e020d */
[----:B------:R-:W-:Y:S01]  /*2e20*/  SHF.L.U64.HI R13, R102, 0x7, R103 ;  /* 0x00000007660d7819 */ /* 0x000fe20000010267 */
[----:B------:R-:W-:Y:S01]  /*2e30*/  IMAD R21, R103, 0xa0, RZ ;  /* 0x000000a067157824 */ /* 0x000fe200078e02ff */
[----:B------:R-:W-:Y:S01]  /*2e40*/  IADD3 R122, P2, R220, R123, RZ ;  /* 0x0000007bdc7a7210 */ /* 0x000fe20007f5e0ff */
[----:B------:R-:W-:Y:S01]  /*2e50*/  IMAD R27, R146, R109, R10 ;  /* 0x0000006d921b7224 */ /* 0x000fe200078e020a */
[----:B------:R-:W-:Y:S01]  /*2e60*/  SHF.L.U64.HI R10, R108, 0x7, R109 ;  /* 0x000000076c0a7819 */ /* 0x000fe2000001026d */
[----:B------:R-:W-:Y:S01]  /*2e70*/  IMAD.WIDE.U32 R102, R102, 0xa0, RZ ;  /* 0x000000a066667825 */ /* 0x000fe200078e00ff */
[----:B------:R-:W-:-:S02]  /*2e80*/  SHF.R.S32.HI R120, RZ, 0x4, R26 ;  /* 0x00000004ff787819 */ /* 0x000fc4000001141a */
[----:B------:R-:W-:Y:S01]  /*2e90*/  IADD3 R20, R27, R111, RZ ;  /* 0x0000006f1b147210 */ /* 0x000fe20007ffe0ff */
[----:B------:R-:W-:Y:S01]  /*2ea0*/  IMAD.IADD R142, R142, 0x1, R11 ;  /* 0x000000018e8e7824 */ /* 0x000fe200078e020b */
[----:B------:R-:W-:Y:S01]  /*2eb0*/  LOP3.LUT R39, R35, R32, RZ, 0xfc, !PT ;  /* 0x0000002023277212 */ /* 0x000fe200078efcff */
[----:B------:R-:W-:Y:S01]  /*2ec0*/  IMAD.X R123, R31, 0x1, R15, P2 ;  /* 0x000000011f7b7824 */ /* 0x000fe200010e060f */
[----:B------:R-:W-:Y:S01]  /*2ed0*/  LOP3.LUT R26, R26, 0xfffffff0, RZ, 0xc0, !PT ;  /* 0xfffffff01a1a7812 */ /* 0x000fe200078ec0ff */
[----:B------:R-:W-:Y:S01]  /*2ee0*/  IMAD.IADD R130, R103, 0x1, R21 ;  /* 0x0000000167827824 */ /* 0x000fe200078e0215 */
[----:B------:R-:W-:Y:S01]  /*2ef0*/  SHF.R.S32.HI R101, RZ, 0x4, R28 ;  /* 0x00000004ff657819 */ /* 0x000fe2000001141c */
[----:B------:R-:W-:Y:S01]  /*2f00*/  IMAD.SHL.U32 R11, R108, 0x80, RZ ;  /* 0x000000806c0b7824 */ /* 0x000fe200078e00ff */
[----:B------:R-:W-:Y:S01]  /*2f10*/  LOP3.LUT R35, R39, 0x2, RZ, 0xc0, !PT ;  /* 0x0000000227237812 */ /* 0x000fe200078ec0ff */
[----:B------:R-:W-:Y:S01]  /*2f20*/  IMAD.IADD R15, R113, 0x1, R27 ;  /* 0x00000001710f7824 */ /* 0x000fe200078e021b */
[----:B------:R-:W-:Y:S01]  /*2f30*/  LOP3.LUT R27, R28, 0xfffffff0, RZ, 0xc0, !PT ;  /* 0xfffffff01c1b7812 */ /* 0x000fe200078ec0ff */
[----:B------:R-:W-:Y:S01]  /*2f40*/  IMAD.IADD R21, R107, 0x1, R29 ;  /* 0x000000016b157824 */ /* 0x000fe200078e021d */
[----:B------:R-:W-:Y:S01]  /*2f50*/  SHF.R.S32.HI R28, RZ, 0x4, R30 ;  /* 0x00000004ff1c7819 */ /* 0x000fe2000001141e */
[----:B------:R-:W-:Y:S01]  /*2f60*/  IMAD.IADD R25, R29, 0x1, R105 ;  /* 0x000000011d197824 */ /* 0x000fe200078e0269 */
[----:B------:R-:W-:Y:S01]  /*2f70*/  LOP3.LUT R29, R30, 0xfffffff0, RZ, 0xc0, !PT ;  /* 0xfffffff01e1d7812 */ /* 0x000fe200078ec0ff */
[----:B------:R-:W-:Y:S01]  /*2f80*/  IMAD.WIDE.U32 R108, R108, 0xa0, RZ ;  /* 0x000000a06c6c7825 */ /* 0x000fe200078e00ff */
[----:B------:R-:W-:-:S02]  /*2f90*/  LOP3.LUT R36, R39, 0x4, RZ, 0xc0, !PT ;  /* 0x0000000427247812 */ /* 0x000fc400078ec0ff */
[----:B------:R-:W-:Y:S01]  /*2fa0*/  LOP3.LUT R37, R39, 0x8, RZ, 0xc0, !PT ;  /* 0x0000000827257812 */ /* 0x000fe200078ec0ff */
[----:B------:R-:W-:Y:S01]  /*2fb0*/  IMAD.IADD R129, R109, 0x1, R129 ;  /* 0x000000016d817824 */ /* 0x000fe200078e0281 */
[----:B------:R-:W-:Y:S02]  /*2fc0*/  LOP3.LUT R38, R39, 0x10, RZ, 0xc0, !PT ;  /* 0x0000001027267812 */ /* 0x000fe400078ec0ff */
[----:B------:R-:W-:Y:S02]  /*2fd0*/  SHF.L.U32 R121, R121, 0x1, RZ ;  /* 0x0000000179797819 */ /* 0x000fe400000006ff */
[----:B------:R-:W-:Y:S02]  /*2fe0*/  SHF.R.S32.HI R30, RZ, 0x1f, R26 ;  /* 0x0000001fff1e7819 */ /* 0x000fe4000001141a */
[----:B------:R-:W-:Y:S02]  /*2ff0*/  SHF.R.S32.HI R31, RZ, 0x1f, R27 ;  /* 0x0000001fff1f7819 */ /* 0x000fe4000001141b */
[----:B------:R-:W-:-:S02]  /*3000*/  SHF.R.S32.HI R32, RZ, 0x1f, R29 ;  /* 0x0000001fff207819 */ /* 0x000fc4000001141d */
[----:B------:R-:W-:-:S07]  /*3010*/  LOP3.LUT R39, R39, 0x20, RZ, 0xc0, !PT ;  /* 0x0000002027277812 */ /* 0x000fce00078ec0ff */
.L_x_438:
[----:B------:R-:W2:Y:S01]  /*3020*/  LDL.LU R42, [R1+0x10] ;  /* 0x00001000012a7983 */ /* 0x000ea20000300800 */
[----:B0-----:R-:W0:Y:S01]  /*3030*/  LDC.64 R124, c[0x0][0x2e8] ;  /* 0x0000ba00ff7c7b82 */ /* 0x001e220000000a00 */
[----:B------:R-:W-:Y:S01]  /*3040*/  VIADD R47, R24, 0xffffffff ;  /* 0xffffffff182f7836 */ /* 0x000fe20000000000 */
[----:B------:R-:W-:Y:S01]  /*3050*/  LOP3.LUT P4, RZ, R127, 0x2, RZ, 0xc0, !PT ;  /* 0x000000027fff7812 */ /* 0x000fe2000788c0ff */
[----:B------:R-:W-:Y:S05]  /*3060*/  YIELD ;  /* 0x0000000000007946 */ /* 0x000fea0003800000 */
[----:B------:R-:W-:Y:S01]  /*3070*/  SHF.R.S32.HI R44, RZ, 0x1f, R47 ;  /* 0x0000001fff2c7819 */ /* 0x000fe2000001142f */
[-C--:B------:R-:W-:Y:S01]  /*3080*/  IMAD R41, R128, R47.reuse, RZ ;  /* 0x0000002f80297224 */ /* 0x080fe200078e02ff */
[----:B------:R-:W1:Y:S01]  /*3090*/  LDC R133, c[0x0][0x3f4] ;  /* 0x0000fd00ff857b82 */ /* 0x000e620000000800 */
[----:B------:R-:W-:Y:S01]  /*30a0*/  IMAD.WIDE.U32 R136, R114, R47, RZ ;  /* 0x0000002f72887225 */ /* 0x000fe200078e00ff */
[----:B------:R-:W-:Y:S03]  /*30b0*/  BSSY B0, `(.L_x_339) ;  /* 0x0000cac000007945 */ /* 0x000fe60003800000 */
[----:B------:R-:W-:Y:S01]  /*30c0*/  IMAD R41, R44, R114, R41 ;  /* 0x000000722c297224 */ /* 0x000fe200078e0229 */
[----:B------:R-:W-:-:S03]  /*30d0*/  IADD3 R49, P2, P3, R3, R136, R132 ;  /* 0x0000008803317210 */ /* 0x000fc60007b5e084 */
[----:B------:R-:W-:Y:S02]  /*30e0*/  IMAD.IADD R96, R137, 0x1, R41 ;  /* 0x0000000189607824 */ /* 0x000fe400078e0229 */
[----:B------:R-:W-:-:S03]  /*30f0*/  IMAD R41, R17, 0x7800, R236 ;  /* 0x0000780011297824 */ /* 0x000fc600078e02ec */
[----:B------:R-:W-:Y:S01]  /*3100*/  IADD3.X R24, R5, R96, R131, P2, P3 ;  /* 0x0000006005187210 */ /* 0x000fe200017e6483 */
[----:B------:R-:W-:Y:S01]  /*3110*/  IMAD.IADD R40, R16, 0x1, R41 ;  /* 0x0000000110287824 */ /* 0x000fe200078e0229 */
[-C--:B0-----:R-:W-:Y:S02]  /*3120*/  IADD3 R50, P2, P3, R136, R124.reuse, R3 ;  /* 0x0000007c88327210 */ /* 0x081fe40007b5e003 */
[C---:B------:R-:W-:Y:S01]  /*3130*/  IADD3 R43, R41.reuse, 0x20, RZ ;  /* 0x00000020292b7810 */ /* 0x040fe20007ffe0ff */
[----:B------:R-:W-:Y:S01]  /*3140*/  @P4 VIADD R43, R41, 0xffffffe0 ;  /* 0xffffffe0292b4836 */ /* 0x000fe20000000000 */
[----:B------:R-:W-:Y:S02]  /*3150*/  IADD3.X R51, R96, R125, R5, P2, P3 ;  /* 0x0000007d60337210 */ /* 0x000fe400017e6405 */
[----:B------:R-:W-:Y:S01]  /*3160*/  IADD3 R48, P2, R49, R124, RZ ;  /* 0x0000007c31307210 */ /* 0x000fe20007f5e0ff */
[----:B------:R-:W-:-:S04]  /*3170*/  IMAD.IADD R41, R16, 0x1, R43 ;  /* 0x0000000110297824 */ /* 0x000fc800078e022b */
[----:B------:R-:W-:Y:S01]  /*3180*/  IMAD.X R49, R24, 0x1, R125, P2 ;  /* 0x0000000118317824 */ /* 0x000fe200010e067d */
[----:B------:R-:W-:Y:S01]  /*3190*/  ISETP.GT.AND P2, PT, R47, R126, PT ;  /* 0x0000007e2f00720c */ /* 0x000fe20003f44270 */
[----:B------:R-:W-:Y:S01]  /*31a0*/  IMAD.MOV.U32 R24, RZ, RZ, R47 ;  /* 0x000000ffff187224 */ /* 0x000fe200078e002f */
[----:B--2---:R-:W-:-:S11]  /*31b0*/  LOP3.LUT R42, R42, 0xfffffffd, RZ, 0xc0, !PT ;  /* 0xfffffffd2a2a7812 */ /* 0x004fd600078ec0ff */
[----:B------:R-:W-:Y:S02]  /*31c0*/  @P2 LOP3.LUT R42, R42, 0x2, RZ, 0xfc, !PT ;  /* 0x000000022a2a2812 */ /* 0x000fe400078efcff */
[----:B-1----:R-:W-:-:S03]  /*31d0*/  ISETP.GE.AND P2, PT, R133, 0x1, PT ;  /* 0x000000018500780c */ /* 0x002fc60003f46270 */
[----:B------:R0:W-:Y:S10]  /*31e0*/  STL [R1+0x10], R42 ;  /* 0x0000102a01007387 */ /* 0x0001f40000100800 */
[----:B0-----:R-:W-:Y:S05]  /*31f0*/  @!P2 BRA `(.L_x_340) ;  /* 0x000000c40080a947 */ /* 0x001fea0003800000 */
[----:B------:R-:W-:Y:S01]  /*3200*/  ULDC.U8 UR4, c[0x0][0x410] ;  /* 0x0001040000047ab9 */ /* 0x000fe20000000000 */
[-C--:B------:R-:W-:Y:S01]  /*3210*/  IMAD R43, R129, R47.reuse, RZ ;  /* 0x0000002f812b7224 */ /* 0x080fe200078e02ff */
[----:B------:R-:W-:Y:S01]  /*3220*/  ISETP.NE.AND P2, PT, RZ, UR4, PT ;  /* 0x00000004ff007c0c */ /* 0x000fe2000bf45270 */
[-C--:B------:R-:W-:Y:S02]  /*3230*/  IMAD R45, R130, R47.reuse, RZ ;  /* 0x0000002f822d7224 */ /* 0x080fe400078e02ff */
[----:B------:R-:W-:Y:S02]  /*3240*/  IMAD R42, R24, -0xa0, R2 ;  /* 0xffffff60182a7824 */ /* 0x000fe400078e0202 */
[----:B------:R-:W-:Y:S02]  /*3250*/  IMAD R43, R44, R108, R43 ;  /* 0x0000006c2c2b7224 */ /* 0x000fe400078e022b */
[----:B------:R-:W-:Y:S01]  /*3260*/  IMAD.WIDE.U32 R94, R108, R47, RZ ;  /* 0x0000002f6c5e7225 */ /* 0x000fe200078e00ff */
[----:B------:R-:W-:-:S03]  /*3270*/  VIMNMX R42, R42, 0xa0, PT ;  /* 0x000000a02a2a7848 */ /* 0x000fc60003fe0100 */
[----:B------:R-:W-:Y:S01]  /*3280*/  IMAD R45, R44, R102, R45 ;  /* 0x000000662c2d7224 */ /* 0x000fe200078e022d */
[----:B------:R-:W-:Y:S01]  /*3290*/  IADD3 R43, R95, R43, RZ ;  /* 0x0000002b5f2b7210 */ /* 0x000fe20007ffe0ff */
[----:B------:R-:W-:-:S04]  /*32a0*/  IMAD.WIDE.U32 R92, R102, R47, RZ ;  /* 0x0000002f665c7225 */ /* 0x000fc800078e00ff */
[----:B------:R-:W-:Y:S01]  /*32b0*/  IMAD.IADD R100, R93, 0x1, R45 ;  /* 0x000000015d647824 */ /* 0x000fe200078e022d */
[----:B------:R-:W-:Y:S06]  /*32c0*/  @!P2 BRA `(.L_x_341) ;  /* 0x0000005c00a8a947 */ /* 0x000fec0003800000 */
[----:B------:R-:W-:Y:S01]  /*32d0*/  ISETP.GE.AND P3, PT, R220, R42, PT ;  /* 0x0000002adc00720c */ /* 0x000fe20003f66270 */
[----:B------:R-:W-:Y:S01]  /*32e0*/  BSSY B1, `(.L_x_342) ;  /* 0x000003e000017945 */ /* 0x000fe20003800000 */
        /* <DEDUP_REMOVED lines=23> */
[----:B------:R-:W-:Y:S01]  /*3460*/  CS2R R74, SRZ ;  /* 0x00000000004a7805 */ /* 0x000fe2000001ff00 */
[----:B------:R-:W-:Y:S06]  /*3470*/  @P3 BRA `(.L_x_343) ;  /* 0x0000000000903947 */ /* 0x000fec0003800000 */
[----:B------:R-:W-:Y:S01]  /*3480*/  ULDC.64 UR4, c[0x0][0x3e8] ;  /* 0x0000fa0000047ab9 */ /* 0x000fe20000000a00 */
[----:B------:R-:W-:Y:S02]  /*3490*/  CS2R R124, SRZ ;  /* 0x00000000007c7805 */ /* 0x000fe4000001ff00 */
[----:B------:R-:W-:Y:S02]  /*34a0*/  IADD3 R44, P2, P4, R112, UR4, R94 ;  /* 0x00000004702c7c10 */ /* 0x000fe4000fc5e05e */
[----:B------:R-:W-:Y:S02]  /*34b0*/  CS2R R136, SRZ ;  /* 0x0000000000887805 */ /* 0x000fe4000001ff00 */
[----:B------:R-:W-:Y:S01]  /*34c0*/  IADD3.X R45, R15, UR5, R43, P2, P4 ;  /* 0x000000050f2d7c10 */ /* 0x000fe200097e842b */
[----:B------:R-:W-:Y:S02]  /*34d0*/  ULDC.64 UR4, c[0x0][0x400] ;  /* 0x0001000000047ab9 */ /* 0x000fe40000000a00 */
[----:B------:R-:W-:-:S04]  /*34e0*/  IADD3 R46, P2, P4, R106, UR4, R92 ;  /* 0x000000046a2e7c10 */ /* 0x000fc8000fc5e05c */
[----:B------:R-:W-:Y:S02]  /*34f0*/  IADD3.X R47, R21, UR5, R100, P2, P4 ;  /* 0x00000005152f7c10 */ /* 0x000fe400097e8464 */
[----:B------:R-:W-:Y:S02]  /*3500*/  ISETP.GE.AND P2, PT, R22, R133, PT ;  /* 0x000000851600720c */ /* 0x000fe40003f46270 */
[----:B------:R-:W-:Y:S02]  /*3510*/  CS2R R96, SRZ ;  /* 0x0000000000607805 */ /* 0x000fe4000001ff00 */
[----:B------:R-:W-:-:S09]  /*3520*/  CS2R R98, SRZ ;  /* 0x0000000000627805 */ /* 0x000fd2000001ff00 */
[----:B------:R0:W5:Y:S04]  /*3530*/  @!P2 LDG.E.64 R124, desc[UR54][R44.64] ;  /* 0x000000362c7ca981 */ /* 0x000168000c1e1b00 */
[----:B------:R0:W5:Y:S01]  /*3540*/  @!P2 LDG.E.64 R136, desc[UR54][R46.64] ;  /* 0x000000362e88a981 */ /* 0x000162000c1e1b00 */
        /* <DEDUP_REMOVED lines=20> */
[----:B------:R-:W-:-:S13]  /*3690*/  ISETP.GE.AND P2, PT, R226, R133, PT ;  /* 0x00000085e200720c */ /* 0x000fda0003f46270 */
[----:B------:R0:W5:Y:S04]  /*36a0*/  @!P2 LDG.E.64 R76, desc[UR54][R44.64+0x50] ;  /* 0x000050362c4ca981 */ /* 0x000168000c1e1b00 */
[----:B------:R0:W5:Y:S02]  /*36b0*/  @!P2 LDG.E.64 R78, desc[UR54][R46.64+0x50] ;  /* 0x000050362e4ea981 */ /* 0x000164000c1e1b00 */
.L_x_343:
[----:B------:R-:W-:Y:S05]  /*36c0*/  BSYNC B1 ;  /* 0x0000000000017941 */ /* 0x000fea0003800000 */
.L_x_342:
[----:B0-----:R-:W-:Y:S01]  /*36d0*/  VIADD R44, R220, 0x80 ;  /* 0x00000080dc2c7836 */ /* 0x001fe20000000000 */
[----:B------:R-:W-:Y:S01]  /*36e0*/  BSSY B1, `(.L_x_344) ;  /* 0x000002d000017945 */ /* 0x000fe20003800000 */
[----:B-----5:R-:W-:Y:S02]  /*36f0*/  IMAD.MOV.U32 R150, RZ, RZ, R76 ;  /* 0x000000ffff967224 */ /* 0x020fe400078e004c */
[----:B------:R-:W-:Y:S01]  /*3700*/  IMAD.MOV.U32 R155, RZ, RZ, R80 ;  /* 0x000000ffff9b7224 */ /* 0x000fe200078e0050 */
[----:B------:R-:W-:-:S13]  /*3710*/  ISETP.GE.AND P4, PT, R44, R42, PT ;  /* 0x0000002a2c00720c */ /* 0x000fda0003f86270 */
[----:B------:R-:W-:Y:S05]  /*3720*/  @P4 BRA `(.L_x_345) ;  /* 0x0000000000a04947 */ /* 0x000fea0003800000 */
[----:B------:R-:W-:Y:S01]  /*3730*/  IADD3 R44, P2, P5, R112, R94, R11 ;  /* 0x0000005e702c7210 */ /* 0x000fe20007d5e00b */
[----:B------:R-:W-:Y:S01]  /*3740*/  ULDC.64 UR4, c[0x0][0x3e8] ;  /* 0x0000fa0000047ab9 */ /* 0x000fe20000000a00 */
[----:B------:R-:W-:Y:S02]  /*3750*/  CS2R R72, SRZ ;  /* 0x0000000000487805 */ /* 0x000fe4000001ff00 */
[----:B------:R-:W-:Y:S02]  /*3760*/  CS2R R74, SRZ ;  /* 0x00000000004a7805 */ /* 0x000fe4000001ff00 */
[----:B------:R-:W-:Y:S02]  /*3770*/  IADD3.X R43, R15, R43, R10, P2, P5 ;  /* 0x0000002b0f2b7210 */ /* 0x000fe400017ea40a */
[----:B------:R-:W-:-:S04]  /*3780*/  IADD3 R46, P2, P5, R106, R92, R14 ;  /* 0x0000005c6a2e7210 */ /* 0x000fc80007d5e00e */
[----:B------:R-:W-:Y:S02]  /*3790*/  IADD3.X R100, R21, R100, R13, P2, P5 ;  /* 0x0000006415647210 */ /* 0x000fe400017ea40d */
[----:B------:R-:W-:-:S04]  /*37a0*/  IADD3 R44, P2, R44, UR4, RZ ;  /* 0x000000042c2c7c10 */ /* 0x000fc8000ff5e0ff */
[----:B------:R-:W-:Y:S01]  /*37b0*/  IADD3.X R45, R43, UR5, RZ, P2, !PT ;  /* 0x000000052b2d7c10 */ /* 0x000fe200097fe4ff */
[----:B------:R-:W-:Y:S02]  /*37c0*/  ULDC.64 UR4, c[0x0][0x400] ;  /* 0x0001000000047ab9 */ /* 0x000fe40000000a00 */
[----:B------:R-:W-:-:S04]  /*37d0*/  IADD3 R46, P2, R46, UR4, RZ ;  /* 0x000000042e2e7c10 */ /* 0x000fc8000ff5e0ff */
[----:B------:R-:W-:Y:S02]  /*37e0*/  IADD3.X R47, R100, UR5, RZ, P2, !PT ;  /* 0x00000005642f7c10 */ /* 0x000fe400097fe4ff */
        /* <DEDUP_REMOVED lines=28> */
.L_x_345:
[----:B------:R-:W-:Y:S05]  /*39b0*/  BSYNC B1 ;  /* 0x0000000000017941 */ /* 0x000fea0003800000 */
.L_x_344:
[----:B------:R-:W-:Y:S01]  /*39c0*/  UISETP.NE.AND UP0, UPT, UR53, 0x3, UPT ;  /* 0x000000033500788c */ /* 0x000fe2000bf05270 */
[----:B------:R-:W-:Y:S01]  /*39d0*/  IMAD.MOV.U32 R161, RZ, RZ, R84 ;  /* 0x000000ffffa17224 */ /* 0x000fe200078e0054 */
[----:B------:R-:W-:Y:S01]  /*39e0*/  MOV R164, R88 ;  /* 0x0000005800a47202 */ /* 0x000fe20000000f00 */
[----:B------:R-:W-:Y:S01]  /*39f0*/  IMAD.MOV.U32 R166, RZ, RZ, R96 ;  /* 0x000000ffffa67224 */ /* 0x000fe200078e0060 */
[----:B------:R-:W-:Y:S01]  /*3a00*/  MOV R165, R90 ;  /* 0x0000005a00a57202 */ /* 0x000fe20000000f00 */
[----:B------:R-:W-:Y:S01]  /*3a10*/  IMAD.MOV.U32 R168, RZ, RZ, R124 ;  /* 0x000000ffffa87224 */ /* 0x000fe200078e007c */
[----:B------:R-:W-:Y:S01]  /*3a20*/  PLOP3.LUT P2, PT, PT, PT, UP0, 0x80, 0x0 ;  /* 0x000000000000781c */ /* 0x000fe20003f4f008 */
[----:B------:R-:W-:Y:S01]  /*3a30*/  IMAD.MOV.U32 R159, RZ, RZ, R78 ;  /* 0x000000ffff9f7224 */ /* 0x000fe200078e004e */
[----:B-----5:R-:W-:Y:S01]  /*3a40*/  MOV R140, R64 ;  /* 0x00000040008c7202 */ /* 0x020fe20000000f00 */
[----:B------:R-:W-:Y:S01]  /*3a50*/  IMAD.MOV.U32 R160, RZ, RZ, R82 ;  /* 0x000000ffffa07224 */ /* 0x000fe200078e0052 */
[----:B------:R-:W-:Y:S01]  /*3a60*/  MOV R141, R66 ;  /* 0x00000042008d7202 */ /* 0x000fe20000000f00 */
[----:B------:R-:W-:-:S02]  /*3a70*/  IMAD.MOV.U32 R162, RZ, RZ, R86 ;  /* 0x000000ffffa27224 */ /* 0x000fc400078e0056 */
[----:B------:R-:W-:Y:S02]  /*3a80*/  IMAD.MOV.U32 R167, RZ, RZ, R98 ;  /* 0x000000ffffa77224 */ /* 0x000fe400078e0062 */
[----:B------:R-:W-:Y:S02]  /*3a90*/  IMAD.MOV.U32 R169, RZ, RZ, R136 ;  /* 0x000000ffffa97224 */ /* 0x000fe400078e0088 */
[----:B------:R-:W-:Y:S02]  /*3aa0*/  IMAD.MOV.U32 R92, RZ, RZ, R52 ;  /* 0x000000ffff5c7224 */ /* 0x000fe400078e0034 */
[----:B------:R-:W-:Y:S02]  /*3ab0*/  IMAD.MOV.U32 R94, RZ, RZ, R56 ;  /* 0x000000ffff5e7224 */ /* 0x000fe400078e0038 */
[----:B------:R-:W-:Y:S02]  /*3ac0*/  IMAD.MOV.U32 R138, RZ, RZ, R60 ;  /* 0x000000ffff8a7224 */ /* 0x000fe400078e003c */
[----:B------:R-:W-:-:S02]  /*3ad0*/  IMAD.MOV.U32 R153, RZ, RZ, R68 ;  /* 0x000000ffff997224 */ /* 0x000fc400078e0044 */
[----:B------:R-:W-:Y:S02]  /*3ae0*/  IMAD.MOV.U32 R156, RZ, RZ, R72 ;  /* 0x000000ffff9c7224 */ /* 0x000fe400078e0048 */
[----:B------:R-:W-:Y:S02]  /*3af0*/  IMAD.MOV.U32 R93, RZ, RZ, R54 ;  /* 0x000000ffff5d7224 */ /* 0x000fe400078e0036 */
[----:B------:R-:W-:Y:S02]  /*3b00*/  IMAD.MOV.U32 R95, RZ, RZ, R58 ;  /* 0x000000ffff5f7224 */ /* 0x000fe400078e003a */
[----:B------:R-:W-:Y:S02]  /*3b10*/  IMAD.MOV.U32 R139, RZ, RZ, R62 ;  /* 0x000000ffff8b7224 */ /* 0x000fe400078e003e */
[----:B------:R-:W-:Y:S02]  /*3b20*/  IMAD.MOV.U32 R154, RZ, RZ, R70 ;  /* 0x000000ffff9a7224 */ /* 0x000fe400078e0046 */
[----:B------:R-:W-:Y:S01]  /*3b30*/  IMAD.MOV.U32 R158, RZ, RZ, R74 ;  /* 0x000000ffff9e7224 */ /* 0x000fe200078e004a */
[----:B------:R-:W-:Y:S06]  /*3b40*/  @!P2 BRA `(.L_x_346) ;  /* 0x000000000004a947 */ /* 0x000fec0003800000 */
[----:B------:R-:W-:Y:S01]  /*3b50*/  BPT.TRAP 0x1 ;  /* 0x000000040000795c */ /* 0x000fe20000300000 */
.L_x_346:
[----:B------:R-:W-:Y:S01]  /*3b60*/  IMAD R43, R17, 0x8, R16 ;  /* 0x00000008112b7824 */ /* 0x000fe200078e0210 */
[----:B------:R-:W-:Y:S01]  /*3b70*/  SHF.L.U32 R100, R221, 0x1f, RZ ;  /* 0x0000001fdd647819 */ /* 0x000fe200000006ff */
[----:B------:R-:W-:Y:S03]  /*3b80*/  BSSY B1, `(.L_x_347) ;  /* 0x0000003000017945 */ /* 0x000fe60003800000 */
[----:B------:R-:W1:Y:S02]  /*3b90*/  SYNCS.PHASECHK.TRANS64.TRYWAIT P5, [R43+URZ+0x33490], R100 ;  /* 0x033490642b0075a7 */ /* 0x000e6400080a017f */
[----:B-1----:R-:W-:Y:S05]  /*3ba0*/  @!P5 BRA `(.L_x_348) ;  /* 0x000002a000f0d947 */ /* 0x002fea0003800000 */
.L_x_673:
[----:B------:R-:W-:Y:S05]  /*3bb0*/  BSYNC B1 ;  /* 0x0000000000017941 */ /* 0x000fea0003800000 */
.L_x_347:
[----:B------:R-:W-:Y:S04]  /*3bc0*/  BSSY B1, `(.L_x_349) ;  /* 0x00002b3000017945 */ /* 0x000fe80003800000 */
[----:B------:R-:W-:Y:S05]  /*3bd0*/  @P3 BRA `(.L_x_350) ;  /* 0x0000002800c43947 */ /* 0x000fea0003800000 */
[----:B------:R-:W-:Y:S01]  /*3be0*/  ISETP.NE.AND P3, PT, R34, RZ, PT ;  /* 0x000000ff2200720c */ /* 0x000fe20003f65270 */
[----:B------:R-:W-:-:S12]  /*3bf0*/  BSSY B2, `(.L_x_351) ;  /* 0x0000073000027945 */ /* 0x000fd80003800000 */
[----:B------:R-:W-:Y:S05]  /*3c00*/  @!P3 BRA `(.L_x_352) ;  /* 0x0000000400c4b947 */ /* 0x000fea0003800000 */
[----:B0-----:R0:W2:Y:S01]  /*3c10*/  LDS.128 R44, [R40+0x24200] ;  /* 0x02420000282c7984 */ /* 0x0010a20000000c00 */
[----:B------:R-:W-:Y:S01]  /*3c20*/  ISETP.GE.AND P3, PT, R22, R133, PT ;  /* 0x000000851600720c */ /* 0x000fe20003f66270 */
[----:B------:R-:W-:-:S12]  /*3c30*/  BSSY B3, `(.L_x_353) ;  /* 0x000006d000037945 */ /* 0x000fd80003800000 */
[----:B0-----:R-:W-:Y:S05]  /*3c40*/  @P3 BRA `(.L_x_354) ;  /* 0x0000000400ac3947 */ /* 0x001fea0003800000 */
[--C-:B------:R-:W-:Y:S02]  /*3c50*/  SHF.R.U32.HI R124, RZ, 0x8, R125.reuse ;  /* 0x00000008ff7c7819 */ /* 0x100fe4000001167d */
[----:B------:R-:W-:Y:S02]  /*3c60*/  SHF.R.U32.HI R136, RZ, 0x10, R125 ;  /* 0x00000010ff887819 */ /* 0x000fe4000001167d */
[----:B------:R-:W-:Y:S01]  /*3c70*/  LOP3.LUT R125, R125, 0xff0000ff, RZ, 0xc0, !PT ;  /* 0xff0000ff7d7d7812 */ /* 0x000fe200078ec0ff */
[----:B------:R-:W-:Y:S01]  /*3c80*/  IMAD.SHL.U32 R170, R124, 0x100, RZ ;  /* 0x000001007caa7824 */ /* 0x000fe200078e00ff */
[----:B------:R-:W-:Y:S02]  /*3c90*/  SHF.R.U32.HI R171, RZ, 0x8, R137 ;  /* 0x00000008ffab7819 */ /* 0x000fe40000011689 */
[----:B------:R-:W-:Y:S02]  /*3ca0*/  SHF.L.U32 R136, R136, 0x10, RZ ;  /* 0x0000001088887819 */ /* 0x000fe400000006ff */
[----:B------:R-:W-:Y:S01]  /*3cb0*/  LOP3.LUT R125, R125, 0xff00, R170, 0xf8, !PT ;  /* 0x0000ff007d7d7812 */ /* 0x000fe200078ef8aa */
[----:B------:R-:W-:Y:S01]  /*3cc0*/  IMAD.SHL.U32 R171, R171, 0x100, RZ ;  /* 0x00000100abab7824 */ /* 0x000fe200078e00ff */
[----:B------:R-:W-:-:S02]  /*3cd0*/  LOP3.LUT R172, R137, 0xff0000ff, RZ, 0xc0, !PT ;  /* 0xff0000ff89ac7812 */ /* 0x000fc400078ec0ff */
[----:B------:R-:W-:Y:S02]  /*3ce0*/  LOP3.LUT R125, R125, 0xff0000, R136, 0xf8, !PT ;  /* 0x00ff00007d7d7812 */ /* 0x000fe400078ef888 */
[----:B------:R-:W-:Y:S02]  /*3cf0*/  F2FP.F16.E4M3.UNPACK_B R136, R169.H1 ;  /* 0x000000a9ff88723e */ /* 0x000fe400030006ff */
[----:B--2---:R-:W-:Y:S02]  /*3d00*/  F2FP.F16.E4M3.UNPACK_B R170, R45 ;  /* 0x0000002dffaa723e */ /* 0x004fe400020006ff */
[----:B------:R-:W-:Y:S01]  /*3d10*/  SHF.R.U32.HI R124, RZ, 0x10, R137 ;  /* 0x00000010ff7c7819 */ /* 0x000fe20000011689 */
[----:B------:R-:W-:Y:S01]  /*3d20*/  HADD2.F32 R174, -RZ, R136.H0_H0 ;  /* 0x20000088ffae7230 */ /* 0x000fe20000004100 */
[----:B------:R-:W-:Y:S01]  /*3d30*/  LOP3.LUT R172, R172, 0xff00, R171, 0xf8, !PT ;  /* 0x0000ff00acac7812 */ /* 0x000fe200078ef8ab */
[--C-:B------:R-:W-:Y:S01]  /*3d40*/  HADD2.F32 R137, -RZ, R170.reuse.H1_H1 ;  /* 0x300000aaff897230 */ /* 0x100fe20000004100 */
[----:B------:R-:W-:Y:S01]  /*3d50*/  F2FP.F16.E4M3.UNPACK_B R171, R168.H1 ;  /* 0x000000a8ffab723e */ /* 0x000fe200030006ff */
[----:B------:R-:W-:Y:S01]  /*3d60*/  HADD2.F32 R170, -RZ, R170.H0_H0 ;  /* 0x200000aaffaa7230 */ /* 0x000fe20000004100 */
[----:B------:R-:W-:-:S02]  /*3d70*/  F2FP.F16.E4M3.UNPACK_B R169, R169 ;  /* 0x000000a9ffa9723e */ /* 0x000fc400020006ff */
[CC--:B------:R-:W-:Y:S01]  /*3d80*/  FMUL.FTZ R175, R137.reuse, R174.reuse ;  /* 0x000000ae89af7220 */ /* 0x0c0fe20000410000 */
[--C-:B------:R-:W-:Y:S02]  /*3d90*/  HADD2.F32 R173, -RZ, R171.reuse.H0_H0 ;  /* 0x200000abffad7230 */ /* 0x100fe40000004100 */
[C---:B------:R-:W-:Y:S01]  /*3da0*/  FMUL.FTZ R174, R170.reuse, R174 ;  /* 0x000000aeaaae7220 */ /* 0x040fe20000410000 */
[----:B------:R-:W-:Y:S01]  /*3db0*/  HADD2.F32 R171, -RZ, R171.H1_H1 ;  /* 0x300000abffab7230 */ /* 0x000fe20000004100 */
[----:B------:R-:W-:Y:S02]  /*3dc0*/  F2FP.F16.E4M3.UNPACK_B R168, R168 ;  /* 0x000000a8ffa8723e */ /* 0x000fe400020006ff */
[----:B------:R-:W-:Y:S01]  /*3dd0*/  FFMA.FTZ R137, R137, R173, R174 ;  /* 0x000000ad89897223 */ /* 0x000fe200000100ae */
[----:B------:R-:W-:Y:S01]  /*3de0*/  F2FP.F16.E4M3.UNPACK_B R174, R45.H1 ;  /* 0x0000002dffae723e */ /* 0x000fe200030006ff */
[----:B------:R-:W-:Y:S01]  /*3df0*/  FFMA.FTZ R170, R170, R173, -R175 ;  /* 0x000000adaaaa7223 */ /* 0x000fe200000108af */
[----:B------:R-:W-:-:S03]  /*3e00*/  HADD2.F32 R173, -RZ, R136.H1_H1 ;  /* 0x30000088ffad7230 */ /* 0x000fc60000004100 */
[--C-:B------:R-:W-:Y:S02]  /*3e10*/  HADD2.F32 R45, -RZ, R174.reuse.H1_H1 ;  /* 0x300000aeff2d7230 */ /* 0x100fe40000004100 */
[----:B------:R-:W-:-:S03]  /*3e20*/  HADD2.F32 R136, -RZ, R174.H0_H0 ;  /* 0x200000aeff887230 */ /* 0x000fc60000004100 */
[CC--:B------:R-:W-:Y:S02]  /*3e30*/  FMUL.FTZ R174, R45.reuse, R173.reuse ;  /* 0x000000ad2dae7220 */ /* 0x0c0fe40000410000 */
[C---:B------:R-:W-:Y:S02]  /*3e40*/  FMUL.FTZ R173, R136.reuse, R173 ;  /* 0x000000ad88ad7220 */ /* 0x040fe40000410000 */
[-C--:B------:R-:W-:Y:S02]  /*3e50*/  FFMA.FTZ R136, R136, R171.reuse, -R174 ;  /* 0x000000ab88887223 */ /* 0x080fe400000108ae */
[----:B------:R-:W-:Y:S01]  /*3e60*/  FFMA.FTZ R171, R45, R171, R173 ;  /* 0x000000ab2dab7223 */ /* 0x000fe200000100ad */
[----:B------:R-:W-:Y:S02]  /*3e70*/  IMAD.U32 R45, R124, 0x10000, RZ ;  /* 0x000100007c2d7824 */ /* 0x000fe400078e00ff */
[----:B------:R-:W-:Y:S01]  /*3e80*/  IMAD.MOV.U32 R124, RZ, RZ, R47 ;  /* 0x000000ffff7c7224 */ /* 0x000fe200078e002f */
[----:B------:R-:W-:-:S02]  /*3e90*/  F2FP.F16.E4M3.UNPACK_B R47, R125.H1 ;  /* 0x0000007dff2f723e */ /* 0x000fc400030006ff */
[----:B------:R-:W-:Y:S02]  /*3ea0*/  LOP3.LUT R45, R172, 0xff0000, R45, 0xf8, !PT ;  /* 0x00ff0000ac2d7812 */ /* 0x000fe400078ef82d */
[-C--:B------:R-:W-:Y:S01]  /*3eb0*/  F2FP.F16.E4M3.UNPACK_B R175, R124.reuse ;  /* 0x0000007cffaf723e */ /* 0x080fe200020006ff */
[--C-:B------:R-:W-:Y:S01]  /*3ec0*/  HADD2.F32 R174, -RZ, R47.reuse.H0_H0 ;  /* 0x2000002fffae7230 */ /* 0x100fe20000004100 */
[-C--:B------:R-:W-:Y:S01]  /*3ed0*/  F2FP.F16.E4M3.UNPACK_B R172, R45.reuse.H1 ;  /* 0x0000002dffac723e */ /* 0x080fe200030006ff */
[----:B------:R-:W-:Y:S01]  /*3ee0*/  HADD2.F32 R47, -RZ, R47.H1_H1 ;  /* 0x3000002fff2f7230 */ /* 0x000fe20000004100 */
[----:B------:R-:W-:Y:S01]  /*3ef0*/  F2FP.F16.E4M3.UNPACK_B R124, R124.H1 ;  /* 0x0000007cff7c723e */ /* 0x000fe200030006ff */
[--C-:B------:R-:W-:Y:S01]  /*3f00*/  HADD2.F32 R173, -RZ, R175.reuse.H1_H1 ;  /* 0x300000afffad7230 */ /* 0x100fe20000004100 */
[----:B------:R-:W-:Y:S01]  /*3f10*/  F2FP.SATFINITE.E4M3.F32.PACK_AB_MERGE_C R136, R171, R136, RZ ;  /* 0x00000088ab88723e */ /* 0x000fe200048070ff */
[--C-:B------:R-:W-:Y:S01]  /*3f20*/  HADD2.F32 R176, -RZ, R172.reuse.H0_H0 ;  /* 0x200000acffb07230 */ /* 0x100fe20000004100 */
[----:B------:R-:W-:Y:S01]  /*3f30*/  F2FP.F16.E4M3.UNPACK_B R45, R45 ;  /* 0x0000002dff2d723e */ /* 0x000fe200020006ff */
[----:B------:R-:W-:Y:S01]  /*3f40*/  HADD2.F32 R175, -RZ, R175.H0_H0 ;  /* 0x200000afffaf7230 */ /* 0x000fe20000004100 */
[----:B------:R-:W-:Y:S01]  /*3f50*/  F2FP.SATFINITE.E4M3.F32.PACK_AB_MERGE_C R137, R137, R170, R136 ;  /* 0x000000aa8989723e */ /* 0x000fe20004807088 */
[----:B------:R-:W-:-:S02]  /*3f60*/  HADD2.F32 R172, -RZ, R172.H1_H1 ;  /* 0x300000acffac7230 */ /* 0x000fc40000004100 */
[----:B------:R-:W-:Y:S01]  /*3f70*/  FMUL.FTZ R177, R173, R176 ;  /* 0x000000b0adb17220 */ /* 0x000fe20000410000 */
[----:B------:R-:W-:Y:S02]  /*3f80*/  F2FP.F16.E4M3.UNPACK_B R136, R46 ;  /* 0x0000002eff88723e */ /* 0x000fe400020006ff */
[----:B------:R-:W-:Y:S01]  /*3f90*/  F2FP.F16.E4M3.UNPACK_B R125, R125 ;  /* 0x0000007dff7d723e */ /* 0x000fe200020006ff */
[C---:B------:R-:W-:Y:S01]  /*3fa0*/  FFMA.FTZ R177, R175.reuse, R174, -R177 ;  /* 0x000000aeafb17223 */ /* 0x040fe200000108b1 */
[----:B------:R-:W-:Y:S01]  /*3fb0*/  FMUL.FTZ R175, R175, R176 ;  /* 0x000000b0afaf7220 */ /* 0x000fe20000410000 */
[----:B------:R-:W-:Y:S02]  /*3fc0*/  F2FP.F16.E4M3.UNPACK_B R46, R46.H1 ;  /* 0x0000002eff2e723e */ /* 0x000fe400030006ff */
[----:B------:R-:W-:Y:S02]  /*3fd0*/  HADD2.F32 R170, -RZ, R125.H0_H0 ;  /* 0x2000007dffaa7230 */ /* 0x000fe40000004100 */
[----:B------:R-:W-:Y:S01]  /*3fe0*/  FFMA.FTZ R175, R173, R174, R175 ;  /* 0x000000aeadaf7223 */ /* 0x000fe200000100af */
[----:B------:R-:W-:-:S02]  /*3ff0*/  HADD2.F32 R173, -RZ, R124.H1_H1 ;  /* 0x3000007cffad7230 */ /* 0x000fc40000004100 */
[----:B------:R-:W-:Y:S02]  /*4000*/  HADD2.F32 R124, -RZ, R124.H0_H0 ;  /* 0x2000007cff7c7230 */ /* 0x000fe40000004100 */
[----:B------:R-:W-:Y:S02]  /*4010*/  HADD2.F32 R125, -RZ, R125.H1_H1 ;  /* 0x3000007dff7d7230 */ /* 0x000fe40000004100 */
[----:B------:R-:W-:-:S04]  /*4020*/  FMUL.FTZ R174, R173, R172 ;  /* 0x000000acadae7220 */ /* 0x000fc80000410000 */
[CC--:B------:R-:W-:Y:S01]  /*4030*/  FFMA.FTZ R174, R124.reuse, R47.reuse, -R174 ;  /* 0x0000002f7cae7223 */ /* 0x0c0fe200000108ae */
[----:B------:R-:W-:Y:S01]  /*4040*/  FMUL.FTZ R124, R124, R172 ;  /* 0x000000ac7c7c7220 */ /* 0x000fe20000410000 */
[--C-:B------:R-:W-:Y:S02]  /*4050*/  HADD2.F32 R172, -RZ, R45.reuse.H0_H0 ;  /* 0x2000002dffac7230 */ /* 0x100fe40000004100 */
[----:B------:R-:W-:Y:S02]  /*4060*/  HADD2.F32 R45, -RZ, R45.H1_H1 ;  /* 0x3000002dff2d7230 */ /* 0x000fe40000004100 */
[----:B------:R-:W-:Y:S01]  /*4070*/  FFMA.FTZ R124, R173, R47, R124 ;  /* 0x0000002fad7c7223 */ /* 0x000fe2000001007c */
[--C-:B------:R-:W-:Y:S02]  /*4080*/  HADD2.F32 R47, -RZ, R136.reuse.H1_H1 ;  /* 0x30000088ff2f7230 */ /* 0x100fe40000004100 */
[----:B------:R-:W-:Y:S02]  /*4090*/  HADD2.F32 R136, -RZ, R136.H0_H0 ;  /* 0x20000088ff887230 */ /* 0x000fe40000004100 */
[----:B------:R-:W-:-:S02]  /*40a0*/  HADD2.F32 R173, -RZ, R169.H1_H1 ;  /* 0x300000a9ffad7230 */ /* 0x000fc40000004100 */
[CC--:B------:R-:W-:Y:S01]  /*40b0*/  FMUL.FTZ R171, R47.reuse, R172.reuse ;  /* 0x000000ac2fab7220 */ /* 0x0c0fe20000410000 */
[----:B------:R-:W-:Y:S02]  /*40c0*/  HADD2.F32 R169, -RZ, R169.H0_H0 ;  /* 0x200000a9ffa97230 */ /* 0x000fe40000004100 */
[----:B------:R-:W-:Y:S01]  /*40d0*/  FMUL.FTZ R172, R136, R172 ;  /* 0x000000ac88ac7220 */ /* 0x000fe20000410000 */
[----:B------:R-:W-:Y:S01]  /*40e0*/  F2FP.SATFINITE.E4M3.F32.PACK_AB_MERGE_C R124, R124, R174, RZ ;  /* 0x000000ae7c7c723e */ /* 0x000fe200048070ff */
[-C--:B------:R-:W-:Y:S02]  /*40f0*/  FFMA.FTZ R171, R136, R170.reuse, -R171 ;  /* 0x000000aa88ab7223 */ /* 0x080fe400000108ab */
[----:B------:R-:W-:Y:S01]  /*4100*/  FFMA.FTZ R172, R47, R170, R172 ;  /* 0x000000aa2fac7223 */ /* 0x000fe200000100ac */
[--C-:B------:R-:W-:Y:S01]  /*4110*/  HADD2.F32 R47, -RZ, R46.reuse.H1_H1 ;  /* 0x3000002eff2f7230 */ /* 0x100fe20000004100 */
[----:B------:R-:W-:Y:S01]  /*4120*/  F2FP.SATFINITE.E4M3.F32.PACK_AB_MERGE_C R124, R175, R177, R124 ;  /* 0x000000b1af7c723e */ /* 0x000fe2000480707c */
[----:B------:R-:W-:-:S03]  /*4130*/  HADD2.F32 R46, -RZ, R46.H0_H0 ;  /* 0x2000002eff2e7230 */ /* 0x000fc60000004100 */
[CC--:B------:R-:W-:Y:S02]  /*4140*/  FMUL.FTZ R136, R47.reuse, R45.reuse ;  /* 0x0000002d2f887220 */ /* 0x0c0fe40000410000 */
[C---:B------:R-:W-:Y:S02]  /*4150*/  FMUL.FTZ R170, R46.reuse, R45 ;  /* 0x0000002d2eaa7220 */ /* 0x040fe40000410000 */
[-C--:B------:R-:W-:Y:S01]  /*4160*/  FFMA.FTZ R45, R46, R125.reuse, -R136 ;  /* 0x0000007d2e2d7223 */ /* 0x080fe20000010888 */
[----:B------:R-:W-:Y:S01]  /*4170*/  F2FP.F16.E4M3.UNPACK_B R136, R44.H1 ;  /* 0x0000002cff88723e */ /* 0x000fe200030006ff */
[----:B------:R-:W-:Y:S01]  /*4180*/  FFMA.FTZ R46, R47, R125, R170 ;  /* 0x0000007d2f2e7223 */ /* 0x000fe200000100aa */
[--C-:B------:R-:W-:Y:S02]  /*4190*/  HADD2.F32 R125, -RZ, R168.reuse.H1_H1 ;  /* 0x300000a8ff7d7230 */ /* 0x100fe40000004100 */
[----:B------:R-:W-:Y:S02]  /*41a0*/  HADD2.F32 R168, -RZ, R168.H0_H0 ;  /* 0x200000a8ffa87230 */ /* 0x000fe40000004100 */
[--C-:B------:R-:W-:Y:S01]  /*41b0*/  HADD2.F32 R47, -RZ, R136.reuse.H1_H1 ;  /* 0x30000088ff2f7230 */ /* 0x100fe20000004100 */
[----:B------:R-:W-:Y:S01]  /*41c0*/  F2FP.SATFINITE.E4M3.F32.PACK_AB_MERGE_C R45, R46, R45, RZ ;  /* 0x0000002d2e2d723e */ /* 0x000fe200048070ff */
[----:B------:R-:W-:-:S03]  /*41d0*/  HADD2.F32 R136, -RZ, R136.H0_H0 ;  /* 0x20000088ff887230 */ /* 0x000fc60000004100 */
[C---:B------:R-:W-:Y:S01]  /*41e0*/  FMUL.FTZ R170, R47.reuse, R173 ;  /* 0x000000ad2faa7220 */ /* 0x040fe20000410000 */
[----:B------:R-:W-:Y:S01]  /*41f0*/  F2FP.SATFINITE.E4M3.F32.PACK_AB_MERGE_C R171, R172, R171, R45 ;  /* 0x000000abacab723e */ /* 0x000fe2000480702d */
[C---:B------:R-:W-:Y:S01]  /*4200*/  FMUL.FTZ R173, R136.reuse, R173 ;  /* 0x000000ad88ad7220 */ /* 0x040fe20000410000 */
[----:B------:R-:W-:Y:S02]  /*4210*/  IMAD.MOV.U32 R45, RZ, RZ, R137 ;  /* 0x000000ffff2d7224 */ /* 0x000fe400078e0089 */
[-C--:B------:R-:W-:Y:S01]  /*4220*/  FFMA.FTZ R170, R136, R125.reuse, -R170 ;  /* 0x0000007d88aa7223 */ /* 0x080fe200000108aa */
[----:B------:R-:W-:Y:S01]  /*4230*/  FFMA.FTZ R173, R47, R125, R173 ;  /* 0x0000007d2fad7223 */ /* 0x000fe200000100ad */
[----:B------:R-:W-:Y:S01]  /*4240*/  F2FP.F16.E4M3.UNPACK_B R47, R44 ;  /* 0x0000002cff2f723e */ /* 0x000fe200020006ff */
[----:B------:R-:W-:-:S03]  /*4250*/  IMAD.MOV.U32 R46, RZ, RZ, R171 ;  /* 0x000000ffff2e7224 */ /* 0x000fc600078e00ab */
[----:B------:R-:W-:Y:S01]  /*4260*/  F2FP.SATFINITE.E4M3.F32.PACK_AB_MERGE_C R170, R173, R170, RZ ;  /* 0x000000aaadaa723e */ /* 0x000fe200048070ff */
[--C-:B------:R-:W-:Y:S02]  /*4270*/  HADD2.F32 R44, -RZ, R47.reuse.H1_H1 ;  /* 0x3000002fff2c7230 */ /* 0x100fe40000004100 */
[----:B------:R-:W-:-:S03]  /*4280*/  HADD2.F32 R47, -RZ, R47.H0_H0 ;  /* 0x2000002fff2f7230 */ /* 0x000fc60000004100 */
[CC--:B------:R-:W-:Y:S02]  /*4290*/  FMUL.FTZ R125, R44.reuse, R169.reuse ;  /* 0x000000a92c7d7220 */ /* 0x0c0fe40000410000 */
[C---:B------:R-:W-:Y:S02]  /*42a0*/  FMUL.FTZ R169, R47.reuse, R169 ;  /* 0x000000a92fa97220 */ /* 0x040fe40000410000 */
[----:B------:R-:W-:Y:S01]  /*42b0*/  FFMA.FTZ R125, R47, R168, -R125 ;  /* 0x000000a82f7d7223 */ /* 0x000fe2000001087d */
[----:B------:R-:W-:Y:S01]  /*42c0*/  MOV R47, R124 ;  /* 0x0000007c002f7202 */ /* 0x000fe20000000f00 */
[----:B------:R-:W-:-:S05]  /*42d0*/  FFMA.FTZ R169, R44, R168, R169 ;  /* 0x000000a82ca97223 */ /* 0x000fca00000100a9 */
[----:B------:R-:W-:-:S05]  /*42e0*/  F2FP.SATFINITE.E4M3.F32.PACK_AB_MERGE_C R125, R169, R125, R170 ;  /* 0x0000007da97d723e */ /* 0x000fca00048070aa */
[----:B------:R-:W-:-:S07]  /*42f0*/  IMAD.MOV.U32 R44, RZ, RZ, R125 ;  /* 0x000000ffff2c7224 */ /* 0x000fce00078e007d */
.L_x_354:
[----:B------:R-:W-:Y:S05]  /*4300*/  BSYNC B3 ;  /* 0x0000000000037941 */ /* 0x000fea0003800000 */
.L_x_353:
[----:B--2---:R2:W-:Y:S02]  /*4310*/  STG.E.128 desc[UR54][R50.64], R44 ;  /* 0x0000002c32007986 */ /* 0x0045e4000c101d36 */
.L_x_352:
[----:B------:R-:W-:Y:S05]  /*4320*/  BSYNC B2 ;  /* 0x0000000000027941 */ /* 0x000fea0003800000 */
.L_x_351:
[----:B------:R-:W-:Y:S01]  /*4330*/  ISETP.NE.AND P3, PT, R35, RZ, PT ;  /* 0x000000ff2300720c */ /* 0x000fe20003f65270 */
[----:B------:R-:W-:-:S12]  /*4340*/  BSSY B2, `(.L_x_355) ;  /* 0x0000070000027945 */ /* 0x000fd80003800000 */
[----:B------:R-:W-:Y:S05]  /*4350*/  @!P3 BRA `(.L_x_356) ;  /* 0x0000000400b8b947 */ /* 0x000fea0003800000 */
[----:B0-2---:R0:W2:Y:S01]  /*4360*/  LDS.128 R44, [R41+0x24200] ;  /* 0x02420000292c7984 */ /* 0x0050a20000000c00 */
[----:B------:R-:W-:Y:S01]  /*4370*/  ISETP.GE.AND P3, PT, R224, R133, PT ;  /* 0x00000085e000720c */ /* 0x000fe20003f66270 */
[----:B------:R-:W-:-:S12]  /*4380*/  BSSY B3, `(.L_x_357) ;  /* 0x000006a000037945 */ /* 0x000fd80003800000 */
[----:B0-----:R-:W-:Y:S05]  /*4390*/  @P3 BRA `(.L_x_358) ;  /* 0x0000000400a03947 */ /* 0x001fea0003800000 */
[--C-:B------:R-:W-:Y:S02]  /*43a0*/  SHF.R.U32.HI R124, RZ, 0x8, R97.reuse ;  /* 0x00000008ff7c7819 */ /* 0x100fe40000011661 */
[----:B------:R-:W-:Y:S02]  /*43b0*/  LOP3.LUT R98, R97, 0xff0000ff, RZ, 0xc0, !PT ;  /* 0xff0000ff61627812 */ /* 0x000fe400078ec0ff */
[----:B------:R-:W-:Y:S01]  /*43c0*/  SHF.R.U32.HI R97, RZ, 0x10, R97 ;  /* 0x00000010ff617819 */ /* 0x000fe20000011661 */
[----:B------:R-:W-:Y:S01]  /*43d0*/  IMAD.SHL.U32 R124, R124, 0x100, RZ ;  /* 0x000001007c7c7824 */ /* 0x000fe200078e00ff */
[----:B------:R-:W-:Y:S02]  /*43e0*/  SHF.R.U32.HI R125, RZ, 0x8, R99 ;  /* 0x00000008ff7d7819 */ /* 0x000fe40000011663 */
[----:B------:R-:W-:Y:S01]  /*43f0*/  LOP3.LUT R136, R99, 0xff0000ff, RZ, 0xc0, !PT ;  /* 0xff0000ff63887812 */ /* 0x000fe200078ec0ff */
[----:B------:R-:W-:Y:S01]  /*4400*/  IMAD.U32 R97, R97, 0x10000, RZ ;  /* 0x0001000061617824 */ /* 0x000fe200078e00ff */
[----:B------:R-:W-:Y:S01]  /*4410*/  LOP3.LUT R98, R98, 0xff00, R124, 0xf8, !PT ;  /* 0x0000ff0062627812 */ /* 0x000fe200078ef87c */
[----:B------:R-:W-:Y:S01]  /*4420*/  IMAD.SHL.U32 R125, R125, 0x100, RZ ;  /* 0x000001007d7d7824 */ /* 0x000fe200078e00ff */
[----:B--2---:R-:W-:-:S02]  /*4430*/  F2FP.F16.E4M3.UNPACK_B R124, R45 ;  /* 0x0000002dff7c723e */ /* 0x004fc400020006ff */
[----:B------:R-:W-:Y:S02]  /*4440*/  LOP3.LUT R97, R98, 0xff0000, R97, 0xf8, !PT ;  /* 0x00ff000062617812 */ /* 0x000fe400078ef861 */
[-C--:B------:R-:W-:Y:S02]  /*4450*/  F2FP.F16.E4M3.UNPACK_B R98, R167.reuse.H1 ;  /* 0x000000a7ff62723e */ /* 0x080fe400030006ff */
[----:B------:R-:W-:Y:S01]  /*4460*/  SHF.R.U32.HI R96, RZ, 0x10, R99 ;  /* 0x00000010ff607819 */ /* 0x000fe20000011663 */
[----:B------:R-:W-:Y:S01]  /*4470*/  HADD2.F32 R99, -RZ, R124.H1_H1 ;  /* 0x3000007cff637230 */ /* 0x000fe20000004100 */
[----:B------:R-:W-:Y:S01]  /*4480*/  LOP3.LUT R136, R136, 0xff00, R125, 0xf8, !PT ;  /* 0x0000ff0088887812 */ /* 0x000fe200078ef87d */
[----:B------:R-:W-:Y:S01]  /*4490*/  HADD2.F32 R168, -RZ, R98.H0_H0 ;  /* 0x20000062ffa87230 */ /* 0x000fe20000004100 */
        /* <DEDUP_REMOVED lines=60> */
[--C-:B------:R-:W-:Y:S02]  /*4860*/  HADD2.F32 R47, -RZ, R46.reuse.H1_H1 ;  /* 0x3000002eff2f7230 */ /* 0x100fe40000004100 */
        /* <DEDUP_REMOVED lines=14> */
[----:B------:R-:W-:Y:S01]  /*4950*/  MOV R45, R99 ;  /* 0x00000063002d7202 */ /* 0x000fe20000000f00 */
[-C--:B------:R-:W-:Y:S02]  /*4960*/  FFMA.FTZ R124, R98, R97.reuse, -R124 ;  /* 0x00000061627c7223 */ /* 0x080fe4000001087c */
[----:B------:R-:W-:Y:S01]  /*4970*/  FFMA.FTZ R137, R47, R97, R137 ;  /* 0x000000612f897223 */ /* 0x000fe20000010089 */
[----:B------:R-:W-:-:S04]  /*4980*/  F2FP.F16.E4M3.UNPACK_B R47, R44 ;  /* 0x0000002cff2f723e */ /* 0x000fc800020006ff */
[----:B------:R-:W-:Y:S01]  /*4990*/  F2FP.SATFINITE.E4M3.F32.PACK_AB_MERGE_C R124, R137, R124, RZ ;  /* 0x0000007c897c723e */ /* 0x000fe200048070ff */
[--C-:B------:R-:W-:Y:S02]  /*49a0*/  HADD2.F32 R44, -RZ, R47.reuse.H1_H1 ;  /* 0x3000002fff2c7230 */ /* 0x100fe40000004100 */
[----:B------:R-:W-:-:S03]  /*49b0*/  HADD2.F32 R47, -RZ, R47.H0_H0 ;  /* 0x2000002fff2f7230 */ /* 0x000fc60000004100 */
[CC--:B------:R-:W-:Y:S02]  /*49c0*/  FMUL.FTZ R97, R44.reuse, R167.reuse ;  /* 0x000000a72c617220 */ /* 0x0c0fe40000410000 */
[C---:B------:R-:W-:Y:S02]  /*49d0*/  FMUL.FTZ R167, R47.reuse, R167 ;  /* 0x000000a72fa77220 */ /* 0x040fe40000410000 */
[-C--:B------:R-:W-:Y:S01]  /*49e0*/  FFMA.FTZ R97, R47, R166.reuse, -R97 ;  /* 0x000000a62f617223 */ /* 0x080fe20000010861 */
[----:B------:R-:W-:Y:S01]  /*49f0*/  F2FP.SATFINITE.E4M3.F32.PACK_AB_MERGE_C R47, R169, R171, R96 ;  /* 0x000000aba92f723e */ /* 0x000fe20004807060 */
[----:B------:R-:W-:-:S05]  /*4a00*/  FFMA.FTZ R167, R44, R166, R167 ;  /* 0x000000a62ca77223 */ /* 0x000fca00000100a7 */
[----:B------:R-:W-:-:S07]  /*4a10*/  F2FP.SATFINITE.E4M3.F32.PACK_AB_MERGE_C R44, R167, R97, R124 ;  /* 0x00000061a72c723e */ /* 0x000fce000480707c */
.L_x_358:
[----:B------:R-:W-:Y:S05]  /*4a20*/  BSYNC B3 ;  /* 0x0000000000037941 */ /* 0x000fea0003800000 */
.L_x_357:
[----:B--2---:R3:W-:Y:S02]  /*4a30*/  STG.E.128 desc[UR54][R50.64+0x20], R44 ;  /* 0x0000202c32007986 */ /* 0x0047e4000c101d36 */
.L_x_356:
[----:B------:R-:W-:Y:S05]  /*4a40*/  BSYNC B2 ;  /* 0x0000000000027941 */ /* 0x000fea0003800000 */
.L_x_355:
[----:B------:R-:W-:Y:S01]  /*4a50*/  ISETP.NE.AND P3, PT, R36, RZ, PT ;  /* 0x000000ff2400720c */ /* 0x000fe20003f65270 */
[----:B------:R-:W-:-:S12]  /*4a60*/  BSSY B2, `(.L_x_359) ;  /* 0x0000070000027945 */ /* 0x000fd80003800000 */
[----:B------:R-:W-:Y:S05]  /*4a70*/  @!P3 BRA `(.L_x_360) ;  /* 0x0000000400b8b947 */ /* 0x000fea0003800000 */
[----:B0-23--:R0:W2:Y:S01]  /*4a80*/  LDS.128 R44, [R40+0x26a00] ;  /* 0x026a0000282c7984 */ /* 0x00d0a20000000c00 */
[----:B------:R-:W-:Y:S01]  /*4a90*/  ISETP.GE.AND P3, PT, R223, R133, PT ;  /* 0x00000085df00720c */ /* 0x000fe20003f66270 */
[----:B------:R-:W-:-:S12]  /*4aa0*/  BSSY B3, `(.L_x_361) ;  /* 0x000006a000037945 */ /* 0x000fd80003800000 */
[----:B0-----:R-:W-:Y:S05]  /*4ab0*/  @P3 BRA `(.L_x_362) ;  /* 0x0000000400a03947 */ /* 0x001fea0003800000 */
[--C-:B------:R-:W-:Y:S02]  /*4ac0*/  SHF.R.U32.HI R88, RZ, 0x8, R89.reuse ;  /* 0x00000008ff587819 */ /* 0x100fe40000011659 */
[----:B------:R-:W-:Y:S02]  /*4ad0*/  SHF.R.U32.HI R90, RZ, 0x10, R89 ;  /* 0x00000010ff5a7819 */ /* 0x000fe40000011659 */
[----:B------:R-:W-:Y:S01]  /*4ae0*/  LOP3.LUT R96, R89, 0xff0000ff, RZ, 0xc0, !PT ;  /* 0xff0000ff59607812 */ /* 0x000fe200078ec0ff */
[----:B------:R-:W-:Y:S01]  /*4af0*/  IMAD.SHL.U32 R89, R88, 0x100, RZ ;  /* 0x0000010058597824 */ /* 0x000fe200078e00ff */
[--C-:B------:R-:W-:Y:S02]  /*4b00*/  SHF.R.U32.HI R98, RZ, 0x8, R91.reuse ;  /* 0x00000008ff627819 */ /* 0x100fe4000001165b */
[----:B------:R-:W-:Y:S02]  /*4b10*/  SHF.R.U32.HI R88, RZ, 0x10, R91 ;  /* 0x00000010ff587819 */ /* 0x000fe4000001165b */
[----:B------:R-:W-:Y:S01]  /*4b20*/  LOP3.LUT R96, R96, 0xff00, R89, 0xf8, !PT ;  /* 0x0000ff0060607812 */ /* 0x000fe200078ef859 */
[----:B------:R-:W-:Y:S01]  /*4b30*/  IMAD.U32 R89, R90, 0x10000, RZ ;  /* 0x000100005a597824 */ /* 0x000fe200078e00ff */
[----:B------:R-:W-:Y:S01]  /*4b40*/  LOP3.LUT R91, R91, 0xff0000ff, RZ, 0xc0, !PT ;  /* 0xff0000ff5b5b7812 */ /* 0x000fe200078ec0ff */
[----:B------:R-:W-:Y:S01]  /*4b50*/  IMAD.SHL.U32 R98, R98, 0x100, RZ ;  /* 0x0000010062627824 */ /* 0x000fe200078e00ff */
[----:B------:R-:W-:-:S02]  /*4b60*/  F2FP.F16.E4M3.UNPACK_B R90, R165.H1 ;  /* 0x000000a5ff5a723e */ /* 0x000fc400030006ff */
[----:B------:R-:W-:Y:S02]  /*4b70*/  LOP3.LUT R89, R96, 0xff0000, R89, 0xf8, !PT ;  /* 0x00ff000060597812 */ /* 0x000fe400078ef859 */
[----:B--2---:R-:W-:Y:S01]  /*4b80*/  F2FP.F16.E4M3.UNPACK_B R96, R45 ;  /* 0x0000002dff60723e */ /* 0x004fe200020006ff */
[----:B------:R-:W-:Y:S01]  /*4b90*/  HADD2.F32 R124, -RZ, R90.H0_H0 ;  /* 0x2000005aff7c7230 */ /* 0x000fe20000004100 */
[----:B------:R-:W-:Y:S02]  /*4ba0*/  LOP3.LUT R98, R91, 0xff00, R98, 0xf8, !PT ;  /* 0x0000ff005b627812 */ /* 0x000fe400078ef862 */
[-C--:B------:R-:W-:Y:S01]  /*4bb0*/  F2FP.F16.E4M3.UNPACK_B R97, R164.reuse.H1 ;  /* 0x000000a4ff61723e */ /* 0x080fe200030006ff */
[--C-:B------:R-:W-:Y:S01]  /*4bc0*/  HADD2.F32 R91, -RZ, R96.reuse.H1_H1 ;  /* 0x30000060ff5b7230 */ /* 0x100fe20000004100 */
[----:B------:R-:W-:Y:S01]  /*4bd0*/  F2FP.F16.E4M3.UNPACK_B R165, R165 ;  /* 0x000000a5ffa5723e */ /* 0x000fe200020006ff */
[----:B------:R-:W-:Y:S01]  /*4be0*/  HADD2.F32 R96, -RZ, R96.H0_H0 ;  /* 0x20000060ff607230 */ /* 0x000fe20000004100 */
[----:B------:R-:W-:Y:S01]  /*4bf0*/  F2FP.F16.E4M3.UNPACK_B R164, R164 ;  /* 0x000000a4ffa4723e */ /* 0x000fe200020006ff */
[----:B------:R-:W-:-:S02]  /*4c00*/  HADD2.F32 R99, -RZ, R97.H0_H0 ;  /* 0x20000061ff637230 */ /* 0x000fc40000004100 */
[-C--:B------:R-:W-:Y:S01]  /*4c10*/  FMUL.FTZ R125, R91, R124.reuse ;  /* 0x0000007c5b7d7220 */ /* 0x080fe20000410000 */
[----:B------:R-:W-:Y:S02]  /*4c20*/  HADD2.F32 R97, -RZ, R97.H1_H1 ;  /* 0x30000061ff617230 */ /* 0x000fe40000004100 */
[C---:B------:R-:W-:Y:S01]  /*4c30*/  FMUL.FTZ R124, R96.reuse, R124 ;  /* 0x0000007c607c7220 */ /* 0x040fe20000410000 */
[----:B------:R-:W-:-:S03]  /*4c40*/  FFMA.FTZ R96, R96, R99, -R125 ;  /* 0x0000006360607223 */ /* 0x000fc6000001087d */
[----:B------:R-:W-:Y:S01]  /*4c50*/  FFMA.FTZ R91, R91, R99, R124 ;  /* 0x000000635b5b7223 */ /* 0x000fe2000001007c */
[----:B------:R-:W-:Y:S01]  /*4c60*/  F2FP.F16.E4M3.UNPACK_B R124, R45.H1 ;  /* 0x0000002dff7c723e */ /* 0x000fe200030006ff */
[----:B------:R-:W-:-:S04]  /*4c70*/  HADD2.F32 R99, -RZ, R90.H1_H1 ;  /* 0x3000005aff637230 */ /* 0x000fc80000004100 */
        /* <DEDUP_REMOVED lines=76> */
.L_x_362:
[----:B------:R-:W-:Y:S05]  /*5140*/  BSYNC B3 ;  /* 0x0000000000037941 */ /* 0x000fea0003800000 */
.L_x_361:
[----:B--2---:R4:W-:Y:S02]  /*5150*/  STG.E.128 desc[UR54][R50.64+0x40], R44 ;  /* 0x0000402c32007986 */ /* 0x0049e4000c101d36 */
.L_x_360:
[----:B------:R-:W-:Y:S05]  /*5160*/  BSYNC B2 ;  /* 0x0000000000027941 */ /* 0x000fea0003800000 */
.L_x_359:
[----:B------:R-:W-:Y:S01]  /*5170*/  ISETP.NE.AND P3, PT, R37, RZ, PT ;  /* 0x000000ff2500720c */ /* 0x000fe20003f65270 */
[----:B------:R-:W-:-:S12]  /*5180*/  BSSY B2, `(.L_x_363) ;  /* 0x0000073000027945 */ /* 0x000fd80003800000 */
[----:B------:R-:W-:Y:S05]  /*5190*/  @!P3 BRA `(.L_x_364) ;  /* 0x0000000400c4b947 */ /* 0x000fea0003800000 */
[----:B0-234-:R0:W2:Y:S01]  /*51a0*/  LDS.128 R44, [R41+0x26a00] ;  /* 0x026a0000292c7984 */ /* 0x01d0a20000000c00 */
[----:B------:R-:W-:Y:S01]  /*51b0*/  ISETP.GE.AND P3, PT, R225, R133, PT ;  /* 0x00000085e100720c */ /* 0x000fe20003f66270 */
[----:B------:R-:W-:-:S12]  /*51c0*/  BSSY B3, `(.L_x_365) ;  /* 0x000006d000037945 */ /* 0x000fd80003800000 */
[----:B0-----:R-:W-:Y:S05]  /*51d0*/  @P3 BRA `(.L_x_366) ;  /* 0x0000000400ac3947 */ /* 0x001fea0003800000 */
[----:B--2---:R-:W-:Y:S01]  /*51e0*/  IMAD.MOV.U32 R86, RZ, RZ, R45 ;  /* 0x000000ffff567224 */ /* 0x004fe200078e002d */
[----:B------:R-:W-:Y:S02]  /*51f0*/  F2FP.F16.E4M3.UNPACK_B R88, R162.H1 ;  /* 0x000000a2ff58723e */ /* 0x000fe400030006ff */
[----:B------:R-:W-:Y:S02]  /*5200*/  F2FP.F16.E4M3.UNPACK_B R45, R161.H1 ;  /* 0x000000a1ff2d723e */ /* 0x000fe400030006ff */
[----:B------:R-:W-:Y:S01]  /*5210*/  F2FP.F16.E4M3.UNPACK_B R84, R86 ;  /* 0x00000056ff54723e */ /* 0x000fe200020006ff */
[----:B------:R-:W-:Y:S01]  /*5220*/  HADD2.F32 R89, -RZ, R88.H0_H0 ;  /* 0x20000058ff597230 */ /* 0x000fe20000004100 */
[----:B------:R-:W-:Y:S01]  /*5230*/  F2FP.F16.E4M3.UNPACK_B R96, R162 ;  /* 0x000000a2ff60723e */ /* 0x000fe200020006ff */
[----:B------:R-:W-:Y:S02]  /*5240*/  HADD2.F32 R91, -RZ, R45.H0_H0 ;  /* 0x2000002dff5b7230 */ /* 0x000fe40000004100 */
[----:B------:R-:W-:-:S02]  /*5250*/  HADD2.F32 R90, -RZ, R84.H1_H1 ;  /* 0x30000054ff5a7230 */ /* 0x000fc40000004100 */
[----:B------:R-:W-:Y:S02]  /*5260*/  HADD2.F32 R84, -RZ, R84.H0_H0 ;  /* 0x20000054ff547230 */ /* 0x000fe40000004100 */
[----:B------:R-:W-:Y:S02]  /*5270*/  HADD2.F32 R88, -RZ, R88.H1_H1 ;  /* 0x30000058ff587230 */ /* 0x000fe40000004100 */
[-C--:B------:R-:W-:Y:S01]  /*5280*/  FMUL.FTZ R97, R90, R89.reuse ;  /* 0x000000595a617220 */ /* 0x080fe20000410000 */
[----:B------:R-:W-:Y:S02]  /*5290*/  HADD2.F32 R45, -RZ, R45.H1_H1 ;  /* 0x3000002dff2d7230 */ /* 0x000fe40000004100 */
[C---:B------:R-:W-:Y:S01]  /*52a0*/  FMUL.FTZ R99, R84.reuse, R89 ;  /* 0x0000005954637220 */ /* 0x040fe20000410000 */
[----:B------:R-:W-:Y:S02]  /*52b0*/  HADD2.F32 R98, -RZ, R96.H1_H1 ;  /* 0x30000060ff627230 */ /* 0x000fe40000004100 */
[-C--:B------:R-:W-:Y:S01]  /*52c0*/  FFMA.FTZ R89, R84, R91.reuse, -R97 ;  /* 0x0000005b54597223 */ /* 0x080fe20000010861 */
[----:B------:R-:W-:Y:S01]  /*52d0*/  FFMA.FTZ R84, R90, R91, R99 ;  /* 0x0000005b5a547223 */ /* 0x000fe20000010063 */
[----:B------:R-:W-:Y:S01]  /*52e0*/  F2FP.F16.E4M3.UNPACK_B R90, R86.H1 ;  /* 0x00000056ff5a723e */ /* 0x000fe200030006ff */
[----:B------:R-:W-:-:S04]  /*52f0*/  IMAD.MOV.U32 R86, RZ, RZ, R44 ;  /* 0x000000ffff567224 */ /* 0x000fc800078e002c */
[--C-:B------:R-:W-:Y:S01]  /*5300*/  HADD2.F32 R91, -RZ, R90.reuse.H1_H1 ;  /* 0x3000005aff5b7230 */ /* 0x100fe20000004100 */
[-C--:B------:R-:W-:Y:S01]  /*5310*/  F2FP.F16.E4M3.UNPACK_B R44, R86.reuse.H1 ;  /* 0x00000056ff2c723e */ /* 0x080fe200030006ff */
[----:B------:R-:W-:Y:S01]  /*5320*/  HADD2.F32 R90, -RZ, R90.H0_H0 ;  /* 0x2000005aff5a7230 */ /* 0x000fe20000004100 */
[----:B------:R-:W-:Y:S02]  /*5330*/  F2FP.F16.E4M3.UNPACK_B R86, R86 ;  /* 0x00000056ff56723e */ /* 0x000fe400020006ff */
[CC--:B------:R-:W-:Y:S02]  /*5340*/  FMUL.FTZ R97, R91.reuse, R88.reuse ;  /* 0x000000585b617220 */ /* 0x0c0fe40000410000 */
[C---:B------:R-:W-:Y:S02]  /*5350*/  FMUL.FTZ R88, R90.reuse, R88 ;  /* 0x000000585a587220 */ /* 0x040fe40000410000 */
[-C--:B------:R-:W-:Y:S02]  /*5360*/  FFMA.FTZ R90, R90, R45.reuse, -R97 ;  /* 0x0000002d5a5a7223 */ /* 0x080fe40000010861 */
[----:B------:R-:W-:Y:S01]  /*5370*/  FFMA.FTZ R91, R91, R45, R88 ;  /* 0x0000002d5b5b7223 */ /* 0x000fe20000010058 */
[----:B------:R-:W-:Y:S01]  /*5380*/  F2FP.F16.E4M3.UNPACK_B R88, R161 ;  /* 0x000000a1ff58723e */ /* 0x000fe200020006ff */
[----:B------:R-:W-:-:S02]  /*5390*/  HADD2.F32 R45, -RZ, R44.H1_H1 ;  /* 0x3000002cff2d7230 */ /* 0x000fc40000004100 */
[----:B------:R-:W-:Y:S01]  /*53a0*/  HADD2.F32 R44, -RZ, R44.H0_H0 ;  /* 0x2000002cff2c7230 */ /* 0x000fe20000004100 */
[----:B------:R-:W-:Y:S01]  /*53b0*/  F2FP.SATFINITE.E4M3.F32.PACK_AB_MERGE_C R90, R91, R90, RZ ;  /* 0x0000005a5b5a723e */ /* 0x000fe200048070ff */
[----:B------:R-:W-:Y:S02]  /*53c0*/  HADD2.F32 R97, -RZ, R88.H1_H1 ;  /* 0x30000058ff617230 */ /* 0x000fe40000004100 */
[-C--:B------:R-:W-:Y:S01]  /*53d0*/  FMUL.FTZ R99, R45, R98.reuse ;  /* 0x000000622d637220 */ /* 0x080fe20000410000 */
[----:B------:R-:W-:Y:S02]  /*53e0*/  HADD2.F32 R91, -RZ, R96.H0_H0 ;  /* 0x20000060ff5b7230 */ /* 0x000fe40000004100 */
[C---:B------:R-:W-:Y:S01]  /*53f0*/  FMUL.FTZ R98, R44.reuse, R98 ;  /* 0x000000622c627220 */ /* 0x040fe20000410000 */
[--C-:B------:R-:W-:Y:S02]  /*5400*/  HADD2.F32 R96, -RZ, R86.reuse.H1_H1 ;  /* 0x30000056ff607230 */ /* 0x100fe40000004100 */
[----:B------:R-:W-:Y:S01]  /*5410*/  FFMA.FTZ R44, R44, R97, -R99 ;  /* 0x000000612c2c7223 */ /* 0x000fe20000010863 */
[----:B------:R-:W-:-:S02]  /*5420*/  HADD2.F32 R86, -RZ, R86.H0_H0 ;  /* 0x20000056ff567230 */ /* 0x000fc40000004100 */
[----:B------:R-:W-:Y:S01]  /*5430*/  FFMA.FTZ R45, R45, R97, R98 ;  /* 0x000000612d2d7223 */ /* 0x000fe20000010062 */
[----:B------:R-:W-:Y:S02]  /*5440*/  HADD2.F32 R97, -RZ, R88.H0_H0 ;  /* 0x20000058ff617230 */ /* 0x000fe40000004100 */
[----:B------:R-:W-:Y:S01]  /*5450*/  FMUL.FTZ R99, R96, R91 ;  /* 0x0000005b60637220 */ /* 0x000fe20000410000 */
[----:B------:R-:W-:Y:S01]  /*5460*/  F2FP.SATFINITE.E4M3.F32.PACK_AB_MERGE_C R84, R84, R89, R90 ;  /* 0x000000595454723e */ /* 0x000fe2000480705a */
[C---:B------:R-:W-:Y:S01]  /*5470*/  FMUL.FTZ R125, R86.reuse, R91 ;  /* 0x0000005b567d7220 */ /* 0x040fe20000410000 */
[----:B------:R-:W-:Y:S01]  /*5480*/  SHF.R.U32.HI R90, RZ, 0x8, R87 ;  /* 0x00000008ff5a7819 */ /* 0x000fe20000011657 */
[-C--:B------:R-:W-:Y:S01]  /*5490*/  FFMA.FTZ R91, R86, R97.reuse, -R99 ;  /* 0x00000061565b7223 */ /* 0x080fe20000010863 */
[----:B------:R-:W-:Y:S01]  /*54a0*/  LOP3.LUT R89, R87, 0xff0000ff, RZ, 0xc0, !PT ;  /* 0xff0000ff57597812 */ /* 0x000fe200078ec0ff */
[----:B------:R-:W-:Y:S01]  /*54b0*/  FFMA.FTZ R86, R96, R97, R125 ;  /* 0x0000006160567223 */ /* 0x000fe2000001007d */
[----:B------:R-:W-:Y:S01]  /*54c0*/  SHF.R.U32.HI R97, RZ, 0x8, R85 ;  /* 0x00000008ff617819 */ /* 0x000fe20000011655 */
[----:B------:R-:W-:Y:S01]  /*54d0*/  IMAD.SHL.U32 R90, R90, 0x100, RZ ;  /* 0x000001005a5a7824 */ /* 0x000fe200078e00ff */
[----:B------:R-:W-:-:S02]  /*54e0*/  SHF.R.U32.HI R87, RZ, 0x10, R87 ;  /* 0x00000010ff577819 */ /* 0x000fc40000011657 */
[----:B------:R-:W-:Y:S02]  /*54f0*/  LOP3.LUT R88, R85, 0xff0000ff, RZ, 0xc0, !PT ;  /* 0xff0000ff55587812 */ /* 0x000fe400078ec0ff */
[----:B------:R-:W-:Y:S01]  /*5500*/  SHF.R.U32.HI R96, RZ, 0x10, R85 ;  /* 0x00000010ff607819 */ /* 0x000fe20000011655 */
[----:B------:R-:W-:Y:S01]  /*5510*/  IMAD.SHL.U32 R85, R97, 0x100, RZ ;  /* 0x0000010061557824 */ /* 0x000fe200078e00ff */
[----:B------:R-:W-:Y:S02]  /*5520*/  LOP3.LUT R90, R89, 0xff00, R90, 0xf8, !PT ;  /* 0x0000ff00595a7812 */ /* 0x000fe400078ef85a */
[----:B------:R-:W-:Y:S02]  /*5530*/  SHF.L.U32 R87, R87, 0x10, RZ ;  /* 0x0000001057577819 */ /* 0x000fe400000006ff */
[----:B------:R-:W-:Y:S01]  /*5540*/  LOP3.LUT R85, R88, 0xff00, R85, 0xf8, !PT ;  /* 0x0000ff0058557812 */ /* 0x000fe200078ef855 */
[----:B------:R-:W-:Y:S01]  /*5550*/  IMAD.U32 R88, R96, 0x10000, RZ ;  /* 0x0001000060587824 */ /* 0x000fe200078e00ff */
[----:B------:R-:W-:Y:S01]  /*5560*/  LOP3.LUT R90, R90, 0xff0000, R87, 0xf8, !PT ;  /* 0x00ff00005a5a7812 */ /* 0x000fe200078ef857 */
[----:B------:R-:W-:Y:S01]  /*5570*/  IMAD.MOV.U32 R87, RZ, RZ, R47 ;  /* 0x000000ffff577224 */ /* 0x000fe200078e002f */
[----:B------:R-:W-:Y:S01]  /*5580*/  F2FP.SATFINITE.E4M3.F32.PACK_AB_MERGE_C R44, R45, R44, RZ ;  /* 0x0000002c2d2c723e */ /* 0x000fe200048070ff */
[----:B------:R-:W-:Y:S01]  /*5590*/  IMAD.MOV.U32 R45, RZ, RZ, R84 ;  /* 0x000000ffff2d7224 */ /* 0x000fe200078e0054 */
[----:B------:R-:W-:-:S02]  /*55a0*/  LOP3.LUT R89, R85, 0xff0000, R88, 0xf8, !PT ;  /* 0x00ff000055597812 */ /* 0x000fc400078ef858 */
[----:B------:R-:W-:Y:S02]  /*55b0*/  F2FP.F16.E4M3.UNPACK_B R47, R87 ;  /* 0x00000057ff2f723e */ /* 0x000fe400020006ff */
[----:B------:R-:W-:Y:S02]  /*55c0*/  F2FP.F16.E4M3.UNPACK_B R96, R90.H1 ;  /* 0x0000005aff60723e */ /* 0x000fe400030006ff */
[-C--:B------:R-:W-:Y:S01]  /*55d0*/  F2FP.F16.E4M3.UNPACK_B R85, R89.reuse.H1 ;  /* 0x00000059ff55723e */ /* 0x080fe200030006ff */
[--C-:B------:R-:W-:Y:S01]  /*55e0*/  HADD2.F32 R97, -RZ, R47.reuse.H1_H1 ;  /* 0x3000002fff617230 */ /* 0x100fe20000004100 */
[----:B------:R-:W-:Y:S01]  /*55f0*/  F2FP.F16.E4M3.UNPACK_B R89, R89 ;  /* 0x00000059ff59723e */ /* 0x000fe200020006ff */
[----:B------:R-:W-:Y:S01]  /*5600*/  HADD2.F32 R88, -RZ, R96.H0_H0 ;  /* 0x20000060ff587230 */ /* 0x000fe20000004100 */
[----:B------:R-:W-:Y:S01]  /*5610*/  F2FP.SATFINITE.E4M3.F32.PACK_AB_MERGE_C R44, R86, R91, R44 ;  /* 0x0000005b562c723e */ /* 0x000fe2000480702c */
[----:B------:R-:W-:Y:S02]  /*5620*/  HADD2.F32 R47, -RZ, R47.H0_H0 ;  /* 0x2000002fff2f7230 */ /* 0x000fe40000004100 */
[----:B------:R-:W-:-:S02]  /*5630*/  HADD2.F32 R98, -RZ, R85.H0_H0 ;  /* 0x20000055ff627230 */ /* 0x000fc40000004100 */
[-C--:B------:R-:W-:Y:S01]  /*5640*/  FMUL.FTZ R124, R97, R88.reuse ;  /* 0x00000058617c7220 */ /* 0x080fe20000410000 */
[----:B------:R-:W-:Y:S02]  /*5650*/  HADD2.F32 R85, -RZ, R85.H1_H1 ;  /* 0x30000055ff557230 */ /* 0x000fe40000004100 */
[C---:B------:R-:W-:Y:S01]  /*5660*/  FMUL.FTZ R136, R47.reuse, R88 ;  /* 0x000000582f887220 */ /* 0x040fe20000410000 */
[----:B------:R-:W-:-:S03]  /*5670*/  FFMA.FTZ R88, R47, R98, -R124 ;  /* 0x000000622f587223 */ /* 0x000fc6000001087c */
[----:B------:R-:W-:Y:S01]  /*5680*/  FFMA.FTZ R47, R97, R98, R136 ;  /* 0x00000062612f7223 */ /* 0x000fe20000010088 */
[----:B------:R-:W-:Y:S01]  /*5690*/  F2FP.F16.E4M3.UNPACK_B R97, R87.H1 ;  /* 0x00000057ff61723e */ /* 0x000fe200030006ff */
[----:B------:R-:W-:Y:S02]  /*56a0*/  IMAD.MOV.U32 R87, RZ, RZ, R46 ;  /* 0x000000ffff577224 */ /* 0x000fe400078e002e */
[----:B------:R-:W-:Y:S02]  /*56b0*/  HADD2.F32 R46, -RZ, R96.H1_H1 ;  /* 0x30000060ff2e7230 */ /* 0x000fe40000004100 */
[--C-:B------:R-:W-:Y:S02]  /*56c0*/  HADD2.F32 R96, -RZ, R97.reuse.H1_H1 ;  /* 0x30000061ff607230 */ /* 0x100fe40000004100 */
[----:B------:R-:W-:-:S03]  /*56d0*/  HADD2.F32 R97, -RZ, R97.H0_H0 ;  /* 0x20000061ff617230 */ /* 0x000fc60000004100 */
[CC--:B------:R-:W-:Y:S02]  /*56e0*/  FMUL.FTZ R98, R96.reuse, R46.reuse ;  /* 0x0000002e60627220 */ /* 0x0c0fe40000410000 */
[C---:B------:R-:W-:Y:S02]  /*56f0*/  FMUL.FTZ R99, R97.reuse, R46 ;  /* 0x0000002e61637220 */ /* 0x040fe40000410000 */
[-C--:B------:R-:W-:Y:S01]  /*5700*/  FFMA.FTZ R46, R97, R85.reuse, -R98 ;  /* 0x00000055612e7223 */ /* 0x080fe20000010862 */
[--C-:B------:R-:W-:Y:S02]  /*5710*/  HADD2.F32 R98, -RZ, R89.reuse.H1_H1 ;  /* 0x30000059ff627230 */ /* 0x100fe40000004100 */
[----:B------:R-:W-:Y:S01]  /*5720*/  FFMA.FTZ R85, R96, R85, R99 ;  /* 0x0000005560557223 */ /* 0x000fe20000010063 */
[----:B------:R-:W-:Y:S01]  /*5730*/  F2FP.F16.E4M3.UNPACK_B R96, R90 ;  /* 0x0000005aff60723e */ /* 0x000fe200020006ff */
[----:B------:R-:W-:Y:S01]  /*5740*/  HADD2.F32 R89, -RZ, R89.H0_H0 ;  /* 0x20000059ff597230 */ /* 0x000fe20000004100 */
[----:B------:R-:W-:-:S02]  /*5750*/  F2FP.F16.E4M3.UNPACK_B R90, R87.H1 ;  /* 0x00000057ff5a723e */ /* 0x000fc400030006ff */
[----:B------:R-:W-:Y:S01]  /*5760*/  F2FP.F16.E4M3.UNPACK_B R87, R87 ;  /* 0x00000057ff57723e */ /* 0x000fe200020006ff */
[----:B------:R-:W-:Y:S01]  /*5770*/  HADD2.F32 R99, -RZ, R96.H1_H1 ;  /* 0x30000060ff637230 */ /* 0x000fe20000004100 */
[----:B------:R-:W-:Y:S01]  /*5780*/  F2FP.SATFINITE.E4M3.F32.PACK_AB_MERGE_C R85, R85, R46, RZ ;  /* 0x0000002e5555723e */ /* 0x000fe200048070ff */
[--C-:B------:R-:W-:Y:S02]  /*5790*/  HADD2.F32 R97, -RZ, R90.reuse.H1_H1 ;  /* 0x3000005aff617230 */ /* 0x100fe40000004100 */
[----:B------:R-:W-:Y:S01]  /*57a0*/  HADD2.F32 R90, -RZ, R90.H0_H0 ;  /* 0x2000005aff5a7230 */ /* 0x000fe20000004100 */
[----:B------:R-:W-:Y:S02]  /*57b0*/  F2FP.SATFINITE.E4M3.F32.PACK_AB_MERGE_C R47, R47, R88, R85 ;  /* 0x000000582f2f723e */ /* 0x000fe40004807055 */
[-C--:B------:R-:W-:Y:S02]  /*57c0*/  FMUL.FTZ R125, R97, R99.reuse ;  /* 0x00000063617d7220 */ /* 0x080fe40000410000 */
[----:B------:R-:W-:-:S02]  /*57d0*/  FMUL.FTZ R124, R90, R99 ;  /* 0x000000635a7c7220 */ /* 0x000fc40000410000 */
[-C--:B------:R-:W-:Y:S02]  /*57e0*/  FFMA.FTZ R90, R90, R98.reuse, -R125 ;  /* 0x000000625a5a7223 */ /* 0x080fe4000001087d */
[----:B------:R-:W-:Y:S01]  /*57f0*/  FFMA.FTZ R97, R97, R98, R124 ;  /* 0x0000006261617223 */ /* 0x000fe2000001007c */
[----:B------:R-:W-:Y:S02]  /*5800*/  HADD2.F32 R98, -RZ, R96.H0_H0 ;  /* 0x20000060ff627230 */ /* 0x000fe40000004100 */
[--C-:B------:R-:W-:Y:S02]  /*5810*/  HADD2.F32 R96, -RZ, R87.reuse.H1_H1 ;  /* 0x30000057ff607230 */ /* 0x100fe40000004100 */
[----:B------:R-:W-:Y:S01]  /*5820*/  HADD2.F32 R87, -RZ, R87.H0_H0 ;  /* 0x20000057ff577230 */ /* 0x000fe20000004100 */
[----:B------:R-:W-:Y:S02]  /*5830*/  F2FP.SATFINITE.E4M3.F32.PACK_AB_MERGE_C R90, R97, R90, RZ ;  /* 0x0000005a615a723e */ /* 0x000fe400048070ff */
[----:B------:R-:W-:-:S02]  /*5840*/  FMUL.FTZ R124, R96, R98 ;  /* 0x00000062607c7220 */ /* 0x000fc40000410000 */
[C---:B------:R-:W-:Y:S02]  /*5850*/  FMUL.FTZ R99, R87.reuse, R98 ;  /* 0x0000006257637220 */ /* 0x040fe40000410000 */
[-C--:B------:R-:W-:Y:S02]  /*5860*/  FFMA.FTZ R124, R87, R89.reuse, -R124 ;  /* 0x00000059577c7223 */ /* 0x080fe4000001087c */
[----:B------:R-:W-:-:S05]  /*5870*/  FFMA.FTZ R99, R96, R89, R99 ;  /* 0x0000005960637223 */ /* 0x000fca0000010063 */
[----:B------:R-:W-:-:S07]  /*5880*/  F2FP.SATFINITE.E4M3.F32.PACK_AB_MERGE_C R46, R99, R124, R90 ;  /* 0x0000007c632e723e */ /* 0x000fce000480705a */
.L_x_366:
[----:B------:R-:W-:Y:S05]  /*5890*/  BSYNC B3 ;  /* 0x0000000000037941 */ /* 0x000fea0003800000 */
.L_x_365:
[----:B--2---:R0:W-:Y:S02]  /*58a0*/  STG.E.128 desc[UR54][R50.64+0x60], R44 ;  /* 0x0000602c32007986 */ /* 0x0041e4000c101d36 */
.L_x_364:
[----:B------:R-:W-:Y:S05]  /*58b0*/  BSYNC B2 ;  /* 0x0000000000027941 */ /* 0x000fea0003800000 */
.L_x_363:
        /* <DEDUP_REMOVED lines=10> */
[-C--:B------:R-:W-:Y:S01]  /*5960*/  F2FP.F16.E4M3.UNPACK_B R45, R82.reuse ;  /* 0x00000052ff2d723e */ /* 0x080fe200020006ff */
[----:B------:R-:W-:Y:S01]  /*5970*/  HADD2.F32 R80, -RZ, R87.H0_H0 ;  /* 0x20000057ff507230 */ /* 0x000fe20000004100 */
[----:B------:R-:W-:Y:S01]  /*5980*/  F2FP.F16.E4M3.UNPACK_B R82, R82.H1 ;  /* 0x00000052ff52723e */ /* 0x000fe200030006ff */
[----:B------:R-:W-:Y:S01]  /*5990*/  HADD2.F32 R85, -RZ, R86.H0_H0 ;  /* 0x20000056ff557230 */ /* 0x000fe20000004100 */
[----:B------:R-:W-:Y:S01]  /*59a0*/  SHF.R.U32.HI R96, RZ, 0x10, R81 ;  /* 0x00000010ff607819 */ /* 0x000fe20000011651 */
[----:B------:R-:W-:-:S02]  /*59b0*/  HADD2.F32 R84, -RZ, R45.H1_H1 ;  /* 0x3000002dff547230 */ /* 0x000fc40000004100 */
[----:B------:R-:W-:Y:S02]  /*59c0*/  HADD2.F32 R45, -RZ, R45.H0_H0 ;  /* 0x2000002dff2d7230 */ /* 0x000fe40000004100 */
[----:B------:R-:W-:Y:S02]  /*59d0*/  HADD2.F32 R87, -RZ, R87.H1_H1 ;  /* 0x30000057ff577230 */ /* 0x000fe40000004100 */
[-C--:B------:R-:W-:Y:S01]  /*59e0*/  FMUL.FTZ R88, R84, R80.reuse ;  /* 0x0000005054587220 */ /* 0x080fe20000410000 */
[----:B------:R-:W-:Y:S02]  /*59f0*/  HADD2.F32 R86, -RZ, R86.H1_H1 ;  /* 0x30000056ff567230 */ /* 0x000fe40000004100 */
[C---:B------:R-:W-:Y:S01]  /*5a00*/  FMUL.FTZ R89, R45.reuse, R80 ;  /* 0x000000502d597220 */ /* 0x040fe20000410000 */
[----:B------:R-:W-:-:S03]  /*5a10*/  FFMA.FTZ R80, R45, R85, -R88 ;  /* 0x000000552d507223 */ /* 0x000fc60000010858 */
[----:B------:R-:W-:Y:S01]  /*5a20*/  FFMA.FTZ R45, R84, R85, R89 ;  /* 0x00000055542d7223 */ /* 0x000fe20000010059 */
[--C-:B------:R-:W-:Y:S02]  /*5a30*/  HADD2.F32 R85, -RZ, R82.reuse.H1_H1 ;  /* 0x30000052ff557230 */ /* 0x100fe40000004100 */
[----:B------:R-:W-:Y:S02]  /*5a40*/  HADD2.F32 R82, -RZ, R82.H0_H0 ;  /* 0x20000052ff527230 */ /* 0x000fe40000004100 */
[----:B------:R-:W-:Y:S02]  /*5a50*/  IMAD.MOV.U32 R84, RZ, RZ, R44 ;  /* 0x000000ffff547224 */ /* 0x000fe400078e002c */
[-C--:B------:R-:W-:Y:S01]  /*5a60*/  FMUL.FTZ R89, R85, R87.reuse ;  /* 0x0000005755597220 */ /* 0x080fe20000410000 */
[----:B------:R-:W-:-:S03]  /*5a70*/  FMUL.FTZ R88, R82, R87 ;  /* 0x0000005752587220 */ /* 0x000fc60000410000 */
[----:B------:R-:W-:Y:S01]  /*5a80*/  FFMA.FTZ R44, R82, R86, -R89 ;  /* 0x00000056522c7223 */ /* 0x000fe20000010859 */
[----:B------:R-:W-:Y:S01]  /*5a90*/  F2FP.F16.E4M3.UNPACK_B R89, R160 ;  /* 0x000000a0ff59723e */ /* 0x000fe200020006ff */
[----:B------:R-:W-:Y:S01]  /*5aa0*/  FFMA.FTZ R85, R85, R86, R88 ;  /* 0x0000005655557223 */ /* 0x000fe20000010058 */
[-C--:B------:R-:W-:Y:S02]  /*5ab0*/  F2FP.F16.E4M3.UNPACK_B R82, R84.reuse.H1 ;  /* 0x00000054ff52723e */ /* 0x080fe400030006ff */
[----:B------:R-:W-:Y:S01]  /*5ac0*/  F2FP.F16.E4M3.UNPACK_B R86, R155 ;  /* 0x0000009bff56723e */ /* 0x000fe200020006ff */
[----:B------:R-:W-:Y:S01]  /*5ad0*/  HADD2.F32 R90, -RZ, R89.H1_H1 ;  /* 0x30000059ff5a7230 */ /* 0x000fe20000004100 */
[----:B------:R-:W-:Y:S01]  /*5ae0*/  F2FP.F16.E4M3.UNPACK_B R84, R84 ;  /* 0x00000054ff54723e */ /* 0x000fe200020006ff */
[--C-:B------:R-:W-:Y:S01]  /*5af0*/  HADD2.F32 R87, -RZ, R82.reuse.H1_H1 ;  /* 0x30000052ff577230 */ /* 0x100fe20000004100 */
[----:B------:R-:W-:Y:S01]  /*5b00*/  F2FP.SATFINITE.E4M3.F32.PACK_AB_MERGE_C R44, R85, R44, RZ ;  /* 0x0000002c552c723e */ /* 0x000fe200048070ff */
[----:B------:R-:W-:-:S02]  /*5b10*/  HADD2.F32 R82, -RZ, R82.H0_H0 ;  /* 0x20000052ff527230 */ /* 0x000fc40000004100 */
[--C-:B------:R-:W-:Y:S02]  /*5b20*/  HADD2.F32 R88, -RZ, R86.reuse.H1_H1 ;  /* 0x30000056ff587230 */ /* 0x100fe40000004100 */
[-C--:B------:R-:W-:Y:S01]  /*5b30*/  FMUL.FTZ R91, R87, R90.reuse ;  /* 0x0000005a575b7220 */ /* 0x080fe20000410000 */
[----:B------:R-:W-:Y:S02]  /*5b40*/  HADD2.F32 R86, -RZ, R86.H0_H0 ;  /* 0x20000056ff567230 */ /* 0x000fe40000004100 */
[C---:B------:R-:W-:Y:S01]  /*5b50*/  FMUL.FTZ R90, R82.reuse, R90 ;  /* 0x0000005a525a7220 */ /* 0x040fe20000410000 */
[----:B------:R-:W-:Y:S01]  /*5b60*/  F2FP.SATFINITE.E4M3.F32.PACK_AB_MERGE_C R45, R45, R80, R44 ;  /* 0x000000502d2d723e */ /* 0x000fe2000480702c */
[-C--:B------:R-:W-:Y:S02]  /*5b70*/  FFMA.FTZ R82, R82, R88.reuse, -R91 ;  /* 0x0000005852527223 */ /* 0x080fe4000001085b */
[----:B------:R-:W-:Y:S01]  /*5b80*/  FFMA.FTZ R87, R87, R88, R90 ;  /* 0x0000005857577223 */ /* 0x000fe2000001005a */
[----:B------:R-:W-:Y:S01]  /*5b90*/  HADD2.F32 R88, -RZ, R89.H0_H0 ;  /* 0x20000059ff587230 */ /* 0x000fe20000004100 */
[----:B------:R-:W-:Y:S01]  /*5ba0*/  SHF.R.U32.HI R90, RZ, 0x10, R83 ;  /* 0x00000010ff5a7819 */ /* 0x000fe20000011653 */
[----:B------:R-:W-:-:S02]  /*5bb0*/  HADD2.F32 R89, -RZ, R84.H1_H1 ;  /* 0x30000054ff597230 */ /* 0x000fc40000004100 */
[----:B------:R-:W-:Y:S01]  /*5bc0*/  HADD2.F32 R84, -RZ, R84.H0_H0 ;  /* 0x20000054ff547230 */ /* 0x000fe20000004100 */
[----:B------:R-:W-:Y:S02]  /*5bd0*/  F2FP.SATFINITE.E4M3.F32.PACK_AB_MERGE_C R82, R87, R82, RZ ;  /* 0x000000525752723e */ /* 0x000fe400048070ff */
[CC--:B------:R-:W-:Y:S02]  /*5be0*/  FMUL.FTZ R91, R89.reuse, R88.reuse ;  /* 0x00000058595b7220 */ /* 0x0c0fe40000410000 */
[C---:B------:R-:W-:Y:S02]  /*5bf0*/  FMUL.FTZ R88, R84.reuse, R88 ;  /* 0x0000005854587220 */ /* 0x040fe40000410000 */
[-C--:B------:R-:W-:Y:S01]  /*5c00*/  FFMA.FTZ R84, R84, R86.reuse, -R91 ;  /* 0x0000005654547223 */ /* 0x080fe2000001085b */
[----:B------:R-:W-:Y:S01]  /*5c10*/  SHF.R.U32.HI R91, RZ, 0x8, R81 ;  /* 0x00000008ff5b7819 */ /* 0x000fe20000011651 */
[----:B------:R-:W-:Y:S01]  /*5c20*/  FFMA.FTZ R89, R89, R86, R88 ;  /* 0x0000005659597223 */ /* 0x000fe20000010058 */
[----:B------:R-:W-:-:S02]  /*5c30*/  SHF.R.U32.HI R86, RZ, 0x8, R83 ;  /* 0x00000008ff567819 */ /* 0x000fc40000011653 */
[----:B------:R-:W-:Y:S02]  /*5c40*/  LOP3.LUT R88, R83, 0xff0000ff, RZ, 0xc0, !PT ;  /* 0xff0000ff53587812 */ /* 0x000fe400078ec0ff */
[----:B------:R-:W-:Y:S02]  /*5c50*/  SHF.L.U32 R83, R86, 0x8, RZ ;  /* 0x0000000856537819 */ /* 0x000fe400000006ff */
[----:B------:R-:W-:Y:S01]  /*5c60*/  LOP3.LUT R86, R81, 0xff0000ff, RZ, 0xc0, !PT ;  /* 0xff0000ff51567812 */ /* 0x000fe200078ec0ff */
[----:B------:R-:W-:Y:S01]  /*5c70*/  IMAD.SHL.U32 R81, R91, 0x100, RZ ;  /* 0x000001005b517824 */ /* 0x000fe200078e00ff */
[----:B------:R-:W-:Y:S01]  /*5c80*/  LOP3.LUT R88, R88, 0xff00, R83, 0xf8, !PT ;  /* 0x0000ff0058587812 */ /* 0x000fe200078ef853 */
[----:B------:R-:W-:Y:S01]  /*5c90*/  IMAD.U32 R83, R90, 0x10000, RZ ;  /* 0x000100005a537824 */ /* 0x000fe200078e00ff */
[----:B------:R-:W-:Y:S02]  /*5ca0*/  F2FP.SATFINITE.E4M3.F32.PACK_AB_MERGE_C R44, R89, R84, R82 ;  /* 0x00000054592c723e */ /* 0x000fe40004807052 */
[----:B------:R-:W-:-:S02]  /*5cb0*/  LOP3.LUT R86, R86, 0xff00, R81, 0xf8, !PT ;  /* 0x0000ff0056567812 */ /* 0x000fc400078ef851 */
[----:B------:R-:W-:Y:S01]  /*5cc0*/  LOP3.LUT R81, R88, 0xff0000, R83, 0xf8, !PT ;  /* 0x00ff000058517812 */ /* 0x000fe200078ef853 */
[----:B------:R-:W-:Y:S02]  /*5cd0*/  IMAD.U32 R83, R96, 0x10000, RZ ;  /* 0x0001000060537824 */ /* 0x000fe400078e00ff */
[----:B------:R-:W-:Y:S01]  /*5ce0*/  IMAD.MOV.U32 R88, RZ, RZ, R47 ;  /* 0x000000ffff587224 */ /* 0x000fe200078e002f */
[----:B------:R-:W-:Y:S02]  /*5cf0*/  F2FP.F16.E4M3.UNPACK_B R97, R81.H1 ;  /* 0x00000051ff61723e */ /* 0x000fe400030006ff */
[----:B------:R-:W-:Y:S02]  /*5d00*/  LOP3.LUT R83, R86, 0xff0000, R83, 0xf8, !PT ;  /* 0x00ff000056537812 */ /* 0x000fe400078ef853 */
[----:B------:R-:W-:Y:S01]  /*5d10*/  F2FP.F16.E4M3.UNPACK_B R47, R88 ;  /* 0x00000058ff2f723e */ /* 0x000fe200020006ff */
[--C-:B------:R-:W-:Y:S01]  /*5d20*/  HADD2.F32 R86, -RZ, R97.reuse.H0_H0 ;  /* 0x20000061ff567230 */ /* 0x100fe20000004100 */
[-C--:B------:R-:W-:Y:S01]  /*5d30*/  F2FP.F16.E4M3.UNPACK_B R90, R83.reuse.H1 ;  /* 0x00000053ff5a723e */ /* 0x080fe200030006ff */
[----:B------:R-:W-:Y:S01]  /*5d40*/  HADD2.F32 R97, -RZ, R97.H1_H1 ;  /* 0x30000061ff617230 */ /* 0x000fe20000004100 */
[----:B------:R-:W-:Y:S01]  /*5d50*/  F2FP.F16.E4M3.UNPACK_B R83, R83 ;  /* 0x00000053ff53723e */ /* 0x000fe200020006ff */
[----:B------:R-:W-:-:S02]  /*5d60*/  HADD2.F32 R91, -RZ, R47.H1_H1 ;  /* 0x3000002fff5b7230 */ /* 0x000fc40000004100 */
[----:B------:R-:W-:Y:S02]  /*5d70*/  HADD2.F32 R47, -RZ, R47.H0_H0 ;  /* 0x2000002fff2f7230 */ /* 0x000fe40000004100 */
[--C-:B------:R-:W-:Y:S02]  /*5d80*/  HADD2.F32 R96, -RZ, R90.reuse.H0_H0 ;  /* 0x2000005aff607230 */ /* 0x100fe40000004100 */
[-C--:B------:R-:W-:Y:S01]  /*5d90*/  FMUL.FTZ R98, R91, R86.reuse ;  /* 0x000000565b627220 */ /* 0x080fe20000410000 */
[----:B------:R-:W-:Y:S02]  /*5da0*/  HADD2.F32 R90, -RZ, R90.H1_H1 ;  /* 0x3000005aff5a7230 */ /* 0x000fe40000004100 */
[C---:B------:R-:W-:Y:S01]  /*5db0*/  FMUL.FTZ R124, R47.reuse, R86 ;  /* 0x000000562f7c7220 */ /* 0x040fe20000410000 */
[----:B------:R-:W-:-:S03]  /*5dc0*/  FFMA.FTZ R86, R47, R96, -R98 ;  /* 0x000000602f567223 */ /* 0x000fc60000010862 */
[----:B------:R-:W-:Y:S01]  /*5dd0*/  FFMA.FTZ R47, R91, R96, R124 ;  /* 0x000000605b2f7223 */ /* 0x000fe2000001007c */
[----:B------:R-:W-:Y:S01]  /*5de0*/  F2FP.F16.E4M3.UNPACK_B R91, R88.H1 ;  /* 0x00000058ff5b723e */ /* 0x000fe200030006ff */
[----:B------:R-:W-:-:S04]  /*5df0*/  IMAD.MOV.U32 R88, RZ, RZ, R46 ;  /* 0x000000ffff587224 */ /* 0x000fc800078e002e */
[--C-:B------:R-:W-:Y:S02]  /*5e00*/  HADD2.F32 R96, -RZ, R91.reuse.H1_H1 ;  /* 0x3000005bff607230 */ /* 0x100fe40000004100 */
[----:B------:R-:W-:-:S03]  /*5e10*/  HADD2.F32 R91, -RZ, R91.H0_H0 ;  /* 0x2000005bff5b7230 */ /* 0x000fc60000004100 */
[CC--:B------:R-:W-:Y:S02]  /*5e20*/  FMUL.FTZ R46, R96.reuse, R97.reuse ;  /* 0x00000061602e7220 */ /* 0x0c0fe40000410000 */
[C---:B------:R-:W-:Y:S02]  /*5e30*/  FMUL.FTZ R97, R91.reuse, R97 ;  /* 0x000000615b617220 */ /* 0x040fe40000410000 */
[-C--:B------:R-:W-:Y:S02]  /*5e40*/  FFMA.FTZ R46, R91, R90.reuse, -R46 ;  /* 0x0000005a5b2e7223 */ /* 0x080fe4000001082e */
[----:B------:R-:W-:Y:S01]  /*5e50*/  FFMA.FTZ R91, R96, R90, R97 ;  /* 0x0000005a605b7223 */ /* 0x000fe20000010061 */
[----:B------:R-:W-:Y:S01]  /*5e60*/  F2FP.F16.E4M3.UNPACK_B R97, R81 ;  /* 0x00000051ff61723e */ /* 0x000fe200020006ff */
[--C-:B------:R-:W-:Y:S01]  /*5e70*/  HADD2.F32 R96, -RZ, R83.reuse.H1_H1 ;  /* 0x30000053ff607230 */ /* 0x100fe20000004100 */
[-C--:B------:R-:W-:Y:S01]  /*5e80*/  F2FP.F16.E4M3.UNPACK_B R81, R88.reuse.H1 ;  /* 0x00000058ff51723e */ /* 0x080fe200030006ff */
[----:B------:R-:W-:Y:S01]  /*5e90*/  HADD2.F32 R83, -RZ, R83.H0_H0 ;  /* 0x20000053ff537230 */ /* 0x000fe20000004100 */
[----:B------:R-:W-:Y:S01]  /*5ea0*/  F2FP.F16.E4M3.UNPACK_B R88, R88 ;  /* 0x00000058ff58723e */ /* 0x000fe200020006ff */
[----:B------:R-:W-:Y:S01]  /*5eb0*/  HADD2.F32 R98, -RZ, R97.H1_H1 ;  /* 0x30000061ff627230 */ /* 0x000fe20000004100 */
[----:B------:R-:W-:Y:S01]  /*5ec0*/  F2FP.SATFINITE.E4M3.F32.PACK_AB_MERGE_C R91, R91, R46, RZ ;  /* 0x0000002e5b5b723e */ /* 0x000fe200048070ff */
[----:B------:R-:W-:-:S02]  /*5ed0*/  HADD2.F32 R90, -RZ, R81.H1_H1 ;  /* 0x30000051ff5a7230 */ /* 0x000fc40000004100 */
[----:B------:R-:W-:Y:S01]  /*5ee0*/  HADD2.F32 R81, -RZ, R81.H0_H0 ;  /* 0x20000051ff517230 */ /* 0x000fe20000004100 */
[----:B------:R-:W-:Y:S01]  /*5ef0*/  F2FP.SATFINITE.E4M3.F32.PACK_AB_MERGE_C R47, R47, R86, R91 ;  /* 0x000000562f2f723e */ /* 0x000fe2000480705b */
[----:B------:R-:W-:Y:S02]  /*5f00*/  HADD2.F32 R97, -RZ, R97.H0_H0 ;  /* 0x20000061ff617230 */ /* 0x000fe40000004100 */
[-C--:B------:R-:W-:Y:S01]  /*5f10*/  FMUL.FTZ R124, R90, R98.reuse ;  /* 0x000000625a7c7220 */ /* 0x080fe20000410000 */
[----:B------:R-:W-:-:S03]  /*5f20*/  FMUL.FTZ R99, R81, R98 ;  /* 0x0000006251637220 */ /* 0x000fc60000410000 */
[-C--:B------:R-:W-:Y:S01]  /*5f30*/  FFMA.FTZ R81, R81, R96.reuse, -R124 ;  /* 0x0000006051517223 */ /* 0x080fe2000001087c */
[----:B------:R-:W-:Y:S01]  /*5f40*/  FFMA.FTZ R90, R90, R96, R99 ;  /* 0x000000605a5a7223 */ /* 0x000fe20000010063 */
[--C-:B------:R-:W-:Y:S02]  /*5f50*/  HADD2.F32 R96, -RZ, R88.reuse.H1_H1 ;  /* 0x30000058ff607230 */ /* 0x100fe40000004100 */
[----:B------:R-:W-:Y:S02]  /*5f60*/  HADD2.F32 R88, -RZ, R88.H0_H0 ;  /* 0x20000058ff587230 */ /* 0x000fe40000004100 */
[----:B------:R-:W-:Y:S01]  /*5f70*/  F2FP.SATFINITE.E4M3.F32.PACK_AB_MERGE_C R81, R90, R81, RZ ;  /* 0x000000515a51723e */ /* 0x000fe200048070ff */
[-C--:B------:R-:W-:Y:S02]  /*5f80*/  FMUL.FTZ R99, R96, R97.reuse ;  /* 0x0000006160637220 */ /* 0x080fe40000410000 */
[C---:B------:R-:W-:Y:S02]  /*5f90*/  FMUL.FTZ R97, R88.reuse, R97 ;  /* 0x0000006158617220 */ /* 0x040fe40000410000 */
[----:B------:R-:W-:-:S02]  /*5fa0*/  FFMA.FTZ R99, R88, R83, -R99 ;  /* 0x0000005358637223 */ /* 0x000fc40000010863 */
[----:B------:R-:W-:-:S05]  /*5fb0*/  FFMA.FTZ R96, R96, R83, R97 ;  /* 0x0000005360607223 */ /* 0x000fca0000010061 */
[----:B------:R-:W-:-:S07]  /*5fc0*/  F2FP.SATFINITE.E4M3.F32.PACK_AB_MERGE_C R46, R96, R99, R81 ;  /* 0x00000063602e723e */ /* 0x000fce0004807051 */
.L_x_370:
[----:B------:R-:W-:Y:S05]  /*5fd0*/  BSYNC B3 ;  /* 0x0000000000037941 */ /* 0x000fea0003800000 */
.L_x_369:
[----:B--2---:R0:W-:Y:S02]  /*5fe0*/  STG.E.128 desc[UR54][R50.64+0x80], R44 ;  /* 0x0000802c32007986 */ /* 0x0041e4000c101d36 */
.L_x_368:
[----:B------:R-:W-:Y:S05]  /*5ff0*/  BSYNC B2 ;  /* 0x0000000000027941 */ /* 0x000fea0003800000 */
.L_x_367:
[----:B------:R-:W-:-:S13]  /*6000*/  ISETP.NE.AND P3, PT, R39, RZ, PT ;  /* 0x000000ff2700720c */ /* 0x000fda0003f65270 */
[----:B------:R-:W-:Y:S05]  /*6010*/  @!P3 BRA `(.L_x_350) ;  /* 0x0000000400b4b947 */ /* 0x000fea0003800000 */
[----:B0-234-:R0:W2:Y:S01]  /*6020*/  LDS.128 R44, [R41+0x29200] ;  /* 0x02920000292c7984 */ /* 0x01d0a20000000c00 */
[----:B------:R-:W-:Y:S01]  /*6030*/  ISETP.GE.AND P3, PT, R226, R133, PT ;  /* 0x00000085e200720c */ /* 0x000fe20003f66270 */
[----:B------:R-:W-:-:S12]  /*6040*/  BSSY B2, `(.L_x_371) ;  /* 0x0000069000027945 */ /* 0x000fd80003800000 */
[----:B0-----:R-:W-:Y:S05]  /*6050*/  @P3 BRA `(.L_x_372) ;  /* 0x00000004009c3947 */ /* 0x001fea0003800000 */
[----:B------:R-:W-:Y:S02]  /*6060*/  SHF.R.U32.HI R83, RZ, 0x8, R77 ;  /* 0x00000008ff537819 */ /* 0x000fe4000001164d */
[----:B------:R-:W-:Y:S02]  /*6070*/  SHF.R.U32.HI R78, RZ, 0x8, R79 ;  /* 0x00000008ff4e7819 */ /* 0x000fe4000001164f */
[----:B------:R-:W-:Y:S02]  /*6080*/  LOP3.LUT R76, R77, 0xff0000ff, RZ, 0xc0, !PT ;  /* 0xff0000ff4d4c7812 */ /* 0x000fe400078ec0ff */
[----:B------:R-:W-:Y:S02]  /*6090*/  SHF.R.U32.HI R81, RZ, 0x10, R77 ;  /* 0x00000010ff517819 */ /* 0x000fe4000001164d */
[----:B------:R-:W-:Y:S02]  /*60a0*/  LOP3.LUT R80, R79, 0xff0000ff, RZ, 0xc0, !PT ;  /* 0xff0000ff4f507812 */ /* 0x000fe400078ec0ff */
[----:B------:R-:W-:Y:S01]  /*60b0*/  SHF.R.U32.HI R82, RZ, 0x10, R79 ;  /* 0x00000010ff527819 */ /* 0x000fe2000001164f */
[----:B------:R-:W-:Y:S01]  /*60c0*/  IMAD.SHL.U32 R79, R78, 0x100, RZ ;  /* 0x000001004e4f7824 */ /* 0x000fe200078e00ff */
[----:B------:R-:W-:Y:S01]  /*60d0*/  SHF.L.U32 R77, R83, 0x8, RZ ;  /* 0x00000008534d7819 */ /* 0x000fe200000006ff */
[----:B--2---:R-:W-:Y:S01]  /*60e0*/  IMAD.MOV.U32 R78, RZ, RZ, R44 ;  /* 0x000000ffff4e7224 */ /* 0x004fe200078e002c */
[----:B------:R-:W-:Y:S01]  /*60f0*/  F2FP.F16.E4M3.UNPACK_B R44, R45 ;  /* 0x0000002dff2c723e */ /* 0x000fe200020006ff */
[----:B------:R-:W-:Y:S01]  /*6100*/  IMAD.U32 R82, R82, 0x10000, RZ ;  /* 0x0001000052527824 */ /* 0x000fe200078e00ff */
[----:B------:R-:W-:Y:S01]  /*6110*/  LOP3.LUT R76, R76, 0xff00, R77, 0xf8, !PT ;  /* 0x0000ff004c4c7812 */ /* 0x000fe200078ef84d */
[----:B------:R-:W-:Y:S01]  /*6120*/  IMAD.U32 R77, R81, 0x10000, RZ ;  /* 0x00010000514d7824 */ /* 0x000fe200078e00ff */
[----:B------:R-:W-:-:S02]  /*6130*/  LOP3.LUT R79, R80, 0xff00, R79, 0xf8, !PT ;  /* 0x0000ff00504f7812 */ /* 0x000fc400078ef84f */
[----:B------:R-:W-:Y:S02]  /*6140*/  F2FP.F16.E4M3.UNPACK_B R80, R159.H1 ;  /* 0x0000009fff50723e */ /* 0x000fe400030006ff */
[----:B------:R-:W-:Y:S02]  /*6150*/  LOP3.LUT R76, R76, 0xff0000, R77, 0xf8, !PT ;  /* 0x00ff00004c4c7812 */ /* 0x000fe400078ef84d */
[----:B------:R-:W-:Y:S01]  /*6160*/  LOP3.LUT R77, R79, 0xff0000, R82, 0xf8, !PT ;  /* 0x00ff00004f4d7812 */ /* 0x000fe200078ef852 */
[----:B------:R-:W-:Y:S01]  /*6170*/  HADD2.F32 R84, -RZ, R80.H0_H0 ;  /* 0x20000050ff547230 */ /* 0x000fe20000004100 */
[----:B------:R-:W-:Y:S01]  /*6180*/  F2FP.F16.E4M3.UNPACK_B R82, R150.H1 ;  /* 0x00000096ff52723e */ /* 0x000fe200030006ff */
[--C-:B------:R-:W-:Y:S01]  /*6190*/  HADD2.F32 R79, -RZ, R44.reuse.H1_H1 ;  /* 0x3000002cff4f7230 */ /* 0x100fe20000004100 */
[----:B------:R-:W-:Y:S01]  /*61a0*/  F2FP.F16.E4M3.UNPACK_B R45, R45.H1 ;  /* 0x0000002dff2d723e */ /* 0x000fe200030006ff */
[----:B------:R-:W-:Y:S01]  /*61b0*/  HADD2.F32 R44, -RZ, R44.H0_H0 ;  /* 0x2000002cff2c7230 */ /* 0x000fe20000004100 */
[----:B------:R-:W-:Y:S01]  /*61c0*/  F2FP.F16.E4M3.UNPACK_B R159, R159 ;  /* 0x0000009fff9f723e */ /* 0x000fe200020006ff */
[----:B------:R-:W-:-:S02]  /*61d0*/  HADD2.F32 R85, -RZ, R80.H1_H1 ;  /* 0x30000050ff557230 */ /* 0x000fc40000004100 */
[CC--:B------:R-:W-:Y:S01]  /*61e0*/  FMUL.FTZ R87, R79.reuse, R84.reuse ;  /* 0x000000544f577220 */ /* 0x0c0fe20000410000 */
[--C-:B------:R-:W-:Y:S02]  /*61f0*/  HADD2.F32 R83, -RZ, R82.reuse.H0_H0 ;  /* 0x20000052ff537230 */ /* 0x100fe40000004100 */
[----:B------:R-:W-:Y:S01]  /*6200*/  FMUL.FTZ R84, R44, R84 ;  /* 0x000000542c547220 */ /* 0x000fe20000410000 */
[--C-:B------:R-:W-:Y:S01]  /*6210*/  HADD2.F32 R80, -RZ, R45.reuse.H1_H1 ;  /* 0x3000002dff507230 */ /* 0x100fe20000004100 */
[----:B------:R-:W-:Y:S01]  /*6220*/  F2FP.F16.E4M3.UNPACK_B R150, R150 ;  /* 0x00000096ff96723e */ /* 0x000fe200020006ff */
[----:B------:R-:W-:Y:S02]  /*6230*/  HADD2.F32 R81, -RZ, R45.H0_H0 ;  /* 0x2000002dff517230 */ /* 0x000fe40000004100 */
[----:B------:R-:W-:Y:S01]  /*6240*/  FFMA.FTZ R45, R79, R83, R84 ;  /* 0x000000534f2d7223 */ /* 0x000fe20000010054 */
[----:B------:R-:W-:Y:S02]  /*6250*/  HADD2.F32 R82, -RZ, R82.H1_H1 ;  /* 0x30000052ff527230 */ /* 0x000fe40000004100 */
[-C--:B------:R-:W-:Y:S01]  /*6260*/  FMUL.FTZ R86, R80, R85.reuse ;  /* 0x0000005550567220 */ /* 0x080fe20000410000 */
[-C--:B------:R-:W-:Y:S01]  /*6270*/  F2FP.F16.E4M3.UNPACK_B R79, R78.reuse.H1 ;  /* 0x0000004eff4f723e */ /* 0x080fe200030006ff */
[C---:B------:R-:W-:Y:S01]  /*6280*/  FMUL.FTZ R85, R81.reuse, R85 ;  /* 0x0000005551557220 */ /* 0x040fe20000410000 */
[----:B------:R-:W-:Y:S01]  /*6290*/  F2FP.F16.E4M3.UNPACK_B R78, R78 ;  /* 0x0000004eff4e723e */ /* 0x000fe200020006ff */
[----:B------:R-:W-:Y:S01]  /*62a0*/  FFMA.FTZ R44, R44, R83, -R87 ;  /* 0x000000532c2c7223 */ /* 0x000fe20000010857 */
[-C--:B------:R-:W-:Y:S01]  /*62b0*/  FFMA.FTZ R81, R81, R82.reuse, -R86 ;  /* 0x0000005251517223 */ /* 0x080fe20000010856 */
[----:B------:R-:W-:Y:S01]  /*62c0*/  FFMA.FTZ R88, R80, R82, R85 ;  /* 0x0000005250587223 */ /* 0x000fe20000010055 */
[----:B------:R-:W-:Y:S01]  /*62d0*/  HADD2.F32 R84, -RZ, R159.H1_H1 ;  /* 0x3000009fff547230 */ /* 0x000fe20000004100 */
[----:B------:R-:W-:Y:S01]  /*62e0*/  F2FP.F16.E4M3.UNPACK_B R90, R77.H1 ;  /* 0x0000004dff5a723e */ /* 0x000fe200030006ff */
[----:B------:R-:W-:-:S02]  /*62f0*/  HADD2.F32 R82, -RZ, R79.H0_H0 ;  /* 0x2000004fff527230 */ /* 0x000fc40000004100 */
[----:B------:R-:W-:Y:S01]  /*6300*/  HADD2.F32 R83, -RZ, R79.H1_H1 ;  /* 0x3000004fff537230 */ /* 0x000fe20000004100 */
[----:B------:R-:W-:Y:S01]  /*6310*/  F2FP.SATFINITE.E4M3.F32.PACK_AB_MERGE_C R81, R88, R81, RZ ;  /* 0x000000515851723e */ /* 0x000fe200048070ff */
[----:B------:R-:W-:Y:S02]  /*6320*/  HADD2.F32 R159, -RZ, R159.H0_H0 ;  /* 0x2000009fff9f7230 */ /* 0x000fe40000004100 */
[-C--:B------:R-:W-:Y:S01]  /*6330*/  FMUL.FTZ R86, R82, R84.reuse ;  /* 0x0000005452567220 */ /* 0x080fe20000410000 */
[--C-:B------:R-:W-:Y:S02]  /*6340*/  HADD2.F32 R79, -RZ, R78.reuse.H0_H0 ;  /* 0x2000004eff4f7230 */ /* 0x100fe40000004100 */
[----:B------:R-:W-:Y:S01]  /*6350*/  FMUL.FTZ R85, R83, R84 ;  /* 0x0000005453557220 */ /* 0x000fe20000410000 */
[----:B------:R-:W-:Y:S01]  /*6360*/  HADD2.F32 R80, -RZ, R78.H1_H1 ;  /* 0x3000004eff507230 */ /* 0x000fe20000004100 */
[----:B------:R-:W-:Y:S01]  /*6370*/  F2FP.SATFINITE.E4M3.F32.PACK_AB_MERGE_C R45, R45, R44, R81 ;  /* 0x0000002c2d2d723e */ /* 0x000fe20004807051 */
[----:B------:R-:W-:-:S02]  /*6380*/  HADD2.F32 R78, -RZ, R150.H1_H1 ;  /* 0x30000096ff4e7230 */ /* 0x000fc40000004100 */
[----:B------:R-:W-:Y:S02]  /*6390*/  HADD2.F32 R150, -RZ, R150.H0_H0 ;  /* 0x20000096ff967230 */ /* 0x000fe40000004100 */
[-C--:B------:R-:W-:Y:S01]  /*63a0*/  FMUL.FTZ R84, R80, R159.reuse ;  /* 0x0000009f50547220 */ /* 0x080fe20000410000 */
[----:B------:R-:W-:Y:S01]  /*63b0*/  FMUL.FTZ R159, R79, R159 ;  /* 0x0000009f4f9f7220 */ /* 0x000fe20000410000 */
[-C--:B------:R-:W-:Y:S01]  /*63c0*/  FFMA.FTZ R85, R82, R78.reuse, -R85 ;  /* 0x0000004e52557223 */ /* 0x080fe20000010855 */
[----:B------:R-:W-:Y:S01]  /*63d0*/  FFMA.FTZ R86, R83, R78, R86 ;  /* 0x0000004e53567223 */ /* 0x000fe20000010056 */
[----:B------:R-:W-:Y:S01]  /*63e0*/  F2FP.F16.E4M3.UNPACK_B R82, R47.H1 ;  /* 0x0000002fff52723e */ /* 0x000fe200030006ff */
[-C--:B------:R-:W-:Y:S01]  /*63f0*/  FFMA.FTZ R78, R79, R150.reuse, -R84 ;  /* 0x000000964f4e7223 */ /* 0x080fe20000010854 */
[----:B------:R-:W-:Y:S01]  /*6400*/  FFMA.FTZ R79, R80, R150, R159 ;  /* 0x00000096504f7223 */ /* 0x000fe2000001009f */
[----:B------:R-:W-:Y:S01]  /*6410*/  F2FP.F16.E4M3.UNPACK_B R84, R46.H1 ;  /* 0x0000002eff54723e */ /* 0x000fe200030006ff */
[----:B------:R-:W-:Y:S01]  /*6420*/  HADD2.F32 R88, -RZ, R90.H1_H1 ;  /* 0x3000005aff587230 */ /* 0x000fe20000004100 */
[----:B------:R-:W-:Y:S01]  /*6430*/  F2FP.SATFINITE.E4M3.F32.PACK_AB_MERGE_C R80, R86, R85, RZ ;  /* 0x000000555650723e */ /* 0x000fe200048070ff */
[--C-:B------:R-:W-:Y:S01]  /*6440*/  HADD2.F32 R86, -RZ, R82.reuse.H0_H0 ;  /* 0x20000052ff567230 */ /* 0x100fe20000004100 */
[----:B------:R-:W-:Y:S01]  /*6450*/  F2FP.F16.E4M3.UNPACK_B R83, R77 ;  /* 0x0000004dff53723e */ /* 0x000fe200020006ff */
[----:B------:R-:W-:Y:S01]  /*6460*/  HADD2.F32 R87, -RZ, R82.H1_H1 ;  /* 0x30000052ff577230 */ /* 0x000fe20000004100 */
[-C--:B------:R-:W-:Y:S01]  /*6470*/  F2FP.F16.E4M3.UNPACK_B R82, R76.reuse.H1 ;  /* 0x0000004cff52723e */ /* 0x080fe200030006ff */
[----:B------:R-:W-:Y:S01]  /*6480*/  HADD2.F32 R85, -RZ, R84.H1_H1 ;  /* 0x30000054ff557230 */ /* 0x000fe20000004100 */
[----:B------:R-:W-:Y:S01]  /*6490*/  F2FP.F16.E4M3.UNPACK_B R77, R76 ;  /* 0x0000004cff4d723e */ /* 0x000fe200020006ff */
[----:B------:R-:W-:-:S02]  /*64a0*/  HADD2.F32 R91, -RZ, R83.H1_H1 ;  /* 0x30000053ff5b7230 */ /* 0x000fc40000004100 */
[-C--:B------:R-:W-:Y:S01]  /*64b0*/  FMUL.FTZ R97, R87, R88.reuse ;  /* 0x0000005857617220 */ /* 0x080fe20000410000 */
[----:B------:R-:W-:Y:S02]  /*64c0*/  HADD2.F32 R89, -RZ, R82.H1_H1 ;  /* 0x30000052ff597230 */ /* 0x000fe40000004100 */
[C---:B------:R-:W-:Y:S01]  /*64d0*/  FMUL.FTZ R98, R86.reuse, R88 ;  /* 0x0000005856627220 */ /* 0x040fe20000410000 */
[----:B------:R-:W-:Y:S01]  /*64e0*/  HADD2.F32 R84, -RZ, R84.H0_H0 ;  /* 0x20000054ff547230 */ /* 0x000fe20000004100 */
[----:B------:R-:W-:Y:S01]  /*64f0*/  F2FP.F16.E4M3.UNPACK_B R46, R46 ;  /* 0x0000002eff2e723e */ /* 0x000fe200020006ff */
[----:B------:R-:W-:Y:S02]  /*6500*/  HADD2.F32 R88, -RZ, R77.H1_H1 ;  /* 0x3000004dff587230 */ /* 0x000fe40000004100 */
[----:B------:R-:W-:Y:S01]  /*6510*/  FFMA.FTZ R76, R86, R89, -R97 ;  /* 0x00000059564c7223 */ /* 0x000fe20000010861 */
[----:B------:R-:W-:Y:S01]  /*6520*/  F2FP.F16.E4M3.UNPACK_B R86, R47 ;  /* 0x0000002fff56723e */ /* 0x000fe200020006ff */
[-C--:B------:R-:W-:Y:S01]  /*6530*/  FMUL.FTZ R96, R84, R91.reuse ;  /* 0x0000005b54607220 */ /* 0x080fe20000410000 */
[----:B------:R-:W-:Y:S01]  /*6540*/  FMUL.FTZ R97, R85, R91 ;  /* 0x0000005b55617220 */ /* 0x000fe20000410000 */
[----:B------:R-:W-:-:S02]  /*6550*/  HADD2.F32 R90, -RZ, R90.H0_H0 ;  /* 0x2000005aff5a7230 */ /* 0x000fc40000004100 */
[----:B------:R-:W-:Y:S01]  /*6560*/  FFMA.FTZ R47, R87, R89, R98 ;  /* 0x00000059572f7223 */ /* 0x000fe20000010062 */
[-C--:B------:R-:W-:Y:S01]  /*6570*/  FFMA.FTZ R91, R85, R88.reuse, R96 ;  /* 0x00000058555b7223 */ /* 0x080fe20000010060 */
[--C-:B------:R-:W-:Y:S02]  /*6580*/  HADD2.F32 R85, -RZ, R86.reuse.H1_H1 ;  /* 0x30000056ff557230 */ /* 0x100fe40000004100 */
[----:B------:R-:W-:Y:S01]  /*6590*/  FFMA.FTZ R84, R84, R88, -R97 ;  /* 0x0000005854547223 */ /* 0x000fe20000010861 */
[----:B------:R-:W-:Y:S01]  /*65a0*/  HADD2.F32 R86, -RZ, R86.H0_H0 ;  /* 0x20000056ff567230 */ /* 0x000fe20000004100 */
[----:B------:R-:W-:Y:S01]  /*65b0*/  F2FP.SATFINITE.E4M3.F32.PACK_AB_MERGE_C R47, R47, R76, RZ ;  /* 0x0000004c2f2f723e */ /* 0x000fe200048070ff */
[----:B------:R-:W-:Y:S02]  /*65c0*/  HADD2.F32 R87, -RZ, R82.H0_H0 ;  /* 0x20000052ff577230 */ /* 0x000fe40000004100 */
[----:B------:R-:W-:Y:S01]  /*65d0*/  FMUL.FTZ R89, R85, R90 ;  /* 0x0000005a55597220 */ /* 0x000fe20000410000 */
[----:B------:R-:W-:-:S02]  /*65e0*/  HADD2.F32 R83, -RZ, R83.H0_H0 ;  /* 0x20000053ff537230 */ /* 0x000fc40000004100 */
[C---:B------:R-:W-:Y:S01]  /*65f0*/  FMUL.FTZ R90, R86.reuse, R90 ;  /* 0x0000005a565a7220 */ /* 0x040fe20000410000 */
[--C-:B------:R-:W-:Y:S02]  /*6600*/  HADD2.F32 R82, -RZ, R46.reuse.H1_H1 ;  /* 0x3000002eff527230 */ /* 0x100fe40000004100 */
[-C--:B------:R-:W-:Y:S01]  /*6610*/  FFMA.FTZ R86, R86, R87.reuse, -R89 ;  /* 0x0000005756567223 */ /* 0x080fe20000010859 */
[----:B------:R-:W-:Y:S02]  /*6620*/  HADD2.F32 R46, -RZ, R46.H0_H0 ;  /* 0x2000002eff2e7230 */ /* 0x000fe40000004100 */
[----:B------:R-:W-:Y:S01]  /*6630*/  FFMA.FTZ R85, R85, R87, R90 ;  /* 0x0000005755557223 */ /* 0x000fe2000001005a */
[----:B------:R-:W-:Y:S02]  /*6640*/  HADD2.F32 R77, -RZ, R77.H0_H0 ;  /* 0x2000004dff4d7230 */ /* 0x000fe40000004100 */
[-C--:B------:R-:W-:Y:S01]  /*6650*/  FMUL.FTZ R89, R82, R83.reuse ;  /* 0x0000005352597220 */ /* 0x080fe20000410000 */
[----:B------:R-:W-:Y:S01]  /*6660*/  F2FP.SATFINITE.E4M3.F32.PACK_AB_MERGE_C R84, R91, R84, RZ ;  /* 0x000000545b54723e */ /* 0x000fe200048070ff */
[C---:B------:R-:W-:Y:S01]  /*6670*/  FMUL.FTZ R83, R46.reuse, R83 ;  /* 0x000000532e537220 */ /* 0x040fe20000410000 */
[----:B------:R-:W-:Y:S01]  /*6680*/  F2FP.SATFINITE.E4M3.F32.PACK_AB_MERGE_C R44, R79, R78, R80 ;  /* 0x0000004e4f2c723e */ /* 0x000fe20004807050 */
[-C--:B------:R-:W-:Y:S01]  /*6690*/  FFMA.FTZ R89, R46, R77.reuse, -R89 ;  /* 0x0000004d2e597223 */ /* 0x080fe20000010859 */
[----:B------:R-:W-:Y:S01]  /*66a0*/  F2FP.SATFINITE.E4M3.F32.PACK_AB_MERGE_C R47, R85, R86, R47 ;  /* 0x00000056552f723e */ /* 0x000fe2000480702f */
[----:B------:R-:W-:-:S05]  /*66b0*/  FFMA.FTZ R82, R82, R77, R83 ;  /* 0x0000004d52527223 */ /* 0x000fca0000010053 */
[----:B------:R-:W-:-:S07]  /*66c0*/  F2FP.SATFINITE.E4M3.F32.PACK_AB_MERGE_C R46, R82, R89, R84 ;  /* 0x00000059522e723e */ /* 0x000fce0004807054 */
.L_x_372:
[----:B------:R-:W-:Y:S05]  /*66d0*/  BSYNC B2 ;  /* 0x0000000000027941 */ /* 0x000fea0003800000 */
.L_x_371:
[----:B--2---:R0:W-:Y:S02]  /*66e0*/  STG.E.128 desc[UR54][R50.64+0xa0], R44 ;  /* 0x0000a02c32007986 */ /* 0x0041e4000c101d36 */
.L_x_350:
[----:B------:R-:W-:Y:S05]  /*66f0*/  BSYNC B1 ;  /* 0x0000000000017941 */ /* 0x000fea0003800000 */
.L_x_349:
[----:B------:R-:W-:Y:S05]  /*6700*/  @P4 BRA `(.L_x_373) ;  /* 0x0000009400184947 */ /* 0x000fea0003800000 */
[----:B------:R-:W-:Y:S01]  /*6710*/  ISETP.NE.AND P3, PT, R34, RZ, PT ;  /* 0x000000ff2200720c */ /* 0x000fe20003f65270 */
[----:B------:R-:W-:-:S12]  /*6720*/  BSSY B1, `(.L_x_374) ;  /* 0x000006f000017945 */ /* 0x000fd80003800000 */
[----:B------:R-:W-:Y:S05]  /*6730*/  @!P3 BRA `(.L_x_375) ;  /* 0x0000000400b4b947 */ /* 0x000fea0003800000 */
[----:B0-234-:R0:W2:Y:S01]  /*6740*/  LDS.128 R44, [R40+0x26200] ;  /* 0x02620000282c7984 */ /* 0x01d0a20000000c00 */
[----:B------:R-:W-:Y:S01]  /*6750*/  ISETP.GE.AND P3, PT, R22, R133, PT ;  /* 0x000000851600720c */ /* 0x000fe20003f66270 */
[----:B------:R-:W-:-:S12]  /*6760*/  BSSY B2, `(.L_x_376) ;  /* 0x0000069000027945 */ /* 0x000fd80003800000 */
[----:B0-----:R-:W-:Y:S05]  /*6770*/  @P3 BRA `(.L_x_377) ;  /* 0x00000004009c3947 */ /* 0x001fea0003800000 */
[----:B------:R-:W-:Y:S01]  /*6780*/  SHF.R.U32.HI R51, RZ, 0x8, R73 ;  /* 0x00000008ff337819 */ /* 0x000fe20000011649 */
[----:B--2---:R-:W-:Y:S01]  /*6790*/  IMAD.MOV.U32 R72, RZ, RZ, R44 ;  /* 0x000000ffff487224 */ /* 0x004fe200078e002c */
[----:B------:R-:W-:Y:S02]  /*67a0*/  SHF.R.U32.HI R74, RZ, 0x8, R75 ;  /* 0x00000008ff4a7819 */ /* 0x000fe4000001164b */
[----:B------:R-:W-:Y:S01]  /*67b0*/  LOP3.LUT R50, R73, 0xff0000ff, RZ, 0xc0, !PT ;  /* 0xff0000ff49327812 */ /* 0x000fe200078ec0ff */
[----:B------:R-:W-:Y:S01]  /*67c0*/  IMAD.SHL.U32 R51, R51, 0x100, RZ ;  /* 0x0000010033337824 */ /* 0x000fe200078e00ff */
[----:B------:R-:W-:Y:S02]  /*67d0*/  SHF.R.U32.HI R77, RZ, 0x10, R73 ;  /* 0x00000010ff4d7819 */ /* 0x000fe40000011649 */
[----:B------:R-:W-:Y:S02]  /*67e0*/  SHF.R.U32.HI R76, RZ, 0x10, R75 ;  /* 0x00000010ff4c7819 */ /* 0x000fe4000001164b */
[----:B------:R-:W-:-:S02]  /*67f0*/  LOP3.LUT R73, R75, 0xff0000ff, RZ, 0xc0, !PT ;  /* 0xff0000ff4b497812 */ /* 0x000fc400078ec0ff */
[----:B------:R-:W-:Y:S01]  /*6800*/  SHF.L.U32 R74, R74, 0x8, RZ ;  /* 0x000000084a4a7819 */ /* 0x000fe200000006ff */
[----:B------:R-:W-:Y:S01]  /*6810*/  IMAD.U32 R76, R76, 0x10000, RZ ;  /* 0x000100004c4c7824 */ /* 0x000fe200078e00ff */
[----:B------:R-:W-:Y:S01]  /*6820*/  LOP3.LUT R50, R50, 0xff00, R51, 0xf8, !PT ;  /* 0x0000ff0032327812 */ /* 0x000fe200078ef833 */
[----:B------:R-:W-:Y:S01]  /*6830*/  IMAD.U32 R51, R77, 0x10000, RZ ;  /* 0x000100004d337824 */ /* 0x000fe200078e00ff */
[----:B------:R-:W-:Y:S02]  /*6840*/  LOP3.LUT R73, R73, 0xff00, R74, 0xf8, !PT ;  /* 0x0000ff0049497812 */ /* 0x000fe400078ef84a */
[----:B------:R-:W-:Y:S02]  /*6850*/  F2FP.F16.E4M3.UNPACK_B R74, R158.H1 ;  /* 0x0000009eff4a723e */ /* 0x000fe400030006ff */
[-C--:B------:R-:W-:Y:S02]  /*6860*/  F2FP.F16.E4M3.UNPACK_B R44, R45.reuse ;  /* 0x0000002dff2c723e */ /* 0x080fe400020006ff */
[----:B------:R-:W-:Y:S01]  /*6870*/  LOP3.LUT R50, R50, 0xff0000, R51, 0xf8, !PT ;  /* 0x00ff000032327812 */ /* 0x000fe200078ef833 */
[----:B------:R-:W-:Y:S01]  /*6880*/  HADD2.F32 R78, -RZ, R74.H0_H0 ;  /* 0x2000004aff4e7230 */ /* 0x000fe20000004100 */
[----:B------:R-:W-:Y:S01]  /*6890*/  LOP3.LUT R51, R73, 0xff0000, R76, 0xf8, !PT ;  /* 0x00ff000049337812 */ /* 0x000fe200078ef84c */
[--C-:B------:R-:W-:Y:S01]  /*68a0*/  HADD2.F32 R73, -RZ, R44.reuse.H1_H1 ;  /* 0x3000002cff497230 */ /* 0x100fe20000004100 */
[----:B------:R-:W-:Y:S01]  /*68b0*/  F2FP.F16.E4M3.UNPACK_B R76, R156.H1 ;  /* 0x0000009cff4c723e */ /* 0x000fe200030006ff */
[----:B------:R-:W-:Y:S01]  /*68c0*/  HADD2.F32 R44, -RZ, R44.H0_H0 ;  /* 0x2000002cff2c7230 */ /* 0x000fe20000004100 */
[----:B------:R-:W-:Y:S01]  /*68d0*/  F2FP.F16.E4M3.UNPACK_B R45, R45.H1 ;  /* 0x0000002dff2d723e */ /* 0x000fe200030006ff */
[----:B------:R-:W-:-:S02]  /*68e0*/  HADD2.F32 R79, -RZ, R74.H1_H1 ;  /* 0x3000004aff4f7230 */ /* 0x000fc40000004100 */
[CC--:B------:R-:W-:Y:S01]  /*68f0*/  FMUL.FTZ R81, R73.reuse, R78.reuse ;  /* 0x0000004e49517220 */ /* 0x0c0fe20000410000 */
[--C-:B------:R-:W-:Y:S02]  /*6900*/  HADD2.F32 R77, -RZ, R76.reuse.H0_H0 ;  /* 0x2000004cff4d7230 */ /* 0x100fe40000004100 */
[C---:B------:R-:W-:Y:S01]  /*6910*/  FMUL.FTZ R78, R44.reuse, R78 ;  /* 0x0000004e2c4e7220 */ /* 0x040fe20000410000 */
[--C-:B------:R-:W-:Y:S01]  /*6920*/  HADD2.F32 R75, -RZ, R45.reuse.H1_H1 ;  /* 0x3000002dff4b7230 */ /* 0x100fe20000004100 */
[----:B------:R-:W-:Y:S01]  /*6930*/  F2FP.F16.E4M3.UNPACK_B R158, R158 ;  /* 0x0000009eff9e723e */ /* 0x000fe200020006ff */
[----:B------:R-:W-:Y:S02]  /*6940*/  HADD2.F32 R74, -RZ, R45.H0_H0 ;  /* 0x2000002dff4a7230 */ /* 0x000fe40000004100 */
[-C--:B------:R-:W-:Y:S01]  /*6950*/  FFMA.FTZ R44, R44, R77.reuse, -R81 ;  /* 0x0000004d2c2c7223 */ /* 0x080fe20000010851 */
[----:B------:R-:W-:Y:S02]  /*6960*/  HADD2.F32 R76, -RZ, R76.H1_H1 ;  /* 0x3000004cff4c7230 */ /* 0x000fe40000004100 */
[----:B------:R-:W-:Y:S01]  /*6970*/  FFMA.FTZ R45, R73, R77, R78 ;  /* 0x0000004d492d7223 */ /* 0x000fe2000001004e */
[CC--:B------:R-:W-:Y:S01]  /*6980*/  FMUL.FTZ R81, R75.reuse, R79.reuse ;  /* 0x0000004f4b517220 */ /* 0x0c0fe20000410000 */
[C---:B------:R-:W-:Y:S01]  /*6990*/  FMUL.FTZ R80, R74.reuse, R79 ;  /* 0x0000004f4a507220 */ /* 0x040fe20000410000 */
[-C--:B------:R-:W-:Y:S01]  /*69a0*/  F2FP.F16.E4M3.UNPACK_B R73, R72.reuse.H1 ;  /* 0x00000048ff49723e */ /* 0x080fe200030006ff */
[----:B------:R-:W-:Y:S01]  /*69b0*/  HADD2.F32 R77, -RZ, R158.H1_H1 ;  /* 0x3000009eff4d7230 */ /* 0x000fe20000004100 */
[----:B------:R-:W-:Y:S01]  /*69c0*/  F2FP.F16.E4M3.UNPACK_B R72, R72 ;  /* 0x00000048ff48723e */ /* 0x000fe200020006ff */
[-C--:B------:R-:W-:Y:S01]  /*69d0*/  FFMA.FTZ R81, R74, R76.reuse, -R81 ;  /* 0x0000004c4a517223 */ /* 0x080fe20000010851 */
[----:B------:R-:W-:Y:S01]  /*69e0*/  FFMA.FTZ R82, R75, R76, R80 ;  /* 0x0000004c4b527223 */ /* 0x000fe20000010050 */
[----:B------:R-:W-:Y:S01]  /*69f0*/  F2FP.F16.E4M3.UNPACK_B R156, R156 ;  /* 0x0000009cff9c723e */ /* 0x000fe200020006ff */
[--C-:B------:R-:W-:Y:S01]  /*6a00*/  HADD2.F32 R75, -RZ, R73.reuse.H0_H0 ;  /* 0x20000049ff4b7230 */ /* 0x100fe20000004100 */
[----:B------:R-:W-:Y:S01]  /*6a10*/  F2FP.F16.E4M3.UNPACK_B R83, R51.H1 ;  /* 0x00000033ff53723e */ /* 0x000fe200030006ff */
[----:B------:R-:W-:-:S02]  /*6a20*/  HADD2.F32 R76, -RZ, R73.H1_H1 ;  /* 0x30000049ff4c7230 */ /* 0x000fc40000004100 */
[----:B------:R-:W-:Y:S02]  /*6a30*/  HADD2.F32 R158, -RZ, R158.H0_H0 ;  /* 0x2000009eff9e7230 */ /* 0x000fe40000004100 */
[-C--:B------:R-:W-:Y:S01]  /*6a40*/  FMUL.FTZ R79, R75, R77.reuse ;  /* 0x0000004d4b4f7220 */ /* 0x080fe20000410000 */
[--C-:B------:R-:W-:Y:S02]  /*6a50*/  HADD2.F32 R74, -RZ, R72.reuse.H1_H1 ;  /* 0x30000048ff4a7230 */ /* 0x100fe40000004100 */
[----:B------:R-:W-:Y:S01]  /*6a60*/  FMUL.FTZ R80, R76, R77 ;  /* 0x0000004d4c507220 */ /* 0x000fe20000410000 */
[----:B------:R-:W-:Y:S02]  /*6a70*/  HADD2.F32 R73, -RZ, R72.H0_H0 ;  /* 0x20000048ff497230 */ /* 0x000fe40000004100 */
[--C-:B------:R-:W-:Y:S02]  /*6a80*/  HADD2.F32 R72, -RZ, R156.reuse.H1_H1 ;  /* 0x3000009cff487230 */ /* 0x100fe40000004100 */
[----:B------:R-:W-:Y:S01]  /*6a90*/  FMUL.FTZ R78, R74, R158 ;  /* 0x0000009e4a4e7220 */ /* 0x000fe20000410000 */
[----:B------:R-:W-:-:S02]  /*6aa0*/  HADD2.F32 R156, -RZ, R156.H0_H0 ;  /* 0x2000009cff9c7230 */ /* 0x000fc40000004100 */
[----:B------:R-:W-:Y:S01]  /*6ab0*/  FMUL.FTZ R77, R73, R158 ;  /* 0x0000009e494d7220 */ /* 0x000fe20000410000 */
[--C-:B------:R-:W-:Y:S02]  /*6ac0*/  HADD2.F32 R85, -RZ, R83.reuse.H1_H1 ;  /* 0x30000053ff557230 */ /* 0x100fe40000004100 */
[-C--:B------:R-:W-:Y:S01]  /*6ad0*/  FFMA.FTZ R75, R75, R72.reuse, -R80 ;  /* 0x000000484b4b7223 */ /* 0x080fe20000010850 */
[----:B------:R-:W-:Y:S01]  /*6ae0*/  FFMA.FTZ R76, R76, R72, R79 ;  /* 0x000000484c4c7223 */ /* 0x000fe2000001004f */
[-C--:B------:R-:W-:Y:S01]  /*6af0*/  FFMA.FTZ R72, R73, R156.reuse, -R78 ;  /* 0x0000009c49487223 */ /* 0x080fe2000001084e */
[----:B------:R-:W-:Y:S01]  /*6b00*/  FFMA.FTZ R73, R74, R156, R77 ;  /* 0x0000009c4a497223 */ /* 0x000fe2000001004d */
[----:B------:R-:W-:Y:S01]  /*6b10*/  F2FP.F16.E4M3.UNPACK_B R77, R47.H1 ;  /* 0x0000002fff4d723e */ /* 0x000fe200030006ff */
[----:B------:R-:W-:Y:S01]  /*6b20*/  HADD2.F32 R83, -RZ, R83.H0_H0 ;  /* 0x20000053ff537230 */ /* 0x000fe20000004100 */
[----:B------:R-:W-:Y:S02]  /*6b30*/  F2FP.SATFINITE.E4M3.F32.PACK_AB_MERGE_C R74, R82, R81, RZ ;  /* 0x00000051524a723e */ /* 0x000fe400048070ff */
[----:B------:R-:W-:Y:S01]  /*6b40*/  F2FP.SATFINITE.E4M3.F32.PACK_AB_MERGE_C R75, R76, R75, RZ ;  /* 0x0000004b4c4b723e */ /* 0x000fe200048070ff */
[--C-:B------:R-:W-:Y:S01]  /*6b50*/  HADD2.F32 R78, -RZ, R77.reuse.H0_H0 ;  /* 0x2000004dff4e7230 */ /* 0x100fe20000004100 */
[----:B------:R-:W-:Y:S01]  /*6b60*/  F2FP.F16.E4M3.UNPACK_B R80, R50.H1 ;  /* 0x00000032ff50723e */ /* 0x000fe200030006ff */
[----:B------:R-:W-:Y:S01]  /*6b70*/  HADD2.F32 R77, -RZ, R77.H1_H1 ;  /* 0x3000004dff4d7230 */ /* 0x000fe20000004100 */
[----:B------:R-:W-:-:S02]  /*6b80*/  F2FP.F16.E4M3.UNPACK_B R76, R46.H1 ;  /* 0x0000002eff4c723e */ /* 0x000fc400030006ff */
[----:B------:R-:W-:Y:S01]  /*6b90*/  F2FP.F16.E4M3.UNPACK_B R82, R51 ;  /* 0x00000033ff52723e */ /* 0x000fe200020006ff */
[----:B------:R-:W-:Y:S01]  /*6ba0*/  HADD2.F32 R81, -RZ, R80.H1_H1 ;  /* 0x30000050ff517230 */ /* 0x000fe20000004100 */
[----:B------:R-:W-:Y:S01]  /*6bb0*/  F2FP.F16.E4M3.UNPACK_B R79, R50 ;  /* 0x00000032ff4f723e */ /* 0x000fe200020006ff */
[----:B------:R-:W-:Y:S02]  /*6bc0*/  HADD2.F32 R51, -RZ, R76.H1_H1 ;  /* 0x3000004cff337230 */ /* 0x000fe40000004100 */
[-C--:B------:R-:W-:Y:S01]  /*6bd0*/  FMUL.FTZ R87, R77, R85.reuse ;  /* 0x000000554d577220 */ /* 0x080fe20000410000 */
[----:B------:R-:W-:Y:S02]  /*6be0*/  HADD2.F32 R84, -RZ, R82.H1_H1 ;  /* 0x30000052ff547230 */ /* 0x000fe40000004100 */
[C---:B------:R-:W-:Y:S01]  /*6bf0*/  FMUL.FTZ R86, R78.reuse, R85 ;  /* 0x000000554e567220 */ /* 0x040fe20000410000 */
[----:B------:R-:W-:Y:S02]  /*6c00*/  HADD2.F32 R76, -RZ, R76.H0_H0 ;  /* 0x2000004cff4c7230 */ /* 0x000fe40000004100 */
[----:B------:R-:W-:Y:S01]  /*6c10*/  FFMA.FTZ R50, R78, R81, -R87 ;  /* 0x000000514e327223 */ /* 0x000fe20000010857 */
[----:B------:R-:W-:-:S02]  /*6c20*/  HADD2.F32 R78, -RZ, R79.H1_H1 ;  /* 0x3000004fff4e7230 */ /* 0x000fc40000004100 */
[CC--:B------:R-:W-:Y:S01]  /*6c30*/  FMUL.FTZ R85, R51.reuse, R84.reuse ;  /* 0x0000005433557220 */ /* 0x0c0fe20000410000 */
[----:B------:R-:W-:Y:S01]  /*6c40*/  F2FP.F16.E4M3.UNPACK_B R47, R47 ;  /* 0x0000002fff2f723e */ /* 0x000fe200020006ff */
[C---:B------:R-:W-:Y:S01]  /*6c50*/  FMUL.FTZ R84, R76.reuse, R84 ;  /* 0x000000544c547220 */ /* 0x040fe20000410000 */
[----:B------:R-:W-:Y:S01]  /*6c60*/  F2FP.F16.E4M3.UNPACK_B R46, R46 ;  /* 0x0000002eff2e723e */ /* 0x000fe200020006ff */
[-C--:B------:R-:W-:Y:S01]  /*6c70*/  FFMA.FTZ R85, R76, R78.reuse, -R85 ;  /* 0x0000004e4c557223 */ /* 0x080fe20000010855 */
[----:B------:R-:W-:Y:S02]  /*6c80*/  HADD2.F32 R82, -RZ, R82.H0_H0 ;  /* 0x20000052ff527230 */ /* 0x000fe40000004100 */
[----:B------:R-:W-:Y:S01]  /*6c90*/  FFMA.FTZ R84, R51, R78, R84 ;  /* 0x0000004e33547223 */ /* 0x000fe20000010054 */
[--C-:B------:R-:W-:Y:S02]  /*6ca0*/  HADD2.F32 R51, -RZ, R47.reuse.H0_H0 ;  /* 0x2000002fff337230 */ /* 0x100fe40000004100 */
[----:B------:R-:W-:Y:S01]  /*6cb0*/  FFMA.FTZ R81, R77, R81, R86 ;  /* 0x000000514d517223 */ /* 0x000fe20000010056 */
[----:B------:R-:W-:Y:S01]  /*6cc0*/  HADD2.F32 R76, -RZ, R47.H1_H1 ;  /* 0x3000002fff4c7230 */ /* 0x000fe20000004100 */
[----:B------:R-:W-:Y:S01]  /*6cd0*/  F2FP.SATFINITE.E4M3.F32.PACK_AB_MERGE_C R45, R45, R44, R74 ;  /* 0x0000002c2d2d723e */ /* 0x000fe2000480704a */
[--C-:B------:R-:W-:Y:S01]  /*6ce0*/  HADD2.F32 R47, -RZ, R46.reuse.H0_H0 ;  /* 0x2000002eff2f7230 */ /* 0x100fe20000004100 */
[----:B------:R-:W-:Y:S01]  /*6cf0*/  F2FP.SATFINITE.E4M3.F32.PACK_AB_MERGE_C R84, R84, R85, RZ ;  /* 0x000000555454723e */ /* 0x000fe200048070ff */
[----:B------:R-:W-:-:S02]  /*6d00*/  HADD2.F32 R46, -RZ, R46.H1_H1 ;  /* 0x3000002eff2e7230 */ /* 0x000fc40000004100 */
[-C--:B------:R-:W-:Y:S01]  /*6d10*/  FMUL.FTZ R86, R76, R83.reuse ;  /* 0x000000534c567220 */ /* 0x080fe20000410000 */
[----:B------:R-:W-:Y:S02]  /*6d20*/  HADD2.F32 R80, -RZ, R80.H0_H0 ;  /* 0x20000050ff507230 */ /* 0x000fe40000004100 */
[----:B------:R-:W-:Y:S01]  /*6d30*/  FMUL.FTZ R83, R51, R83 ;  /* 0x0000005333537220 */ /* 0x000fe20000410000 */
[----:B------:R-:W-:Y:S02]  /*6d40*/  HADD2.F32 R79, -RZ, R79.H0_H0 ;  /* 0x2000004fff4f7230 */ /* 0x000fe40000004100 */
[-C--:B------:R-:W-:Y:S01]  /*6d50*/  FMUL.FTZ R78, R46, R82.reuse ;  /* 0x000000522e4e7220 */ /* 0x080fe20000410000 */
[----:B------:R-:W-:Y:S01]  /*6d60*/  FMUL.FTZ R77, R47, R82 ;  /* 0x000000522f4d7220 */ /* 0x000fe20000410000 */
[-C--:B------:R-:W-:Y:S01]  /*6d70*/  FFMA.FTZ R86, R51, R80.reuse, -R86 ;  /* 0x0000005033567223 */ /* 0x080fe20000010856 */
[----:B------:R-:W-:Y:S01]  /*6d80*/  FFMA.FTZ R83, R76, R80, R83 ;  /* 0x000000504c537223 */ /* 0x000fe20000010053 */
[-C--:B------:R-:W-:Y:S01]  /*6d90*/  FFMA.FTZ R78, R47, R79.reuse, -R78 ;  /* 0x0000004f2f4e7223 */ /* 0x080fe2000001084e */
[----:B------:R-:W-:Y:S01]  /*6da0*/  FFMA.FTZ R77, R46, R79, R77 ;  /* 0x0000004f2e4d7223 */ /* 0x000fe2000001004d */
[----:B------:R-:W-:-:S02]  /*6db0*/  F2FP.SATFINITE.E4M3.F32.PACK_AB_MERGE_C R50, R81, R50, RZ ;  /* 0x000000325132723e */ /* 0x000fc400048070ff */
[----:B------:R-:W-:Y:S02]  /*6dc0*/  F2FP.SATFINITE.E4M3.F32.PACK_AB_MERGE_C R44, R73, R72, R75 ;  /* 0x00000048492c723e */ /* 0x000fe4000480704b */
[----:B------:R-:W-:Y:S02]  /*6dd0*/  F2FP.SATFINITE.E4M3.F32.PACK_AB_MERGE_C R46, R77, R78, R84 ;  /* 0x0000004e4d2e723e */ /* 0x000fe40004807054 */
[----:B------:R-:W-:-:S07]  /*6de0*/  F2FP.SATFINITE.E4M3.F32.PACK_AB_MERGE_C R47, R83, R86, R50 ;  /* 0x00000056532f723e */ /* 0x000fce0004807032 */
.L_x_377:
[----:B------:R-:W-:Y:S05]  /*6df0*/  BSYNC B2 ;  /* 0x0000000000027941 */ /* 0x000fea0003800000 */
.L_x_376:
[----:B--2---:R0:W-:Y:S02]  /*6e00*/  STG.E.128 desc[UR54][R48.64], R44 ;  /* 0x0000002c30007986 */ /* 0x0041e4000c101d36 */
.L_x_375:
[----:B------:R-:W-:Y:S05]  /*6e10*/  BSYNC B1 ;  /* 0x0000000000017941 */ /* 0x000fea0003800000 */
.L_x_374:
        /* <DEDUP_REMOVED lines=10> */
[----:B------:R-:W-:Y:S01]  /*6ec0*/  SHF.R.U32.HI R74, RZ, 0x10, R69 ;  /* 0x00000010ff4a7819 */ /* 0x000fe20000011645 */
[----:B------:R-:W-:Y:S01]  /*6ed0*/  IMAD.SHL.U32 R50, R50, 0x100, RZ ;  /* 0x0000010032327824 */ /* 0x000fe200078e00ff */
[----:B------:R-:W-:Y:S01]  /*6ee0*/  LOP3.LUT R69, R69, 0xff0000ff, RZ, 0xc0, !PT ;  /* 0xff0000ff45457812 */ /* 0x000fe200078ec0ff */
[----:B------:R-:W-:Y:S01]  /*6ef0*/  IMAD.SHL.U32 R70, R70, 0x100, RZ ;  /* 0x0000010046467824 */ /* 0x000fe200078e00ff */
[----:B------:R-:W-:Y:S02]  /*6f00*/  SHF.R.U32.HI R73, RZ, 0x10, R71 ;  /* 0x00000010ff497819 */ /* 0x000fe40000011647 */
[----:B------:R-:W-:-:S02]  /*6f10*/  LOP3.LUT R71, R71, 0xff0000ff, RZ, 0xc0, !PT ;  /* 0xff0000ff47477812 */ /* 0x000fc400078ec0ff */
[----:B------:R-:W-:Y:S01]  /*6f20*/  MOV R51, R45 ;  /* 0x0000002d00337202 */ /* 0x000fe20000000f00 */
[----:B------:R-:W-:Y:S01]  /*6f30*/  IMAD.U32 R45, R74, 0x10000, RZ ;  /* 0x000100004a2d7824 */ /* 0x000fe200078e00ff */
[----:B------:R-:W-:Y:S01]  /*6f40*/  LOP3.LUT R50, R69, 0xff00, R50, 0xf8, !PT ;  /* 0x0000ff0045327812 */ /* 0x000fe200078ef832 */
[----:B------:R-:W-:Y:S01]  /*6f50*/  IMAD.U32 R69, R73, 0x10000, RZ ;  /* 0x0001000049457824 */ /* 0x000fe200078e00ff */
[----:B------:R-:W-:Y:S02]  /*6f60*/  LOP3.LUT R72, R71, 0xff00, R70, 0xf8, !PT ;  /* 0x0000ff0047487812 */ /* 0x000fe400078ef846 */
[----:B------:R-:W-:Y:S02]  /*6f70*/  F2FP.F16.E4M3.UNPACK_B R70, R154.H1 ;  /* 0x0000009aff46723e */ /* 0x000fe400030006ff */
[----:B------:R-:W-:Y:S02]  /*6f80*/  F2FP.F16.E4M3.UNPACK_B R44, R51 ;  /* 0x00000033ff2c723e */ /* 0x000fe400020006ff */
        /* <DEDUP_REMOVED lines=54> */
[----:B------:R-:W-:Y:S01]  /*72f0*/  FMUL.FTZ R45, R73, R80 ;  /* 0x00000050492d7220 */ /* 0x000fe20000410000 */
[----:B------:R-:W-:Y:S01]  /*7300*/  HADD2.F32 R81, -RZ, R78.H1_H1 ;  /* 0x3000004eff517230 */ /* 0x000fe20000004100 */
[----:B------:R-:W-:Y:S01]  /*7310*/  F2FP.F16.E4M3.UNPACK_B R47, R47 ;  /* 0x0000002fff2f723e */ /* 0x000fe200020006ff */
[----:B------:R-:W-:Y:S02]  /*7320*/  HADD2.F32 R72, -RZ, R72.H0_H0 ;  /* 0x20000048ff487230 */ /* 0x000fe40000004100 */
[----:B------:R-:W-:Y:S01]  /*7330*/  FFMA.FTZ R82, R74, R77, -R45 ;  /* 0x0000004d4a527223 */ /* 0x000fe2000001082d */
[----:B------:R-:W-:-:S02]  /*7340*/  HADD2.F32 R45, -RZ, R75.H1_H1 ;  /* 0x3000004bff2d7230 */ /* 0x000fc40000004100 */
[-C--:B------:R-:W-:Y:S01]  /*7350*/  FMUL.FTZ R83, R50, R81.reuse ;  /* 0x0000005132537220 */ /* 0x080fe20000410000 */
[----:B------:R-:W-:Y:S01]  /*7360*/  F2FP.F16.E4M3.UNPACK_B R46, R46 ;  /* 0x0000002eff2e723e */ /* 0x000fe200020006ff */
[----:B------:R-:W-:Y:S01]  /*7370*/  FMUL.FTZ R81, R72, R81 ;  /* 0x0000005148517220 */ /* 0x000fe20000410000 */
[----:B------:R-:W-:Y:S01]  /*7380*/  FMUL.FTZ R80, R74, R80 ;  /* 0x000000504a507220 */ /* 0x000fe20000410000 */
[-C--:B------:R-:W-:Y:S01]  /*7390*/  FFMA.FTZ R83, R72, R45.reuse, -R83 ;  /* 0x0000002d48537223 */ /* 0x080fe20000010853 */
[----:B------:R-:W-:Y:S02]  /*73a0*/  HADD2.F32 R78, -RZ, R78.H0_H0 ;  /* 0x2000004eff4e7230 */ /* 0x000fe40000004100 */
[----:B------:R-:W-:Y:S01]  /*73b0*/  FFMA.FTZ R74, R50, R45, R81 ;  /* 0x0000002d324a7223 */ /* 0x000fe20000010051 */
[----:B------:R-:W-:Y:S02]  /*73c0*/  HADD2.F32 R50, -RZ, R47.H0_H0 ;  /* 0x2000002fff327230 */ /* 0x000fe40000004100 */
[----:B------:R-:W-:Y:S01]  /*73d0*/  FFMA.FTZ R85, R73, R77, R80 ;  /* 0x0000004d49557223 */ /* 0x000fe20000010050 */
[----:B------:R-:W-:-:S02]  /*73e0*/  HADD2.F32 R45, -RZ, R46.H0_H0 ;  /* 0x2000002eff2d7230 */ /* 0x000fc40000004100 */
[----:B------:R-:W-:Y:S02]  /*73f0*/  HADD2.F32 R47, -RZ, R47.H1_H1 ;  /* 0x3000002fff2f7230 */ /* 0x000fe40000004100 */
[-C--:B------:R-:W-:Y:S01]  /*7400*/  FMUL.FTZ R80, R50, R79.reuse ;  /* 0x0000004f32507220 */ /* 0x080fe20000410000 */
[----:B------:R-:W-:Y:S02]  /*7410*/  HADD2.F32 R46, -RZ, R46.H1_H1 ;  /* 0x3000002eff2e7230 */ /* 0x000fe40000004100 */
[-C--:B------:R-:W-:Y:S01]  /*7420*/  FMUL.FTZ R73, R45, R78.reuse ;  /* 0x0000004e2d497220 */ /* 0x080fe20000410000 */
[----:B------:R-:W-:Y:S02]  /*7430*/  HADD2.F32 R76, -RZ, R76.H0_H0 ;  /* 0x2000004cff4c7230 */ /* 0x000fe40000004100 */
[C---:B------:R-:W-:Y:S01]  /*7440*/  FMUL.FTZ R77, R47.reuse, R79 ;  /* 0x0000004f2f4d7220 */ /* 0x040fe20000410000 */
[----:B------:R-:W-:Y:S02]  /*7450*/  HADD2.F32 R75, -RZ, R75.H0_H0 ;  /* 0x2000004bff4b7230 */ /* 0x000fe40000004100 */
[----:B------:R-:W-:Y:S01]  /*7460*/  FMUL.FTZ R72, R46, R78 ;  /* 0x0000004e2e487220 */ /* 0x000fe20000410000 */
[----:B------:R-:W-:Y:S01]  /*7470*/  F2FP.SATFINITE.E4M3.F32.PACK_AB_MERGE_C R74, R74, R83, RZ ;  /* 0x000000534a4a723e */ /* 0x000fe200048070ff */
[-C--:B------:R-:W-:Y:S01]  /*7480*/  FFMA.FTZ R77, R50, R76.reuse, -R77 ;  /* 0x0000004c324d7223 */ /* 0x080fe2000001084d */
[----:B------:R-:W-:Y:S01]  /*7490*/  FFMA.FTZ R80, R47, R76, R80 ;  /* 0x0000004c2f507223 */ /* 0x000fe20000010050 */
[-C--:B------:R-:W-:Y:S01]  /*74a0*/  FFMA.FTZ R72, R45, R75.reuse, -R72 ;  /* 0x0000004b2d487223 */ /* 0x080fe20000010848 */
[----:B------:R-:W-:Y:S01]  /*74b0*/  FFMA.FTZ R73, R46, R75, R73 ;  /* 0x0000004b2e497223 */ /* 0x000fe20000010049 */
[----:B------:R-:W-:-:S02]  /*74c0*/  F2FP.SATFINITE.E4M3.F32.PACK_AB_MERGE_C R82, R85, R82, RZ ;  /* 0x000000525552723e */ /* 0x000fc400048070ff */
[----:B------:R-:W-:Y:S02]  /*74d0*/  F2FP.SATFINITE.E4M3.F32.PACK_AB_MERGE_C R45, R51, R44, R70 ;  /* 0x0000002c332d723e */ /* 0x000fe40004807046 */
[----:B------:R-:W-:Y:S02]  /*74e0*/  F2FP.SATFINITE.E4M3.F32.PACK_AB_MERGE_C R44, R69, R68, R71 ;  /* 0x00000044452c723e */ /* 0x000fe40004807047 */
[----:B------:R-:W-:Y:S02]  /*74f0*/  F2FP.SATFINITE.E4M3.F32.PACK_AB_MERGE_C R46, R73, R72, R74 ;  /* 0x00000048492e723e */ /* 0x000fe4000480704a */
[----:B------:R-:W-:-:S07]  /*7500*/  F2FP.SATFINITE.E4M3.F32.PACK_AB_MERGE_C R47, R80, R77, R82 ;  /* 0x0000004d502f723e */ /* 0x000fce0004807052 */
.L_x_381:
[----:B------:R-:W-:Y:S05]  /*7510*/  BSYNC B2 ;  /* 0x0000000000027941 */ /* 0x000fea0003800000 */
.L_x_380:
[----:B--2---:R0:W-:Y:S02]  /*7520*/  STG.E.128 desc[UR54][R48.64+0x20], R44 ;  /* 0x0000202c30007986 */ /* 0x0041e4000c101d36 */
.L_x_379:
[----:B------:R-:W-:Y:S05]  /*7530*/  BSYNC B1 ;  /* 0x0000000000017941 */ /* 0x000fea0003800000 */
.L_x_378:
[----:B------:R-:W-:Y:S01]  /*7540*/  ISETP.NE.AND P3, PT, R36, RZ, PT ;  /* 0x000000ff2400720c */ /* 0x000fe20003f65270 */
[----:B------:R-:W-:-:S12]  /*7550*/  BSSY B1, `(.L_x_382) ;  /* 0x000006f000017945 */ /* 0x000fd80003800000 */
[----:B------:R-:W-:Y:S05]  /*7560*/  @!P3 BRA `(.L_x_383) ;  /* 0x0000000400b4b947 */ /* 0x000fea0003800000 */
[----:B0-234-:R0:W2:Y:S01]  /*7570*/  LDS.128 R44, [R40+0x28a00] ;  /* 0x028a0000282c7984 */ /* 0x01d0a20000000c00 */
[----:B------:R-:W-:Y:S01]  /*7580*/  ISETP.GE.AND P3, PT, R223, R133, PT ;  /* 0x00000085df00720c */ /* 0x000fe20003f66270 */
[----:B------:R-:W-:-:S12]  /*7590*/  BSSY B2, `(.L_x_384) ;  /* 0x0000069000027945 */ /* 0x000fd80003800000 */
[----:B0-----:R-:W-:Y:S05]  /*75a0*/  @P3 BRA `(.L_x_385) ;  /* 0x00000004009c3947 */ /* 0x001fea0003800000 */
[----:B------:R-:W-:Y:S02]  /*75b0*/  SHF.R.U32.HI R51, RZ, 0x8, R65 ;  /* 0x00000008ff337819 */ /* 0x000fe40000011641 */
[----:B------:R-:W-:Y:S02]  /*75c0*/  SHF.R.U32.HI R66, RZ, 0x8, R67 ;  /* 0x00000008ff427819 */ /* 0x000fe40000011643 */
[----:B------:R-:W-:Y:S01]  /*75d0*/  LOP3.LUT R50, R65, 0xff0000ff, RZ, 0xc0, !PT ;  /* 0xff0000ff41327812 */ /* 0x000fe200078ec0ff */
[----:B------:R-:W-:Y:S01]  /*75e0*/  IMAD.SHL.U32 R51, R51, 0x100, RZ ;  /* 0x0000010033337824 */ /* 0x000fe200078e00ff */
[----:B------:R-:W-:Y:S01]  /*75f0*/  SHF.R.U32.HI R69, RZ, 0x10, R65 ;  /* 0x00000010ff457819 */ /* 0x000fe20000011641 */
[----:B------:R-:W-:Y:S01]  /*7600*/  IMAD.SHL.U32 R66, R66, 0x100, RZ ;  /* 0x0000010042427824 */ /* 0x000fe200078e00ff */
[----:B------:R-:W-:Y:S02]  /*7610*/  SHF.R.U32.HI R68, RZ, 0x10, R67 ;  /* 0x00000010ff447819 */ /* 0x000fe40000011643 */
[----:B------:R-:W-:-:S02]  /*7620*/  LOP3.LUT R65, R67, 0xff0000ff, RZ, 0xc0, !PT ;  /* 0xff0000ff43417812 */ /* 0x000fc400078ec0ff */
[----:B------:R-:W-:Y:S01]  /*7630*/  LOP3.LUT R50, R50, 0xff00, R51, 0xf8, !PT ;  /* 0x0000ff0032327812 */ /* 0x000fe200078ef833 */
[----:B------:R-:W-:Y:S01]  /*7640*/  IMAD.U32 R51, R69, 0x10000, RZ ;  /* 0x0001000045337824 */ /* 0x000fe200078e00ff */
[----:B--2---:R-:W-:Y:S01]  /*7650*/  MOV R64, R44 ;  /* 0x0000002c00407202 */ /* 0x004fe20000000f00 */
        /* <DEDUP_REMOVED lines=29> */
[--C-:B------:R-:W-:Y:S01]  /*7830*/  HADD2.F32 R68, -RZ, R65.reuse.H1_H1 ;  /* 0x30000041ff447230 */ /* 0x100fe20000004100 */
[----:B------:R-:W-:Y:S01]  /*7840*/  F2FP.F16.E4M3.UNPACK_B R71, R50.H1 ;  /* 0x00000032ff47723e */ /* 0x000fe200030006ff */
[----:B------:R-:W-:-:S02]  /*7850*/  HADD2.F32 R67, -RZ, R65.H0_H0 ;  /* 0x20000041ff437230 */ /* 0x000fc40000004100 */
        /* <DEDUP_REMOVED lines=9> */
[-C--:B------:R-:W-:Y:S01]  /*78f0*/  FFMA.FTZ R72, R67, R64.reuse, -R72 ;  /* 0x0000004043487223 */ /* 0x080fe20000010848 */
[----:B------:R-:W-:Y:S01]  /*7900*/  FFMA.FTZ R69, R68, R64, R69 ;  /* 0x0000004044457223 */ /* 0x000fe20000010045 */
[-C--:B------:R-:W-:Y:S01]  /*7910*/  FFMA.FTZ R64, R65, R140.reuse, -R70 ;  /* 0x0000008c41407223 */ /* 0x080fe20000010846 */
[----:B------:R-:W-:Y:S01]  /*7920*/  FFMA.FTZ R65, R66, R140, R141 ;  /* 0x0000008c42417223 */ /* 0x000fe2000001008d */
[----:B------:R-:W-:Y:S02]  /*7930*/  F2FP.F16.E4M3.UNPACK_B R68, R47.H1 ;  /* 0x0000002fff44723e */ /* 0x000fe400030006ff */
[----:B------:R-:W-:Y:S02]  /*7940*/  F2FP.SATFINITE.E4M3.F32.PACK_AB_MERGE_C R66, R74, R73, RZ ;  /* 0x000000494a42723e */ /* 0x000fe400048070ff */
[-C--:B------:R-:W-:Y:S02]  /*7950*/  F2FP.F16.E4M3.UNPACK_B R74, R51.reuse.H1 ;  /* 0x00000033ff4a723e */ /* 0x080fe400030006ff */
[----:B------:R-:W-:Y:S01]  /*7960*/  F2FP.SATFINITE.E4M3.F32.PACK_AB_MERGE_C R79, R69, R72, RZ ;  /* 0x00000048454f723e */ /* 0x000fe200048070ff */
[--C-:B------:R-:W-:Y:S01]  /*7970*/  HADD2.F32 R69, -RZ, R68.reuse.H0_H0 ;  /* 0x20000044ff457230 */ /* 0x100fe20000004100 */
[----:B------:R-:W-:Y:S01]  /*7980*/  F2FP.F16.E4M3.UNPACK_B R67, R46.H1 ;  /* 0x0000002eff43723e */ /* 0x000fe200030006ff */
[----:B------:R-:W-:Y:S01]  /*7990*/  HADD2.F32 R68, -RZ, R68.H1_H1 ;  /* 0x30000044ff447230 */ /* 0x000fe20000004100 */
[----:B------:R-:W-:Y:S01]  /*79a0*/  F2FP.F16.E4M3.UNPACK_B R73, R51 ;  /* 0x00000033ff49723e */ /* 0x000fe200020006ff */
[----:B------:R-:W-:Y:S01]  /*79b0*/  HADD2.F32 R75, -RZ, R74.H1_H1 ;  /* 0x3000004aff4b7230 */ /* 0x000fe20000004100 */
[----:B------:R-:W-:Y:S01]  /*79c0*/  F2FP.F16.E4M3.UNPACK_B R70, R50 ;  /* 0x00000032ff46723e */ /* 0x000fe200020006ff */
[----:B------:R-:W-:Y:S01]  /*79d0*/  HADD2.F32 R72, -RZ, R71.H1_H1 ;  /* 0x30000047ff487230 */ /* 0x000fe20000004100 */
[----:B------:R-:W-:Y:S01]  /*79e0*/  F2FP.F16.E4M3.UNPACK_B R47, R47 ;  /* 0x0000002fff2f723e */ /* 0x000fe200020006ff */
[----:B------:R-:W-:-:S02]  /*79f0*/  HADD2.F32 R51, -RZ, R67.H1_H1 ;  /* 0x30000043ff337230 */ /* 0x000fc40000004100 */
[-C--:B------:R-:W-:Y:S01]  /*7a00*/  FMUL.FTZ R50, R68, R75.reuse ;  /* 0x0000004b44327220 */ /* 0x080fe20000410000 */
[----:B------:R-:W-:Y:S02]  /*7a10*/  HADD2.F32 R76, -RZ, R73.H1_H1 ;  /* 0x30000049ff4c7230 */ /* 0x000fe40000004100 */
[C---:B------:R-:W-:Y:S01]  /*7a20*/  FMUL.FTZ R77, R69.reuse, R75 ;  /* 0x0000004b454d7220 */ /* 0x040fe20000410000 */
[----:B------:R-:W-:Y:S02]  /*7a30*/  HADD2.F32 R67, -RZ, R67.H0_H0 ;  /* 0x20000043ff437230 */ /* 0x000fe40000004100 */
[----:B------:R-:W-:Y:S01]  /*7a40*/  FFMA.FTZ R75, R69, R72, -R50 ;  /* 0x00000048454b7223 */ /* 0x000fe20000010832 */
[----:B------:R-:W-:Y:S02]  /*7a50*/  HADD2.F32 R50, -RZ, R70.H1_H1 ;  /* 0x30000046ff327230 */ /* 0x000fe40000004100 */
[----:B------:R-:W-:Y:S01]  /*7a60*/  FMUL.FTZ R78, R51, R76 ;  /* 0x0000004c334e7220 */ /* 0x000fe20000410000 */
[----:B------:R-:W-:Y:S01]  /*7a70*/  F2FP.F16.E4M3.UNPACK_B R46, R46 ;  /* 0x0000002eff2e723e */ /* 0x000fe200020006ff */
[----:B------:R-:W-:Y:S01]  /*7a80*/  FMUL.FTZ R76, R67, R76 ;  /* 0x0000004c434c7220 */ /* 0x000fe20000410000 */
[----:B------:R-:W-:-:S02]  /*7a90*/  HADD2.F32 R74, -RZ, R74.H0_H0 ;  /* 0x2000004aff4a7230 */ /* 0x000fc40000004100 */
        /* <DEDUP_REMOVED lines=24> */
.L_x_385:
[----:B------:R-:W-:Y:S05]  /*7c20*/  BSYNC B2 ;  /* 0x0000000000027941 */ /* 0x000fea0003800000 */
.L_x_384:
[----:B--2---:R0:W-:Y:S02]  /*7c30*/  STG.E.128 desc[UR54][R48.64+0x40], R44 ;  /* 0x0000402c30007986 */ /* 0x0041e4000c101d36 */
.L_x_383:
[----:B------:R-:W-:Y:S05]  /*7c40*/  BSYNC B1 ;  /* 0x0000000000017941 */ /* 0x000fea0003800000 */
.L_x_382:
[----:B------:R-:W-:Y:S01]  /*7c50*/  ISETP.NE.AND P3, PT, R37, RZ, PT ;  /* 0x000000ff2500720c */ /* 0x000fe20003f65270 */
[----:B------:R-:W-:-:S12]  /*7c60*/  BSSY B1, `(.L_x_386) ;  /* 0x000006f000017945 */ /* 0x000fd80003800000 */
[----:B------:R-:W-:Y:S05]  /*7c70*/  @!P3 BRA `(.L_x_387) ;  /* 0x0000000400b4b947 */ /* 0x000fea0003800000 */
[----:B0-234-:R0:W2:Y:S01]  /*7c80*/  LDS.128 R44, [R41+0x28a00] ;  /* 0x028a0000292c7984 */ /* 0x01d0a20000000c00 */
[----:B------:R-:W-:Y:S01]  /*7c90*/  ISETP.GE.AND P3, PT, R225, R133, PT ;  /* 0x00000085e100720c */ /* 0x000fe20003f66270 */
[----:B------:R-:W-:-:S12]  /*7ca0*/  BSSY B2, `(.L_x_388) ;  /* 0x0000069000027945 */ /* 0x000fd80003800000 */
[----:B0-----:R-:W-:Y:S05]  /*7cb0*/  @P3 BRA `(.L_x_389) ;  /* 0x00000004009c3947 */ /* 0x001fea0003800000 */
[--C-:B------:R-:W-:Y:S01]  /*7cc0*/  SHF.R.U32.HI R60, RZ, 0x8, R63.reuse ;  /* 0x00000008ff3c7819 */ /* 0x100fe2000001163f */
[----:B--2---:R-:W-:Y:S01]  /*7cd0*/  IMAD.MOV.U32 R51, RZ, RZ, R44 ;  /* 0x000000ffff337224 */ /* 0x004fe200078e002c */
[----:B------:R-:W-:Y:S02]  /*7ce0*/  SHF.R.U32.HI R62, RZ, 0x10, R63 ;  /* 0x00000010ff3e7819 */ /* 0x000fe4000001163f */
[--C-:B------:R-:W-:Y:S01]  /*7cf0*/  SHF.R.U32.HI R50, RZ, 0x8, R61.reuse ;  /* 0x00000008ff327819 */ /* 0x100fe2000001163d */
[----:B------:R-:W-:Y:S01]  /*7d00*/  IMAD.SHL.U32 R60, R60, 0x100, RZ ;  /* 0x000001003c3c7824 */ /* 0x000fe200078e00ff */
[----:B------:R-:W-:Y:S02]  /*7d10*/  LOP3.LUT R63, R63, 0xff0000ff, RZ, 0xc0, !PT ;  /* 0xff0000ff3f3f7812 */ /* 0x000fe400078ec0ff */
[----:B------:R-:W-:Y:S01]  /*7d20*/  SHF.R.U32.HI R64, RZ, 0x10, R61 ;  /* 0x00000010ff407819 */ /* 0x000fe2000001163d */
[----:B------:R-:W-:Y:S01]  /*7d30*/  IMAD.SHL.U32 R50, R50, 0x100, RZ ;  /* 0x0000010032327824 */ /* 0x000fe200078e00ff */
[----:B------:R-:W-:Y:S01]  /*7d40*/  LOP3.LUT R63, R63, 0xff00, R60, 0xf8, !PT ;  /* 0x0000ff003f3f7812 */ /* 0x000fe200078ef83c */
[----:B------:R-:W-:Y:S01]  /*7d50*/  IMAD.U32 R60, R62, 0x10000, RZ ;  /* 0x000100003e3c7824 */ /* 0x000fe200078e00ff */
[----:B------:R-:W-:-:S02]  /*7d60*/  LOP3.LUT R61, R61, 0xff0000ff, RZ, 0xc0, !PT ;  /* 0xff0000ff3d3d7812 */ /* 0x000fc400078ec0ff */
[----:B------:R-:W-:Y:S02]  /*7d70*/  F2FP.F16.E4M3.UNPACK_B R44, R45 ;  /* 0x0000002dff2c723e */ /* 0x000fe400020006ff */
[----:B------:R-:W-:Y:S02]  /*7d80*/  F2FP.F16.E4M3.UNPACK_B R62, R139.H1 ;  /* 0x0000008bff3e723e */ /* 0x000fe400030006ff */
[----:B------:R-:W-:Y:S02]  /*7d90*/  LOP3.LUT R61, R61, 0xff00, R50, 0xf8, !PT ;  /* 0x0000ff003d3d7812 */ /* 0x000fe400078ef832 */
[----:B------:R-:W-:Y:S01]  /*7da0*/  LOP3.LUT R66, R63, 0xff0000, R60, 0xf8, !PT ;  /* 0x00ff00003f427812 */ /* 0x000fe200078ef83c */
[----:B------:R-:W-:Y:S01]  /*7db0*/  HADD2.F32 R60, -RZ, R44.H1_H1 ;  /* 0x3000002cff3c7230 */ /* 0x000fe20000004100 */
[----:B------:R-:W-:Y:S01]  /*7dc0*/  SHF.L.U32 R50, R64, 0x10, RZ ;  /* 0x0000001040327819 */ /* 0x000fe200000006ff */
[----:B------:R-:W-:Y:S01]  /*7dd0*/  HADD2.F32 R67, -RZ, R62.H0_H0 ;  /* 0x2000003eff437230 */ /* 0x000fe20000004100 */
[----:B------:R-:W-:Y:S01]  /*7de0*/  F2FP.F16.E4M3.UNPACK_B R63, R138.H1 ;  /* 0x0000008aff3f723e */ /* 0x000fe200030006ff */
[----:B------:R-:W-:Y:S01]  /*7df0*/  HADD2.F32 R44, -RZ, R44.H0_H0 ;  /* 0x2000002cff2c7230 */ /* 0x000fe20000004100 */
[----:B------:R-:W-:Y:S01]  /*7e00*/  F2FP.F16.E4M3.UNPACK_B R45, R45.H1 ;  /* 0x0000002dff2d723e */ /* 0x000fe200030006ff */
[----:B------:R-:W-:Y:S01]  /*7e10*/  HADD2.F32 R64, -RZ, R62.H1_H1 ;  /* 0x3000003eff407230 */ /* 0x000fe20000004100 */
[----:B------:R-:W-:Y:S01]  /*7e20*/  LOP3.LUT R50, R61, 0xff0000, R50, 0xf8, !PT ;  /* 0x00ff00003d327812 */ /* 0x000fe200078ef832 */
[----:B------:R-:W-:-:S02]  /*7e30*/  HADD2.F32 R65, -RZ, R63.H0_H0 ;  /* 0x2000003fff417230 */ /* 0x000fc40000004100 */
[----:B------:R-:W-:Y:S01]  /*7e40*/  FMUL.FTZ R69, R60, R67 ;  /* 0x000000433c457220 */ /* 0x000fe20000410000 */
[--C-:B------:R-:W-:Y:S01]  /*7e50*/  HADD2.F32 R62, -RZ, R45.reuse.H1_H1 ;  /* 0x3000002dff3e7230 */ /* 0x100fe20000004100 */
[----:B------:R-:W-:Y:S01]  /*7e60*/  F2FP.F16.E4M3.UNPACK_B R139, R139 ;  /* 0x0000008bff8b723e */ /* 0x000fe200020006ff */
[----:B------:R-:W-:Y:S02]  /*7e70*/  HADD2.F32 R61, -RZ, R45.H0_H0 ;  /* 0x2000002dff3d7230 */ /* 0x000fe40000004100 */
[----:B------:R-:W-:Y:S01]  /*7e80*/  FMUL.FTZ R45, R44, R67 ;  /* 0x000000432c2d7220 */ /* 0x000fe20000410000 */
[----:B------:R-:W-:Y:S02]  /*7e90*/  HADD2.F32 R63, -RZ, R63.H1_H1 ;  /* 0x3000003fff3f7230 */ /* 0x000fe40000004100 */
[-C--:B------:R-:W-:Y:S01]  /*7ea0*/  FMUL.FTZ R68, R62, R64.reuse ;  /* 0x000000403e447220 */ /* 0x080fe20000410000 */
[-C--:B------:R-:W-:Y:S01]  /*7eb0*/  FFMA.FTZ R44, R44, R65.reuse, -R69 ;  /* 0x000000412c2c7223 */ /* 0x080fe20000010845 */
[----:B------:R-:W-:Y:S01]  /*7ec0*/  FFMA.FTZ R45, R60, R65, R45 ;  /* 0x000000413c2d7223 */ /* 0x000fe2000001002d */
[C---:B------:R-:W-:Y:S01]  /*7ed0*/  FMUL.FTZ R67, R61.reuse, R64 ;  /* 0x000000403d437220 */ /* 0x040fe20000410000 */
[----:B------:R-:W-:Y:S01]  /*7ee0*/  F2FP.F16.E4M3.UNPACK_B R60, R51.H1 ;  /* 0x00000033ff3c723e */ /* 0x000fe200030006ff */
[----:B------:R-:W-:Y:S01]  /*7ef0*/  FFMA.FTZ R69, R61, R63, -R68 ;  /* 0x0000003f3d457223 */ /* 0x000fe20000010844 */
[----:B------:R-:W-:Y:S01]  /*7f00*/  F2FP.F16.E4M3.UNPACK_B R51, R51 ;  /* 0x00000033ff33723e */ /* 0x000fe200020006ff */
[----:B------:R-:W-:Y:S01]  /*7f10*/  FFMA.FTZ R70, R62, R63, R67 ;  /* 0x0000003f3e467223 */ /* 0x000fe20000010043 */
[----:B------:R-:W-:Y:S01]  /*7f20*/  F2FP.F16.E4M3.UNPACK_B R138, R138 ;  /* 0x0000008aff8a723e */ /* 0x000fe200020006ff */
[----:B------:R-:W-:-:S02]  /*7f30*/  HADD2.F32 R64, -RZ, R139.H1_H1 ;  /* 0x3000008bff407230 */ /* 0x000fc40000004100 */
[--C-:B------:R-:W-:Y:S01]  /*7f40*/  HADD2.F32 R62, -RZ, R60.reuse.H0_H0 ;  /* 0x2000003cff3e7230 */ /* 0x100fe20000004100 */
[----:B------:R-:W-:Y:S01]  /*7f50*/  F2FP.SATFINITE.E4M3.F32.PACK_AB_MERGE_C R74, R70, R69, RZ ;  /* 0x00000045464a723e */ /* 0x000fe200048070ff */
[----:B------:R-:W-:Y:S02]  /*7f60*/  HADD2.F32 R63, -RZ, R60.H1_H1 ;  /* 0x3000003cff3f7230 */ /* 0x000fe40000004100 */
[--C-:B------:R-:W-:Y:S02]  /*7f70*/  HADD2.F32 R60, -RZ, R51.reuse.H0_H0 ;  /* 0x20000033ff3c7230 */ /* 0x100fe40000004100 */
[-C--:B------:R-:W-:Y:S01]  /*7f80*/  FMUL.FTZ R68, R62, R64.reuse ;  /* 0x000000403e447220 */ /* 0x080fe20000410000 */
[----:B------:R-:W-:Y:S02]  /*7f90*/  HADD2.F32 R61, -RZ, R51.H1_H1 ;  /* 0x30000033ff3d7230 */ /* 0x000fe40000004100 */
[----:B------:R-:W-:Y:S01]  /*7fa0*/  FMUL.FTZ R67, R63, R64 ;  /* 0x000000403f437220 */ /* 0x000fe20000410000 */
[----:B------:R-:W-:Y:S01]  /*7fb0*/  HADD2.F32 R139, -RZ, R139.H0_H0 ;  /* 0x2000008bff8b7230 */ /* 0x000fe20000004100 */
[----:B------:R-:W-:Y:S01]  /*7fc0*/  F2FP.SATFINITE.E4M3.F32.PACK_AB_MERGE_C R45, R45, R44, R74 ;  /* 0x0000002c2d2d723e */ /* 0x000fe2000480704a */
[----:B------:R-:W-:-:S02]  /*7fd0*/  HADD2.F32 R51, -RZ, R138.H1_H1 ;  /* 0x3000008aff337230 */ /* 0x000fc40000004100 */
[----:B------:R-:W-:Y:S02]  /*7fe0*/  HADD2.F32 R138, -RZ, R138.H0_H0 ;  /* 0x2000008aff8a7230 */ /* 0x000fe40000004100 */
[-C--:B------:R-:W-:Y:S01]  /*7ff0*/  FMUL.FTZ R65, R61, R139.reuse ;  /* 0x0000008b3d417220 */ /* 0x080fe20000410000 */
[----:B------:R-:W-:Y:S01]  /*8000*/  FMUL.FTZ R64, R60, R139 ;  /* 0x0000008b3c407220 */ /* 0x000fe20000410000 */
[-C--:B------:R-:W-:Y:S01]  /*8010*/  FFMA.FTZ R67, R62, R51.reuse, -R67 ;  /* 0x000000333e437223 */ /* 0x080fe20000010843 */
[----:B------:R-:W-:Y:S01]  /*8020*/  FFMA.FTZ R68, R63, R51, R68 ;  /* 0x000000333f447223 */ /* 0x000fe20000010044 */
[-C--:B------:R-:W-:Y:S01]  /*8030*/  FFMA.FTZ R51, R60, R138.reuse, -R65 ;  /* 0x0000008a3c337223 */ /* 0x080fe20000010841 */
[----:B------:R-:W-:Y:S01]  /*8040*/  FFMA.FTZ R138, R61, R138, R64 ;  /* 0x0000008a3d8a7223 */ /* 0x000fe20000010040 */
[----:B------:R-:W-:Y:S02]  /*8050*/  F2FP.F16.E4M3.UNPACK_B R61, R47.H1 ;  /* 0x0000002fff3d723e */ /* 0x000fe400030006ff */
[----:B------:R-:W-:-:S02]  /*8060*/  F2FP.SATFINITE.E4M3.F32.PACK_AB_MERGE_C R73, R68, R67, RZ ;  /* 0x000000434449723e */ /* 0x000fc400048070ff */
[----:B------:R-:W-:Y:S01]  /*8070*/  F2FP.F16.E4M3.UNPACK_B R68, R66.H1 ;  /* 0x00000042ff44723e */ /* 0x000fe200030006ff */
[--C-:B------:R-:W-:Y:S01]  /*8080*/  HADD2.F32 R63, -RZ, R61.reuse.H1_H1 ;  /* 0x3000003dff3f7230 */ /* 0x100fe20000004100 */
[----:B------:R-:W-:Y:S01]  /*8090*/  F2FP.F16.E4M3.UNPACK_B R60, R46.H1 ;  /* 0x0000002eff3c723e */ /* 0x000fe200030006ff */
[----:B------:R-:W-:Y:S01]  /*80a0*/  HADD2.F32 R62, -RZ, R61.H0_H0 ;  /* 0x2000003dff3e7230 */ /* 0x000fe20000004100 */
[----:B------:R-:W-:Y:S01]  /*80b0*/  F2FP.F16.E4M3.UNPACK_B R65, R50.H1 ;  /* 0x00000032ff41723e */ /* 0x000fe200030006ff */
[----:B------:R-:W-:Y:S01]  /*80c0*/  HADD2.F32 R70, -RZ, R68.H1_H1 ;  /* 0x30000044ff467230 */ /* 0x000fe20000004100 */
[----:B------:R-:W-:Y:S01]  /*80d0*/  F2FP.F16.E4M3.UNPACK_B R67, R66 ;  /* 0x00000042ff43723e */ /* 0x000fe200020006ff */
[----:B------:R-:W-:Y:S01]  /*80e0*/  HADD2.F32 R61, -RZ, R60.H1_H1 ;  /* 0x3000003cff3d7230 */ /* 0x000fe20000004100 */
[----:B------:R-:W-:Y:S01]  /*80f0*/  F2FP.F16.E4M3.UNPACK_B R64, R50 ;  /* 0x00000032ff40723e */ /* 0x000fe200020006ff */
[----:B------:R-:W-:Y:S02]  /*8100*/  HADD2.F32 R66, -RZ, R65.H1_H1 ;  /* 0x30000041ff427230 */ /* 0x000fe40000004100 */
[----:B------:R-:W-:Y:S01]  /*8110*/  FMUL.FTZ R71, R63, R70 ;  /* 0x000000463f477220 */ /* 0x000fe20000410000 */
[----:B------:R-:W-:-:S02]  /*8120*/  HADD2.F32 R69, -RZ, R67.H1_H1 ;  /* 0x30000043ff457230 */ /* 0x000fc40000004100 */
[C---:B------:R-:W-:Y:S01]  /*8130*/  FMUL.FTZ R72, R62.reuse, R70 ;  /* 0x000000463e487220 */ /* 0x040fe20000410000 */
[----:B------:R-:W-:Y:S02]  /*8140*/  HADD2.F32 R60, -RZ, R60.H0_H0 ;  /* 0x2000003cff3c7230 */ /* 0x000fe40000004100 */
[----:B------:R-:W-:Y:S01]  /*8150*/  FFMA.FTZ R70, R62, R66, -R71 ;  /* 0x000000423e467223 */ /* 0x000fe20000010847 */
[----:B------:R-:W-:Y:S02]  /*8160*/  HADD2.F32 R50, -RZ, R64.H1_H1 ;  /* 0x30000040ff327230 */ /* 0x000fe40000004100 */
[----:B------:R-:W-:Y:S01]  /*8170*/  FMUL.FTZ R71, R61, R69 ;  /* 0x000000453d477220 */ /* 0x000fe20000410000 */
[----:B------:R-:W-:Y:S01]  /*8180*/  F2FP.F16.E4M3.UNPACK_B R47, R47 ;  /* 0x0000002fff2f723e */ /* 0x000fe200020006ff */
[C---:B------:R-:W-:Y:S01]  /*8190*/  FMUL.FTZ R62, R60.reuse, R69 ;  /* 0x000000453c3e7220 */ /* 0x040fe20000410000 */
[----:B------:R-:W-:Y:S01]  /*81a0*/  F2FP.F16.E4M3.UNPACK_B R46, R46 ;  /* 0x0000002eff2e723e */ /* 0x000fe200020006ff */
[----:B------:R-:W-:Y:S01]  /*81b0*/  FFMA.FTZ R69, R63, R66, R72 ;  /* 0x000000423f457223 */ /* 0x000fe20000010048 */
[-C--:B------:R-:W-:Y:S01]  /*81c0*/  FFMA.FTZ R71, R60, R50.reuse, -R71 ;  /* 0x000000323c477223 */ /* 0x080fe20000010847 */
[----:B------:R-:W-:Y:S01]  /*81d0*/  FFMA.FTZ R66, R61, R50, R62 ;  /* 0x000000323d427223 */ /* 0x000fe2000001003e */
[--C-:B------:R-:W-:Y:S01]  /*81e0*/  HADD2.F32 R50, -RZ, R47.reuse.H0_H0 ;  /* 0x2000002fff327230 */ /* 0x100fe20000004100 */
[----:B------:R-:W-:Y:S01]  /*81f0*/  F2FP.SATFINITE.E4M3.F32.PACK_AB_MERGE_C R44, R138, R51, R73 ;  /* 0x000000338a2c723e */ /* 0x000fe20004807049 */
[----:B------:R-:W-:Y:S01]  /*8200*/  HADD2.F32 R60, -RZ, R47.H1_H1 ;  /* 0x3000002fff3c7230 */ /* 0x000fe20000004100 */
[----:B------:R-:W-:Y:S01]  /*8210*/  F2FP.SATFINITE.E4M3.F32.PACK_AB_MERGE_C R69, R69, R70, RZ ;  /* 0x000000464545723e */ /* 0x000fe200048070ff */
[----:B------:R-:W-:Y:S01]  /*8220*/  HADD2.F32 R47, -RZ, R46.H0_H0 ;  /* 0x2000002eff2f7230 */ /* 0x000fe20000004100 */
[----:B------:R-:W-:Y:S01]  /*8230*/  F2FP.SATFINITE.E4M3.F32.PACK_AB_MERGE_C R66, R66, R71, RZ ;  /* 0x000000474242723e */ /* 0x000fe200048070ff */
[----:B------:R-:W-:-:S02]  /*8240*/  HADD2.F32 R61, -RZ, R68.H0_H0 ;  /* 0x20000044ff3d7230 */ /* 0x000fc40000004100 */
[----:B------:R-:W-:Y:S02]  /*8250*/  HADD2.F32 R46, -RZ, R46.H1_H1 ;  /* 0x3000002eff2e7230 */ /* 0x000fe40000004100 */
[----:B------:R-:W-:Y:S02]  /*8260*/  HADD2.F32 R67, -RZ, R67.H0_H0 ;  /* 0x20000043ff437230 */ /* 0x000fe40000004100 */
[-C--:B------:R-:W-:Y:S01]  /*8270*/  FMUL.FTZ R63, R60, R61.reuse ;  /* 0x0000003d3c3f7220 */ /* 0x080fe20000410000 */
[----:B------:R-:W-:Y:S02]  /*8280*/  HADD2.F32 R65, -RZ, R65.H0_H0 ;  /* 0x20000041ff417230 */ /* 0x000fe40000004100 */
[----:B------:R-:W-:Y:S01]  /*8290*/  FMUL.FTZ R61, R50, R61 ;  /* 0x0000003d323d7220 */ /* 0x000fe20000410000 */
[----:B------:R-:W-:Y:S02]  /*82a0*/  HADD2.F32 R64, -RZ, R64.H0_H0 ;  /* 0x20000040ff407230 */ /* 0x000fe40000004100 */
[-C--:B------:R-:W-:Y:S01]  /*82b0*/  FMUL.FTZ R62, R46, R67.reuse ;  /* 0x000000432e3e7220 */ /* 0x080fe20000410000 */
[C---:B------:R-:W-:Y:S01]  /*82c0*/  FMUL.FTZ R67, R47.reuse, R67 ;  /* 0x000000432f437220 */ /* 0x040fe20000410000 */
[-C--:B------:R-:W-:Y:S01]  /*82d0*/  FFMA.FTZ R63, R50, R65.reuse, -R63 ;  /* 0x00000041323f7223 */ /* 0x080fe2000001083f */
[----:B------:R-:W-:Y:S01]  /*82e0*/  FFMA.FTZ R60, R60, R65, R61 ;  /* 0x000000413c3c7223 */ /* 0x000fe2000001003d */
[-C--:B------:R-:W-:Y:S01]  /*82f0*/  FFMA.FTZ R62, R47, R64.reuse, -R62 ;  /* 0x000000402f3e7223 */ /* 0x080fe2000001083e */
[----:B------:R-:W-:-:S03]  /*8300*/  FFMA.FTZ R67, R46, R64, R67 ;  /* 0x000000402e437223 */ /* 0x000fc60000010043 */
[----:B------:R-:W-:Y:S02]  /*8310*/  F2FP.SATFINITE.E4M3.F32.PACK_AB_MERGE_C R47, R60, R63, R69 ;  /* 0x0000003f3c2f723e */ /* 0x000fe40004807045 */
[----:B------:R-:W-:-:S07]  /*8320*/  F2FP.SATFINITE.E4M3.F32.PACK_AB_MERGE_C R46, R67, R62, R66 ;  /* 0x0000003e432e723e */ /* 0x000fce0004807042 */
.L_x_389:
[----:B------:R-:W-:Y:S05]  /*8330*/  BSYNC B2 ;  /* 0x0000000000027941 */ /* 0x000fea0003800000 */
.L_x_388:
[----:B--2---:R0:W-:Y:S02]  /*8340*/  STG.E.128 desc[UR54][R48.64+0x60], R44 ;  /* 0x0000602c30007986 */ /* 0x0041e4000c101d36 */
.L_x_387:
[----:B------:R-:W-:Y:S05]  /*8350*/  BSYNC B1 ;  /* 0x0000000000017941 */ /* 0x000fea0003800000 */
.L_x_386:
        /* <DEDUP_REMOVED lines=12> */
[----:B------:R-:W-:Y:S01]  /*8420*/  SHF.R.U32.HI R60, RZ, 0x10, R57 ;  /* 0x00000010ff3c7819 */ /* 0x000fe20000011639 */
[----:B------:R-:W-:Y:S01]  /*8430*/  IMAD.SHL.U32 R58, R58, 0x100, RZ ;  /* 0x000001003a3a7824 */ /* 0x000fe200078e00ff */
[----:B------:R-:W-:Y:S02]  /*8440*/  LOP3.LUT R57, R59, 0xff0000ff, RZ, 0xc0, !PT ;  /* 0xff0000ff3b397812 */ /* 0x000fe400078ec0ff */
[----:B------:R-:W-:-:S02]  /*8450*/  SHF.R.U32.HI R59, RZ, 0x10, R59 ;  /* 0x00000010ff3b7819 */ /* 0x000fc4000001163b */
[----:B------:R-:W-:Y:S01]  /*8460*/  LOP3.LUT R51, R51, 0xff00, R56, 0xf8, !PT ;  /* 0x0000ff0033337812 */ /* 0x000fe200078ef838 */
[----:B------:R-:W-:Y:S01]  /*8470*/  IMAD.U32 R56, R60, 0x10000, RZ ;  /* 0x000100003c387824 */ /* 0x000fe200078e00ff */
[----:B------:R-:W-:Y:S02]  /*8480*/  LOP3.LUT R58, R57, 0xff00, R58, 0xf8, !PT ;  /* 0x0000ff00393a7812 */ /* 0x000fe400078ef83a */
[----:B------:R-:W-:Y:S02]  /*8490*/  SHF.L.U32 R59, R59, 0x10, RZ ;  /* 0x000000103b3b7819 */ /* 0x000fe400000006ff */
[----:B------:R-:W-:Y:S02]  /*84a0*/  F2FP.F16.E4M3.UNPACK_B R44, R45 ;  /* 0x0000002dff2c723e */ /* 0x000fe400020006ff */
[----:B------:R-:W-:Y:S02]  /*84b0*/  F2FP.F16.E4M3.UNPACK_B R57, R95.H1 ;  /* 0x0000005fff39723e */ /* 0x000fe400030006ff */
[----:B------:R-:W-:Y:S01]  /*84c0*/  LOP3.LUT R60, R51, 0xff0000, R56, 0xf8, !PT ;  /* 0x00ff0000333c7812 */ /* 0x000fe200078ef838 */
[--C-:B------:R-:W-:Y:S01]  /*84d0*/  HADD2.F32 R51, -RZ, R44.reuse.H1_H1 ;  /* 0x3000002cff337230 */ /* 0x100fe20000004100 */
[----:B------:R-:W-:Y:S01]  /*84e0*/  LOP3.LUT R63, R58, 0xff0000, R59, 0xf8, !PT ;  /* 0x00ff00003a3f7812 */ /* 0x000fe200078ef83b */
[--C-:B------:R-:W-:Y:S01]  /*84f0*/  HADD2.F32 R61, -RZ, R57.reuse.H0_H0 ;  /* 0x20000039ff3d7230 */ /* 0x100fe20000004100 */
[----:B------:R-:W-:Y:S01]  /*8500*/  F2FP.F16.E4M3.UNPACK_B R58, R94.H1 ;  /* 0x0000005eff3a723e */ /* 0x000fe200030006ff */
[----:B------:R-:W-:Y:S01]  /*8510*/  HADD2.F32 R44, -RZ, R44.H0_H0 ;  /* 0x2000002cff2c7230 */ /* 0x000fe20000004100 */
[----:B------:R-:W-:Y:S01]  /*8520*/  F2FP.F16.E4M3.UNPACK_B R45, R45.H1 ;  /* 0x0000002dff2d723e */ /* 0x000fe200030006ff */
[----:B------:R-:W-:-:S02]  /*8530*/  HADD2.F32 R62, -RZ, R57.H1_H1 ;  /* 0x30000039ff3e7230 */ /* 0x000fc40000004100 */
[CC--:B------:R-:W-:Y:S01]  /*8540*/  FMUL.FTZ R65, R51.reuse, R61.reuse ;  /* 0x0000003d33417220 */ /* 0x0c0fe20000410000 */
[--C-:B------:R-:W-:Y:S02]  /*8550*/  HADD2.F32 R59, -RZ, R58.reuse.H0_H0 ;  /* 0x2000003aff3b7230 */ /* 0x100fe40000004100 */
[----:B------:R-:W-:Y:S01]  /*8560*/  FMUL.FTZ R64, R44, R61 ;  /* 0x0000003d2c407220 */ /* 0x000fe20000410000 */
[--C-:B------:R-:W-:Y:S01]  /*8570*/  HADD2.F32 R57, -RZ, R45.reuse.H1_H1 ;  /* 0x3000002dff397230 */ /* 0x100fe20000004100 */
[----:B------:R-:W-:Y:S01]  /*8580*/  F2FP.F16.E4M3.UNPACK_B R95, R95 ;  /* 0x0000005fff5f723e */ /* 0x000fe200020006ff */
[----:B------:R-:W-:Y:S02]  /*8590*/  HADD2.F32 R56, -RZ, R45.H0_H0 ;  /* 0x2000002dff387230 */ /* 0x000fe40000004100 */
[-C--:B------:R-:W-:Y:S01]  /*85a0*/  FFMA.FTZ R45, R51, R59.reuse, R64 ;  /* 0x0000003b332d7223 */ /* 0x080fe20000010040 */
[----:B------:R-:W-:Y:S02]  /*85b0*/  HADD2.F32 R58, -RZ, R58.H1_H1 ;  /* 0x3000003aff3a7230 */ /* 0x000fe40000004100 */
[C---:B------:R-:W-:Y:S01]  /*85c0*/  FMUL.FTZ R61, R57.reuse, R62 ;  /* 0x0000003e393d7220 */ /* 0x040fe20000410000 */
[----:B------:R-:W-:Y:S01]  /*85d0*/  F2FP.F16.E4M3.UNPACK_B R51, R50.H1 ;  /* 0x00000032ff33723e */ /* 0x000fe200030006ff */
[----:B------:R-:W-:Y:S01]  /*85e0*/  FMUL.FTZ R62, R56, R62 ;  /* 0x0000003e383e7220 */ /* 0x000fe20000410000 */
[----:B------:R-:W-:Y:S01]  /*85f0*/  FFMA.FTZ R44, R44, R59, -R65 ;  /* 0x0000003b2c2c7223 */ /* 0x000fe20000010841 */
        /* <DEDUP_REMOVED lines=8> */
[----:B------:R-:W-:Y:S02]  /*8680*/  HADD2.F32 R51, -RZ, R50.H0_H0 ;  /* 0x20000032ff337230 */ /* 0x000fe40000004100 */
[-C--:B------:R-:W-:Y:S01]  /*8690*/  FMUL.FTZ R64, R56, R59.reuse ;  /* 0x0000003b38407220 */ /* 0x080fe20000410000 */
[----:B------:R-:W-:Y:S02]  /*86a0*/  HADD2.F32 R58, -RZ, R94.H1_H1 ;  /* 0x3000005eff3a7230 */ /* 0x000fe40000004100 */
[----:B------:R-:W-:Y:S01]  /*86b0*/  FMUL.FTZ R61, R57, R59 ;  /* 0x0000003b393d7220 */ /* 0x000fe20000410000 */
[----:B------:R-:W-:Y:S01]  /*86c0*/  HADD2.F32 R95, -RZ, R95.H0_H0 ;  /* 0x2000005fff5f7230 */ /* 0x000fe20000004100 */
[----:B------:R-:W-:Y:S01]  /*86d0*/  F2FP.SATFINITE.E4M3.F32.PACK_AB_MERGE_C R45, R45, R44, R69 ;  /* 0x0000002c2d2d723e */ /* 0x000fe20004807045 */
[----:B------:R-:W-:-:S02]  /*86e0*/  HADD2.F32 R50, -RZ, R50.H1_H1 ;  /* 0x30000032ff327230 */ /* 0x000fc40000004100 */
[-C--:B------:R-:W-:Y:S01]  /*86f0*/  FFMA.FTZ R61, R56, R58.reuse, -R61 ;  /* 0x0000003a383d7223 */ /* 0x080fe2000001083d */
[----:B------:R-:W-:Y:S02]  /*8700*/  HADD2.F32 R94, -RZ, R94.H0_H0 ;  /* 0x2000005eff5e7230 */ /* 0x000fe40000004100 */
[----:B------:R-:W-:Y:S01]  /*8710*/  FFMA.FTZ R64, R57, R58, R64 ;  /* 0x0000003a39407223 */ /* 0x000fe20000010040 */
[-C--:B------:R-:W-:Y:S01]  /*8720*/  F2FP.F16.E4M3.UNPACK_B R58, R60.reuse.H1 ;  /* 0x0000003cff3a723e */ /* 0x080fe200030006ff */
[-C--:B------:R-:W-:Y:S01]  /*8730*/  FMUL.FTZ R62, R50, R95.reuse ;  /* 0x0000005f323e7220 */ /* 0x080fe20000410000 */
[C---:B------:R-:W-:Y:S01]  /*8740*/  FMUL.FTZ R95, R51.reuse, R95 ;  /* 0x0000005f335f7220 */ /* 0x040fe20000410000 */
[----:B------:R-:W-:Y:S02]  /*8750*/  F2FP.F16.E4M3.UNPACK_B R60, R60 ;  /* 0x0000003cff3c723e */ /* 0x000fe400020006ff */
[-C--:B------:R-:W-:Y:S01]  /*8760*/  FFMA.FTZ R65, R51, R94.reuse, -R62 ;  /* 0x0000005e33417223 */ /* 0x080fe2000001083e */
[----:B------:R-:W-:Y:S01]  /*8770*/  F2FP.SATFINITE.E4M3.F32.PACK_AB_MERGE_C R68, R64, R61, RZ ;  /* 0x0000003d4044723e */ /* 0x000fe200048070ff */
[----:B------:R-:W-:Y:S01]  /*8780*/  FFMA.FTZ R94, R50, R94, R95 ;  /* 0x0000005e325e7223 */ /* 0x000fe2000001005f */
[----:B------:R-:W-:Y:S01]  /*8790*/  F2FP.F16.E4M3.UNPACK_B R51, R47.H1 ;  /* 0x0000002fff33723e */ /* 0x000fe200030006ff */
[--C-:B------:R-:W-:Y:S01]  /*87a0*/  HADD2.F32 R59, -RZ, R58.reuse.H1_H1 ;  /* 0x3000003aff3b7230 */ /* 0x100fe20000004100 */
[-C--:B------:R-:W-:Y:S01]  /*87b0*/  F2FP.F16.E4M3.UNPACK_B R61, R63.reuse.H1 ;  /* 0x0000003fff3d723e */ /* 0x080fe200030006ff */
[----:B------:R-:W-:Y:S01]  /*87c0*/  HADD2.F32 R58, -RZ, R58.H0_H0 ;  /* 0x2000003aff3a7230 */ /* 0x000fe20000004100 */
[-C--:B------:R-:W-:Y:S01]  /*87d0*/  F2FP.F16.E4M3.UNPACK_B R50, R46.reuse.H1 ;  /* 0x0000002eff32723e */ /* 0x080fe200030006ff */
[----:B------:R-:W-:Y:S01]  /*87e0*/  HADD2.F32 R57, -RZ, R51.H1_H1 ;  /* 0x30000033ff397230 */ /* 0x000fe20000004100 */
[----:B------:R-:W-:Y:S01]  /*87f0*/  F2FP.F16.E4M3.UNPACK_B R63, R63 ;  /* 0x0000003fff3f723e */ /* 0x000fe200020006ff */
[----:B------:R-:W-:Y:S01]  /*8800*/  HADD2.F32 R64, -RZ, R61.H1_H1 ;  /* 0x3000003dff407230 */ /* 0x000fe20000004100 */
[----:B------:R-:W-:Y:S01]  /*8810*/  F2FP.F16.E4M3.UNPACK_B R47, R47 ;  /* 0x0000002fff2f723e */ /* 0x000fe200020006ff */
[----:B------:R-:W-:Y:S01]  /*8820*/  HADD2.F32 R56, -RZ, R51.H0_H0 ;  /* 0x20000033ff387230 */ /* 0x000fe20000004100 */
[----:B------:R-:W-:Y:S01]  /*8830*/  F2FP.F16.E4M3.UNPACK_B R46, R46 ;  /* 0x0000002eff2e723e */ /* 0x000fe200020006ff */
[----:B------:R-:W-:-:S02]  /*8840*/  HADD2.F32 R51, -RZ, R50.H1_H1 ;  /* 0x30000032ff337230 */ /* 0x000fc40000004100 */
[-C--:B------:R-:W-:Y:S01]  /*8850*/  FMUL.FTZ R67, R57, R64.reuse ;  /* 0x0000004039437220 */ /* 0x080fe20000410000 */
[--C-:B------:R-:W-:Y:S02]  /*8860*/  HADD2.F32 R62, -RZ, R63.reuse.H1_H1 ;  /* 0x3000003fff3e7230 */ /* 0x100fe40000004100 */
[C---:B------:R-:W-:Y:S01]  /*8870*/  FMUL.FTZ R64, R56.reuse, R64 ;  /* 0x0000004038407220 */ /* 0x040fe20000410000 */
[----:B------:R-:W-:Y:S02]  /*8880*/  HADD2.F32 R50, -RZ, R50.H0_H0 ;  /* 0x20000032ff327230 */ /* 0x000fe40000004100 */
[----:B------:R-:W-:Y:S01]  /*8890*/  FFMA.FTZ R66, R56, R59, -R67 ;  /* 0x0000003b38427223 */ /* 0x000fe20000010843 */
[----:B------:R-:W-:Y:S02]  /*88a0*/  HADD2.F32 R56, -RZ, R60.H1_H1 ;  /* 0x3000003cff387230 */ /* 0x000fe40000004100 */
[----:B------:R-:W-:Y:S01]  /*88b0*/  FMUL.FTZ R67, R51, R62 ;  /* 0x0000003e33437220 */ /* 0x000fe20000410000 */
[----:B------:R-:W-:-:S02]  /*88c0*/  HADD2.F32 R63, -RZ, R63.H0_H0 ;  /* 0x2000003fff3f7230 */ /* 0x000fc40000004100 */
[C---:B------:R-:W-:Y:S01]  /*88d0*/  FMUL.FTZ R62, R50.reuse, R62 ;  /* 0x0000003e323e7220 */ /* 0x040fe20000410000 */
[----:B------:R-:W-:Y:S02]  /*88e0*/  HADD2.F32 R61, -RZ, R61.H0_H0 ;  /* 0x2000003dff3d7230 */ /* 0x000fe40000004100 */
[-C--:B------:R-:W-:Y:S01]  /*88f0*/  FFMA.FTZ R67, R50, R56.reuse, -R67 ;  /* 0x0000003832437223 */ /* 0x080fe20000010843 */
[--C-:B------:R-:W-:Y:S02]  /*8900*/  HADD2.F32 R50, -RZ, R47.reuse.H0_H0 ;  /* 0x2000002fff327230 */ /* 0x100fe40000004100 */
[----:B------:R-:W-:Y:S01]  /*8910*/  FFMA.FTZ R62, R51, R56, R62 ;  /* 0x00000038333e7223 */ /* 0x000fe2000001003e */
[----:B------:R-:W-:Y:S02]  /*8920*/  HADD2.F32 R51, -RZ, R47.H1_H1 ;  /* 0x3000002fff337230 */ /* 0x000fe40000004100 */
[----:B------:R-:W-:Y:S01]  /*8930*/  FFMA.FTZ R59, R57, R59, R64 ;  /* 0x0000003b393b7223 */ /* 0x000fe20000010040 */
[----:B------:R-:W-:-:S02]  /*8940*/  HADD2.F32 R47, -RZ, R46.H0_H0 ;  /* 0x2000002eff2f7230 */ /* 0x000fc40000004100 */
[-C--:B------:R-:W-:Y:S01]  /*8950*/  FMUL.FTZ R64, R50, R61.reuse ;  /* 0x0000003d32407220 */ /* 0x080fe20000410000 */
[----:B------:R-:W-:Y:S02]  /*8960*/  HADD2.F32 R46, -RZ, R46.H1_H1 ;  /* 0x3000002eff2e7230 */ /* 0x000fe40000004100 */
[C---:B------:R-:W-:Y:S01]  /*8970*/  FMUL.FTZ R57, R51.reuse, R61 ;  /* 0x0000003d33397220 */ /* 0x040fe20000410000 */
[----:B------:R-:W-:Y:S02]  /*8980*/  HADD2.F32 R60, -RZ, R60.H0_H0 ;  /* 0x2000003cff3c7230 */ /* 0x000fe40000004100 */
[-C--:B------:R-:W-:Y:S01]  /*8990*/  FFMA.FTZ R64, R51, R58.reuse, R64 ;  /* 0x0000003a33407223 */ /* 0x080fe20000010040 */
[----:B------:R-:W-:Y:S01]  /*89a0*/  F2FP.SATFINITE.E4M3.F32.PACK_AB_MERGE_C R62, R62, R67, RZ ;  /* 0x000000433e3e723e */ /* 0x000fe200048070ff */
[-C--:B------:R-:W-:Y:S01]  /*89b0*/  FMUL.FTZ R56, R46, R63.reuse ;  /* 0x0000003f2e387220 */ /* 0x080fe20000410000 */
[----:B------:R-:W-:Y:S01]  /*89c0*/  FMUL.FTZ R63, R47, R63 ;  /* 0x0000003f2f3f7220 */ /* 0x000fe20000410000 */
[----:B------:R-:W-:Y:S01]  /*89d0*/  FFMA.FTZ R57, R50, R58, -R57 ;  /* 0x0000003a32397223 */ /* 0x000fe20000010839 */
[----:B------:R-:W-:Y:S01]  /*89e0*/  F2FP.SATFINITE.E4M3.F32.PACK_AB_MERGE_C R59, R59, R66, RZ ;  /* 0x000000423b3b723e */ /* 0x000fe200048070ff */
[-C--:B------:R-:W-:Y:S01]  /*89f0*/  FFMA.FTZ R56, R47, R60.reuse, -R56 ;  /* 0x0000003c2f387223 */ /* 0x080fe20000010838 */
[----:B------:R-:W-:Y:S01]  /*8a00*/  FFMA.FTZ R63, R46, R60, R63 ;  /* 0x0000003c2e3f7223 */ /* 0x000fe2000001003f */
[----:B------:R-:W-:-:S02]  /*8a10*/  F2FP.SATFINITE.E4M3.F32.PACK_AB_MERGE_C R44, R94, R65, R68 ;  /* 0x000000415e2c723e */ /* 0x000fc40004807044 */
[----:B------:R-:W-:Y:S02]  /*8a20*/  F2FP.SATFINITE.E4M3.F32.PACK_AB_MERGE_C R47, R64, R57, R59 ;  /* 0x00000039402f723e */ /* 0x000fe4000480703b */
[----:B------:R-:W-:-:S07]  /*8a30*/  F2FP.SATFINITE.E4M3.F32.PACK_AB_MERGE_C R46, R63, R56, R62 ;  /* 0x000000383f2e723e */ /* 0x000fce000480703e */
.L_x_393:
[----:B------:R-:W-:Y:S05]  /*8a40*/  BSYNC B2 ;  /* 0x0000000000027941 */ /* 0x000fea0003800000 */
.L_x_392:
[----:B--2---:R0:W-:Y:S02]  /*8a50*/  STG.E.128 desc[UR54][R48.64+0x80], R44 ;  /* 0x0000802c30007986 */ /* 0x0041e4000c101d36 */
.L_x_391:
[----:B------:R-:W-:Y:S05]  /*8a60*/  BSYNC B1 ;  /* 0x0000000000017941 */ /* 0x000fea0003800000 */
.L_x_390:
[----:B------:R-:W-:-:S13]  /*8a70*/  ISETP.NE.AND P3, PT, R39, RZ, PT ;  /* 0x000000ff2700720c */ /* 0x000fda0003f65270 */
        /* <DEDUP_REMOVED lines=8> */
[----:B------:R-:W-:Y:S02]  /*8b00*/  LOP3.LUT R52, R53, 0xff0000ff, RZ, 0xc0, !PT ;  /* 0xff0000ff35347812 */ /* 0x000fe400078ec0ff */
[--C-:B------:R-:W-:Y:S01]  /*8b10*/  SHF.R.U32.HI R53, RZ, 0x8, R55.reuse ;  /* 0x00000008ff357819 */ /* 0x100fe20000011637 */
[----:B------:R-:W-:Y:S01]  /*8b20*/  IMAD.SHL.U32 R51, R51, 0x100, RZ ;  /* 0x0000010033337824 */ /* 0x000fe200078e00ff */
[----:B------:R-:W-:Y:S02]  /*8b30*/  SHF.R.U32.HI R56, RZ, 0x10, R55 ;  /* 0x00000010ff387819 */ /* 0x000fe40000011637 */
[----:B------:R-:W-:Y:S01]  /*8b40*/  LOP3.LUT R54, R55, 0xff0000ff, RZ, 0xc0, !PT ;  /* 0xff0000ff37367812 */ /* 0x000fe200078ec0ff */
[----:B------:R-:W-:Y:S01]  /*8b50*/  IMAD.SHL.U32 R53, R53, 0x100, RZ ;  /* 0x0000010035357824 */ /* 0x000fe200078e00ff */
[----:B------:R-:W-:Y:S01]  /*8b60*/  LOP3.LUT R52, R52, 0xff00, R51, 0xf8, !PT ;  /* 0x0000ff0034347812 */ /* 0x000fe200078ef833 */
[----:B------:R-:W-:Y:S01]  /*8b70*/  IMAD.U32 R51, R57, 0x10000, RZ ;  /* 0x0001000039337824 */ /* 0x000fe200078e00ff */
[----:B------:R-:W-:-:S02]  /*8b80*/  F2FP.F16.E4M3.UNPACK_B R44, R45 ;  /* 0x0000002dff2c723e */ /* 0x000fc400020006ff */
[----:B------:R-:W-:Y:S01]  /*8b90*/  LOP3.LUT R55, R54, 0xff00, R53, 0xf8, !PT ;  /* 0x0000ff0036377812 */ /* 0x000fe200078ef835 */
[----:B------:R-:W-:Y:S01]  /*8ba0*/  IMAD.U32 R54, R56, 0x10000, RZ ;  /* 0x0001000038367824 */ /* 0x000fe200078e00ff */
        /* <DEDUP_REMOVED lines=89> */
.L_x_395:
[----:B------:R-:W-:Y:S05]  /*9140*/  BSYNC B1 ;  /* 0x0000000000017941 */ /* 0x000fea0003800000 */
.L_x_394:
[----:B--2---:R0:W-:Y:S01]  /*9150*/  STG.E.128 desc[UR54][R48.64+0xa0], R44 ;  /* 0x0000a02c30007986 */ /* 0x0041e2000c101d36 */
[----:B------:R-:W-:Y:S05]  /*9160*/  BRA `(.L_x_373) ;  /* 0x0000006800807947 */ /* 0x000fea0003800000 */
.L_x_341:
        /* <DEDUP_REMOVED lines=21> */
[----:B------:R-:W-:Y:S06]  /*92c0*/  @P4 BRA `(.L_x_397) ;  /* 0x00000000006c4947 */ /* 0x000fec0003800000 */
[----:B------:R-:W-:Y:S01]  /*92d0*/  ULDC.64 UR4, c[0x0][0x3e8] ;  /* 0x0000fa0000047ab9 */ /* 0x000fe20000000a00 */
[----:B------:R-:W-:Y:S02]  /*92e0*/  CS2R R56, SRZ ;  /* 0x0000000000387805 */ /* 0x000fe4000001ff00 */
[----:B------:R-:W-:Y:S02]  /*92f0*/  IADD3 R82, P2, P3, R110, UR4, R94 ;  /* 0x000000046e527c10 */ /* 0x000fe4000fb5e05e */
[----:B------:R-:W-:Y:S02]  /*9300*/  CS2R R58, SRZ ;  /* 0x00000000003a7805 */ /* 0x000fe4000001ff00 */
[----:B------:R-:W-:Y:S02]  /*9310*/  CS2R R44, SRZ ;  /* 0x00000000002c7805 */ /* 0x000fe4000001ff00 */
[----:B------:R-:W-:Y:S02]  /*9320*/  CS2R R46, SRZ ;  /* 0x00000000002e7805 */ /* 0x000fe4000001ff00 */
[----:B------:R-:W-:Y:S01]  /*9330*/  IADD3.X R83, R20, UR5, R43, P2, P3 ;  /* 0x0000000514537c10 */ /* 0x000fe200097e642b */
[----:B------:R-:W-:-:S02]  /*9340*/  ULDC.64 UR4, c[0x0][0x400] ;  /* 0x0001000000047ab9 */ /* 0x000fc40000000a00 */
[----:B------:R-:W-:-:S04]  /*9350*/  IADD3 R84, P2, P3, R104, UR4, R92 ;  /* 0x0000000468547c10 */ /* 0x000fc8000fb5e05c */
[----:B------:R-:W-:Y:S02]  /*9360*/  IADD3.X R85, R25, UR5, R100, P2, P3 ;  /* 0x0000000519557c10 */ /* 0x000fe400097e6464 */
[----:B------:R-:W-:Y:S02]  /*9370*/  ISETP.GE.AND P2, PT, R18, R133, PT ;  /* 0x000000851200720c */ /* 0x000fe40003f46270 */
[----:B------:R-:W-:Y:S02]  /*9380*/  CS2R R60, SRZ ;  /* 0x00000000003c7805 */ /* 0x000fe4000001ff00 */
[----:B------:R-:W-:Y:S02]  /*9390*/  CS2R R62, SRZ ;  /* 0x00000000003e7805 */ /* 0x000fe4000001ff00 */
[----:B------:R-:W-:Y:S02]  /*93a0*/  CS2R R48, SRZ ;  /* 0x0000000000307805 */ /* 0x000fe4000001ff00 */
[----:B------:R-:W-:-:S05]  /*93b0*/  CS2R R50, SRZ ;  /* 0x0000000000327805 */ /* 0x000fca000001ff00 */
[----:B------:R0:W5:Y:S04]  /*93c0*/  @!P2 LDG.E.128 R56, desc[UR54][R82.64] ;  /* 0x000000365238a981 */ /* 0x000168000c1e1d00 */
[----:B------:R0:W5:Y:S01]  /*93d0*/  @!P2 LDG.E.128 R44, desc[UR54][R84.64] ;  /* 0x00000036542ca981 */ /* 0x000162000c1e1d00 */
[----:B------:R-:W-:Y:S02]  /*93e0*/  ISETP.GE.AND P2, PT, R0, R133, PT ;  /* 0x000000850000720c */ /* 0x000fe40003f46270 */
[----:B------:R-:W-:Y:S02]  /*93f0*/  CS2R R64, SRZ ;  /* 0x0000000000407805 */ /* 0x000fe4000001ff00 */
[----:B------:R-:W-:Y:S02]  /*9400*/  CS2R R66, SRZ ;  /* 0x0000000000427805 */ /* 0x000fe4000001ff00 */
[----:B------:R-:W-:-:S02]  /*9410*/  CS2R R52, SRZ ;  /* 0x0000000000347805 */ /* 0x000fc4000001ff00 */
[----:B------:R-:W-:-:S05]  /*9420*/  CS2R R54, SRZ ;  /* 0x0000000000367805 */ /* 0x000fca000001ff00 */
[----:B------:R0:W5:Y:S04]  /*9430*/  @!P2 LDG.E.128 R60, desc[UR54][R82.64+0x20] ;  /* 0x00002036523ca981 */ /* 0x000168000c1e1d00 */
[----:B------:R0:W5:Y:S01]  /*9440*/  @!P2 LDG.E.128 R48, desc[UR54][R84.64+0x20] ;  /* 0x000020365430a981 */ /* 0x000162000c1e1d00 */
[----:B------:R-:W-:-:S13]  /*9450*/  ISETP.GE.AND P2, PT, R6, R133, PT ;  /* 0x000000850600720c */ /* 0x000fda0003f46270 */
[----:B------:R0:W5:Y:S04]  /*9460*/  @!P2 LDG.E.128 R64, desc[UR54][R82.64+0x40] ;  /* 0x000040365240a981 */ /* 0x000168000c1e1d00 */
[----:B------:R0:W5:Y:S02]  /*9470*/  @!P2 LDG.E.128 R52, desc[UR54][R84.64+0x40] ;  /* 0x000040365434a981 */ /* 0x000164000c1e1d00 */
.L_x_397:
[----:B------:R-:W-:Y:S05]  /*9480*/  BSYNC B1 ;  /* 0x0000000000017941 */ /* 0x000fea0003800000 */
.L_x_396:
[----:B------:R-:W-:Y:S01]  /*9490*/  IADD3 R97, R220, 0x80, RZ ;  /* 0x00000080dc617810 */ /* 0x000fe20007ffe0ff */
[----:B------:R-:W-:Y:S01]  /*94a0*/  BSSY B1, `(.L_x_398) ;  /* 0x0000029000017945 */ /* 0x000fe20003800000 */
[----:B0-----:R-:W-:Y:S02]  /*94b0*/  CS2R R82, SRZ ;  /* 0x0000000000527805 */ /* 0x001fe4000001ff00 */
[----:B------:R-:W-:Y:S02]  /*94c0*/  CS2R R84, SRZ ;  /* 0x0000000000547805 */ /* 0x000fe4000001ff00 */
[----:B------:R-:W-:Y:S02]  /*94d0*/  ISETP.GE.AND P3, PT, R97, R42, PT ;  /* 0x0000002a6100720c */ /* 0x000fe40003f66270 */
[----:B------:R-:W-:Y:S02]  /*94e0*/  CS2R R86, SRZ ;  /* 0x0000000000567805 */ /* 0x000fe4000001ff00 */
[----:B------:R-:W-:-:S02]  /*94f0*/  CS2R R88, SRZ ;  /* 0x0000000000587805 */ /* 0x000fc4000001ff00 */
[----:B------:R-:W-:Y:S01]  /*9500*/  CS2R R90, SRZ ;  /* 0x00000000005a7805 */ /* 0x000fe2000001ff00 */
[----:B-----5:R-:W-:Y:S02]  /*9510*/  IMAD.MOV.U32 R177, RZ, RZ, R44 ;  /* 0x000000ffffb17224 */ /* 0x020fe400078e002c */
[----:B------:R-:W-:-:S04]  /*9520*/  IMAD.MOV.U32 R178, RZ, RZ, R46 ;  /* 0x000000ffffb27224 */ /* 0x000fc800078e002e */
[----:B------:R-:W-:Y:S05]  /*9530*/  @P3 BRA `(.L_x_399) ;  /* 0x00000000007c3947 */ /* 0x000fea0003800000 */
[----:B------:R-:W-:Y:S01]  /*9540*/  IADD3 R93, P2, P5, R110, R94, R11 ;  /* 0x0000005e6e5d7210 */ /* 0x000fe20007d5e00b */
[----:B------:R-:W-:Y:S01]  /*9550*/  ULDC.64 UR4, c[0x0][0x3e8] ;  /* 0x0000fa0000047ab9 */ /* 0x000fe20000000a00 */
[----:B------:R-:W-:Y:S02]  /*9560*/  CS2R R80, SRZ ;  /* 0x0000000000507805 */ /* 0x000fe4000001ff00 */
[----:B------:R-:W-:Y:S02]  /*9570*/  CS2R R82, SRZ ;  /* 0x0000000000527805 */ /* 0x000fe4000001ff00 */
[----:B------:R-:W-:Y:S02]  /*9580*/  IADD3.X R43, R20, R43, R10, P2, P5 ;  /* 0x0000002b142b7210 */ /* 0x000fe400017ea40a */
[----:B------:R-:W-:Y:S02]  /*9590*/  CS2R R68, SRZ ;  /* 0x0000000000447805 */ /* 0x000fe4000001ff00 */
[----:B------:R-:W-:-:S02]  /*95a0*/  IADD3 R94, P2, P5, R104, R92, R14 ;  /* 0x0000005c685e7210 */ /* 0x000fc40007d5e00e */
[----:B------:R-:W-:Y:S02]  /*95b0*/  CS2R R70, SRZ ;  /* 0x0000000000467805 */ /* 0x000fe4000001ff00 */
        /* <DEDUP_REMOVED lines=23> */
.L_x_399:
[----:B------:R-:W-:Y:S05]  /*9730*/  BSYNC B1 ;  /* 0x0000000000017941 */ /* 0x000fea0003800000 */
.L_x_398:
        /* <DEDUP_REMOVED lines=26> */
.L_x_400:
[----:B------:R-:W-:Y:S01]  /*98e0*/  IMAD R43, R17, 0x8, R16 ;  /* 0x00000008112b7824 */ /* 0x000fe200078e0210 */
[----:B------:R-:W-:Y:S01]  /*98f0*/  SHF.L.U32 R100, R221, 0x1f, RZ ;  /* 0x0000001fdd647819 */ /* 0x000fe200000006ff */
[----:B------:R-:W1:Y:S01]  /*9900*/  LDC R156, c[0x0][0x2f4] ;  /* 0x0000bd00ff9c7b82 */ /* 0x000e620000000800 */
[----:B------:R-:W-:Y:S01]  /*9910*/  BSSY B1, `(.L_x_401) ;  /* 0x0000004000017945 */ /* 0x000fe20003800000 */
[----:B------:R-:W-:Y:S01]  /*9920*/  IMAD.MOV.U32 R137, RZ, RZ, R96 ;  /* 0x000000ffff897224 */ /* 0x000fe200078e0060 */
[----:B------:R-:W2:Y:S02]  /*9930*/  SYNCS.PHASECHK.TRANS64.TRYWAIT P5, [R43+URZ+0x33490], R100 ;  /* 0x033490642b0075a7 */ /* 0x000ea400080a017f */
[----:B--2---:R-:W-:Y:S05]  /*9940*/  @!P5 BRA `(.L_x_402) ;  /* 0x00000244009cd947 */ /* 0x004fea0003800000 */
.L_x_674:
[----:B------:R-:W-:Y:S05]  /*9950*/  BSYNC B1 ;  /* 0x0000000000017941 */ /* 0x000fea0003800000 */
.L_x_401:
[----:B------:R-:W3:Y:S01]  /*9960*/  LDC.64 R138, c[0x0][0x300] ;  /* 0x0000c000ff8a7b82 */ /* 0x000ee20000000a00 */
[----:B------:R-:W-:Y:S01]  /*9970*/  BSSY B1, `(.L_x_403) ;  /* 0x00002f7000017945 */ /* 0x000fe20003800000 */
[----:B-1----:R-:W-:-:S03]  /*9980*/  IMAD.IADD R162, R156, 0x1, -R121 ;  /* 0x000000019ca27824 */ /* 0x002fc600078e0a79 */
[----:B------:R-:W-:Y:S05]  /*9990*/  @P4 BRA `(.L_x_404) ;  /* 0x0000002c00d04947 */ /* 0x000fea0003800000 */
[----:B------:R-:W-:Y:S01]  /*99a0*/  ISETP.NE.AND P4, PT, R34, RZ, PT ;  /* 0x000000ff2200720c */ /* 0x000fe20003f85270 */
[-C--:B---3--:R-:W-:Y:S01]  /*99b0*/  IMAD.WIDE.U32 R140, R220, R138.reuse, R136 ;  /* 0x0000008adc8c7225 */ /* 0x088fe200078e0088 */
[----:B0-----:R-:W-:Y:S01]  /*99c0*/  SHF.R.S32.HI R92, RZ, 0x1f, R220 ;  /* 0x0000001fff5c7819 */ /* 0x001fe200000114dc */
[----:B------:R-:W-:Y:S04]  /*99d0*/  BSSY B2, `(.L_x_405) ;  /* 0x00000fc000027945 */ /* 0x000fe80003800000 */
[----:B------:R-:W-:-:S04]  /*99e0*/  IMAD R172, R92, R138, RZ ;  /* 0x0000008a5cac7224 */ /* 0x000fc800078e02ff */
[----:B------:R-:W-:-:S04]  /*99f0*/  IMAD R172, R220, R139, R172 ;  /* 0x0000008bdcac7224 */ /* 0x000fc800078e02ac */
[----:B------:R-:W-:Y:S01]  /*9a00*/  IMAD.IADD R172, R172, 0x1, R141 ;  /* 0x00000001acac7824 */ /* 0x000fe200078e028d */
[----:B------:R-:W-:Y:S06]  /*9a10*/  @!P4 BRA `(.L_x_406) ;  /* 0x0000000c00dcc947 */ /* 0x000fec0003800000 */
[----:B------:R-:W-:Y:S01]  /*9a20*/  SEL R92, R121, R162, !P0 ;  /* 0x000000a2795c7207 */ /* 0x000fe20004000000 */
[----:B------:R-:W-:Y:S01]  /*9a30*/  BSSY B3, `(.L_x_407) ;  /* 0x00000e9000037945 */ /* 0x000fe20003800000 */
[----:B------:R-:W-:Y:S02]  /*9a40*/  ISETP.GE.AND P4, PT, R18, R133, PT ;  /* 0x000000851200720c */ /* 0x000fe40003f86270 */
[----:B------:R-:W-:-:S04]  /*9a50*/  SHF.R.S32.HI R93, RZ, 0x1f, R92 ;  /* 0x0000001fff5d7819 */ /* 0x000fc8000001145c */
[----:B------:R-:W-:-:S04]  /*9a60*/  LEA.HI R93, R93, R92, RZ, 0x5 ;  /* 0x0000005c5d5d7211 */ /* 0x000fc800078f28ff */
[----:B------:R-:W-:-:S04]  /*9a70*/  LEA.HI.SX32 R181, R93, R120, 0x1b ;  /* 0x000000785db57211 */ /* 0x000fc800078fdaff */
[----:B------:R-:W-:-:S04]  /*9a80*/  SHF.R.S32.HI R93, RZ, 0x1f, R181 ;  /* 0x0000001fff5d7819 */ /* 0x000fc800000114b5 */
[----:B------:R-:W-:Y:S01]  /*9a90*/  LEA.HI R93, R93, R181, RZ, 0x2 ;  /* 0x000000b55d5d7211 */ /* 0x000fe200078f10ff */
[----:B------:R-:W-:-:S03]  /*9aa0*/  IMAD.SHL.U32 R181, R181, 0x10, RZ ;  /* 0x00000010b5b57824 */ /* 0x000fc600078e00ff */
[----:B------:R-:W-:Y:S02]  /*9ab0*/  SHF.R.S32.HI R93, RZ, 0x2, R93 ;  /* 0x00000002ff5d7819 */ /* 0x000fe4000001145d */
[----:B------:R-:W-:-:S03]  /*9ac0*/  LOP3.LUT R92, R227, 0x30, R181, 0xf8, !PT ;  /* 0x00000030e35c7812 */ /* 0x000fc600078ef8b5 */
[----:B------:R-:W-:Y:S01]  /*9ad0*/  IMAD R93, R93, 0x2800, R229 ;  /* 0x000028005d5d7824 */ /* 0x000fe200078e02e5 */
[----:B------:R-:W-:-:S04]  /*9ae0*/  LOP3.LUT R92, R92, R228, RZ, 0x3c, !PT ;  /* 0x000000e45c5c7212 */ /* 0x000fc800078e3cff */
[----:B------:R-:W-:-:S05]  /*9af0*/  IADD3 R92, R93, R92, RZ ;  /* 0x0000005c5d5c7210 */ /* 0x000fca0007ffe0ff */
[C---:B------:R-:W-:Y:S02]  /*9b00*/  IMAD R96, R17.reuse, 0x7800, R92 ;  /* 0x0000780011607824 */ /* 0x040fe400078e025c */
[----:B------:R-:W-:Y:S02]  /*9b10*/  IMAD R92, R17, 0x7800, R145 ;  /* 0x00007800115c7824 */ /* 0x000fe400078e0291 */
[C---:B------:R-:W-:Y:S02]  /*9b20*/  IMAD.IADD R96, R16.reuse, 0x1, R96 ;  /* 0x0000000110607824 */ /* 0x040fe400078e0260 */
[----:B------:R-:W-:-:S04]  /*9b30*/  IMAD.IADD R92, R16, 0x1, R92 ;  /* 0x00000001105c7824 */ /* 0x000fc800078e025c */
[----:B------:R-:W0:Y:S04]  /*9b40*/  LDS.128 R96, [R96+0x24200] ;  /* 0x0242000060607984 */ /* 0x000e280000000c00 */
[----:B------:R-:W1:Y:S01]  /*9b50*/  LDS.128 R92, [R92+0x24200] ;  /* 0x024200005c5c7984 */ /* 0x000e620000000c00 */
[----:B------:R-:W-:Y:S05]  /*9b60*/  @P4 BRA `(.L_x_408) ;  /* 0x0000000c00544947 */ /* 0x000fea0003800000 */
[--C-:B------:R-:W-:Y:S02]  /*9b70*/  SHF.R.U32.HI R58, RZ, 0x8, R57.reuse ;  /* 0x00000008ff3a7819 */ /* 0x100fe40000011639 */
[----:B------:R-:W-:Y:S02]  /*9b80*/  SHF.R.U32.HI R44, RZ, 0x10, R57 ;  /* 0x00000010ff2c7819 */ /* 0x000fe40000011639 */
[----:B------:R-:W-:Y:S01]  /*9b90*/  LOP3.LUT R56, R57, 0xff0000ff, RZ, 0xc0, !PT ;  /* 0xff0000ff39387812 */ /* 0x000fe200078ec0ff */
[----:B------:R-:W-:Y:S01]  /*9ba0*/  IMAD.SHL.U32 R185, R58, 0x100, RZ ;  /* 0x000001003ab97824 */ /* 0x000fe200078e00ff */
[--C-:B------:R-:W-:Y:S02]  /*9bb0*/  SHF.R.U32.HI R57, RZ, 0x8, R59.reuse ;  /* 0x00000008ff397819 */ /* 0x100fe4000001163b */
[----:B------:R-:W-:Y:S02]  /*9bc0*/  SHF.R.U32.HI R46, RZ, 0x10, R59 ;  /* 0x00000010ff2e7819 */ /* 0x000fe4000001163b */
[----:B------:R-:W-:Y:S01]  /*9bd0*/  LOP3.LUT R183, R59, 0xff0000ff, RZ, 0xc0, !PT ;  /* 0xff0000ff3bb77812 */ /* 0x000fe200078ec0ff */
[----:B------:R-:W-:Y:S01]  /*9be0*/  IMAD.SHL.U32 R57, R57, 0x100, RZ ;  /* 0x0000010039397824 */ /* 0x000fe200078e00ff */
[--C-:B------:R-:W-:Y:S01]  /*9bf0*/  SHF.R.U32.HI R59, RZ, 0x8, R45.reuse ;  /* 0x00000008ff3b7819 */ /* 0x100fe2000001162d */
[----:B------:R-:W-:Y:S01]  /*9c00*/  IMAD.U32 R46, R46, 0x10000, RZ ;  /* 0x000100002e2e7824 */ /* 0x000fe200078e00ff */
[----:B------:R-:W-:-:S02]  /*9c10*/  SHF.R.U32.HI R182, RZ, 0x10, R45 ;  /* 0x00000010ffb67819 */ /* 0x000fc4000001162d */
[----:B------:R-:W-:Y:S01]  /*9c20*/  LOP3.LUT R56, R56, 0xff00, R185, 0xf8, !PT ;  /* 0x0000ff0038387812 */ /* 0x000fe200078ef8b9 */
[----:B------:R-:W-:Y:S01]  /*9c30*/  IMAD.SHL.U32 R185, R59, 0x100, RZ ;  /* 0x000001003bb97824 */ /* 0x000fe200078e00ff */
[----:B------:R-:W-:Y:S02]  /*9c40*/  LOP3.LUT R184, R45, 0xff0000ff, RZ, 0xc0, !PT ;  /* 0xff0000ff2db87812 */ /* 0x000fe400078ec0ff */
[----:B------:R-:W-:Y:S01]  /*9c50*/  LOP3.LUT R59, R183, 0xff00, R57, 0xf8, !PT ;  /* 0x0000ff00b73b7812 */ /* 0x000fe200078ef839 */
[----:B------:R-:W-:Y:S01]  /*9c60*/  IMAD.U32 R57, R182, 0x10000, RZ ;  /* 0x00010000b6397824 */ /* 0x000fe200078e00ff */
[----:B------:R-:W-:Y:S02]  /*9c70*/  SHF.L.U32 R44, R44, 0x10, RZ ;  /* 0x000000102c2c7819 */ /* 0x000fe400000006ff */
[----:B------:R-:W-:Y:S02]  /*9c80*/  LOP3.LUT R184, R184, 0xff00, R185, 0xf8, !PT ;  /* 0x0000ff00b8b87812 */ /* 0x000fe400078ef8b9 */
[----:B------:R-:W-:-:S02]  /*9c90*/  LOP3.LUT R182, R56, 0xff0000, R44, 0xf8, !PT ;  /* 0x00ff000038b67812 */ /* 0x000fc400078ef82c */
[----:B------:R-:W-:Y:S02]  /*9ca0*/  LOP3.LUT R44, R184, 0xff0000, R57, 0xf8, !PT ;  /* 0x00ff0000b82c7812 */ /* 0x000fe400078ef839 */
[----:B0-----:R-:W-:Y:S02]  /*9cb0*/  F2FP.F16.E4M3.UNPACK_B R183, R97 ;  /* 0x00000061ffb7723e */ /* 0x001fe400020006ff */
[----:B------:R-:W-:Y:S02]  /*9cc0*/  F2FP.F16.E4M3.UNPACK_B R185, R44 ;  /* 0x0000002cffb9723e */ /* 0x000fe400020006ff */
[----:B-1----:R-:W-:Y:S01]  /*9cd0*/  F2FP.F16.E4M3.UNPACK_B R56, R93 ;  /* 0x0000005dff38723e */ /* 0x002fe200020006ff */
[----:B------:R-:W-:Y:S01]  /*9ce0*/  HADD2.F32 R57, -RZ, R183.H0_H0 ;  /* 0x200000b7ff397230 */ /* 0x000fe20000004100 */
[-C--:B------:R-:W-:Y:S01]  /*9cf0*/  F2FP.F16.E4M3.UNPACK_B R186, R182.reuse ;  /* 0x000000b6ffba723e */ /* 0x080fe200020006ff */
[----:B------:R-:W-:Y:S01]  /*9d00*/  HADD2.F32 R188, -RZ, R185.H0_H0 ;  /* 0x200000b9ffbc7230 */ /* 0x000fe20000004100 */
[----:B------:R-:W-:Y:S01]  /*9d10*/  F2FP.F16.E4M3.UNPACK_B R97, R97.H1 ;  /* 0x00000061ff61723e */ /* 0x000fe200030006ff */
[----:B------:R-:W-:Y:S01]  /*9d20*/  HADD2.F32 R184, -RZ, R56.H0_H0 ;  /* 0x20000038ffb87230 */ /* 0x000fe20000004100 */
[----:B------:R-:W-:Y:S01]  /*9d30*/  F2FP.F16.E4M3.UNPACK_B R182, R182.H1 ;  /* 0x000000b6ffb6723e */ /* 0x000fe200030006ff */
[----:B------:R-:W-:-:S02]  /*9d40*/  HADD2.F32 R187, -RZ, R186.H0_H0 ;  /* 0x200000baffbb7230 */ /* 0x000fc40000004100 */
[CC--:B------:R-:W-:Y:S01]  /*9d50*/  FMUL.FTZ R189, R57.reuse, R188.reuse ;  /* 0x000000bc39bd7220 */ /* 0x0c0fe20000410000 */
[----:B------:R-:W-:Y:S02]  /*9d60*/  HADD2.F32 R185, -RZ, R185.H1_H1 ;  /* 0x300000b9ffb97230 */ /* 0x000fe40000004100 */
[C---:B------:R-:W-:Y:S01]  /*9d70*/  FMUL.FTZ R188, R184.reuse, R188 ;  /* 0x000000bcb8bc7220 */ /* 0x040fe20000410000 */
[----:B------:R-:W-:Y:S02]  /*9d80*/  HADD2.F32 R56, -RZ, R56.H1_H1 ;  /* 0x30000038ff387230 */ /* 0x000fe40000004100 */
[-C--:B------:R-:W-:Y:S01]  /*9d90*/  FFMA.FTZ R184, R184, R187.reuse, -R189 ;  /* 0x000000bbb8b87223 */ /* 0x080fe200000108bd */
[----:B------:R-:W-:Y:S02]  /*9da0*/  HADD2.F32 R186, -RZ, R186.H1_H1 ;  /* 0x300000baffba7230 */ /* 0x000fe40000004100 */
[----:B------:R-:W-:Y:S01]  /*9db0*/  FFMA.FTZ R57, R57, R187, R188 ;  /* 0x000000bb39397223 */ /* 0x000fe200000100bc */
[----:B------:R-:W-:Y:S01]  /*9dc0*/  HADD2.F32 R187, -RZ, R183.H1_H1 ;  /* 0x300000b7ffbb7230 */ /* 0x000fe20000004100 */
[----:B------:R-:W-:-:S02]  /*9dd0*/  SHF.R.U32.HI R58, RZ, 0x8, R47 ;  /* 0x00000008ff3a7819 */ /* 0x000fc4000001162f */
[----:B------:R-:W-:Y:S02]  /*9de0*/  SHF.R.U32.HI R45, RZ, 0x10, R47 ;  /* 0x00000010ff2d7819 */ /* 0x000fe4000001162f */
[-C--:B------:R-:W-:Y:S01]  /*9df0*/  FMUL.FTZ R183, R187, R185.reuse ;  /* 0x000000b9bbb77220 */ /* 0x080fe20000410000 */
[----:B------:R-:W-:Y:S01]  /*9e00*/  FMUL.FTZ R185, R56, R185 ;  /* 0x000000b938b97220 */ /* 0x000fe20000410000 */
[----:B------:R-:W-:Y:S01]  /*9e10*/  IMAD.SHL.U32 R58, R58, 0x100, RZ ;  /* 0x000001003a3a7824 */ /* 0x000fe200078e00ff */
[----:B------:R-:W-:Y:S01]  /*9e20*/  LOP3.LUT R47, R47, 0xff0000ff, RZ, 0xc0, !PT ;  /* 0xff0000ff2f2f7812 */ /* 0x000fe200078ec0ff */
[-C--:B------:R-:W-:Y:S01]  /*9e30*/  FFMA.FTZ R183, R56, R186.reuse, -R183 ;  /* 0x000000ba38b77223 */ /* 0x080fe200000108b7 */
[----:B------:R-:W-:Y:S01]  /*9e40*/  FFMA.FTZ R56, R187, R186, R185 ;  /* 0x000000babb387223 */ /* 0x000fe200000100b9 */
[----:B------:R-:W-:Y:S01]  /*9e50*/  F2FP.F16.E4M3.UNPACK_B R185, R44.H1 ;  /* 0x0000002cffb9723e */ /* 0x000fe200030006ff */
[----:B------:R-:W-:Y:S01]  /*9e60*/  HADD2.F32 R44, -RZ, R97.H0_H0 ;  /* 0x20000061ff2c7230 */ /* 0x000fe20000004100 */
[----:B------:R-:W-:Y:S01]  /*9e70*/  F2FP.F16.E4M3.UNPACK_B R186, R93.H1 ;  /* 0x0000005dffba723e */ /* 0x000fe200030006ff */
[----:B------:R-:W-:Y:S01]  /*9e80*/  HADD2.F32 R187, -RZ, R182.H0_H0 ;  /* 0x200000b6ffbb7230 */ /* 0x000fe20000004100 */
[----:B------:R-:W-:Y:S01]  /*9e90*/  LOP3.LUT R47, R47, 0xff00, R58, 0xf8, !PT ;  /* 0x0000ff002f2f7812 */ /* 0x000fe200078ef83a */
[----:B------:R-:W-:Y:S01]  /*9ea0*/  HADD2.F32 R188, -RZ, R185.H0_H0 ;  /* 0x200000b9ffbc7230 */ /* 0x000fe20000004100 */
[----:B------:R-:W-:Y:S01]  /*9eb0*/  F2FP.F16.E4M3.UNPACK_B R58, R95 ;  /* 0x0000005fff3a723e */ /* 0x000fe200020006ff */
[----:B------:R-:W-:-:S02]  /*9ec0*/  HADD2.F32 R93, -RZ, R186.H0_H0 ;  /* 0x200000baff5d7230 */ /* 0x000fc40000004100 */
[----:B------:R-:W-:Y:S02]  /*9ed0*/  HADD2.F32 R97, -RZ, R97.H1_H1 ;  /* 0x30000061ff617230 */ /* 0x000fe40000004100 */
[CC--:B------:R-:W-:Y:S01]  /*9ee0*/  FMUL.FTZ R189, R44.reuse, R188.reuse ;  /* 0x000000bc2cbd7220 */ /* 0x0c0fe20000410000 */
[----:B------:R-:W-:Y:S02]  /*9ef0*/  HADD2.F32 R185, -RZ, R185.H1_H1 ;  /* 0x300000b9ffb97230 */ /* 0x000fe40000004100 */
[C---:B------:R-:W-:Y:S01]  /*9f00*/  FMUL.FTZ R188, R93.reuse, R188 ;  /* 0x000000bc5dbc7220 */ /* 0x040fe20000410000 */
[----:B------:R-:W-:Y:S02]  /*9f10*/  HADD2.F32 R186, -RZ, R186.H1_H1 ;  /* 0x300000baffba7230 */ /* 0x000fe40000004100 */
[-C--:B------:R-:W-:Y:S01]  /*9f20*/  FFMA.FTZ R93, R93, R187.reuse, -R189 ;  /* 0x000000bb5d5d7223 */ /* 0x080fe200000108bd */
[----:B------:R-:W-:Y:S02]  /*9f30*/  HADD2.F32 R182, -RZ, R182.H1_H1 ;  /* 0x300000b6ffb67230 */ /* 0x000fe40000004100 */
[----:B------:R-:W-:Y:S01]  /*9f40*/  FFMA.FTZ R44, R44, R187, R188 ;  /* 0x000000bb2c2c7223 */ /* 0x000fe200000100bc */
[-C--:B------:R-:W-:Y:S01]  /*9f50*/  FMUL.FTZ R187, R97, R185.reuse ;  /* 0x000000b961bb7220 */ /* 0x080fe20000410000 */
[----:B------:R-:W-:Y:S01]  /*9f60*/  FMUL.FTZ R188, R186, R185 ;  /* 0x000000b9babc7220 */ /* 0x000fe20000410000 */
[----:B------:R-:W-:-:S02]  /*9f70*/  IMAD.U32 R45, R45, 0x10000, RZ ;  /* 0x000100002d2d7824 */ /* 0x000fc400078e00ff */
[-C--:B------:R-:W-:Y:S01]  /*9f80*/  FFMA.FTZ R185, R186, R182.reuse, -R187 ;  /* 0x000000b6bab97223 */ /* 0x080fe200000108bb */
[----:B------:R-:W-:Y:S01]  /*9f90*/  FFMA.FTZ R182, R97, R182, R188 ;  /* 0x000000b661b67223 */ /* 0x000fe200000100bc */
[----:B------:R-:W-:Y:S01]  /*9fa0*/  LOP3.LUT R97, R59, 0xff0000, R46, 0xf8, !PT ;  /* 0x00ff00003b617812 */ /* 0x000fe200078ef82e */
[----:B------:R-:W-:Y:S01]  /*9fb0*/  IMAD.MOV.U32 R46, RZ, RZ, R99 ;  /* 0x000000ffff2e7224 */ /* 0x000fe200078e0063 */
[----:B------:R-:W-:Y:S01]  /*9fc0*/  LOP3.LUT R45, R47, 0xff0000, R45, 0xf8, !PT ;  /* 0x00ff00002f2d7812 */ /* 0x000fe200078ef82d */
[----:B------:R-:W-:Y:S01]  /*9fd0*/  HADD2.F32 R189, -RZ, R58.H0_H0 ;  /* 0x2000003affbd7230 */ /* 0x000fe20000004100 */
[----:B------:R-:W-:Y:S02]  /*9fe0*/  F2FP.F16.E4M3.UNPACK_B R186, R97 ;  /* 0x00000061ffba723e */ /* 0x000fe400020006ff */
[-C--:B------:R-:W-:Y:S02]  /*9ff0*/  F2FP.F16.E4M3.UNPACK_B R47, R46.reuse ;  /* 0x0000002eff2f723e */ /* 0x080fe400020006ff */
[-C--:B------:R-:W-:Y:S01]  /*a000*/  F2FP.F16.E4M3.UNPACK_B R99, R45.reuse ;  /* 0x0000002dff63723e */ /* 0x080fe200020006ff */
[----:B------:R-:W-:Y:S01]  /*a010*/  HADD2.F32 R188, -RZ, R186.H0_H0 ;  /* 0x200000baffbc7230 */ /* 0x000fe20000004100 */
[----:B------:R-:W-:Y:S01]  /*a020*/  F2FP.F16.E4M3.UNPACK_B R46, R46.H1 ;  /* 0x0000002eff2e723e */ /* 0x000fe200030006ff */
[----:B------:R-:W-:Y:S01]  /*a030*/  HADD2.F32 R187, -RZ, R47.H0_H0 ;  /* 0x2000002fffbb7230 */ /* 0x000fe20000004100 */
[----:B------:R-:W-:Y:S01]  /*a040*/  F2FP.F16.E4M3.UNPACK_B R45, R45.H1 ;  /* 0x0000002dff2d723e */ /* 0x000fe200030006ff */
[----:B------:R-:W-:Y:S01]  /*a050*/  HADD2.F32 R59, -RZ, R99.H0_H0 ;  /* 0x20000063ff3b7230 */ /* 0x000fe20000004100 */
[----:B------:R-:W-:Y:S01]  /*a060*/  F2FP.F16.E4M3.UNPACK_B R97, R97.H1 ;  /* 0x00000061ff61723e */ /* 0x000fe200030006ff */
[----:B------:R-:W-:Y:S01]  /*a070*/  HADD2.F32 R47, -RZ, R47.H1_H1 ;  /* 0x3000002fff2f7230 */ /* 0x000fe20000004100 */
[----:B------:R-:W-:Y:S01]  /*a080*/  F2FP.SATFINITE.E4M3.F32.PACK_AB_MERGE_C R93, R185, R93, RZ ;  /* 0x0000005db95d723e */ /* 0x000fe200048070ff */
[----:B------:R-:W-:-:S02]  /*a090*/  HADD2.F32 R99, -RZ, R99.H1_H1 ;  /* 0x30000063ff637230 */ /* 0x000fc40000004100 */
[-C--:B------:R-:W-:Y:S01]  /*a0a0*/  FMUL.FTZ R190, R187, R59.reuse ;  /* 0x0000003bbbbe7220 */ /* 0x080fe20000410000 */
[----:B------:R-:W-:Y:S01]  /*a0b0*/  FMUL.FTZ R59, R189, R59 ;  /* 0x0000003bbd3b7220 */ /* 0x000fe20000410000 */
[----:B------:R-:W-:Y:S01]  /*a0c0*/  HADD2.F32 R186, -RZ, R186.H1_H1 ;  /* 0x300000baffba7230 */ /* 0x000fe20000004100 */
[----:B------:R-:W-:Y:S01]  /*a0d0*/  F2FP.SATFINITE.E4M3.F32.PACK_AB_MERGE_C R183, R183, R184, R93 ;  /* 0x000000b8b7b7723e */ /* 0x000fe2000480705d */
[-C--:B------:R-:W-:Y:S01]  /*a0e0*/  FFMA.FTZ R190, R189, R188.reuse, -R190 ;  /* 0x000000bcbdbe7223 */ /* 0x080fe200000108be */
[----:B------:R-:W-:Y:S01]  /*a0f0*/  FFMA.FTZ R187, R187, R188, R59 ;  /* 0x000000bcbbbb7223 */ /* 0x000fe2000001003b */
[----:B------:R-:W-:Y:S02]  /*a100*/  HADD2.F32 R59, -RZ, R58.H1_H1 ;  /* 0x3000003aff3b7230 */ /* 0x000fe40000004100 */
[----:B------:R-:W-:Y:S01]  /*a110*/  FMUL.FTZ R58, R47, R99 ;  /* 0x000000632f3a7220 */ /* 0x000fe20000410000 */
[--C-:B------:R-:W-:Y:S01]  /*a120*/  HADD2.F32 R188, -RZ, R45.reuse.H0_H0 ;  /* 0x2000002dffbc7230 */ /* 0x100fe20000004100 */
[----:B------:R-:W-:Y:S01]  /*a130*/  F2FP.F16.E4M3.UNPACK_B R93, R96.H1 ;  /* 0x00000060ff5d723e */ /* 0x000fe200030006ff */
[----:B------:R-:W-:-:S02]  /*a140*/  HADD2.F32 R45, -RZ, R45.H1_H1 ;  /* 0x3000002dff2d7230 */ /* 0x000fc40000004100 */
[C---:B------:R-:W-:Y:S01]  /*a150*/  FFMA.FTZ R58, R59.reuse, R186, -R58 ;  /* 0x000000ba3b3a7223 */ /* 0x040fe2000001083a */
[----:B------:R-:W-:Y:S01]  /*a160*/  FMUL.FTZ R59, R59, R99 ;  /* 0x000000633b3b7220 */ /* 0x000fe20000410000 */
[--C-:B------:R-:W-:Y:S01]  /*a170*/  HADD2.F32 R99, -RZ, R97.reuse.H0_H0 ;  /* 0x20000061ff637230 */ /* 0x100fe20000004100 */
[----:B------:R-:W-:Y:S01]  /*a180*/  F2FP.SATFINITE.E4M3.F32.PACK_AB_MERGE_C R44, R182, R44, RZ ;  /* 0x0000002cb62c723e */ /* 0x000fe200048070ff */
[----:B------:R-:W-:Y:S02]  /*a190*/  HADD2.F32 R97, -RZ, R97.H1_H1 ;  /* 0x30000061ff617230 */ /* 0x000fe40000004100 */
[----:B------:R-:W-:Y:S01]  /*a1a0*/  FFMA.FTZ R47, R47, R186, R59 ;  /* 0x000000ba2f2f7223 */ /* 0x000fe2000001003b */
[----:B------:R-:W-:Y:S01]  /*a1b0*/  F2FP.F16.E4M3.UNPACK_B R59, R95.H1 ;  /* 0x0000005fff3b723e */ /* 0x000fe200030006ff */
[--C-:B------:R-:W-:Y:S01]  /*a1c0*/  HADD2.F32 R95, -RZ, R46.reuse.H0_H0 ;  /* 0x2000002eff5f7230 */ /* 0x100fe20000004100 */
[----:B------:R-:W-:Y:S01]  /*a1d0*/  F2FP.F16.E4M3.UNPACK_B R96, R96 ;  /* 0x00000060ff60723e */ /* 0x000fe200020006ff */
[----:B------:R-:W-:Y:S01]  /*a1e0*/  HADD2.F32 R46, -RZ, R46.H1_H1 ;  /* 0x3000002eff2e7230 */ /* 0x000fe20000004100 */
[----:B------:R-:W-:Y:S01]  /*a1f0*/  F2FP.SATFINITE.E4M3.F32.PACK_AB_MERGE_C R44, R56, R57, R44 ;  /* 0x00000039382c723e */ /* 0x000fe2000480702c */
[----:B------:R-:W-:-:S02]  /*a200*/  HADD2.F32 R186, -RZ, R59.H0_H0 ;  /* 0x2000003bffba7230 */ /* 0x000fc40000004100 */
[----:B------:R-:W-:Y:S01]  /*a210*/  FMUL.FTZ R189, R95, R188 ;  /* 0x000000bc5fbd7220 */ /* 0x000fe20000410000 */
[----:B------:R-:W-:-:S03]  /*a220*/  HADD2.F32 R59, -RZ, R59.H1_H1 ;  /* 0x3000003bff3b7230 */ /* 0x000fc60000004100 */
[C---:B------:R-:W-:Y:S01]  /*a230*/  FFMA.FTZ R189, R186.reuse, R99, -R189 ;  /* 0x00000063babd7223 */ /* 0x040fe200000108bd */
[----:B------:R-:W-:-:S04]  /*a240*/  FMUL.FTZ R186, R186, R188 ;  /* 0x000000bcbaba7220 */ /* 0x000fc80000410000 */
[----:B------:R-:W-:Y:S01]  /*a250*/  FFMA.FTZ R186, R95, R99, R186 ;  /* 0x000000635fba7223 */ /* 0x000fe200000100ba */
[CC--:B------:R-:W-:Y:S01]  /*a260*/  FMUL.FTZ R95, R46.reuse, R45.reuse ;  /* 0x0000002d2e5f7220 */ /* 0x0c0fe20000410000 */
[C---:B------:R-:W-:Y:S01]  /*a270*/  FMUL.FTZ R45, R59.reuse, R45 ;  /* 0x0000002d3b2d7220 */ /* 0x040fe20000410000 */
[----:B------:R-:W-:Y:S02]  /*a280*/  F2FP.F16.E4M3.UNPACK_B R99, R179.H1 ;  /* 0x000000b3ff63723e */ /* 0x000fe400030006ff */
[-C--:B------:R-:W-:Y:S01]  /*a290*/  FFMA.FTZ R95, R59, R97.reuse, -R95 ;  /* 0x000000613b5f7223 */ /* 0x080fe2000001085f */
[----:B------:R-:W-:Y:S01]  /*a2a0*/  FFMA.FTZ R46, R46, R97, R45 ;  /* 0x000000612e2e7223 */ /* 0x000fe2000001002d */
[----:B------:R-:W-:Y:S01]  /*a2b0*/  MOV R45, R92 ;  /* 0x0000005c002d7202 */ /* 0x000fe20000000f00 */
[----:B------:R-:W-:Y:S01]  /*a2c0*/  HADD2.F32 R97, -RZ, R93.H0_H0 ;  /* 0x2000005dff617230 */ /* 0x000fe20000004100 */
[----:B------:R-:W-:Y:S01]  /*a2d0*/  F2FP.F16.E4M3.UNPACK_B R59, R177.H1 ;  /* 0x000000b1ff3b723e */ /* 0x000fe200030006ff */
[----:B------:R-:W-:Y:S01]  /*a2e0*/  HADD2.F32 R184, -RZ, R99.H0_H0 ;  /* 0x20000063ffb87230 */ /* 0x000fe20000004100 */
[----:B------:R-:W-:Y:S01]  /*a2f0*/  F2FP.F16.E4M3.UNPACK_B R92, R45.H1 ;  /* 0x0000002dff5c723e */ /* 0x000fe200030006ff */
[----:B------:R-:W-:Y:S01]  /*a300*/  HADD2.F32 R93, -RZ, R93.H1_H1 ;  /* 0x3000005dff5d7230 */ /* 0x000fe20000004100 */
[----:B------:R-:W-:Y:S01]  /*a310*/  F2FP.F16.E4M3.UNPACK_B R177, R177 ;  /* 0x000000b1ffb1723e */ /* 0x000fe200020006ff */
[--C-:B------:R-:W-:Y:S01]  /*a320*/  HADD2.F32 R188, -RZ, R59.reuse.H0_H0 ;  /* 0x2000003bffbc7230 */ /* 0x100fe20000004100 */
[----:B------:R-:W-:Y:S01]  /*a330*/  F2FP.F16.E4M3.UNPACK_B R45, R45 ;  /* 0x0000002dff2d723e */ /* 0x000fe200020006ff */
[----:B------:R-:W-:Y:S01]  /*a340*/  HADD2.F32 R182, -RZ, R92.H0_H0 ;  /* 0x2000005cffb67230 */ /* 0x000fe20000004100 */
[----:B------:R-:W-:Y:S01]  /*a350*/  F2FP.F16.E4M3.UNPACK_B R179, R179 ;  /* 0x000000b3ffb3723e */ /* 0x000fe200020006ff */
[----:B------:R-:W-:-:S02]  /*a360*/  HADD2.F32 R59, -RZ, R59.H1_H1 ;  /* 0x3000003bff3b7230 */ /* 0x000fc40000004100 */
[-C--:B------:R-:W-:Y:S01]  /*a370*/  FMUL.FTZ R185, R97, R188.reuse ;  /* 0x000000bc61b97220 */ /* 0x080fe20000410000 */
[----:B------:R-:W-:Y:S02]  /*a380*/  HADD2.F32 R92, -RZ, R92.H1_H1 ;  /* 0x3000005cff5c7230 */ /* 0x000fe40000004100 */
[C---:B------:R-:W-:Y:S01]  /*a390*/  FMUL.FTZ R188, R182.reuse, R188 ;  /* 0x000000bcb6bc7220 */ /* 0x040fe20000410000 */
[----:B------:R-:W-:Y:S02]  /*a3a0*/  HADD2.F32 R99, -RZ, R99.H1_H1 ;  /* 0x30000063ff637230 */ /* 0x000fe40000004100 */
[-C--:B------:R-:W-:Y:S01]  /*a3b0*/  FFMA.FTZ R185, R182, R184.reuse, -R185 ;  /* 0x000000b8b6b97223 */ /* 0x080fe200000108b9 */
[----:B------:R-:W-:Y:S01]  /*a3c0*/  F2FP.SATFINITE.E4M3.F32.PACK_AB_MERGE_C R95, R95, R189, RZ ;  /* 0x000000bd5f5f723e */ /* 0x000fe200048070ff */
[----:B------:R-:W-:Y:S01]  /*a3d0*/  FFMA.FTZ R188, R97, R184, R188 ;  /* 0x000000b861bc7223 */ /* 0x000fe200000100bc */
[CC--:B------:R-:W-:Y:S01]  /*a3e0*/  FMUL.FTZ R97, R93.reuse, R59.reuse ;  /* 0x0000003b5d617220 */ /* 0x0c0fe20000410000 */
[----:B------:R-:W-:Y:S01]  /*a3f0*/  FMUL.FTZ R59, R92, R59 ;  /* 0x0000003b5c3b7220 */ /* 0x000fe20000410000 */
[----:B------:R-:W-:Y:S01]  /*a400*/  HADD2.F32 R184, -RZ, R177.H0_H0 ;  /* 0x200000b1ffb87230 */ /* 0x000fe20000004100 */
[----:B------:R-:W-:Y:S01]  /*a410*/  F2FP.SATFINITE.E4M3.F32.PACK_AB_MERGE_C R46, R46, R186, RZ ;  /* 0x000000ba2e2e723e */ /* 0x000fe200048070ff */
[-C--:B------:R-:W-:Y:S01]  /*a420*/  FFMA.FTZ R92, R92, R99.reuse, -R97 ;  /* 0x000000635c5c7223 */ /* 0x080fe20000010861 */
[----:B------:R-:W-:Y:S01]  /*a430*/  FFMA.FTZ R59, R93, R99, R59 ;  /* 0x000000635d3b7223 */ /* 0x000fe2000001003b */
[----:B------:R-:W-:Y:S01]  /*a440*/  HADD2.F32 R93, -RZ, R96.H0_H0 ;  /* 0x20000060ff5d7230 */ /* 0x000fe20000004100 */
[----:B------:R-:W-:Y:S01]  /*a450*/  F2FP.SATFINITE.E4M3.F32.PACK_AB_MERGE_C R46, R47, R187, R46 ;  /* 0x000000bb2f2e723e */ /* 0x000fe2000480702e */
[----:B------:R-:W-:Y:S01]  /*a460*/  HADD2.F32 R99, -RZ, R45.H0_H0 ;  /* 0x2000002dff637230 */ /* 0x000fe20000004100 */
[----:B------:R-:W-:Y:S01]  /*a470*/  F2FP.SATFINITE.E4M3.F32.PACK_AB_MERGE_C R92, R92, R185, RZ ;  /* 0x000000b95c5c723e */ /* 0x000fe200048070ff */
[----:B------:R-:W-:-:S02]  /*a480*/  HADD2.F32 R97, -RZ, R179.H0_H0 ;  /* 0x200000b3ff617230 */ /* 0x000fc40000004100 */
[-C--:B------:R-:W-:Y:S01]  /*a490*/  FMUL.FTZ R182, R93, R184.reuse ;  /* 0x000000b85db67220 */ /* 0x080fe20000410000 */
[----:B------:R-:W-:Y:S02]  /*a4a0*/  HADD2.F32 R177, -RZ, R177.H1_H1 ;  /* 0x300000b1ffb17230 */ /* 0x000fe40000004100 */
[C---:B------:R-:W-:Y:S01]  /*a4b0*/  FMUL.FTZ R184, R99.reuse, R184 ;  /* 0x000000b863b87220 */ /* 0x040fe20000410000 */
[----:B------:R-:W-:Y:S02]  /*a4c0*/  HADD2.F32 R96, -RZ, R96.H1_H1 ;  /* 0x30000060ff607230 */ /* 0x000fe40000004100 */
[-C--:B------:R-:W-:Y:S01]  /*a4d0*/  FFMA.FTZ R182, R99, R97.reuse, -R182 ;  /* 0x0000006163b67223 */ /* 0x080fe200000108b6 */
[----:B------:R-:W-:Y:S02]  /*a4e0*/  HADD2.F32 R45, -RZ, R45.H1_H1 ;  /* 0x3000002dff2d7230 */ /* 0x000fe40000004100 */
[----:B------:R-:W-:Y:S01]  /*a4f0*/  FFMA.FTZ R184, R93, R97, R184 ;  /* 0x000000615db87223 */ /* 0x000fe200000100b8 */
[----:B------:R-:W-:-:S02]  /*a500*/  HADD2.F32 R179, -RZ, R179.H1_H1 ;  /* 0x300000b3ffb37230 */ /* 0x000fc40000004100 */
[CC--:B------:R-:W-:Y:S01]  /*a510*/  FMUL.FTZ R93, R96.reuse, R177.reuse ;  /* 0x000000b1605d7220 */ /* 0x0c0fe20000410000 */
[-C--:B------:R-:W-:Y:S01]  /*a520*/  F2FP.F16.E4M3.UNPACK_B R99, R180.reuse.H1 ;  /* 0x000000b4ff63723e */ /* 0x080fe200030006ff */
[C---:B------:R-:W-:Y:S01]  /*a530*/  FMUL.FTZ R177, R45.reuse, R177 ;  /* 0x000000b12db17220 */ /* 0x040fe20000410000 */
[----:B------:R-:W-:Y:S01]  /*a540*/  F2FP.F16.E4M3.UNPACK_B R180, R180 ;  /* 0x000000b4ffb4723e */ /* 0x000fe200020006ff */
[-C--:B------:R-:W-:Y:S01]  /*a550*/  FFMA.FTZ R93, R45, R179.reuse, -R93 ;  /* 0x000000b32d5d7223 */ /* 0x080fe2000001085d */
[----:B------:R-:W-:Y:S01]  /*a560*/  F2FP.SATFINITE.E4M3.F32.PACK_AB_MERGE_C R59, R59, R188, RZ ;  /* 0x000000bc3b3b723e */ /* 0x000fe200048070ff */
[----:B------:R-:W-:Y:S01]  /*a570*/  FFMA.FTZ R45, R96, R179, R177 ;  /* 0x000000b3602d7223 */ /* 0x000fe200000100b1 */
[----:B------:R-:W-:Y:S01]  /*a580*/  F2FP.F16.E4M3.UNPACK_B R96, R98.H1 ;  /* 0x00000062ff60723e */ /* 0x000fe200030006ff */
[--C-:B------:R-:W-:Y:S01]  /*a590*/  HADD2.F32 R179, -RZ, R99.reuse.H0_H0 ;  /* 0x20000063ffb37230 */ /* 0x100fe20000004100 */
[----:B------:R-:W-:Y:S01]  /*a5a0*/  F2FP.SATFINITE.E4M3.F32.PACK_AB_MERGE_C R182, R93, R182, R92 ;  /* 0x000000b65db6723e */ /* 0x000fe2000480705c */
[----:B------:R-:W-:Y:S01]  /*a5b0*/  HADD2.F32 R99, -RZ, R99.H1_H1 ;  /* 0x30000063ff637230 */ /* 0x000fe20000004100 */
[----:B------:R-:W-:Y:S01]  /*a5c0*/  F2FP.F16.E4M3.UNPACK_B R92, R178.H1 ;  /* 0x000000b2ff5c723e */ /* 0x000fe200030006ff */
[--C-:B------:R-:W-:Y:S01]  /*a5d0*/  HADD2.F32 R97, -RZ, R96.reuse.H0_H0 ;  /* 0x20000060ff617230 */ /* 0x100fe20000004100 */
        /* <DEDUP_REMOVED lines=10> */
[----:B------:R-:W-:Y:S01]  /*a680*/  FMUL.FTZ R189, R177, R189 ;  /* 0x000000bdb1bd7220 */ /* 0x000fe20000410000 */
[----:B------:R-:W-:Y:S01]  /*a690*/  F2FP.SATFINITE.E4M3.F32.PACK_AB_MERGE_C R45, R45, R184, R59 ;  /* 0x000000b82d2d723e */ /* 0x000fe2000480703b */
[-C--:B------:R-:W-:Y:S01]  /*a6a0*/  FFMA.FTZ R185, R177, R179.reuse, -R185 ;  /* 0x000000b3b1b97223 */ /* 0x080fe200000108b9 */
[----:B------:R-:W-:Y:S01]  /*a6b0*/  F2FP.SATFINITE.E4M3.F32.PACK_AB_MERGE_C R95, R58, R190, R95 ;  /* 0x000000be3a5f723e */ /* 0x000fe2000480705f */
[----:B------:R-:W-:Y:S01]  /*a6c0*/  FFMA.FTZ R189, R97, R179, R189 ;  /* 0x000000b361bd7223 */ /* 0x000fe200000100bd */
[-C--:B------:R-:W-:Y:S01]  /*a6d0*/  FMUL.FTZ R97, R96, R92.reuse ;  /* 0x0000005c60617220 */ /* 0x080fe20000410000 */
[----:B------:R-:W-:Y:S01]  /*a6e0*/  FMUL.FTZ R92, R93, R92 ;  /* 0x0000005c5d5c7220 */ /* 0x000fe20000410000 */
[----:B------:R-:W-:-:S02]  /*a6f0*/  HADD2.F32 R179, -RZ, R178.H0_H0 ;  /* 0x200000b2ffb37230 */ /* 0x000fc40000004100 */
[-C--:B------:R-:W-:Y:S01]  /*a700*/  FFMA.FTZ R93, R93, R99.reuse, -R97 ;  /* 0x000000635d5d7223 */ /* 0x080fe20000010861 */
[----:B------:R-:W-:Y:S01]  /*a710*/  FFMA.FTZ R92, R96, R99, R92 ;  /* 0x00000063605c7223 */ /* 0x000fe2000001005c */
[----:B------:R-:W-:Y:S02]  /*a720*/  HADD2.F32 R96, -RZ, R98.H0_H0 ;  /* 0x20000062ff607230 */ /* 0x000fe40000004100 */
[----:B------:R-:W-:Y:S01]  /*a730*/  HADD2.F32 R99, -RZ, R94.H0_H0 ;  /* 0x2000005eff637230 */ /* 0x000fe20000004100 */
[----:B------:R-:W-:Y:S01]  /*a740*/  F2FP.SATFINITE.E4M3.F32.PACK_AB_MERGE_C R93, R93, R185, RZ ;  /* 0x000000b95d5d723e */ /* 0x000fe200048070ff */
[----:B------:R-:W-:Y:S02]  /*a750*/  HADD2.F32 R97, -RZ, R180.H0_H0 ;  /* 0x200000b4ff617230 */ /* 0x000fe40000004100 */
[-C--:B------:R-:W-:Y:S01]  /*a760*/  FMUL.FTZ R177, R96, R179.reuse ;  /* 0x000000b360b17220 */ /* 0x080fe20000410000 */
[----:B------:R-:W-:Y:S02]  /*a770*/  HADD2.F32 R178, -RZ, R178.H1_H1 ;  /* 0x300000b2ffb27230 */ /* 0x000fe40000004100 */
[----:B------:R-:W-:Y:S01]  /*a780*/  FMUL.FTZ R179, R99, R179 ;  /* 0x000000b363b37220 */ /* 0x000fe20000410000 */
[----:B------:R-:W-:-:S02]  /*a790*/  HADD2.F32 R98, -RZ, R98.H1_H1 ;  /* 0x30000062ff627230 */ /* 0x000fc40000004100 */
[-C--:B------:R-:W-:Y:S01]  /*a7a0*/  FFMA.FTZ R177, R99, R97.reuse, -R177 ;  /* 0x0000006163b17223 */ /* 0x080fe200000108b1 */
[----:B------:R-:W-:Y:S02]  /*a7b0*/  HADD2.F32 R94, -RZ, R94.H1_H1 ;  /* 0x3000005eff5e7230 */ /* 0x000fe40000004100 */
[----:B------:R-:W-:Y:S01]  /*a7c0*/  FFMA.FTZ R179, R96, R97, R179 ;  /* 0x0000006160b37223 */ /* 0x000fe200000100b3 */
[----:B------:R-:W-:Y:S02]  /*a7d0*/  HADD2.F32 R180, -RZ, R180.H1_H1 ;  /* 0x300000b4ffb47230 */ /* 0x000fe40000004100 */
[-C--:B------:R-:W-:Y:S01]  /*a7e0*/  FMUL.FTZ R96, R98, R178.reuse ;  /* 0x000000b262607220 */ /* 0x080fe20000410000 */
[----:B------:R-:W-:Y:S01]  /*a7f0*/  F2FP.SATFINITE.E4M3.F32.PACK_AB_MERGE_C R92, R92, R189, RZ ;  /* 0x000000bd5c5c723e */ /* 0x000fe200048070ff */
[C---:B------:R-:W-:Y:S01]  /*a800*/  FMUL.FTZ R178, R94.reuse, R178 ;  /* 0x000000b25eb27220 */ /* 0x040fe20000410000 */
[----:B------:R-:W-:Y:S02]  /*a810*/  IMAD.MOV.U32 R97, RZ, RZ, R44 ;  /* 0x000000ffff617224 */ /* 0x000fe400078e002c */
[----:B------:R-:W-:Y:S01]  /*a820*/  FFMA.FTZ R96, R94, R180, -R96 ;  /* 0x000000b45e607223 */ /* 0x000fe20000010860 */
[----:B------:R-:W-:-:S02]  /*a830*/  IMAD.MOV.U32 R99, RZ, RZ, R46 ;  /* 0x000000ffff637224 */ /* 0x000fc400078e002e */
[----:B------:R-:W-:Y:S02]  /*a840*/  FFMA.FTZ R178, R98, R180, R178 ;  /* 0x000000b462b27223 */ /* 0x000fe400000100b2 */
[----:B------:R-:W-:Y:S01]  /*a850*/  F2FP.SATFINITE.E4M3.F32.PACK_AB_MERGE_C R177, R96, R177, R93 ;  /* 0x000000b160b1723e */ /* 0x000fe2000480705d */
[----:B------:R-:W-:Y:S02]  /*a860*/  IMAD.MOV.U32 R93, RZ, RZ, R183 ;  /* 0x000000ffff5d7224 */ /* 0x000fe400078e00b7 */
[----:B------:R-:W-:Y:S01]  /*a870*/  F2FP.SATFINITE.E4M3.F32.PACK_AB_MERGE_C R178, R178, R179, R92 ;  /* 0x000000b3b2b2723e */ /* 0x000fe2000480705c */
[----:B------:R-:W-:Y:S02]  /*a880*/  IMAD.MOV.U32 R92, RZ, RZ, R182 ;  /* 0x000000ffff5c7224 */ /* 0x000fe400078e00b6 */
[----:B------:R-:W-:Y:S01]  /*a890*/  IMAD.MOV.U32 R96, RZ, RZ, R45 ;  /* 0x000000ffff607224 */ /* 0x000fe200078e002d */
[----:B------:R-:W-:Y:S01]  /*a8a0*/  MOV R98, R178 ;  /* 0x000000b200627202 */ /* 0x000fe20000000f00 */
[----:B------:R-:W-:-:S07]  /*a8b0*/  IMAD.MOV.U32 R94, RZ, RZ, R177 ;  /* 0x000000ffff5e7224 */ /* 0x000fce00078e00b1 */
.L_x_408:
[----:B------:R-:W-:Y:S05]  /*a8c0*/  BSYNC B3 ;  /* 0x0000000000037941 */ /* 0x000fea0003800000 */
.L_x_407:
[----:B------:R-:W-:-:S13]  /*a8d0*/  ISETP.GE.AND P4, PT, R181, R156, PT ;  /* 0x0000009cb500720c */ /* 0x000fda0003f86270 */
[--C-:B------:R-:W-:Y:S02]  /*a8e0*/  @!P4 SHF.R.S32.HI R47, RZ, 0x1f, R181.reuse ;  /* 0x0000001fff2fc819 */ /* 0x100fe400000114b5 */
[----:B------:R-:W-:-:S04]  /*a8f0*/  @!P4 IADD3 R46, P5, P6, R118, R140, R181 ;  /* 0x0000008c762ec210 */ /* 0x000fc80007ebe0b5 */
[----:B------:R-:W-:Y:S02]  /*a900*/  @!P4 IADD3.X R47, R4, R172, R47, P5, P6 ;  /* 0x000000ac042fc210 */ /* 0x000fe40002fec42f */
[----:B------:R-:W-:-:S04]  /*a910*/  IADD3 R44, P5, P6, R118, R140, R26 ;  /* 0x0000008c762c7210 */ /* 0x000fc80007ebe01a */
[----:B------:R-:W-:Y:S02]  /*a920*/  IADD3.X R45, R4, R172, R30, P5, P6 ;  /* 0x000000ac042d7210 */ /* 0x000fe40002fec41e */
[----:B------:R-:W-:-:S05]  /*a930*/  IADD3 R44, P5, R44, R124, RZ ;  /* 0x0000007c2c2c7210 */ /* 0x000fca0007fbe0ff */
[----:B------:R-:W-:Y:S01]  /*a940*/  IMAD.X R45, R45, 0x1, R125, P5 ;  /* 0x000000012d2d7824 */ /* 0x000fe200028e067d */
[----:B------:R-:W-:-:S04]  /*a950*/  @!P4 IADD3 R46, P5, R46, R124, RZ ;  /* 0x0000007c2e2ec210 */ /* 0x000fc80007fbe0ff */
[----:B-1----:R1:W-:Y:S01]  /*a960*/  STG.E.128 desc[UR54][R44.64], R92 ;  /* 0x0000005c2c007986 */ /* 0x0023e2000c101d36 */
[----:B------:R-:W-:-:S05]  /*a970*/  @!P4 IMAD.X R47, R47, 0x1, R125, P5 ;  /* 0x000000012f2fc824 */ /* 0x000fca00028e067d */
[----:B0-----:R1:W-:Y:S03]  /*a980*/  @!P4 STG.E.128 desc[UR54][R46.64], R96 ;  /* 0x000000602e00c986 */ /* 0x0013e6000c101d36 */
.L_x_406:
[----:B------:R-:W-:Y:S05]  /*a990*/  BSYNC B2 ;  /* 0x0000000000027941 */ /* 0x000fea0003800000 */
.L_x_405:
[----:B------:R-:W-:Y:S01]  /*a9a0*/  ISETP.NE.AND P4, PT, R35, RZ, PT ;  /* 0x000000ff2300720c */ /* 0x000fe20003f85270 */
[----:B------:R-:W-:-:S12]  /*a9b0*/  BSSY B2, `(.L_x_409) ;  /* 0x00000fb000027945 */ /* 0x000fd80003800000 */
[----:B------:R-:W-:Y:S05]  /*a9c0*/  @!P4 BRA `(.L_x_410) ;  /* 0x0000000c00e4c947 */ /* 0x000fea0003800000 */
[----:B-1----:R-:W-:Y:S01]  /*a9d0*/  SEL R44, R121, R162, !P1 ;  /* 0x000000a2792c7207 */ /* 0x002fe20004800000 */
        /* <DEDUP_REMOVED lines=11> */
[----:B------:R-:W-:-:S05]  /*aa90*/  LOP3.LUT R44, R44, R228, RZ, 0x3c, !PT ;  /* 0x000000e42c2c7212 */ /* 0x000fca00078e3cff */
[----:B------:R-:W-:-:S04]  /*aaa0*/  IMAD.IADD R44, R45, 0x1, R44 ;  /* 0x000000012d2c7824 */ /* 0x000fc800078e022c */
[C---:B------:R-:W-:Y:S02]  /*aab0*/  IMAD R56, R17.reuse, 0x7800, R44 ;  /* 0x0000780011387824 */ /* 0x040fe400078e022c */
[----:B------:R-:W-:Y:S02]  /*aac0*/  IMAD R44, R17, 0x7800, R144 ;  /* 0x00007800112c7824 */ /* 0x000fe400078e0290 */
[----:B------:R-:W-:-:S03]  /*aad0*/  IMAD.IADD R56, R16, 0x1, R56 ;  /* 0x0000000110387824 */ /* 0x000fc600078e0238 */
[----:B------:R-:W-:-:S03]  /*aae0*/  IADD3 R44, R16, R44, RZ ;  /* 0x0000002c102c7210 */ /* 0x000fc60007ffe0ff */
[----:B------:R-:W0:Y:S04]  /*aaf0*/  LDS.128 R56, [R56+0x24200] ;  /* 0x0242000038387984 */ /* 0x000e280000000c00 */
[----:B------:R-:W1:Y:S01]  /*ab00*/  LDS.128 R44, [R44+0x24200] ;  /* 0x024200002c2c7984 */ /* 0x000e620000000c00 */
[----:B------:R-:W-:Y:S05]  /*ab10*/  @P4 BRA `(.L_x_412) ;  /* 0x0000000c005c4947 */ /* 0x000fea0003800000 */
[----:B------:R-:W-:Y:S02]  /*ab20*/  SHF.R.U32.HI R50, RZ, 0x8, R61 ;  /* 0x00000008ff327819 */ /* 0x000fe4000001163d */
[--C-:B------:R-:W-:Y:S02]  /*ab30*/  SHF.R.U32.HI R94, RZ, 0x8, R63.reuse ;  /* 0x00000008ff5e7819 */ /* 0x100fe4000001163f */
[----:B------:R-:W-:Y:S01]  /*ab40*/  LOP3.LUT R93, R63, 0xff0000ff, RZ, 0xc0, !PT ;  /* 0xff0000ff3f5d7812 */ /* 0x000fe200078ec0ff */
[----:B------:R-:W-:Y:S01]  /*ab50*/  IMAD.SHL.U32 R97, R50, 0x100, RZ ;  /* 0x0000010032617824 */ /* 0x000fe200078e00ff */
[----:B------:R-:W-:Y:S01]  /*ab60*/  SHF.R.U32.HI R48, RZ, 0x10, R63 ;  /* 0x00000010ff307819 */ /* 0x000fe2000001163f */
[----:B------:R-:W-:Y:S01]  /*ab70*/  IMAD.SHL.U32 R94, R94, 0x100, RZ ;  /* 0x000001005e5e7824 */ /* 0x000fe200078e00ff */
[----:B------:R-:W-:Y:S02]  /*ab80*/  SHF.R.U32.HI R63, RZ, 0x8, R49 ;  /* 0x00000008ff3f7819 */ /* 0x000fe40000011631 */
[----:B------:R-:W-:Y:S01]  /*ab90*/  SHF.R.U32.HI R62, RZ, 0x10, R61 ;  /* 0x00000010ff3e7819 */ /* 0x000fe2000001163d */
[----:B------:R-:W-:Y:S01]  /*aba0*/  IMAD.U32 R48, R48, 0x10000, RZ ;  /* 0x0001000030307824 */ /* 0x000fe200078e00ff */
[----:B------:R-:W-:-:S02]  /*abb0*/  LOP3.LUT R60, R61, 0xff0000ff, RZ, 0xc0, !PT ;  /* 0xff0000ff3d3c7812 */ /* 0x000fc400078ec0ff */
[----:B------:R-:W-:Y:S01]  /*abc0*/  LOP3.LUT R95, R49, 0xff0000ff, RZ, 0xc0, !PT ;  /* 0xff0000ff315f7812 */ /* 0x000fe200078ec0ff */
[----:B------:R-:W-:Y:S01]  /*abd0*/  IMAD.U32 R62, R62, 0x10000, RZ ;  /* 0x000100003e3e7824 */ /* 0x000fe200078e00ff */
[----:B------:R-:W-:Y:S02]  /*abe0*/  SHF.R.U32.HI R96, RZ, 0x10, R49 ;  /* 0x00000010ff607819 */ /* 0x000fe40000011631 */
[--C-:B------:R-:W-:Y:S02]  /*abf0*/  SHF.R.U32.HI R49, RZ, 0x8, R51.reuse ;  /* 0x00000008ff317819 */ /* 0x100fe40000011633 */
[----:B------:R-:W-:Y:S02]  /*ac00*/  LOP3.LUT R50, R51, 0xff0000ff, RZ, 0xc0, !PT ;  /* 0xff0000ff33327812 */ /* 0x000fe400078ec0ff */
[----:B------:R-:W-:Y:S01]  /*ac10*/  SHF.R.U32.HI R61, RZ, 0x10, R51 ;  /* 0x00000010ff3d7819 */ /* 0x000fe20000011633 */
[----:B------:R-:W-:Y:S01]  /*ac20*/  IMAD.SHL.U32 R51, R63, 0x100, RZ ;  /* 0x000001003f337824 */ /* 0x000fe200078e00ff */
[----:B------:R-:W-:Y:S01]  /*ac30*/  LOP3.LUT R60, R60, 0xff00, R97, 0xf8, !PT ;  /* 0x0000ff003c3c7812 */ /* 0x000fe200078ef861 */
[----:B------:R-:W-:Y:S01]  /*ac40*/  IMAD.SHL.U32 R49, R49, 0x100, RZ ;  /* 0x0000010031317824 */ /* 0x000fe200078e00ff */
[----:B------:R-:W-:-:S02]  /*ac50*/  SHF.L.U32 R96, R96, 0x10, RZ ;  /* 0x0000001060607819 */ /* 0x000fc400000006ff */
[----:B------:R-:W-:Y:S02]  /*ac60*/  LOP3.LUT R51, R95, 0xff00, R51, 0xf8, !PT ;  /* 0x0000ff005f337812 */ /* 0x000fe400078ef833 */
[----:B------:R-:W-:Y:S01]  /*ac70*/  LOP3.LUT R95, R60, 0xff0000, R62, 0xf8, !PT ;  /* 0x00ff00003c5f7812 */ /* 0x000fe200078ef83e */
[----:B0-----:R-:W-:Y:S01]  /*ac80*/  IMAD.MOV.U32 R62, RZ, RZ, R57 ;  /* 0x000000ffff3e7224 */ /* 0x001fe200078e0039 */
[----:B------:R-:W-:Y:S02]  /*ac90*/  LOP3.LUT R60, R51, 0xff0000, R96, 0xf8, !PT ;  /* 0x00ff0000333c7812 */ /* 0x000fe400078ef860 */
[----:B------:R-:W-:Y:S02]  /*aca0*/  LOP3.LUT R63, R93, 0xff00, R94, 0xf8, !PT ;  /* 0x0000ff005d3f7812 */ /* 0x000fe400078ef85e */
[----:B------:R-:W-:Y:S02]  /*acb0*/  F2FP.F16.E4M3.UNPACK_B R93, R62 ;  /* 0x0000003eff5d723e */ /* 0x000fe400020006ff */
[----:B------:R-:W-:-:S02]  /*acc0*/  F2FP.F16.E4M3.UNPACK_B R96, R60 ;  /* 0x0000003cff60723e */ /* 0x000fc400020006ff */
[----:B-1----:R-:W-:Y:S01]  /*acd0*/  F2FP.F16.E4M3.UNPACK_B R51, R45 ;  /* 0x0000002dff33723e */ /* 0x002fe200020006ff */
[----:B------:R-:W-:Y:S01]  /*ace0*/  HADD2.F32 R57, -RZ, R93.H0_H0 ;  /* 0x2000005dff397230 */ /* 0x000fe20000004100 */
[-C--:B------:R-:W-:Y:S01]  /*acf0*/  F2FP.F16.E4M3.UNPACK_B R97, R95.reuse ;  /* 0x0000005fff61723e */ /* 0x080fe200020006ff */
[--C-:B------:R-:W-:Y:S01]  /*ad00*/  HADD2.F32 R99, -RZ, R96.reuse.H0_H0 ;  /* 0x20000060ff637230 */ /* 0x100fe20000004100 */
[----:B------:R-:W-:Y:S01]  /*ad10*/  F2FP.F16.E4M3.UNPACK_B R62, R62.H1 ;  /* 0x0000003eff3e723e */ /* 0x000fe200030006ff */
[----:B------:R-:W-:Y:S01]  /*ad20*/  HADD2.F32 R94, -RZ, R51.H0_H0 ;  /* 0x20000033ff5e7230 */ /* 0x000fe20000004100 */
[----:B------:R-:W-:Y:S01]  /*ad30*/  F2FP.F16.E4M3.UNPACK_B R95, R95.H1 ;  /* 0x0000005fff5f723e */ /* 0x000fe200030006ff */
[----:B------:R-:W-:Y:S02]  /*ad40*/  HADD2.F32 R98, -RZ, R97.H0_H0 ;  /* 0x20000061ff627230 */ /* 0x000fe40000004100 */
[----:B------:R-:W-:Y:S01]  /*ad50*/  FMUL.FTZ R177, R57, R99 ;  /* 0x0000006339b17220 */ /* 0x000fe20000410000 */
[----:B------:R-:W-:-:S02]  /*ad60*/  HADD2.F32 R96, -RZ, R96.H1_H1 ;  /* 0x30000060ff607230 */ /* 0x000fc40000004100 */
[C---:B------:R-:W-:Y:S01]  /*ad70*/  FMUL.FTZ R99, R94.reuse, R99 ;  /* 0x000000635e637220 */ /* 0x040fe20000410000 */
[----:B------:R-:W-:Y:S02]  /*ad80*/  HADD2.F32 R51, -RZ, R51.H1_H1 ;  /* 0x30000033ff337230 */ /* 0x000fe40000004100 */
[-C--:B------:R-:W-:Y:S01]  /*ad90*/  FFMA.FTZ R94, R94, R98.reuse, -R177 ;  /* 0x000000625e5e7223 */ /* 0x080fe200000108b1 */
[----:B------:R-:W-:Y:S02]  /*ada0*/  HADD2.F32 R97, -RZ, R97.H1_H1 ;  /* 0x30000061ff617230 */ /* 0x000fe40000004100 */
[----:B------:R-:W-:Y:S01]  /*adb0*/  FFMA.FTZ R57, R57, R98, R99 ;  /* 0x0000006239397223 */ /* 0x000fe20000010063 */
[----:B------:R-:W-:Y:S01]  /*adc0*/  HADD2.F32 R98, -RZ, R93.H1_H1 ;  /* 0x3000005dff627230 */ /* 0x000fe20000004100 */
[----:B------:R-:W-:Y:S01]  /*add0*/  LOP3.LUT R50, R50, 0xff00, R49, 0xf8, !PT ;  /* 0x0000ff0032327812 */ /* 0x000fe200078ef831 */
[----:B------:R-:W-:Y:S01]  /*ade0*/  IMAD.U32 R49, R61, 0x10000, RZ ;  /* 0x000100003d317824 */ /* 0x000fe200078e00ff */
[----:B------:R-:W-:-:S02]  /*adf0*/  LOP3.LUT R61, R63, 0xff0000, R48, 0xf8, !PT ;  /* 0x00ff00003f3d7812 */ /* 0x000fc400078ef830 */
[-C--:B------:R-:W-:Y:S01]  /*ae00*/  FMUL.FTZ R93, R98, R96.reuse ;  /* 0x00000060625d7220 */ /* 0x080fe20000410000 */
[C---:B------:R-:W-:Y:S01]  /*ae10*/  FMUL.FTZ R96, R51.reuse, R96 ;  /* 0x0000006033607220 */ /* 0x040fe20000410000 */
[----:B------:R-:W-:Y:S01]  /*ae20*/  LOP3.LUT R48, R50, 0xff0000, R49, 0xf8, !PT ;  /* 0x00ff000032307812 */ /* 0x000fe200078ef831 */
[----:B------:R-:W-:Y:S02]  /*ae30*/  IMAD.MOV.U32 R49, RZ, RZ, R59 ;  /* 0x000000ffff317224 */ /* 0x000fe400078e003b */
[-C--:B------:R-:W-:Y:S01]  /*ae40*/  FFMA.FTZ R93, R51, R97.reuse, -R93 ;  /* 0x00000061335d7223 */ /* 0x080fe2000001085d */
[----:B------:R-:W-:Y:S01]  /*ae50*/  FFMA.FTZ R51, R98, R97, R96 ;  /* 0x0000006162337223 */ /* 0x000fe20000010060 */
[----:B------:R-:W-:Y:S01]  /*ae60*/  F2FP.F16.E4M3.UNPACK_B R96, R60.H1 ;  /* 0x0000003cff60723e */ /* 0x000fe200030006ff */
[----:B------:R-:W-:Y:S01]  /*ae70*/  HADD2.F32 R98, -RZ, R95.H0_H0 ;  /* 0x2000005fff627230 */ /* 0x000fe20000004100 */
[----:B------:R-:W-:Y:S01]  /*ae80*/  F2FP.F16.E4M3.UNPACK_B R97, R45.H1 ;  /* 0x0000002dff61723e */ /* 0x000fe200030006ff */
[----:B------:R-:W-:Y:S01]  /*ae90*/  HADD2.F32 R45, -RZ, R62.H0_H0 ;  /* 0x2000003eff2d7230 */ /* 0x000fe20000004100 */
[----:B------:R-:W-:Y:S01]  /*aea0*/  MOV R63, R47 ;  /* 0x0000002f003f7202 */ /* 0x000fe20000000f00 */
[----:B------:R-:W-:Y:S01]  /*aeb0*/  HADD2.F32 R99, -RZ, R96.H0_H0 ;  /* 0x20000060ff637230 */ /* 0x000fe20000004100 */
[----:B------:R-:W-:Y:S01]  /*aec0*/  F2FP.F16.E4M3.UNPACK_B R50, R49 ;  /* 0x00000031ff32723e */ /* 0x000fe200020006ff */
[----:B------:R-:W-:Y:S01]  /*aed0*/  HADD2.F32 R60, -RZ, R97.H0_H0 ;  /* 0x20000061ff3c7230 */ /* 0x000fe20000004100 */
[----:B------:R-:W-:Y:S01]  /*aee0*/  F2FP.F16.E4M3.UNPACK_B R47, R63 ;  /* 0x0000003fff2f723e */ /* 0x000fe200020006ff */
[----:B------:R-:W-:-:S02]  /*aef0*/  HADD2.F32 R62, -RZ, R62.H1_H1 ;  /* 0x3000003eff3e7230 */ /* 0x000fc40000004100 */
[CC--:B------:R-:W-:Y:S01]  /*af00*/  FMUL.FTZ R177, R45.reuse, R99.reuse ;  /* 0x000000632db17220 */ /* 0x0c0fe20000410000 */
[----:B------:R-:W-:Y:S02]  /*af10*/  HADD2.F32 R96, -RZ, R96.H1_H1 ;  /* 0x30000060ff607230 */ /* 0x000fe40000004100 */
[C---:B------:R-:W-:Y:S01]  /*af20*/  FMUL.FTZ R99, R60.reuse, R99 ;  /* 0x000000633c637220 */ /* 0x040fe20000410000 */
[----:B------:R-:W-:Y:S01]  /*af30*/  F2FP.F16.E4M3.UNPACK_B R49, R49.H1 ;  /* 0x00000031ff31723e */ /* 0x000fe200030006ff */
[-C--:B------:R-:W-:Y:S01]  /*af40*/  FFMA.FTZ R60, R60, R98.reuse, -R177 ;  /* 0x000000623c3c7223 */ /* 0x080fe200000108b1 */
[----:B------:R-:W-:Y:S02]  /*af50*/  HADD2.F32 R177, -RZ, R47.H0_H0 ;  /* 0x2000002fffb17230 */ /* 0x000fe40000004100 */
[----:B------:R-:W-:Y:S01]  /*af60*/  FFMA.FTZ R45, R45, R98, R99 ;  /* 0x000000622d2d7223 */ /* 0x000fe20000010063 */
[----:B------:R-:W-:Y:S02]  /*af70*/  HADD2.F32 R98, -RZ, R97.H1_H1 ;  /* 0x30000061ff627230 */ /* 0x000fe40000004100 */
[----:B------:R-:W-:-:S02]  /*af80*/  HADD2.F32 R97, -RZ, R95.H1_H1 ;  /* 0x3000005fff617230 */ /* 0x000fc40000004100 */
[-C--:B------:R-:W-:Y:S01]  /*af90*/  FMUL.FTZ R95, R62, R96.reuse ;  /* 0x000000603e5f7220 */ /* 0x080fe20000410000 */
[----:B------:R-:W-:Y:S02]  /*afa0*/  HADD2.F32 R47, -RZ, R47.H1_H1 ;  /* 0x3000002fff2f7230 */ /* 0x000fe40000004100 */
[C---:B------:R-:W-:Y:S01]  /*afb0*/  FMUL.FTZ R96, R98.reuse, R96 ;  /* 0x0000006062607220 */ /* 0x040fe20000410000 */
[-C--:B------:R-:W-:Y:S01]  /*afc0*/  FFMA.FTZ R95, R98, R97.reuse, -R95 ;  /* 0x00000061625f7223 */ /* 0x080fe2000001085f */
[----:B------:R-:W-:Y:S02]  /*afd0*/  HADD2.F32 R98, -RZ, R50.H0_H0 ;  /* 0x20000032ff627230 */ /* 0x000fe40000004100 */
[----:B------:R-:W-:Y:S01]  /*afe0*/  FFMA.FTZ R62, R62, R97, R96 ;  /* 0x000000613e3e7223 */ /* 0x000fe20000010060 */
[----:B------:R-:W-:Y:S02]  /*aff0*/  F2FP.F16.E4M3.UNPACK_B R96, R48 ;  /* 0x00000030ff60723e */ /* 0x000fe400020006ff */
[----:B------:R-:W-:-:S02]  /*b000*/  F2FP.F16.E4M3.UNPACK_B R97, R61 ;  /* 0x0000003dff61723e */ /* 0x000fc400020006ff */
[----:B------:R-:W-:Y:S01]  /*b010*/  F2FP.F16.E4M3.UNPACK_B R48, R48.H1 ;  /* 0x00000030ff30723e */ /* 0x000fe200030006ff */
[--C-:B------:R-:W-:Y:S01]  /*b020*/  HADD2.F32 R59, -RZ, R96.reuse.H0_H0 ;  /* 0x20000060ff3b7230 */ /* 0x100fe20000004100 */
[----:B------:R-:W-:Y:S01]  /*b030*/  F2FP.F16.E4M3.UNPACK_B R61, R61.H1 ;  /* 0x0000003dff3d723e */ /* 0x000fe200030006ff */
[--C-:B------:R-:W-:Y:S01]  /*b040*/  HADD2.F32 R99, -RZ, R97.reuse.H0_H0 ;  /* 0x20000061ff637230 */ /* 0x100fe20000004100 */
[----:B------:R-:W-:Y:S01]  /*b050*/  F2FP.SATFINITE.E4M3.F32.PACK_AB_MERGE_C R60, R95, R60, RZ ;  /* 0x0000003c5f3c723e */ /* 0x000fe200048070ff */
[----:B------:R-:W-:Y:S02]  /*b060*/  HADD2.F32 R96, -RZ, R96.H1_H1 ;  /* 0x30000060ff607230 */ /* 0x000fe40000004100 */
[CC--:B------:R-:W-:Y:S01]  /*b070*/  FMUL.FTZ R178, R98.reuse, R59.reuse ;  /* 0x0000003b62b27220 */ /* 0x0c0fe20000410000 */
[----:B------:R-:W-:Y:S01]  /*b080*/  FMUL.FTZ R59, R177, R59 ;  /* 0x0000003bb13b7220 */ /* 0x000fe20000410000 */
[----:B------:R-:W-:Y:S01]  /*b090*/  HADD2.F32 R97, -RZ, R97.H1_H1 ;  /* 0x30000061ff617230 */ /* 0x000fe20000004100 */
[----:B------:R-:W-:Y:S01]  /*b0a0*/  F2FP.SATFINITE.E4M3.F32.PACK_AB_MERGE_C R93, R93, R94, R60 ;  /* 0x0000005e5d5d723e */ /* 0x000fe2000480703c */
[-C--:B------:R-:W-:Y:S01]  /*b0b0*/  FFMA.FTZ R178, R177, R99.reuse, -R178 ;  /* 0x00000063b1b27223 */ /* 0x080fe200000108b2 */
[----:B------:R-:W-:Y:S01]  /*b0c0*/  FFMA.FTZ R98, R98, R99, R59 ;  /* 0x0000006362627223 */ /* 0x000fe2000001003b */
[----:B------:R-:W-:Y:S01]  /*b0d0*/  HADD2.F32 R59, -RZ, R50.H1_H1 ;  /* 0x30000032ff3b7230 */ /* 0x000fe20000004100 */
[----:B------:R-:W-:Y:S01]  /*b0e0*/  F2FP.F16.E4M3.UNPACK_B R60, R56.H1 ;  /* 0x00000038ff3c723e */ /* 0x000fe200030006ff */
[--C-:B------:R-:W-:Y:S01]  /*b0f0*/  HADD2.F32 R99, -RZ, R48.reuse.H0_H0 ;  /* 0x20000030ff637230 */ /* 0x100fe20000004100 */
[----:B------:R-:W-:Y:S01]  /*b100*/  F2FP.SATFINITE.E4M3.F32.PACK_AB_MERGE_C R45, R62, R45, RZ ;  /* 0x0000002d3e2d723e */ /* 0x000fe200048070ff */
[----:B------:R-:W-:-:S02]  /*b110*/  HADD2.F32 R48, -RZ, R48.H1_H1 ;  /* 0x30000030ff307230 */ /* 0x000fc40000004100 */
[----:B------:R-:W-:Y:S01]  /*b120*/  FMUL.FTZ R50, R59, R96 ;  /* 0x000000603b327220 */ /* 0x000fe20000410000 */
[----:B------:R-:W-:Y:S02]  /*b130*/  F2FP.F16.E4M3.UNPACK_B R62, R174.H1 ;  /* 0x000000aeff3e723e */ /* 0x000fe400030006ff */
[----:B------:R-:W-:Y:S01]  /*b140*/  F2FP.F16.E4M3.UNPACK_B R56, R56 ;  /* 0x00000038ff38723e */ /* 0x000fe200020006ff */
[CC--:B------:R-:W-:Y:S01]  /*b150*/  FFMA.FTZ R50, R47.reuse, R97.reuse, -R50 ;  /* 0x000000612f327223 */ /* 0x0c0fe20000010832 */
[----:B------:R-:W-:Y:S01]  /*b160*/  FMUL.FTZ R47, R47, R96 ;  /* 0x000000602f2f7220 */ /* 0x000fe20000410000 */
[--C-:B------:R-:W-:Y:S01]  /*b170*/  HADD2.F32 R96, -RZ, R61.reuse.H0_H0 ;  /* 0x2000003dff607230 */ /* 0x100fe20000004100 */
[----:B------:R-:W-:Y:S01]  /*b180*/  F2FP.F16.E4M3.UNPACK_B R174, R174 ;  /* 0x000000aeffae723e */ /* 0x000fe200020006ff */
[----:B------:R-:W-:Y:S02]  /*b190*/  HADD2.F32 R61, -RZ, R61.H1_H1 ;  /* 0x3000003dff3d7230 */ /* 0x000fe40000004100 */
[----:B------:R-:W-:Y:S01]  /*b1a0*/  FFMA.FTZ R47, R59, R97, R47 ;  /* 0x000000613b2f7223 */ /* 0x000fe2000001002f */
[----:B------:R-:W-:Y:S01]  /*b1b0*/  F2FP.F16.E4M3.UNPACK_B R59, R63.H1 ;  /* 0x0000003fff3b723e */ /* 0x000fe200030006ff */
[--C-:B------:R-:W-:Y:S01]  /*b1c0*/  HADD2.F32 R63, -RZ, R49.reuse.H0_H0 ;  /* 0x20000031ff3f7230 */ /* 0x100fe20000004100 */
[----:B------:R-:W-:Y:S01]  /*b1d0*/  F2FP.SATFINITE.E4M3.F32.PACK_AB_MERGE_C R57, R51, R57, R45 ;  /* 0x000000393339723e */ /* 0x000fe2000480702d */
[----:B------:R-:W-:-:S02]  /*b1e0*/  HADD2.F32 R49, -RZ, R49.H1_H1 ;  /* 0x30000031ff317230 */ /* 0x000fc40000004100 */
[--C-:B------:R-:W-:Y:S02]  /*b1f0*/  HADD2.F32 R97, -RZ, R59.reuse.H0_H0 ;  /* 0x2000003bff617230 */ /* 0x100fe40000004100 */
[-C--:B------:R-:W-:Y:S01]  /*b200*/  FMUL.FTZ R177, R63, R99.reuse ;  /* 0x000000633fb17220 */ /* 0x080fe20000410000 */
[----:B------:R-:W-:Y:S02]  /*b210*/  HADD2.F32 R59, -RZ, R59.H1_H1 ;  /* 0x3000003bff3b7230 */ /* 0x000fe40000004100 */
[--C-:B------:R-:W-:Y:S02]  /*b220*/  HADD2.F32 R95, -RZ, R62.reuse.H0_H0 ;  /* 0x2000003eff5f7230 */ /* 0x100fe40000004100 */
[C---:B------:R-:W-:Y:S01]  /*b230*/  FFMA.FTZ R177, R97.reuse, R96, -R177 ;  /* 0x0000006061b17223 */ /* 0x040fe200000108b1 */
[----:B------:R-:W-:Y:S01]  /*b240*/  FMUL.FTZ R97, R97, R99 ;  /* 0x0000006361617220 */ /* 0x000fe20000410000 */
[----:B------:R-:W-:Y:S02]  /*b250*/  HADD2.F32 R62, -RZ, R62.H1_H1 ;  /* 0x3000003eff3e7230 */ /* 0x000fe40000004100 */
[----:B------:R-:W-:-:S02]  /*b260*/  IMAD.MOV.U32 R45, RZ, RZ, R93 ;  /* 0x000000ffff2d7224 */ /* 0x000fc400078e005d */
[----:B------:R-:W-:Y:S01]  /*b270*/  FFMA.FTZ R97, R63, R96, R97 ;  /* 0x000000603f617223 */ /* 0x000fe20000010061 */
[-C--:B------:R-:W-:Y:S01]  /*b280*/  FMUL.FTZ R63, R49, R48.reuse ;  /* 0x00000030313f7220 */ /* 0x080fe20000410000 */
[----:B------:R-:W-:-:S03]  /*b290*/  FMUL.FTZ R48, R59, R48 ;  /* 0x000000303b307220 */ /* 0x000fc60000410000 */
[-C--:B------:R-:W-:Y:S01]  /*b2a0*/  FFMA.FTZ R63, R59, R61.reuse, -R63 ;  /* 0x0000003d3b3f7223 */ /* 0x080fe2000001083f */
[----:B------:R-:W-:Y:S01]  /*b2b0*/  FFMA.FTZ R49, R49, R61, R48 ;  /* 0x0000003d31317223 */ /* 0x000fe20000010030 */
        /* <DEDUP_REMOVED lines=8> */
[----:B------:R-:W-:Y:S01]  /*b340*/  F2FP.SATFINITE.E4M3.F32.PACK_AB_MERGE_C R63, R63, R177, RZ ;  /* 0x000000b13f3f723e */ /* 0x000fe200048070ff */
[----:B------:R-:W-:-:S02]  /*b350*/  HADD2.F32 R48, -RZ, R48.H1_H1 ;  /* 0x30000030ff307230 */ /* 0x000fc40000004100 */
[-C--:B------:R-:W-:Y:S01]  /*b360*/  FMUL.FTZ R96, R61, R99.reuse ;  /* 0x000000633d607220 */ /* 0x080fe20000410000 */
[----:B------:R-:W-:Y:S02]  /*b370*/  HADD2.F32 R59, -RZ, R59.H1_H1 ;  /* 0x3000003bff3b7230 */ /* 0x000fe40000004100 */
[C---:B------:R-:W-:Y:S01]  /*b380*/  FMUL.FTZ R99, R94.reuse, R99 ;  /* 0x000000635e637220 */ /* 0x040fe20000410000 */
[----:B------:R-:W-:Y:S01]  /*b390*/  F2FP.SATFINITE.E4M3.F32.PACK_AB_MERGE_C R49, R49, R97, RZ ;  /* 0x000000613131723e */ /* 0x000fe200048070ff */
        /* <DEDUP_REMOVED lines=21> */
[-C--:B------:R-:W-:Y:S01]  /*b4f0*/  F2FP.F16.E4M3.UNPACK_B R62, R173.reuse.H1 ;  /* 0x000000adff3e723e */ /* 0x080fe200030006ff */
[C---:B------:R-:W-:Y:S01]  /*b500*/  FMUL.FTZ R176, R44.reuse, R176 ;  /* 0x000000b02cb07220 */ /* 0x040fe20000410000 */
[----:B------:R-:W-:Y:S01]  /*b510*/  F2FP.F16.E4M3.UNPACK_B R173, R173 ;  /* 0x000000adffad723e */ /* 0x000fe200020006ff */
[-C--:B------:R-:W-:Y:S01]  /*b520*/  FFMA.FTZ R60, R44, R174.reuse, -R60 ;  /* 0x000000ae2c3c7223 */ /* 0x080fe2000001083c */
[----:B------:R-:W-:Y:S01]  /*b530*/  F2FP.SATFINITE.E4M3.F32.PACK_AB_MERGE_C R48, R48, R99, RZ ;  /* 0x000000633030723e */ /* 0x000fe200048070ff */
[----:B------:R-:W-:Y:S01]  /*b540*/  FFMA.FTZ R44, R56, R174, R176 ;  /* 0x000000ae382c7223 */ /* 0x000fe200000100b0 */
[----:B------:R-:W-:Y:S01]  /*b550*/  IMAD.MOV.U32 R56, RZ, RZ, R46 ;  /* 0x000000ffff387224 */ /* 0x000fe200078e002e */
[-C--:B------:R-:W-:Y:S01]  /*b560*/  F2FP.F16.E4M3.UNPACK_B R46, R175.reuse.H1 ;  /* 0x000000afff2e723e */ /* 0x080fe200030006ff */
        /* <DEDUP_REMOVED lines=13> */
[CC--:B------:R-:W-:Y:S01]  /*b640*/  FMUL.FTZ R176, R61.reuse, R177.reuse ;  /* 0x000000b13db07220 */ /* 0x0c0fe20000410000 */
[----:B------:R-:W-:Y:S02]  /*b650*/  HADD2.F32 R59, -RZ, R59.H1_H1 ;  /* 0x3000003bff3b7230 */ /* 0x000fe40000004100 */
[----:B------:R-:W-:Y:S01]  /*b660*/  FMUL.FTZ R177, R96, R177 ;  /* 0x000000b160b17220 */ /* 0x000fe20000410000 */
[----:B------:R-:W-:Y:S01]  /*b670*/  F2FP.SATFINITE.E4M3.F32.PACK_AB_MERGE_C R48, R44, R95, R48 ;  /* 0x0000005f2c30723e */ /* 0x000fe20004807030 */
[-C--:B------:R-:W-:Y:S01]  /*b680*/  FFMA.FTZ R176, R96, R174.reuse, -R176 ;  /* 0x000000ae60b07223 */ /* 0x080fe200000108b0 */
[----:B------:R-:W-:Y:S02]  /*b690*/  IMAD.MOV.U32 R44, RZ, RZ, R94 ;  /* 0x000000ffff2c7224 */ /* 0x000fe400078e005e */
        /* <DEDUP_REMOVED lines=18> */
[----:B------:R-:W-:Y:S01]  /*b7c0*/  FMUL.FTZ R60, R58, R175 ;  /* 0x000000af3a3c7220 */ /* 0x000fe20000410000 */
[----:B------:R-:W-:Y:S01]  /*b7d0*/  F2FP.SATFINITE.E4M3.F32.PACK_AB_MERGE_C R46, R46, R177, RZ ;  /* 0x000000b12e2e723e */ /* 0x000fe200048070ff */
[C---:B------:R-:W-:Y:S02]  /*b7e0*/  FMUL.FTZ R175, R56.reuse, R175 ;  /* 0x000000af38af7220 */ /* 0x040fe40000410000 */
[----:B------:R-:W-:Y:S01]  /*b7f0*/  FFMA.FTZ R60, R56, R173, -R60 ;  /* 0x000000ad383c7223 */ /* 0x000fe2000001083c */
[----:B------:R-:W-:-:S02]  /*b800*/  IMAD.MOV.U32 R56, RZ, RZ, R48 ;  /* 0x000000ffff387224 */ /* 0x000fc400078e0030 */
[----:B------:R-:W-:Y:S02]  /*b810*/  FFMA.FTZ R175, R58, R173, R175 ;  /* 0x000000ad3aaf7223 */ /* 0x000fe400000100af */
[----:B------:R-:W-:-:S03]  /*b820*/  F2FP.SATFINITE.E4M3.F32.PACK_AB_MERGE_C R59, R60, R96, R59 ;  /* 0x000000603c3b723e */ /* 0x000fc6000480703b */
[----:B------:R-:W-:Y:S02]  /*b830*/  F2FP.SATFINITE.E4M3.F32.PACK_AB_MERGE_C R174, R175, R174, R46 ;  /* 0x000000aeafae723e */ /* 0x000fe4000480702e */
[----:B------:R-:W-:Y:S01]  /*b840*/  F2FP.SATFINITE.E4M3.F32.PACK_AB_MERGE_C R175, R47, R98, R49 ;  /* 0x000000622faf723e */ /* 0x000fe20004807031 */
[----:B------:R-:W-:Y:S01]  /*b850*/  IMAD.MOV.U32 R46, RZ, RZ, R59 ;  /* 0x000000ffff2e7224 */ /* 0x000fe200078e003b */
[----:B------:R-:W-:Y:S01]  /*b860*/  MOV R47, R50 ;  /* 0x00000032002f7202 */ /* 0x000fe20000000f00 */
[----:B------:R-:W-:Y:S02]  /*b870*/  IMAD.MOV.U32 R58, RZ, RZ, R174 ;  /* 0x000000ffff3a7224 */ /* 0x000fe400078e00ae */
[----:B------:R-:W-:-:S07]  /*b880*/  IMAD.MOV.U32 R59, RZ, RZ, R175 ;  /* 0x000000ffff3b7224 */ /* 0x000fce00078e00af */
.L_x_412:
[----:B------:R-:W-:Y:S05]  /*b890*/  BSYNC B3 ;  /* 0x0000000000037941 */ /* 0x000fea0003800000 */
.L_x_411:
        /* <DEDUP_REMOVED lines=12> */
.L_x_410:
[----:B------:R-:W-:Y:S05]  /*b960*/  BSYNC B2 ;  /* 0x0000000000027941 */ /* 0x000fea0003800000 */
.L_x_409:
[----:B------:R-:W-:-:S13]  /*b970*/  ISETP.NE.AND P4, PT, R36, RZ, PT ;  /* 0x000000ff2400720c */ /* 0x000fda0003f85270 */
[----:B------:R-:W-:Y:S05]  /*b980*/  @!P4 BRA `(.L_x_404) ;  /* 0x0000000c00d4c947 */ /* 0x000fea0003800000 */
[----:B-1-3--:R-:W3:Y:S01]  /*b990*/  LDL R44, [R1+0x10] ;  /* 0x00001000012c7983 */ /* 0x00aee20000100800 */
[----:B------:R-:W-:Y:S01]  /*b9a0*/  ISETP.GE.AND P4, PT, R6, R133, PT ;  /* 0x000000850600720c */ /* 0x000fe20003f86270 */
[----:B------:R-:W-:Y:S01]  /*b9b0*/  BSSY B2, `(.L_x_413) ;  /* 0x00000e6000027945 */ /* 0x000fe20003800000 */
[----:B---3--:R-:W-:-:S04]  /*b9c0*/  LOP3.LUT P5, RZ, R44, 0x1, RZ, 0xc0, !PT ;  /* 0x000000012cff7812 */ /* 0x008fc800078ac0ff */
[----:B------:R-:W-:-:S04]  /*b9d0*/  SEL R44, R121, R162, !P5 ;  /* 0x000000a2792c7207 */ /* 0x000fc80006800000 */
[----:B------:R-:W-:-:S04]  /*b9e0*/  SHF.R.S32.HI R45, RZ, 0x1f, R44 ;  /* 0x0000001fff2d7819 */ /* 0x000fc8000001142c */
[----:B------:R-:W-:-:S04]  /*b9f0*/  LEA.HI R45, R45, R44, RZ, 0x5 ;  /* 0x0000002c2d2d7211 */ /* 0x000fc800078f28ff */
[----:B------:R-:W-:-:S04]  /*ba00*/  LEA.HI.SX32 R45, R45, R28, 0x1b ;  /* 0x0000001c2d2d7211 */ /* 0x000fc800078fdaff */
[----:B------:R-:W-:Y:S01]  /*ba10*/  SHF.R.S32.HI R44, RZ, 0x1f, R45 ;  /* 0x0000001fff2c7819 */ /* 0x000fe2000001142d */
[----:B------:R-:W-:-:S03]  /*ba20*/  IMAD.SHL.U32 R56, R45, 0x10, RZ ;  /* 0x000000102d387824 */ /* 0x000fc600078e00ff */
[----:B------:R-:W-:Y:S02]  /*ba30*/  LEA.HI R44, R44, R45, RZ, 0x2 ;  /* 0x0000002d2c2c7211 */ /* 0x000fe400078f10ff */
[----:B------:R-:W-:Y:S02]  /*ba40*/  LOP3.LUT R45, R227, 0x30, R56, 0xf8, !PT ;  /* 0x00000030e32d7812 */ /* 0x000fe400078ef838 */
[----:B------:R-:W-:Y:S02]  /*ba50*/  SHF.R.S32.HI R44, RZ, 0x2, R44 ;  /* 0x00000002ff2c7819 */ /* 0x000fe4000001142c */
[----:B------:R-:W-:-:S03]  /*ba60*/  LOP3.LUT R45, R45, R228, RZ, 0x3c, !PT ;  /* 0x000000e42d2d7212 */ /* 0x000fc600078e3cff */
[----:B------:R-:W-:-:S05]  /*ba70*/  IMAD R44, R44, 0x2800, R229 ;  /* 0x000028002c2c7824 */ /* 0x000fca00078e02e5 */
[----:B------:R-:W-:Y:S01]  /*ba80*/  IADD3 R44, R44, R45, RZ ;  /* 0x0000002d2c2c7210 */ /* 0x000fe20007ffe0ff */
[----:B------:R-:W-:-:S04]  /*ba90*/  IMAD R45, R17, 0x7800, R142 ;  /* 0x00007800112d7824 */ /* 0x000fc800078e028e */
[----:B------:R-:W-:Y:S02]  /*baa0*/  IMAD R47, R17, 0x7800, R44 ;  /* 0x00007800112f7824 */ /* 0x000fe400078e022c */
[C---:B------:R-:W-:Y:S02]  /*bab0*/  IMAD.IADD R45, R16.reuse, 0x1, R45 ;  /* 0x00000001102d7824 */ /* 0x040fe400078e022d */
[----:B------:R-:W-:-:S04]  /*bac0*/  IMAD.IADD R48, R16, 0x1, R47 ;  /* 0x0000000110307824 */ /* 0x000fc800078e022f */
[----:B------:R-:W0:Y:S04]  /*bad0*/  LDS.128 R44, [R45+0x24200] ;  /* 0x024200002d2c7984 */ /* 0x000e280000000c00 */
[----:B------:R-:W1:Y:S01]  /*bae0*/  LDS.128 R48, [R48+0x24200] ;  /* 0x0242000030307984 */ /* 0x000e620000000c00 */
[----:B------:R-:W-:Y:S05]  /*baf0*/  @P4 BRA `(.L_x_414) ;  /* 0x0000000c00444947 */ /* 0x000fea0003800000 */
[----:B------:R-:W-:Y:S02]  /*bb00*/  SHF.R.U32.HI R58, RZ, 0x8, R65 ;  /* 0x00000008ff3a7819 */ /* 0x000fe40000011641 */
[----:B------:R-:W-:Y:S02]  /*bb10*/  SHF.R.U32.HI R62, RZ, 0x8, R53 ;  /* 0x00000008ff3e7819 */ /* 0x000fe40000011635 */
[----:B------:R-:W-:Y:S01]  /*bb20*/  SHF.R.U32.HI R59, RZ, 0x8, R67 ;  /* 0x00000008ff3b7819 */ /* 0x000fe20000011643 */
[----:B------:R-:W-:Y:S01]  /*bb30*/  IMAD.SHL.U32 R63, R58, 0x100, RZ ;  /* 0x000001003a3f7824 */ /* 0x000fe200078e00ff */
[----:B------:R-:W-:Y:S01]  /*bb40*/  SHF.R.U32.HI R61, RZ, 0x10, R53 ;  /* 0x00000010ff3d7819 */ /* 0x000fe20000011635 */
[----:B------:R-:W-:Y:S01]  /*bb50*/  IMAD.SHL.U32 R62, R62, 0x100, RZ ;  /* 0x000001003e3e7824 */ /* 0x000fe200078e00ff */
[----:B------:R-:W-:Y:S01]  /*bb60*/  SHF.R.U32.HI R54, RZ, 0x10, R65 ;  /* 0x00000010ff367819 */ /* 0x000fe20000011641 */
[----:B------:R-:W-:Y:S01]  /*bb70*/  IMAD.SHL.U32 R59, R59, 0x100, RZ ;  /* 0x000001003b3b7824 */ /* 0x000fe200078e00ff */
[----:B------:R-:W-:Y:S01]  /*bb80*/  LOP3.LUT R57, R65, 0xff0000ff, RZ, 0xc0, !PT ;  /* 0xff0000ff41397812 */ /* 0x000fe200078ec0ff */
[----:B------:R-:W-:Y:S01]  /*bb90*/  IMAD.U32 R61, R61, 0x10000, RZ ;  /* 0x000100003d3d7824 */ /* 0x000fe200078e00ff */
[----:B------:R-:W-:-:S02]  /*bba0*/  LOP3.LUT R53, R53, 0xff0000ff, RZ, 0xc0, !PT ;  /* 0xff0000ff35357812 */ /* 0x000fc400078ec0ff */
[----:B------:R-:W-:Y:S02]  /*bbb0*/  LOP3.LUT R64, R67, 0xff0000ff, RZ, 0xc0, !PT ;  /* 0xff0000ff43407812 */ /* 0x000fe400078ec0ff */
[----:B------:R-:W-:Y:S02]  /*bbc0*/  LOP3.LUT R57, R57, 0xff00, R63, 0xf8, !PT ;  /* 0x0000ff0039397812 */ /* 0x000fe400078ef83f */
[----:B------:R-:W-:Y:S02]  /*bbd0*/  SHF.L.U32 R54, R54, 0x10, RZ ;  /* 0x0000001036367819 */ /* 0x000fe400000006ff */
[----:B------:R-:W-:Y:S02]  /*bbe0*/  LOP3.LUT R62, R53, 0xff00, R62, 0xf8, !PT ;  /* 0x0000ff00353e7812 */ /* 0x000fe400078ef83e */
[----:B------:R-:W-:Y:S02]  /*bbf0*/  LOP3.LUT R64, R64, 0xff00, R59, 0xf8, !PT ;  /* 0x0000ff0040407812 */ /* 0x000fe400078ef83b */
[----:B------:R-:W-:-:S02]  /*bc00*/  LOP3.LUT R59, R57, 0xff0000, R54, 0xf8, !PT ;  /* 0x00ff0000393b7812 */ /* 0x000fc400078ef836 */
[----:B------:R-:W-:Y:S02]  /*bc10*/  LOP3.LUT R57, R62, 0xff0000, R61, 0xf8, !PT ;  /* 0x00ff00003e397812 */ /* 0x000fe400078ef83d */
[----:B-1----:R-:W-:Y:S02]  /*bc20*/  F2FP.F16.E4M3.UNPACK_B R61, R49 ;  /* 0x00000031ff3d723e */ /* 0x002fe400020006ff */
[----:B------:R-:W-:Y:S02]  /*bc30*/  F2FP.F16.E4M3.UNPACK_B R63, R57 ;  /* 0x00000039ff3f723e */ /* 0x000fe400020006ff */
[----:B0-----:R-:W-:Y:S01]  /*bc40*/  F2FP.F16.E4M3.UNPACK_B R53, R45 ;  /* 0x0000002dff35723e */ /* 0x001fe200020006ff */
[----:B------:R-:W-:Y:S01]  /*bc50*/  HADD2.F32 R54, -RZ, R61.H0_H0 ;  /* 0x2000003dff367230 */ /* 0x000fe20000004100 */
[----:B------:R-:W-:Y:S01]  /*bc60*/  SHF.R.U32.HI R52, RZ, 0x10, R67 ;  /* 0x00000010ff347819 */ /* 0x000fe20000011643 */
[----:B------:R-:W-:Y:S01]  /*bc70*/  HADD2.F32 R67, -RZ, R63.H0_H0 ;  /* 0x2000003fff437230 */ /* 0x000fe20000004100 */
[----:B------:R-:W-:Y:S01]  /*bc80*/  F2FP.F16.E4M3.UNPACK_B R65, R59 ;  /* 0x0000003bff41723e */ /* 0x000fe200020006ff */
[----:B------:R-:W-:Y:S01]  /*bc90*/  HADD2.F32 R62, -RZ, R53.H0_H0 ;  /* 0x20000035ff3e7230 */ /* 0x000fe20000004100 */
[----:B------:R-:W-:Y:S01]  /*bca0*/  F2FP.F16.E4M3.UNPACK_B R49, R49.H1 ;  /* 0x00000031ff31723e */ /* 0x000fe200030006ff */
[----:B------:R-:W-:-:S02]  /*bcb0*/  HADD2.F32 R63, -RZ, R63.H1_H1 ;  /* 0x3000003fff3f7230 */ /* 0x000fc40000004100 */
[-C--:B------:R-:W-:Y:S01]  /*bcc0*/  FMUL.FTZ R92, R54, R67.reuse ;  /* 0x00000043365c7220 */ /* 0x080fe20000410000 */
[----:B------:R-:W-:Y:S02]  /*bcd0*/  HADD2.F32 R66, -RZ, R65.H0_H0 ;  /* 0x20000041ff427230 */ /* 0x000fe40000004100 */
[C---:B------:R-:W-:Y:S01]  /*bce0*/  FMUL.FTZ R67, R62.reuse, R67 ;  /* 0x000000433e437220 */ /* 0x040fe20000410000 */
[----:B------:R-:W-:Y:S01]  /*bcf0*/  HADD2.F32 R53, -RZ, R53.H1_H1 ;  /* 0x30000035ff357230 */ /* 0x000fe20000004100 */
[----:B------:R-:W-:Y:S01]  /*bd00*/  F2FP.F16.E4M3.UNPACK_B R59, R59.H1 ;  /* 0x0000003bff3b723e */ /* 0x000fe200030006ff */
[----:B------:R-:W-:Y:S02]  /*bd10*/  HADD2.F32 R65, -RZ, R65.H1_H1 ;  /* 0x30000041ff417230 */ /* 0x000fe40000004100 */
[-C--:B------:R-:W-:Y:S01]  /*bd20*/  FFMA.FTZ R62, R62, R66.reuse, -R92 ;  /* 0x000000423e3e7223 */ /* 0x080fe2000001085c */
        /* <DEDUP_REMOVED lines=13> */
[----:B------:R-:W-:-:S02]  /*be00*/  HADD2.F32 R45, -RZ, R49.H0_H0 ;  /* 0x20000031ff2d7230 */ /* 0x000fc40000004100 */
[----:B------:R-:W-:Y:S02]  /*be10*/  HADD2.F32 R67, -RZ, R63.H0_H0 ;  /* 0x2000003fff437230 */ /* 0x000fe40000004100 */
[----:B------:R-:W-:Y:S02]  /*be20*/  HADD2.F32 R57, -RZ, R65.H0_H0 ;  /* 0x20000041ff397230 */ /* 0x000fe40000004100 */
[----:B------:R-:W-:Y:S02]  /*be30*/  HADD2.F32 R49, -RZ, R49.H1_H1 ;  /* 0x30000031ff317230 */ /* 0x000fe40000004100 */
[-C--:B------:R-:W-:Y:S01]  /*be40*/  FMUL.FTZ R92, R45, R67.reuse ;  /* 0x000000432d5c7220 */ /* 0x080fe20000410000 */
[----:B------:R-:W-:Y:S02]  /*be50*/  HADD2.F32 R63, -RZ, R63.H1_H1 ;  /* 0x3000003fff3f7230 */ /* 0x000fe40000004100 */
[----:B------:R-:W-:Y:S01]  /*be60*/  FMUL.FTZ R67, R57, R67 ;  /* 0x0000004339437220 */ /* 0x000fe20000410000 */
[----:B------:R-:W-:-:S02]  /*be70*/  HADD2.F32 R65, -RZ, R65.H1_H1 ;  /* 0x30000041ff417230 */ /* 0x000fc40000004100 */
[-C--:B------:R-:W-:Y:S01]  /*be80*/  FFMA.FTZ R57, R57, R66.reuse, -R92 ;  /* 0x0000004239397223 */ /* 0x080fe2000001085c */
[----:B------:R-:W-:Y:S02]  /*be90*/  HADD2.F32 R59, -RZ, R59.H1_H1 ;  /* 0x3000003bff3b7230 */ /* 0x000fe40000004100 */
[----:B------:R-:W-:Y:S01]  /*bea0*/  FFMA.FTZ R45, R45, R66, R67 ;  /* 0x000000422d2d7223 */ /* 0x000fe20000010043 */
[-C--:B------:R-:W-:Y:S01]  /*beb0*/  FMUL.FTZ R66, R49, R63.reuse ;  /* 0x0000003f31427220 */ /* 0x080fe20000410000 */
[----:B------:R-:W-:-:S03]  /*bec0*/  FMUL.FTZ R67, R65, R63 ;  /* 0x0000003f41437220 */ /* 0x000fc60000410000 */
[-C--:B------:R-:W-:Y:S01]  /*bed0*/  FFMA.FTZ R63, R65, R59.reuse, -R66 ;  /* 0x0000003b413f7223 */ /* 0x080fe20000010842 */
[----:B------:R-:W-:Y:S01]  /*bee0*/  FFMA.FTZ R59, R49, R59, R67 ;  /* 0x0000003b313b7223 */ /* 0x000fe20000010043 */
[----:B------:R-:W-:Y:S01]  /*bef0*/  LOP3.LUT R49, R55, 0xff00, R60, 0xf8, !PT ;  /* 0x0000ff0037317812 */ /* 0x000fe200078ef83c */
[----:B------:R-:W-:Y:S02]  /*bf00*/  IMAD.U32 R55, R52, 0x10000, RZ ;  /* 0x0001000034377824 */ /* 0x000fe400078e00ff */
[----:B------:R-:W-:Y:S01]  /*bf10*/  IMAD.U32 R52, R58, 0x10000, RZ ;  /* 0x000100003a347824 */ /* 0x000fe200078e00ff */
[----:B------:R-:W-:Y:S01]  /*bf20*/  F2FP.SATFINITE.E4M3.F32.PACK_AB_MERGE_C R57, R63, R57, RZ ;  /* 0x000000393f39723e */ /* 0x000fe200048070ff */
[----:B------:R-:W-:Y:S01]  /*bf30*/  IMAD.MOV.U32 R60, RZ, RZ, R47 ;  /* 0x000000ffff3c7224 */ /* 0x000fe200078e002f */
[----:B------:R-:W-:Y:S02]  /*bf40*/  LOP3.LUT R58, R64, 0xff0000, R55, 0xf8, !PT ;  /* 0x00ff0000403a7812 */ /* 0x000fe400078ef837 */
[----:B------:R-:W-:-:S02]  /*bf50*/  LOP3.LUT R49, R49, 0xff0000, R52, 0xf8, !PT ;  /* 0x00ff000031317812 */ /* 0x000fc400078ef834 */
[----:B------:R-:W-:Y:S02]  /*bf60*/  F2FP.F16.E4M3.UNPACK_B R52, R51 ;  /* 0x00000033ff34723e */ /* 0x000fe400020006ff */
[----:B------:R-:W-:Y:S02]  /*bf70*/  F2FP.F16.E4M3.UNPACK_B R64, R49 ;  /* 0x00000031ff40723e */ /* 0x000fe400020006ff */
[----:B------:R-:W-:Y:S01]  /*bf80*/  F2FP.F16.E4M3.UNPACK_B R47, R60 ;  /* 0x0000003cff2f723e */ /* 0x000fe200020006ff */
[----:B------:R-:W-:Y:S01]  /*bf90*/  HADD2.F32 R66, -RZ, R52.H0_H0 ;  /* 0x20000034ff427230 */ /* 0x000fe20000004100 */
[----:B------:R-:W-:Y:S01]  /*bfa0*/  F2FP.F16.E4M3.UNPACK_B R65, R58 ;  /* 0x0000003aff41723e */ /* 0x000fe200020006ff */
[----:B------:R-:W-:Y:S01]  /*bfb0*/  HADD2.F32 R55, -RZ, R64.H0_H0 ;  /* 0x20000040ff377230 */ /* 0x000fe20000004100 */
[----:B------:R-:W-:Y:S01]  /*bfc0*/  F2FP.F16.E4M3.UNPACK_B R51, R51.H1 ;  /* 0x00000033ff33723e */ /* 0x000fe200030006ff */
[----:B------:R-:W-:Y:S01]  /*bfd0*/  HADD2.F32 R92, -RZ, R47.H0_H0 ;  /* 0x2000002fff5c7230 */ /* 0x000fe20000004100 */
[----:B------:R-:W-:Y:S01]  /*bfe0*/  F2FP.F16.E4M3.UNPACK_B R49, R49.H1 ;  /* 0x00000031ff31723e */ /* 0x000fe200030006ff */
        /* <DEDUP_REMOVED lines=8> */
[----:B------:R-:W-:Y:S01]  /*c070*/  HADD2.F32 R55, -RZ, R52.H1_H1 ;  /* 0x30000034ff377230 */ /* 0x000fe20000004100 */
[----:B------:R-:W-:Y:S01]  /*c080*/  F2FP.F16.E4M3.UNPACK_B R58, R58.H1 ;  /* 0x0000003aff3a723e */ /* 0x000fe200030006ff */
[--C-:B------:R-:W-:Y:S01]  /*c090*/  HADD2.F32 R67, -RZ, R49.reuse.H0_H0 ;  /* 0x20000031ff437230 */ /* 0x100fe20000004100 */
[----:B------:R-:W-:Y:S01]  /*c0a0*/  F2FP.SATFINITE.E4M3.F32.PACK_AB_MERGE_C R61, R61, R62, R57 ;  /* 0x0000003e3d3d723e */ /* 0x000fe20004807039 */
[----:B------:R-:W-:-:S02]  /*c0b0*/  HADD2.F32 R49, -RZ, R49.H1_H1 ;  /* 0x30000031ff317230 */ /* 0x000fc40000004100 */
[----:B------:R-:W-:Y:S01]  /*c0c0*/  FMUL.FTZ R52, R55, R64 ;  /* 0x0000004037347220 */ /* 0x000fe20000410000 */
[----:B------:R-:W-:Y:S02]  /*c0d0*/  F2FP.F16.E4M3.UNPACK_B R57, R48.H1 ;  /* 0x00000030ff39723e */ /* 0x000fe400030006ff */
[----:B------:R-:W-:Y:S01]  /*c0e0*/  F2FP.SATFINITE.E4M3.F32.PACK_AB_MERGE_C R45, R59, R45, RZ ;  /* 0x0000002d3b2d723e */ /* 0x000fe200048070ff */
[CC--:B------:R-:W-:Y:S01]  /*c0f0*/  FFMA.FTZ R52, R47.reuse, R65.reuse, -R52 ;  /* 0x000000412f347223 */ /* 0x0c0fe20000010834 */
[----:B------:R-:W-:Y:S01]  /*c100*/  FMUL.FTZ R47, R47, R64 ;  /* 0x000000402f2f7220 */ /* 0x000fe20000410000 */
[--C-:B------:R-:W-:Y:S01]  /*c110*/  HADD2.F32 R64, -RZ, R58.reuse.H0_H0 ;  /* 0x2000003aff407230 */ /* 0x100fe20000004100 */
[----:B------:R-:W-:Y:S01]  /*c120*/  F2FP.F16.E4M3.UNPACK_B R59, R170.H1 ;  /* 0x000000aaff3b723e */ /* 0x000fe200030006ff */
[----:B------:R-:W-:Y:S02]  /*c130*/  HADD2.F32 R58, -RZ, R58.H1_H1 ;  /* 0x3000003aff3a7230 */ /* 0x000fe40000004100 */
[----:B------:R-:W-:Y:S01]  /*c140*/  FFMA.FTZ R47, R55, R65, R47 ;  /* 0x00000041372f7223 */ /* 0x000fe2000001002f */
[----:B------:R-:W-:Y:S01]  /*c150*/  F2FP.F16.E4M3.UNPACK_B R55, R60.H1 ;  /* 0x0000003cff37723e */ /* 0x000fe200030006ff */
[--C-:B------:R-:W-:Y:S01]  /*c160*/  HADD2.F32 R60, -RZ, R51.reuse.H0_H0 ;  /* 0x20000033ff3c7230 */ /* 0x100fe20000004100 */
[----:B------:R-:W-:Y:S01]  /*c170*/  F2FP.F16.E4M3.UNPACK_B R48, R48 ;  /* 0x00000030ff30723e */ /* 0x000fe200020006ff */
[----:B------:R-:W-:Y:S01]  /*c180*/  HADD2.F32 R51, -RZ, R51.H1_H1 ;  /* 0x30000033ff337230 */ /* 0x000fe20000004100 */
[----:B------:R-:W-:Y:S01]  /*c190*/  F2FP.F16.E4M3.UNPACK_B R170, R170 ;  /* 0x000000aaffaa723e */ /* 0x000fe200020006ff */
[----:B------:R-:W-:-:S02]  /*c1a0*/  HADD2.F32 R65, -RZ, R55.H0_H0 ;  /* 0x20000037ff417230 */ /* 0x000fc40000004100 */
[-C--:B------:R-:W-:Y:S01]  /*c1b0*/  FMUL.FTZ R92, R60, R67.reuse ;  /* 0x000000433c5c7220 */ /* 0x080fe20000410000 */
[----:B------:R-:W-:Y:S02]  /*c1c0*/  HADD2.F32 R55, -RZ, R55.H1_H1 ;  /* 0x30000037ff377230 */ /* 0x000fe40000004100 */
[--C-:B------:R-:W-:Y:S02]  /*c1d0*/  HADD2.F32 R63, -RZ, R59.reuse.H0_H0 ;  /* 0x2000003bff3f7230 */ /* 0x100fe40000004100 */
[C---:B------:R-:W-:Y:S01]  /*c1e0*/  FFMA.FTZ R92, R65.reuse, R64, -R92 ;  /* 0x00000040415c7223 */ /* 0x040fe2000001085c */
[----:B------:R-:W-:Y:S01]  /*c1f0*/  FMUL.FTZ R65, R65, R67 ;  /* 0x0000004341417220 */ /* 0x000fe20000410000 */
[----:B------:R-:W-:-:S03]  /*c200*/  HADD2.F32 R59, -RZ, R59.H1_H1 ;  /* 0x3000003bff3b7230 */ /* 0x000fc60000004100 */
        /* <DEDUP_REMOVED lines=10> */
[----:B------:R-:W-:Y:S01]  /*c2b0*/  HADD2.F32 R67, -RZ, R49.H0_H0 ;  /* 0x20000031ff437230 */ /* 0x000fe20000004100 */
        /* <DEDUP_REMOVED lines=8> */
[----:B------:R-:W-:Y:S01]  /*c340*/  FFMA.FTZ R64, R62, R63, -R64 ;  /* 0x0000003f3e407223 */ /* 0x000fe20000010840 */
[----:B------:R-:W-:Y:S01]  /*c350*/  F2FP.SATFINITE.E4M3.F32.PACK_AB_MERGE_C R93, R52, R93, R60 ;  /* 0x0000005d345d723e */ /* 0x000fe2000480703c */
[----:B------:R-:W-:Y:S01]  /*c360*/  FFMA.FTZ R67, R58, R63, R67 ;  /* 0x0000003f3a437223 */ /* 0x000fe20000010043 */
[-C--:B------:R-:W-:Y:S01]  /*c370*/  FMUL.FTZ R58, R57, R49.reuse ;  /* 0x00000031393a7220 */ /* 0x080fe20000410000 */
[----:B------:R-:W-:Y:S01]  /*c380*/  FMUL.FTZ R49, R55, R49 ;  /* 0x0000003137317220 */ /* 0x000fe20000410000 */
[----:B------:R-:W-:Y:S01]  /*c390*/  HADD2.F32 R63, -RZ, R168.H0_H0 ;  /* 0x200000a8ff3f7230 */ /* 0x000fe20000004100 */
[----:B------:R-:W-:Y:S01]  /*c3a0*/  F2FP.SATFINITE.E4M3.F32.PACK_AB_MERGE_C R51, R47, R66, R51 ;  /* 0x000000422f33723e */ /* 0x000fe20004807033 */
[-C--:B------:R-:W-:Y:S01]  /*c3b0*/  FFMA.FTZ R55, R55, R59.reuse, -R58 ;  /* 0x0000003b37377223 */ /* 0x080fe2000001083a */
[----:B------:R-:W-:Y:S01]  /*c3c0*/  FFMA.FTZ R49, R57, R59, R49 ;  /* 0x0000003b39317223 */ /* 0x000fe20000010031 */
[----:B------:R-:W-:-:S02]  /*c3d0*/  HADD2.F32 R57, -RZ, R48.H0_H0 ;  /* 0x20000030ff397230 */ /* 0x000fc40000004100 */
[----:B------:R-:W-:Y:S01]  /*c3e0*/  HADD2.F32 R59, -RZ, R44.H0_H0 ;  /* 0x2000002cff3b7230 */ /* 0x000fe20000004100 */
[----:B------:R-:W-:Y:S01]  /*c3f0*/  F2FP.SATFINITE.E4M3.F32.PACK_AB_MERGE_C R55, R55, R64, RZ ;  /* 0x000000403737723e */ /* 0x000fe200048070ff */
[----:B------:R-:W-:Y:S02]  /*c400*/  HADD2.F32 R58, -RZ, R170.H0_H0 ;  /* 0x200000aaff3a7230 */ /* 0x000fe40000004100 */
[-C--:B------:R-:W-:Y:S01]  /*c410*/  FMUL.FTZ R62, R57, R63.reuse ;  /* 0x0000003f393e7220 */ /* 0x080fe20000410000 */
[----:B------:R-:W-:Y:S02]  /*c420*/  HADD2.F32 R168, -RZ, R168.H1_H1 ;  /* 0x300000a8ffa87230 */ /* 0x000fe40000004100 */
[C---:B------:R-:W-:Y:S01]  /*c430*/  FMUL.FTZ R63, R59.reuse, R63 ;  /* 0x0000003f3b3f7220 */ /* 0x040fe20000410000 */
[----:B------:R-:W-:Y:S02]  /*c440*/  HADD2.F32 R48, -RZ, R48.H1_H1 ;  /* 0x30000030ff307230 */ /* 0x000fe40000004100 */
[----:B------:R-:W-:Y:S01]  /*c450*/  FFMA.FTZ R62, R59, R58, -R62 ;  /* 0x0000003a3b3e7223 */ /* 0x000fe2000001083e */
[----:B------:R-:W-:-:S02]  /*c460*/  HADD2.F32 R44, -RZ, R44.H1_H1 ;  /* 0x3000002cff2c7230 */ /* 0x000fc40000004100 */
[----:B------:R-:W-:Y:S01]  /*c470*/  FFMA.FTZ R63, R57, R58, R63 ;  /* 0x0000003a393f7223 */ /* 0x000fe2000001003f */
[----:B------:R-:W-:Y:S02]  /*c480*/  HADD2.F32 R170, -RZ, R170.H1_H1 ;  /* 0x300000aaffaa7230 */ /* 0x000fe40000004100 */
[-C--:B------:R-:W-:Y:S01]  /*c490*/  FMUL.FTZ R57, R48, R168.reuse ;  /* 0x000000a830397220 */ /* 0x080fe20000410000 */
[-C--:B------:R-:W-:Y:S01]  /*c4a0*/  F2FP.F16.E4M3.UNPACK_B R59, R171.reuse.H1 ;  /* 0x000000abff3b723e */ /* 0x080fe200030006ff */
[C---:B------:R-:W-:Y:S01]  /*c4b0*/  FMUL.FTZ R168, R44.reuse, R168 ;  /* 0x000000a82ca87220 */ /* 0x040fe20000410000 */
[----:B------:R-:W-:Y:S01]  /*c4c0*/  F2FP.F16.E4M3.UNPACK_B R171, R171 ;  /* 0x000000abffab723e */ /* 0x000fe200020006ff */
[-C--:B------:R-:W-:Y:S01]  /*c4d0*/  FFMA.FTZ R57, R44, R170.reuse, -R57 ;  /* 0x000000aa2c397223 */ /* 0x080fe20000010839 */
[----:B------:R-:W-:Y:S02]  /*c4e0*/  IMAD.MOV.U32 R47, RZ, RZ, R93 ;  /* 0x000000ffff2f7224 */ /* 0x000fe400078e005d */
[----:B------:R-:W-:Y:S01]  /*c4f0*/  FFMA.FTZ R44, R48, R170, R168 ;  /* 0x000000aa302c7223 */ /* 0x000fe200000100a8 */
[----:B------:R-:W-:Y:S01]  /*c500*/  MOV R48, R46 ;  /* 0x0000002e00307202 */ /* 0x000fe20000000f00 */
[--C-:B------:R-:W-:Y:S01]  /*c510*/  HADD2.F32 R92, -RZ, R59.reuse.H0_H0 ;  /* 0x2000003bff5c7230 */ /* 0x100fe20000004100 */
[----:B------:R-:W-:Y:S01]  /*c520*/  F2FP.SATFINITE.E4M3.F32.PACK_AB_MERGE_C R62, R57, R62, R55 ;  /* 0x0000003e393e723e */ /* 0x000fe20004807037 */
[----:B------:R-:W-:Y:S01]  /*c530*/  HADD2.F32 R59, -RZ, R59.H1_H1 ;  /* 0x3000003bff3b7230 */ /* 0x000fe20000004100 */
[----:B------:R-:W-:-:S02]  /*c540*/  F2FP.F16.E4M3.UNPACK_B R46, R169.H1 ;  /* 0x000000a9ff2e723e */ /* 0x000fc400030006ff */
[----:B------:R-:W-:Y:S02]  /*c550*/  F2FP.F16.E4M3.UNPACK_B R57, R50.H1 ;  /* 0x00000032ff39723e */ /* 0x000fe400030006ff */
[----:B------:R-:W-:Y:S01]  /*c560*/  F2FP.F16.E4M3.UNPACK_B R55, R48.H1 ;  /* 0x00000030ff37723e */ /* 0x000fe200030006ff */
[--C-:B------:R-:W-:Y:S01]  /*c570*/  HADD2.F32 R95, -RZ, R46.reuse.H0_H0 ;  /* 0x2000002eff5f7230 */ /* 0x100fe20000004100 */
[----:B------:R-:W-:Y:S01]  /*c580*/  F2FP.F16.E4M3.UNPACK_B R169, R169 ;  /* 0x000000a9ffa9723e */ /* 0x000fe200020006ff */
[----:B------:R-:W-:Y:S01]  /*c590*/  HADD2.F32 R58, -RZ, R57.H0_H0 ;  /* 0x20000039ff3a7230 */ /* 0x000fe20000004100 */
[----:B------:R-:W-:Y:S01]  /*c5a0*/  F2FP.F16.E4M3.UNPACK_B R50, R50 ;  /* 0x00000032ff32723e */ /* 0x000fe200020006ff */
[----:B------:R-:W-:Y:S01]  /*c5b0*/  HADD2.F32 R64, -RZ, R55.H0_H0 ;  /* 0x20000037ff407230 */ /* 0x000fe20000004100 */
[----:B------:R-:W-:Y:S01]  /*c5c0*/  F2FP.F16.E4M3.UNPACK_B R48, R48 ;  /* 0x00000030ff30723e */ /* 0x000fe200020006ff */
[----:B------:R-:W-:Y:S02]  /*c5d0*/  HADD2.F32 R46, -RZ, R46.H1_H1 ;  /* 0x3000002eff2e7230 */ /* 0x000fe40000004100 */
[----:B------:R-:W-:Y:S01]  /*c5e0*/  FMUL.FTZ R94, R58, R95 ;  /* 0x0000005f3a5e7220 */ /* 0x000fe20000410000 */
[----:B------:R-:W-:-:S02]  /*c5f0*/  HADD2.F32 R57, -RZ, R57.H1_H1 ;  /* 0x30000039ff397230 */ /* 0x000fc40000004100 */
[C---:B------:R-:W-:Y:S01]  /*c600*/  FMUL.FTZ R95, R64.reuse, R95 ;  /* 0x0000005f405f7220 */ /* 0x040fe20000410000 */
[----:B------:R-:W-:Y:S02]  /*c610*/  HADD2.F32 R55, -RZ, R55.H1_H1 ;  /* 0x30000037ff377230 */ /* 0x000fe40000004100 */
[-C--:B------:R-:W-:Y:S01]  /*c620*/  FFMA.FTZ R94, R64, R92.reuse, -R94 ;  /* 0x0000005c405e7223 */ /* 0x080fe2000001085e */
[----:B------:R-:W-:Y:S01]  /*c630*/  FFMA.FTZ R95, R58, R92, R95 ;  /* 0x0000005c3a5f7223 */ /* 0x000fe2000001005f */
[-C--:B------:R-:W-:Y:S01]  /*c640*/  FMUL.FTZ R58, R57, R46.reuse ;  /* 0x0000002e393a7220 */ /* 0x080fe20000410000 */
[C---:B------:R-:W-:Y:S01]  /*c650*/  FMUL.FTZ R46, R55.reuse, R46 ;  /* 0x0000002e372e7220 */ /* 0x040fe20000410000 */
[----:B------:R-:W-:Y:S02]  /*c660*/  HADD2.F32 R92, -RZ, R169.H0_H0 ;  /* 0x200000a9ff5c7230 */ /* 0x000fe40000004100 */
        /* <DEDUP_REMOVED lines=14> */
[----:B------:R-:W-:Y:S01]  /*c750*/  FMUL.FTZ R57, R50, R169 ;  /* 0x000000a932397220 */ /* 0x000fe20000410000 */
[----:B------:R-:W-:Y:S01]  /*c760*/  F2FP.SATFINITE.E4M3.F32.PACK_AB_MERGE_C R95, R46, R95, RZ ;  /* 0x0000005f2e5f723e */ /* 0x000fe200048070ff */
[C---:B------:R-:W-:Y:S02]  /*c770*/  FMUL.FTZ R169, R48.reuse, R169 ;  /* 0x000000a930a97220 */ /* 0x040fe40000410000 */
[----:B------:R-:W-:Y:S01]  /*c780*/  FFMA.FTZ R57, R48, R171, -R57 ;  /* 0x000000ab30397223 */ /* 0x000fe20000010839 */
[----:B------:R-:W-:Y:S01]  /*c790*/  F2FP.SATFINITE.E4M3.F32.PACK_AB_MERGE_C R48, R49, R67, RZ ;  /* 0x000000433130723e */ /* 0x000fe200048070ff */
[----:B------:R-:W-:Y:S01]  /*c7a0*/  FFMA.FTZ R169, R50, R171, R169 ;  /* 0x000000ab32a97223 */ /* 0x000fe200000100a9 */
[----:B------:R-:W-:Y:S01]  /*c7b0*/  F2FP.SATFINITE.E4M3.F32.PACK_AB_MERGE_C R49, R53, R54, R45 ;  /* 0x000000363531723e */ /* 0x000fe2000480702d */
[----:B------:R-:W-:Y:S01]  /*c7c0*/  IMAD.MOV.U32 R45, RZ, RZ, R61 ;  /* 0x000000ffff2d7224 */ /* 0x000fe200078e003d */
[----:B------:R-:W-:Y:S01]  /*c7d0*/  F2FP.SATFINITE.E4M3.F32.PACK_AB_MERGE_C R48, R44, R63, R48 ;  /* 0x0000003f2c30723e */ /* 0x000fe20004807030 */
[----:B------:R-:W-:Y:S01]  /*c7e0*/  IMAD.MOV.U32 R44, RZ, RZ, R62 ;  /* 0x000000ffff2c7224 */ /* 0x000fe200078e003e */
[----:B------:R-:W-:-:S02]  /*c7f0*/  F2FP.SATFINITE.E4M3.F32.PACK_AB_MERGE_C R46, R57, R64, R55 ;  /* 0x00000040392e723e */ /* 0x000fc40004807037 */
[----:B------:R-:W-:-:S07]  /*c800*/  F2FP.SATFINITE.E4M3.F32.PACK_AB_MERGE_C R50, R169, R92, R95 ;  /* 0x0000005ca932723e */ /* 0x000fce000480705f */
.L_x_414:
[----:B------:R-:W-:Y:S05]  /*c810*/  BSYNC B2 ;  /* 0x0000000000027941 */ /* 0x000fea0003800000 */
.L_x_413:
[----:B------:R-:W-:-:S04]  /*c820*/  IADD3 R57, P4, P5, R118, R140, R29 ;  /* 0x0000008c76397210 */ /* 0x000fc80007d9e01d */
[----:B------:R-:W-:Y:S02]  /*c830*/  IADD3.X R54, R4, R172, R32, P4, P5 ;  /* 0x000000ac04367210 */ /* 0x000fe400027ea420 */
[----:B------:R-:W-:-:S13]  /*c840*/  ISETP.GE.AND P4, PT, R56, R156, PT ;  /* 0x0000009c3800720c */ /* 0x000fda0003f86270 */
[--C-:B------:R-:W-:Y:S02]  /*c850*/  @!P4 SHF.R.S32.HI R53, RZ, 0x1f, R56.reuse ;  /* 0x0000001fff35c819 */ /* 0x100fe40000011438 */
[----:B------:R-:W-:-:S04]  /*c860*/  @!P4 IADD3 R55, P5, P6, R118, R140, R56 ;  /* 0x0000008c7637c210 */ /* 0x000fc80007ebe038 */
[----:B------:R-:W-:Y:S02]  /*c870*/  @!P4 IADD3.X R172, R4, R172, R53, P5, P6 ;  /* 0x000000ac04acc210 */ /* 0x000fe40002fec435 */
[----:B------:R-:W-:-:S05]  /*c880*/  IADD3 R52, P5, R57, R124, RZ ;  /* 0x0000007c39347210 */ /* 0x000fca0007fbe0ff */
[----:B------:R-:W-:Y:S01]  /*c890*/  IMAD.X R53, R54, 0x1, R125, P5 ;  /* 0x0000000136357824 */ /* 0x000fe200028e067d */
[----:B------:R-:W-:-:S04]  /*c8a0*/  @!P4 IADD3 R54, P5, R55, R124, RZ ;  /* 0x0000007c3736c210 */ /* 0x000fc80007fbe0ff */
[----:B0-----:R4:W-:Y:S01]  /*c8b0*/  STG.E.128 desc[UR54][R52.64], R44 ;  /* 0x0000002c34007986 */ /* 0x0019e2000c101d36 */
[----:B------:R-:W-:-:S05]  /*c8c0*/  @!P4 IMAD.X R55, R172, 0x1, R125, P5 ;  /* 0x00000001ac37c824 */ /* 0x000fca00028e067d */
[----:B-1----:R4:W-:Y:S03]  /*c8d0*/  @!P4 STG.E.128 desc[UR54][R54.64], R48 ;  /* 0x000000303600c986 */ /* 0x0029e6000c101d36 */
.L_x_404:
[----:B------:R-:W-:Y:S05]  /*c8e0*/  BSYNC B1 ;  /* 0x0000000000017941 */ /* 0x000fea0003800000 */
.L_x_403:
[----:B-1-34-:R-:W-:Y:S01]  /*c8f0*/  IADD3 R45, R220, 0x80, RZ ;  /* 0x00000080dc2d7810 */ /* 0x01afe20007ffe0ff */
[----:B------:R-:W-:-:S04]  /*c900*/  IMAD R44, R147, R138, RZ ;  /* 0x0000008a932c7224 */ /* 0x000fc800078e02ff */
[----:B------:R-:W-:-:S04]  /*c910*/  IMAD.WIDE.U32 R136, R45, R138, R136 ;  /* 0x0000008a2d887225 */ /* 0x000fc800078e0088 */
[----:B------:R-:W-:Y:S01]  /*c920*/  IMAD R139, R45, R139, R44 ;  /* 0x0000008b2d8b7224 */ /* 0x000fe200078e022c */
[----:B------:R-:W-:Y:S06]  /*c930*/  @P3 BRA `(.L_x_373) ;  /* 0x00000030008c3947 */ /* 0x000fec0003800000 */
[----:B------:R-:W-:Y:S01]  /*c940*/  ISETP.NE.AND P3, PT, R34, RZ, PT ;  /* 0x000000ff2200720c */ /* 0x000fe20003f65270 */
[----:B------:R-:W-:Y:S01]  /*c950*/  BSSY B1, `(.L_x_415) ;  /* 0x00000f5000017945 */ /* 0x000fe20003800000 */
[----:B------:R-:W-:-:S11]  /*c960*/  IMAD.IADD R56, R137, 0x1, R139 ;  /* 0x0000000189387824 */ /* 0x000fd600078e028b */
[----:B------:R-:W-:Y:S05]  /*c970*/  @!P3 BRA `(.L_x_416) ;  /* 0x0000000c00c8b947 */ /* 0x000fea0003800000 */
[----:B------:R-:W-:Y:S01]  /*c980*/  SEL R44, R121, R162, !P0 ;  /* 0x000000a2792c7207 */ /* 0x000fe20004000000 */
[----:B------:R-:W-:Y:S01]  /*c990*/  BSSY B2, `(.L_x_417) ;  /* 0x00000e6000027945 */ /* 0x000fe20003800000 */
[----:B------:R-:W-:Y:S02]  /*c9a0*/  IADD3 R53, P3, P4, R118, R136, R26 ;  /* 0x0000008876357210 */ /* 0x000fe40007c7e01a */
[----:B------:R-:W-:Y:S02]  /*c9b0*/  SHF.R.S32.HI R45, RZ, 0x1f, R44 ;  /* 0x0000001fff2d7819 */ /* 0x000fe4000001142c */
[----:B------:R-:W-:Y:S02]  /*c9c0*/  IADD3.X R54, R4, R56, R30, P3, P4 ;  /* 0x0000003804367210 */ /* 0x000fe40001fe841e */
[----:B------:R-:W-:Y:S02]  /*c9d0*/  LEA.HI R45, R45, R44, RZ, 0x5 ;  /* 0x0000002c2d2d7211 */ /* 0x000fe400078f28ff */
[----:B------:R-:W-:-:S02]  /*c9e0*/  ISETP.GE.AND P3, PT, R18, R133, PT ;  /* 0x000000851200720c */ /* 0x000fc40003f66270 */
[----:B------:R-:W-:-:S04]  /*c9f0*/  LEA.HI.SX32 R45, R45, R120, 0x1b ;  /* 0x000000782d2d7211 */ /* 0x000fc800078fdaff */
[----:B------:R-:W-:Y:S01]  /*ca00*/  SHF.R.S32.HI R44, RZ, 0x1f, R45 ;  /* 0x0000001fff2c7819 */ /* 0x000fe2000001142d */
[----:B------:R-:W-:-:S03]  /*ca10*/  IMAD.SHL.U32 R55, R45, 0x10, RZ ;  /* 0x000000102d377824 */ /* 0x000fc600078e00ff */
[----:B------:R-:W-:-:S04]  /*ca20*/  LEA.HI R44, R44, R45, RZ, 0x2 ;  /* 0x0000002d2c2c7211 */ /* 0x000fc800078f10ff */
[----:B------:R-:W-:Y:S02]  /*ca30*/  SHF.R.S32.HI R45, RZ, 0x2, R44 ;  /* 0x00000002ff2d7819 */ /* 0x000fe4000001142c */
[----:B------:R-:W-:-:S03]  /*ca40*/  LOP3.LUT R44, R231, 0x30, R55, 0xf8, !PT ;  /* 0x00000030e72c7812 */ /* 0x000fc600078ef837 */
[----:B------:R-:W-:Y:S01]  /*ca50*/  IMAD R45, R45, 0x2800, R232 ;  /* 0x000028002d2d7824 */ /* 0x000fe200078e02e8 */
[----:B------:R-:W-:-:S05]  /*ca60*/  LOP3.LUT R44, R44, R9, RZ, 0x3c, !PT ;  /* 0x000000092c2c7212 */ /* 0x000fca00078e3cff */
[----:B------:R-:W-:Y:S02]  /*ca70*/  IMAD.IADD R44, R45, 0x1, R44 ;  /* 0x000000012d2c7824 */ /* 0x000fe400078e022c */
[C---:B------:R-:W-:Y:S02]  /*ca80*/  IMAD R45, R17.reuse, 0x7800, R143 ;  /* 0x00007800112d7824 */ /* 0x040fe400078e028f */
[----:B------:R-:W-:Y:S02]  /*ca90*/  IMAD R47, R17, 0x7800, R44 ;  /* 0x00007800112f7824 */ /* 0x000fe400078e022c */
[C---:B------:R-:W-:Y:S02]  /*caa0*/  IMAD.IADD R45, R16.reuse, 0x1, R45 ;  /* 0x00000001102d7824 */ /* 0x040fe400078e022d */
[----:B------:R-:W-:-:S04]  /*cab0*/  IMAD.IADD R48, R16, 0x1, R47 ;  /* 0x0000000110307824 */ /* 0x000fc800078e022f */
[----:B------:R-:W1:Y:S04]  /*cac0*/  LDS.128 R44, [R45+0x24200] ;  /* 0x024200002d2c7984 */ /* 0x000e680000000c00 */
[----:B------:R-:W3:Y:S01]  /*cad0*/  LDS.128 R48, [R48+0x24200] ;  /* 0x0242000030307984 */ /* 0x000ee20000000c00 */
[----:B------:R-:W-:Y:S05]  /*cae0*/  @P3 BRA `(.L_x_418) ;  /* 0x0000000c00403947 */ /* 0x000fea0003800000 */
[----:B---3--:R-:W-:Y:S01]  /*caf0*/  MOV R58, R48 ;  /* 0x00000030003a7202 */ /* 0x008fe20000000f00 */
[----:B-1----:R-:W-:Y:S01]  /*cb00*/  IMAD.MOV.U32 R52, RZ, RZ, R44 ;  /* 0x000000ffff347224 */ /* 0x002fe200078e002c */
[----:B------:R-:W-:Y:S02]  /*cb10*/  F2FP.F16.E4M3.UNPACK_B R60, R164.H1 ;  /* 0x000000a4ff3c723e */ /* 0x000fe400030006ff */
[----:B------:R-:W-:Y:S02]  /*cb20*/  F2FP.F16.E4M3.UNPACK_B R59, R58.H1 ;  /* 0x0000003aff3b723e */ /* 0x000fe400030006ff */
[----:B------:R-:W-:Y:S01]  /*cb30*/  F2FP.F16.E4M3.UNPACK_B R57, R52.H1 ;  /* 0x00000034ff39723e */ /* 0x000fe200030006ff */
[--C-:B------:R-:W-:Y:S01]  /*cb40*/  HADD2.F32 R65, -RZ, R60.reuse.H0_H0 ;  /* 0x2000003cff417230 */ /* 0x100fe20000004100 */
[----:B------:R-:W-:Y:S01]  /*cb50*/  F2FP.F16.E4M3.UNPACK_B R61, R166.H1 ;  /* 0x000000a6ff3d723e */ /* 0x000fe200030006ff */
[----:B------:R-:W-:Y:S01]  /*cb60*/  HADD2.F32 R44, -RZ, R59.H0_H0 ;  /* 0x2000003bff2c7230 */ /* 0x000fe20000004100 */
[----:B------:R-:W-:Y:S01]  /*cb70*/  SHF.R.U32.HI R82, RZ, 0x10, R83 ;  /* 0x00000010ff527819 */ /* 0x000fe20000011653 */
[----:B------:R-:W-:Y:S01]  /*cb80*/  HADD2.F32 R48, -RZ, R57.H0_H0 ;  /* 0x20000039ff307230 */ /* 0x000fe20000004100 */
[----:B0-----:R-:W-:Y:S01]  /*cb90*/  SHF.R.U32.HI R92, RZ, 0x8, R71 ;  /* 0x00000008ff5c7819 */ /* 0x001fe20000011647 */
[----:B------:R-:W-:-:S02]  /*cba0*/  HADD2.F32 R62, -RZ, R60.H1_H1 ;  /* 0x3000003cff3e7230 */ /* 0x000fc40000004100 */
[-C--:B------:R-:W-:Y:S01]  /*cbb0*/  FMUL.FTZ R67, R44, R65.reuse ;  /* 0x000000412c437220 */ /* 0x080fe20000410000 */
[----:B------:R-:W-:Y:S02]  /*cbc0*/  HADD2.F32 R63, -RZ, R61.H0_H0 ;  /* 0x2000003dff3f7230 */ /* 0x000fe40000004100 */
[C---:B------:R-:W-:Y:S01]  /*cbd0*/  FMUL.FTZ R65, R48.reuse, R65 ;  /* 0x0000004130417220 */ /* 0x040fe20000410000 */
[----:B------:R-:W-:Y:S01]  /*cbe0*/  HADD2.F32 R60, -RZ, R59.H1_H1 ;  /* 0x3000003bff3c7230 */ /* 0x000fe20000004100 */
[----:B------:R-:W-:Y:S01]  /*cbf0*/  LOP3.LUT R94, R71, 0xff0000ff, RZ, 0xc0, !PT ;  /* 0xff0000ff475e7812 */ /* 0x000fe200078ec0ff */
[----:B------:R-:W-:Y:S02]  /*cc00*/  HADD2.F32 R57, -RZ, R57.H1_H1 ;  /* 0x30000039ff397230 */ /* 0x000fe40000004100 */
[-C--:B------:R-:W-:Y:S01]  /*cc10*/  FFMA.FTZ R48, R48, R63.reuse, -R67 ;  /* 0x0000003f30307223 */ /* 0x080fe20000010843 */
[----:B------:R-:W-:Y:S02]  /*cc20*/  HADD2.F32 R61, -RZ, R61.H1_H1 ;  /* 0x3000003dff3d7230 */ /* 0x000fe40000004100 */
[----:B------:R-:W-:Y:S01]  /*cc30*/  FFMA.FTZ R44, R44, R63, R65 ;  /* 0x0000003f2c2c7223 */ /* 0x000fe20000010041 */
[-C--:B------:R-:W-:Y:S01]  /*cc40*/  FMUL.FTZ R64, R60, R62.reuse ;  /* 0x0000003e3c407220 */ /* 0x080fe20000410000 */
[----:B------:R-:W-:Y:S01]  /*cc50*/  FMUL.FTZ R63, R57, R62 ;  /* 0x0000003e393f7220 */ /* 0x000fe20000410000 */
[----:B------:R-:W-:-:S02]  /*cc60*/  SHF.R.U32.HI R71, RZ, 0x10, R71 ;  /* 0x00000010ff477819 */ /* 0x000fc40000011647 */
[-C--:B------:R-:W-:Y:S01]  /*cc70*/  FFMA.FTZ R59, R57, R61.reuse, -R64 ;  /* 0x0000003d393b7223 */ /* 0x080fe20000010840 */
[----:B------:R-:W-:Y:S01]  /*cc80*/  FFMA.FTZ R57, R60, R61, R63 ;  /* 0x0000003d3c397223 */ /* 0x000fe2000001003f */
[----:B------:R-:W-:Y:S01]  /*cc90*/  F2FP.F16.E4M3.UNPACK_B R64, R164 ;  /* 0x000000a4ff40723e */ /* 0x000fe200020006ff */
[----:B------:R-:W-:Y:S01]  /*cca0*/  IMAD.U32 R71, R71, 0x10000, RZ ;  /* 0x0001000047477824 */ /* 0x000fe200078e00ff */
[----:B------:R-:W-:Y:S02]  /*ccb0*/  F2FP.F16.E4M3.UNPACK_B R60, R58 ;  /* 0x0000003aff3c723e */ /* 0x000fe400020006ff */
[----:B------:R-:W-:Y:S01]  /*ccc0*/  F2FP.F16.E4M3.UNPACK_B R58, R52 ;  /* 0x00000034ff3a723e */ /* 0x000fe200020006ff */
[----:B------:R-:W-:Y:S01]  /*ccd0*/  HADD2.F32 R65, -RZ, R64.H0_H0 ;  /* 0x20000040ff417230 */ /* 0x000fe20000004100 */
[----:B------:R-:W-:Y:S01]  /*cce0*/  F2FP.F16.E4M3.UNPACK_B R61, R166 ;  /* 0x000000a6ff3d723e */ /* 0x000fe200020006ff */
[----:B------:R-:W-:Y:S01]  /*ccf0*/  HADD2.F32 R52, -RZ, R60.H0_H0 ;  /* 0x2000003cff347230 */ /* 0x000fe20000004100 */
[----:B------:R-:W-:Y:S01]  /*cd00*/  F2FP.SATFINITE.E4M3.F32.PACK_AB_MERGE_C R48, R59, R48, RZ ;  /* 0x000000303b30723e */ /* 0x000fe200048070ff */
[----:B------:R-:W-:Y:S01]  /*cd10*/  HADD2.F32 R63, -RZ, R58.H0_H0 ;  /* 0x2000003aff3f7230 */ /* 0x000fe20000004100 */
[----:B------:R-:W-:Y:S01]  /*cd20*/  F2FP.SATFINITE.E4M3.F32.PACK_AB_MERGE_C R59, R57, R44, RZ ;  /* 0x0000002c393b723e */ /* 0x000fe200048070ff */
        /* <DEDUP_REMOVED lines=10> */
[----:B------:R-:W-:Y:S01]  /*cdd0*/  IMAD.MOV.U32 R62, RZ, RZ, R50 ;  /* 0x000000ffff3e7224 */ /* 0x000fe200078e0032 */
[----:B------:R-:W-:-:S02]  /*cde0*/  F2FP.F16.E4M3.UNPACK_B R57, R49 ;  /* 0x00000031ff39723e */ /* 0x000fc400020006ff */
[-C--:B------:R-:W-:Y:S01]  /*cdf0*/  FMUL.FTZ R67, R60, R65.reuse ;  /* 0x000000413c437220 */ /* 0x080fe20000410000 */
[C---:B------:R-:W-:Y:S01]  /*ce00*/  FMUL.FTZ R65, R58.reuse, R65 ;  /* 0x000000413a417220 */ /* 0x040fe20000410000 */
[----:B------:R-:W-:Y:S01]  /*ce10*/  F2FP.F16.E4M3.UNPACK_B R66, R62.H1 ;  /* 0x0000003eff42723e */ /* 0x000fe200030006ff */
[----:B------:R-:W-:Y:S02]  /*ce20*/  HADD2.F32 R93, -RZ, R64.H0_H0 ;  /* 0x20000040ff5d7230 */ /* 0x000fe40000004100 */
[-C--:B------:R-:W-:Y:S01]  /*ce30*/  FFMA.FTZ R58, R58, R61.reuse, -R67 ;  /* 0x0000003d3a3a7223 */ /* 0x080fe20000010843 */
[----:B------:R-:W-:Y:S01]  /*ce40*/  FFMA.FTZ R61, R60, R61, R65 ;  /* 0x0000003d3c3d7223 */ /* 0x000fe20000010041 */
[----:B------:R-:W-:Y:S01]  /*ce50*/  IMAD.MOV.U32 R60, RZ, RZ, R46 ;  /* 0x000000ffff3c7224 */ /* 0x000fe200078e002e */
[----:B------:R-:W-:Y:S01]  /*ce60*/  F2FP.F16.E4M3.UNPACK_B R67, R165.H1 ;  /* 0x000000a5ff43723e */ /* 0x000fe200030006ff */
[--C-:B------:R-:W-:Y:S01]  /*ce70*/  HADD2.F32 R46, -RZ, R66.reuse.H0_H0 ;  /* 0x20000042ff2e7230 */ /* 0x100fe20000004100 */
[----:B------:R-:W-:Y:S01]  /*ce80*/  F2FP.SATFINITE.E4M3.F32.PACK_AB_MERGE_C R44, R58, R63, R48 ;  /* 0x0000003f3a2c723e */ /* 0x000fe20004807030 */
[----:B------:R-:W-:Y:S01]  /*ce90*/  HADD2.F32 R66, -RZ, R66.H1_H1 ;  /* 0x30000042ff427230 */ /* 0x000fe20000004100 */
[-C--:B------:R-:W-:Y:S01]  /*cea0*/  F2FP.F16.E4M3.UNPACK_B R65, R60.reuse.H1 ;  /* 0x0000003cff41723e */ /* 0x080fe200030006ff */
[--C-:B------:R-:W-:Y:S01]  /*ceb0*/  HADD2.F32 R95, -RZ, R67.reuse.H0_H0 ;  /* 0x20000043ff5f7230 */ /* 0x100fe20000004100 */
[----:B------:R-:W-:Y:S01]  /*cec0*/  F2FP.F16.E4M3.UNPACK_B R60, R60 ;  /* 0x0000003cff3c723e */ /* 0x000fe200020006ff */
[----:B------:R-:W-:Y:S01]  /*ced0*/  HADD2.F32 R67, -RZ, R67.H1_H1 ;  /* 0x30000043ff437230 */ /* 0x000fe20000004100 */
[----:B------:R-:W-:Y:S01]  /*cee0*/  F2FP.SATFINITE.E4M3.F32.PACK_AB_MERGE_C R48, R61, R52, R59 ;  /* 0x000000343d30723e */ /* 0x000fe2000480703b */
[----:B------:R-:W-:-:S02]  /*cef0*/  HADD2.F32 R50, -RZ, R65.H0_H0 ;  /* 0x20000041ff327230 */ /* 0x000fc40000004100 */
[----:B------:R-:W-:Y:S01]  /*cf00*/  FMUL.FTZ R97, R46, R95 ;  /* 0x0000005f2e617220 */ /* 0x000fe20000410000 */
[----:B------:R-:W-:Y:S02]  /*cf10*/  HADD2.F32 R65, -RZ, R65.H1_H1 ;  /* 0x30000041ff417230 */ /* 0x000fe40000004100 */
[----:B------:R-:W-:Y:S01]  /*cf20*/  FMUL.FTZ R68, R66, R67 ;  /* 0x0000004342447220 */ /* 0x000fe20000410000 */
[----:B------:R-:W-:Y:S02]  /*cf30*/  HADD2.F32 R64, -RZ, R64.H1_H1 ;  /* 0x30000040ff407230 */ /* 0x000fe40000004100 */
[C---:B------:R-:W-:Y:S01]  /*cf40*/  FMUL.FTZ R95, R50.reuse, R95 ;  /* 0x0000005f325f7220 */ /* 0x040fe20000410000 */
[----:B------:R-:W-:Y:S01]  /*cf50*/  FFMA.FTZ R50, R50, R93, -R97 ;  /* 0x0000005d32327223 */ /* 0x000fe20000010861 */
[----:B------:R-:W-:Y:S01]  /*cf60*/  F2FP.F16.E4M3.UNPACK_B R52, R45 ;  /* 0x0000002dff34723e */ /* 0x000fe200020006ff */
[----:B------:R-:W-:Y:S02]  /*cf70*/  HADD2.F32 R59, -RZ, R57.H0_H0 ;  /* 0x20000039ff3b7230 */ /* 0x000fe40000004100 */
[----:B------:R-:W-:Y:S01]  /*cf80*/  FFMA.FTZ R46, R46, R93, R95 ;  /* 0x0000005d2e2e7223 */ /* 0x000fe2000001005f */
[C---:B------:R-:W-:Y:S01]  /*cf90*/  FMUL.FTZ R93, R65.reuse, R67 ;  /* 0x00000043415d7220 */ /* 0x040fe20000410000 */
[----:B------:R-:W-:-:S03]  /*cfa0*/  FFMA.FTZ R67, R65, R64, -R68 ;  /* 0x0000004041437223 */ /* 0x000fc60000010844 */
[----:B------:R-:W-:Y:S01]  /*cfb0*/  FFMA.FTZ R65, R66, R64, R93 ;  /* 0x0000004042417223 */ /* 0x000fe2000001005d */
[----:B------:R-:W-:Y:S01]  /*cfc0*/  F2FP.F16.E4M3.UNPACK_B R64, R165 ;  /* 0x000000a5ff40723e */ /* 0x000fe200020006ff */
[--C-:B------:R-:W-:Y:S01]  /*cfd0*/  HADD2.F32 R93, -RZ, R60.reuse.H0_H0 ;  /* 0x2000003cff5d7230 */ /* 0x100fe20000004100 */
[----:B------:R-:W-:Y:S01]  /*cfe0*/  F2FP.F16.E4M3.UNPACK_B R66, R62 ;  /* 0x0000003eff42723e */ /* 0x000fe200020006ff */
[----:B------:R-:W-:Y:S01]  /*cff0*/  HADD2.F32 R60, -RZ, R60.H1_H1 ;  /* 0x3000003cff3c7230 */ /* 0x000fe20000004100 */
[----:B------:R-:W-:Y:S01]  /*d000*/  F2FP.F16.E4M3.UNPACK_B R62, R167 ;  /* 0x000000a7ff3e723e */ /* 0x000fe200020006ff */
[----:B------:R-:W-:Y:S01]  /*d010*/  HADD2.F32 R70, -RZ, R64.H0_H0 ;  /* 0x20000040ff467230 */ /* 0x000fe20000004100 */
[----:B------:R-:W-:Y:S01]  /*d020*/  F2FP.SATFINITE.E4M3.F32.PACK_AB_MERGE_C R50, R67, R50, RZ ;  /* 0x000000324332723e */ /* 0x000fe200048070ff */
[----:B------:R-:W-:Y:S01]  /*d030*/  HADD2.F32 R95, -RZ, R66.H0_H0 ;  /* 0x20000042ff5f7230 */ /* 0x000fe20000004100 */
[----:B------:R-:W-:Y:S01]  /*d040*/  F2FP.SATFINITE.E4M3.F32.PACK_AB_MERGE_C R65, R65, R46, RZ ;  /* 0x0000002e4141723e */ /* 0x000fe200048070ff */
[----:B------:R-:W-:Y:S01]  /*d050*/  HADD2.F32 R99, -RZ, R64.H1_H1 ;  /* 0x30000040ff637230 */ /* 0x000fe20000004100 */
[----:B------:R-:W-:Y:S01]  /*d060*/  SHF.R.U32.HI R64, RZ, 0x8, R81 ;  /* 0x00000008ff407819 */ /* 0x000fe20000011651 */
[----:B------:R-:W-:-:S02]  /*d070*/  HADD2.F32 R66, -RZ, R66.H1_H1 ;  /* 0x30000042ff427230 */ /* 0x000fc40000004100 */
[-C--:B------:R-:W-:Y:S01]  /*d080*/  FMUL.FTZ R80, R95, R70.reuse ;  /* 0x000000465f507220 */ /* 0x080fe20000410000 */
[--C-:B------:R-:W-:Y:S02]  /*d090*/  HADD2.F32 R68, -RZ, R62.reuse.H0_H0 ;  /* 0x2000003eff447230 */ /* 0x100fe40000004100 */
[C---:B------:R-:W-:Y:S01]  /*d0a0*/  FMUL.FTZ R70, R93.reuse, R70 ;  /* 0x000000465d467220 */ /* 0x040fe20000410000 */
[----:B------:R-:W-:Y:S02]  /*d0b0*/  HADD2.F32 R97, -RZ, R62.H1_H1 ;  /* 0x3000003eff617230 */ /* 0x000fe40000004100 */
[-C--:B------:R-:W-:Y:S01]  /*d0c0*/  FMUL.FTZ R139, R66, R99.reuse ;  /* 0x00000063428b7220 */ /* 0x080fe20000410000 */
[C---:B------:R-:W-:Y:S01]  /*d0d0*/  FMUL.FTZ R99, R60.reuse, R99 ;  /* 0x000000633c637220 */ /* 0x040fe20000410000 */
[-C--:B------:R-:W-:Y:S01]  /*d0e0*/  FFMA.FTZ R93, R93, R68.reuse, -R80 ;  /* 0x000000445d5d7223 */ /* 0x080fe20000010850 */
[----:B------:R-:W-:Y:S01]  /*d0f0*/  FFMA.FTZ R95, R95, R68, R70 ;  /* 0x000000445f5f7223 */ /* 0x000fe20000010046 */
[-C--:B------:R-:W-:Y:S01]  /*d100*/  FFMA.FTZ R62, R60, R97.reuse, -R139 ;  /* 0x000000613c3e7223 */ /* 0x080fe2000001088b */
[----:B------:R-:W-:Y:S01]  /*d110*/  SHF.R.U32.HI R68, RZ, 0x8, R83 ;  /* 0x00000008ff447819 */ /* 0x000fe20000011653 */
[----:B------:R-:W-:Y:S01]  /*d120*/  FFMA.FTZ R60, R66, R97, R99 ;  /* 0x00000061423c7223 */ /* 0x000fe20000010063 */
[----:B------:R-:W-:Y:S01]  /*d130*/  LOP3.LUT R66, R81, 0xff0000ff, RZ, 0xc0, !PT ;  /* 0xff0000ff51427812 */ /* 0x000fe200078ec0ff */
[----:B------:R-:W-:Y:S01]  /*d140*/  IMAD.SHL.U32 R97, R64, 0x100, RZ ;  /* 0x0000010040617824 */ /* 0x000fe200078e00ff */
[----:B------:R-:W-:Y:S01]  /*d150*/  SHF.R.U32.HI R80, RZ, 0x10, R81 ;  /* 0x00000010ff507819 */ /* 0x000fe20000011651 */
[----:B------:R-:W-:Y:S01]  /*d160*/  IMAD.SHL.U32 R99, R68, 0x100, RZ ;  /* 0x0000010044637824 */ /* 0x000fe200078e00ff */
[----:B------:R-:W-:-:S02]  /*d170*/  LOP3.LUT R70, R83, 0xff0000ff, RZ, 0xc0, !PT ;  /* 0xff0000ff53467812 */ /* 0x000fc400078ec0ff */
[--C-:B------:R-:W-:Y:S02]  /*d180*/  SHF.R.U32.HI R81, RZ, 0x8, R69.reuse ;  /* 0x00000008ff517819 */ /* 0x100fe40000011645 */
[----:B------:R-:W-:Y:S02]  /*d190*/  LOP3.LUT R83, R69, 0xff0000ff, RZ, 0xc0, !PT ;  /* 0xff0000ff45537812 */ /* 0x000fe400078ec0ff */
[----:B------:R-:W-:Y:S02]  /*d1a0*/  SHF.R.U32.HI R69, RZ, 0x10, R69 ;  /* 0x00000010ff457819 */ /* 0x000fe40000011645 */
[----:B------:R-:W-:Y:S01]  /*d1b0*/  SHF.L.U32 R68, R81, 0x8, RZ ;  /* 0x0000000851447819 */ /* 0x000fe200000006ff */
[----:B------:R-:W-:Y:S01]  /*d1c0*/  IMAD.SHL.U32 R81, R92, 0x100, RZ ;  /* 0x000001005c517824 */ /* 0x000fe200078e00ff */
[----:B------:R-:W-:Y:S01]  /*d1d0*/  LOP3.LUT R64, R70, 0xff00, R99, 0xf8, !PT ;  /* 0x0000ff0046407812 */ /* 0x000fe200078ef863 */
[----:B------:R-:W-:Y:S01]  /*d1e0*/  IMAD.U32 R69, R69, 0x10000, RZ ;  /* 0x0001000045457824 */ /* 0x000fe200078e00ff */
[----:B------:R-:W-:Y:S01]  /*d1f0*/  LOP3.LUT R70, R83, 0xff00, R68, 0xf8, !PT ;  /* 0x0000ff0053467812 */ /* 0x000fe200078ef844 */
[----:B------:R-:W-:Y:S01]  /*d200*/  IMAD.U32 R83, R82, 0x10000, RZ ;  /* 0x0001000052537824 */ /* 0x000fe200078e00ff */
[----:B------:R-:W-:Y:S01]  /*d210*/  LOP3.LUT R94, R94, 0xff00, R81, 0xf8, !PT ;  /* 0x0000ff005e5e7812 */ /* 0x000fe200078ef851 */
[----:B------:R-:W-:Y:S01]  /*d220*/  IMAD.U32 R81, R80, 0x10000, RZ ;  /* 0x0001000050517824 */ /* 0x000fe200078e00ff */
[----:B------:R-:W-:-:S02]  /*d230*/  LOP3.LUT R66, R66, 0xff00, R97, 0xf8, !PT ;  /* 0x0000ff0042427812 */ /* 0x000fc400078ef861 */
[----:B------:R-:W-:Y:S02]  /*d240*/  LOP3.LUT R69, R70, 0xff0000, R69, 0xf8, !PT ;  /* 0x00ff000046457812 */ /* 0x000fe400078ef845 */
[----:B------:R-:W-:Y:S02]  /*d250*/  LOP3.LUT R68, R66, 0xff0000, R81, 0xf8, !PT ;  /* 0x00ff000042447812 */ /* 0x000fe400078ef851 */
[----:B------:R-:W-:Y:S02]  /*d260*/  F2FP.F16.E4M3.UNPACK_B R58, R69 ;  /* 0x00000045ff3a723e */ /* 0x000fe400020006ff */
[----:B------:R-:W-:Y:S02]  /*d270*/  F2FP.SATFINITE.E4M3.F32.PACK_AB_MERGE_C R46, R62, R93, R50 ;  /* 0x0000005d3e2e723e */ /* 0x000fe40004807032 */
[----:B------:R-:W-:Y:S01]  /*d280*/  F2FP.F16.E4M3.UNPACK_B R61, R68 ;  /* 0x00000044ff3d723e */ /* 0x000fe200020006ff */
[----:B------:R-:W-:Y:S01]  /*d290*/  HADD2.F32 R70, -RZ, R58.H0_H0 ;  /* 0x2000003aff467230 */ /* 0x000fe20000004100 */
[----:B------:R-:W-:Y:S01]  /*d2a0*/  F2FP.SATFINITE.E4M3.F32.PACK_AB_MERGE_C R50, R60, R95, R65 ;  /* 0x0000005f3c32723e */ /* 0x000fe20004807041 */
[----:B------:R-:W-:Y:S01]  /*d2b0*/  HADD2.F32 R60, -RZ, R57.H1_H1 ;  /* 0x30000039ff3c7230 */ /* 0x000fe20000004100 */
[----:B------:R-:W-:Y:S01]  /*d2c0*/  F2FP.F16.E4M3.UNPACK_B R69, R69.H1 ;  /* 0x00000045ff45723e */ /* 0x000fe200030006ff */
[----:B------:R-:W-:-:S02]  /*d2d0*/  HADD2.F32 R57, -RZ, R52.H0_H0 ;  /* 0x20000034ff397230 */ /* 0x000fc40000004100 */
[----:B------:R-:W-:Y:S01]  /*d2e0*/  FMUL.FTZ R80, R59, R70 ;  /* 0x000000463b507220 */ /* 0x000fe20000410000 */
[----:B------:R-:W-:Y:S01]  /*d2f0*/  HADD2.F32 R63, -RZ, R58.H1_H1 ;  /* 0x3000003aff3f7230 */ /* 0x000fe20000004100 */
[----:B------:R-:W-:Y:S01]  /*d300*/  F2FP.F16.E4M3.UNPACK_B R68, R68.H1 ;  /* 0x00000044ff44723e */ /* 0x000fe200030006ff */
[--C-:B------:R-:W-:Y:S02]  /*d310*/  HADD2.F32 R62, -RZ, R61.reuse.H0_H0 ;  /* 0x2000003dff3e7230 */ /* 0x100fe40000004100 */
[C---:B------:R-:W-:Y:S01]  /*d320*/  FMUL.FTZ R70, R57.reuse, R70 ;  /* 0x0000004639467220 */ /* 0x040fe20000410000 */
[----:B------:R-:W-:Y:S02]  /*d330*/  HADD2.F32 R58, -RZ, R52.H1_H1 ;  /* 0x30000034ff3a7230 */ /* 0x000fe40000004100 */
[-C--:B------:R-:W-:Y:S01]  /*d340*/  FMUL.FTZ R65, R60, R63.reuse ;  /* 0x0000003f3c417220 */ /* 0x080fe20000410000 */
[----:B------:R-:W-:Y:S02]  /*d350*/  HADD2.F32 R61, -RZ, R61.H1_H1 ;  /* 0x3000003dff3d7230 */ /* 0x000fe40000004100 */
[-C--:B------:R-:W-:Y:S01]  /*d360*/  FFMA.FTZ R52, R57, R62.reuse, -R80 ;  /* 0x0000003e39347223 */ /* 0x080fe20000010850 */
[----:B------:R-:W-:Y:S01]  /*d370*/  FFMA.FTZ R57, R59, R62, R70 ;  /* 0x0000003e3b397223 */ /* 0x000fe20000010046 */
[C---:B------:R-:W-:Y:S01]  /*d380*/  FMUL.FTZ R63, R58.reuse, R63 ;  /* 0x0000003f3a3f7220 */ /* 0x040fe20000410000 */
[----:B------:R-:W-:Y:S01]  /*d390*/  F2FP.F16.E4M3.UNPACK_B R59, R45.H1 ;  /* 0x0000002dff3b723e */ /* 0x000fe200030006ff */
[----:B------:R-:W-:Y:S01]  /*d3a0*/  FFMA.FTZ R45, R58, R61, -R65 ;  /* 0x0000003d3a2d7223 */ /* 0x000fe20000010841 */
[----:B------:R-:W-:-:S02]  /*d3b0*/  HADD2.F32 R70, -RZ, R69.H0_H0 ;  /* 0x20000045ff467230 */ /* 0x000fc40000004100 */
[----:B------:R-:W-:Y:S01]  /*d3c0*/  FFMA.FTZ R58, R60, R61, R63 ;  /* 0x0000003d3c3a7223 */ /* 0x000fe2000001003f */
[----:B------:R-:W-:Y:S01]  /*d3d0*/  F2FP.F16.E4M3.UNPACK_B R61, R49.H1 ;  /* 0x00000031ff3d723e */ /* 0x000fe200030006ff */
[--C-:B------:R-:W-:Y:S01]  /*d3e0*/  HADD2.F32 R49, -RZ, R59.reuse.H0_H0 ;  /* 0x2000003bff317230 */ /* 0x100fe20000004100 */
[----:B------:R-:W-:Y:S01]  /*d3f0*/  LOP3.LUT R66, R94, 0xff0000, R71, 0xf8, !PT ;  /* 0x00ff00005e427812 */ /* 0x000fe200078ef847 */
[----:B------:R-:W-:Y:S01]  /*d400*/  HADD2.F32 R60, -RZ, R59.H1_H1 ;  /* 0x3000003bff3c7230 */ /* 0x000fe20000004100 */
[----:B------:R-:W-:Y:S01]  /*d410*/  F2FP.F16.E4M3.UNPACK_B R65, R51 ;  /* 0x00000033ff41723e */ /* 0x000fe200020006ff */
[--C-:B------:R-:W-:Y:S01]  /*d420*/  HADD2.F32 R59, -RZ, R61.reuse.H0_H0 ;  /* 0x2000003dff3b7230 */ /* 0x100fe20000004100 */
[----:B------:R-:W-:Y:S01]  /*d430*/  LOP3.LUT R64, R64, 0xff0000, R83, 0xf8, !PT ;  /* 0x00ff000040407812 */ /* 0x000fe200078ef853 */
[----:B------:R-:W-:Y:S01]  /*d440*/  HADD2.F32 R61, -RZ, R61.H1_H1 ;  /* 0x3000003dff3d7230 */ /* 0x000fe20000004100 */
[----:B------:R-:W-:Y:S01]  /*d450*/  F2FP.F16.E4M3.UNPACK_B R67, R47.H1 ;  /* 0x0000002fff43723e */ /* 0x000fe200030006ff */
[----:B------:R-:W-:-:S02]  /*d460*/  HADD2.F32 R69, -RZ, R69.H1_H1 ;  /* 0x30000045ff457230 */ /* 0x000fc40000004100 */
[-C--:B------:R-:W-:Y:S01]  /*d470*/  FMUL.FTZ R80, R59, R70.reuse ;  /* 0x000000463b507220 */ /* 0x080fe20000410000 */
[--C-:B------:R-:W-:Y:S02]  /*d480*/  HADD2.F32 R62, -RZ, R68.reuse.H0_H0 ;  /* 0x20000044ff3e7230 */ /* 0x100fe40000004100 */
[----:B------:R-:W-:Y:S01]  /*d490*/  FMUL.FTZ R70, R49, R70 ;  /* 0x0000004631467220 */ /* 0x000fe20000410000 */
[----:B------:R-:W-:Y:S02]  /*d4a0*/  HADD2.F32 R68, -RZ, R68.H1_H1 ;  /* 0x30000044ff447230 */ /* 0x000fe40000004100 */
[-C--:B------:R-:W-:Y:S01]  /*d4b0*/  FMUL.FTZ R63, R61, R69.reuse ;  /* 0x000000453d3f7220 */ /* 0x080fe20000410000 */
[C---:B------:R-:W-:Y:S01]  /*d4c0*/  FMUL.FTZ R82, R60.reuse, R69 ;  /* 0x000000453c527220 */ /* 0x040fe20000410000 */
[-C--:B------:R-:W-:Y:S01]  /*d4d0*/  FFMA.FTZ R49, R49, R62.reuse, -R80 ;  /* 0x0000003e31317223 */ /* 0x080fe20000010850 */
[----:B------:R-:W-:Y:S01]  /*d4e0*/  FFMA.FTZ R59, R59, R62, R70 ;  /* 0x0000003e3b3b7223 */ /* 0x000fe20000010046 */
[-C--:B------:R-:W-:Y:S01]  /*d4f0*/  FFMA.FTZ R60, R60, R68.reuse, -R63 ;  /* 0x000000443c3c7223 */ /* 0x080fe2000001083f */
[----:B------:R-:W-:Y:S01]  /*d500*/  FFMA.FTZ R62, R61, R68, R82 ;  /* 0x000000443d3e7223 */ /* 0x000fe20000010052 */
[----:B------:R-:W-:Y:S01]  /*d510*/  F2FP.F16.E4M3.UNPACK_B R61, R47 ;  /* 0x0000002fff3d723e */ /* 0x000fe200020006ff */
[--C-:B------:R-:W-:Y:S01]  /*d520*/  HADD2.F32 R70, -RZ, R65.reuse.H0_H0 ;  /* 0x20000041ff467230 */ /* 0x100fe20000004100 */
[----:B------:R-:W-:Y:S01]  /*d530*/  F2FP.F16.E4M3.UNPACK_B R63, R66 ;  /* 0x00000042ff3f723e */ /* 0x000fe200020006ff */
[----:B------:R-:W-:Y:S01]  /*d540*/  HADD2.F32 R65, -RZ, R65.H1_H1 ;  /* 0x30000041ff417230 */ /* 0x000fe20000004100 */
[----:B------:R-:W-:Y:S01]  /*d550*/  F2FP.F16.E4M3.UNPACK_B R69, R51.H1 ;  /* 0x00000033ff45723e */ /* 0x000fe200030006ff */
        /* <DEDUP_REMOVED lines=8> */
[C---:B------:R-:W-:Y:S01]  /*d5e0*/  FMUL.FTZ R93, R51.reuse, R68 ;  /* 0x00000044335d7220 */ /* 0x040fe20000410000 */
[----:B------:R-:W-:Y:S01]  /*d5f0*/  HADD2.F32 R83, -RZ, R82.H0_H0 ;  /* 0x20000052ff537230 */ /* 0x000fe20000004100 */
[----:B------:R-:W-:Y:S01]  /*d600*/  F2FP.SATFINITE.E4M3.F32.PACK_AB_MERGE_C R49, R60, R49, RZ ;  /* 0x000000313c31723e */ /* 0x000fe200048070ff */
[----:B------:R-:W-:Y:S02]  /*d610*/  HADD2.F32 R68, -RZ, R67.H0_H0 ;  /* 0x20000043ff447230 */ /* 0x000fe40000004100 */
[-C--:B------:R-:W-:Y:S01]  /*d620*/  FFMA.FTZ R51, R51, R80.reuse, -R92 ;  /* 0x0000005033337223 */ /* 0x080fe2000001085c */
[----:B------:R-:W-:Y:S02]  /*d630*/  HADD2.F32 R81, -RZ, R66.H0_H0 ;  /* 0x20000042ff517230 */ /* 0x000fe40000004100 */
[----:B------:R-:W-:Y:S01]  /*d640*/  FFMA.FTZ R64, R70, R80, R93 ;  /* 0x0000005046407223 */ /* 0x000fe2000001005d */
[----:B------:R-:W-:-:S02]  /*d650*/  HADD2.F32 R70, -RZ, R69.H1_H1 ;  /* 0x30000045ff467230 */ /* 0x000fc40000004100 */
[-C--:B------:R-:W-:Y:S01]  /*d660*/  FMUL.FTZ R80, R68, R83.reuse ;  /* 0x0000005344507220 */ /* 0x080fe20000410000 */
[----:B------:R-:W-:Y:S02]  /*d670*/  HADD2.F32 R82, -RZ, R82.H1_H1 ;  /* 0x30000052ff527230 */ /* 0x000fe40000004100 */
[C---:B------:R-:W-:Y:S01]  /*d680*/  FMUL.FTZ R95, R71.reuse, R83 ;  /* 0x00000053475f7220 */ /* 0x040fe20000410000 */
[----:B------:R-:W-:Y:S02]  /*d690*/  HADD2.F32 R67, -RZ, R67.H1_H1 ;  /* 0x30000043ff437230 */ /* 0x000fe40000004100 */
[----:B------:R-:W-:Y:S01]  /*d6a0*/  FFMA.FTZ R69, R71, R81, R80 ;  /* 0x0000005147457223 */ /* 0x000fe20000010050 */
[----:B------:R-:W-:Y:S02]  /*d6b0*/  HADD2.F32 R71, -RZ, R66.H1_H1 ;  /* 0x30000042ff477230 */ /* 0x000fe40000004100 */
[----:B------:R-:W-:Y:S01]  /*d6c0*/  FMUL.FTZ R66, R70, R82 ;  /* 0x0000005246427220 */ /* 0x000fe20000410000 */
[----:B------:R-:W-:-:S02]  /*d6d0*/  HADD2.F32 R80, -RZ, R63.H1_H1 ;  /* 0x3000003fff507230 */ /* 0x000fc40000004100 */
[C---:B------:R-:W-:Y:S01]  /*d6e0*/  FMUL.FTZ R63, R67.reuse, R82 ;  /* 0x00000052433f7220 */ /* 0x040fe20000410000 */
[----:B------:R-:W-:Y:S02]  /*d6f0*/  HADD2.F32 R61, -RZ, R61.H1_H1 ;  /* 0x3000003dff3d7230 */ /* 0x000fe40000004100 */
[----:B------:R-:W-:Y:S01]  /*d700*/  FFMA.FTZ R67, R67, R71, -R66 ;  /* 0x0000004743437223 */ /* 0x000fe20000010842 */
[----:B------:R-:W-:Y:S02]  /*d710*/  HADD2.F32 R66, -RZ, R47.H1_H1 ;  /* 0x3000002fff427230 */ /* 0x000fe40000004100 */
[----:B------:R-:W-:Y:S01]  /*d720*/  FFMA.FTZ R68, R68, R81, -R95 ;  /* 0x0000005144447223 */ /* 0x000fe2000001085f */
[-C--:B------:R-:W-:Y:S01]  /*d730*/  FMUL.FTZ R82, R65, R80.reuse ;  /* 0x0000005041527220 */ /* 0x080fe20000410000 */
[C---:B------:R-:W-:Y:S01]  /*d740*/  FMUL.FTZ R80, R61.reuse, R80 ;  /* 0x000000503d507220 */ /* 0x040fe20000410000 */
[----:B------:R-:W-:Y:S01]  /*d750*/  FFMA.FTZ R70, R70, R71, R63 ;  /* 0x0000004746467223 */ /* 0x000fe2000001003f */
[----:B------:R-:W-:Y:S01]  /*d760*/  F2FP.SATFINITE.E4M3.F32.PACK_AB_MERGE_C R59, R62, R59, RZ ;  /* 0x0000003b3e3b723e */ /* 0x000fe200048070ff */
[-C--:B------:R-:W-:Y:S01]  /*d770*/  FFMA.FTZ R82, R61, R66.reuse, -R82 ;  /* 0x000000423d527223 */ /* 0x080fe20000010852 */
[----:B------:R-:W-:Y:S01]  /*d780*/  FFMA.FTZ R65, R65, R66, R80 ;  /* 0x0000004241417223 */ /* 0x000fe20000010050 */
[----:B------:R-:W-:-:S02]  /*d790*/  F2FP.SATFINITE.E4M3.F32.PACK_AB_MERGE_C R67, R67, R68, RZ ;  /* 0x000000444343723e */ /* 0x000fc400048070ff */
[----:B------:R-:W-:Y:S02]  /*d7a0*/  F2FP.SATFINITE.E4M3.F32.PACK_AB_MERGE_C R69, R70, R69, RZ ;  /* 0x000000454645723e */ /* 0x000fe400048070ff */
[----:B------:R-:W-:Y:S02]  /*d7b0*/  F2FP.SATFINITE.E4M3.F32.PACK_AB_MERGE_C R45, R45, R52, R49 ;  /* 0x000000342d2d723e */ /* 0x000fe40004807031 */
[----:B------:R-:W-:Y:S02]  /*d7c0*/  F2FP.SATFINITE.E4M3.F32.PACK_AB_MERGE_C R47, R82, R51, R67 ;  /* 0x00000033522f723e */ /* 0x000fe40004807043 */
[----:B------:R-:W-:Y:S02]  /*d7d0*/  F2FP.SATFINITE.E4M3.F32.PACK_AB_MERGE_C R49, R58, R57, R59 ;  /* 0x000000393a31723e */ /* 0x000fe4000480703b */
[----:B------:R-:W-:-:S07]  /*d7e0*/  F2FP.SATFINITE.E4M3.F32.PACK_AB_MERGE_C R51, R65, R64, R69 ;  /* 0x000000404133723e */ /* 0x000fce0004807045 */
.L_x_418:
[----:B------:R-:W-:Y:S05]  /*d7f0*/  BSYNC B2 ;  /* 0x0000000000027941 */ /* 0x000fea0003800000 */
.L_x_417:
[----:B------:R-:W-:-:S13]  /*d800*/  ISETP.GE.AND P3, PT, R55, R156, PT ;  /* 0x0000009c3700720c */ /* 0x000fda0003f66270 */
[--C-:B------:R-:W-:Y:S02]  /*d810*/  @!P3 SHF.R.S32.HI R57, RZ, 0x1f, R55.reuse ;  /* 0x0000001fff39b819 */ /* 0x100fe40000011437 */
[----:B------:R-:W-:-:S04]  /*d820*/  @!P3 IADD3 R55, P4, P5, R118, R136, R55 ;  /* 0x000000887637b210 */ /* 0x000fc80007d9e037 */
[----:B------:R-:W-:Y:S02]  /*d830*/  @!P3 IADD3.X R58, R4, R56, R57, P4, P5 ;  /* 0x00000038043ab210 */ /* 0x000fe400027ea439 */
[----:B------:R-:W-:-:S04]  /*d840*/  IADD3 R52, P4, R53, R124, RZ ;  /* 0x0000007c35347210 */ /* 0x000fc80007f9e0ff */
[----:B------:R-:W-:Y:S02]  /*d850*/  IADD3.X R53, R54, R125, RZ, P4, !PT ;  /* 0x0000007d36357210 */ /* 0x000fe400027fe4ff */
[----:B------:R-:W-:-:S03]  /*d860*/  @!P3 IADD3 R54, P4, R55, R124, RZ ;  /* 0x0000007c3736b210 */ /* 0x000fc60007f9e0ff */
[----:B-1----:R1:W-:Y:S02]  /*d870*/  STG.E.128 desc[UR54][R52.64], R44 ;  /* 0x0000002c34007986 */ /* 0x0023e4000c101d36 */
[----:B------:R-:W-:-:S05]  /*d880*/  @!P3 IMAD.X R55, R58, 0x1, R125, P4 ;  /* 0x000000013a37b824 */ /* 0x000fca00020e067d */
[----:B---3--:R1:W-:Y:S03]  /*d890*/  @!P3 STG.E.128 desc[UR54][R54.64], R48 ;  /* 0x000000303600b986 */ /* 0x0083e6000c101d36 */
.L_x_416:
[----:B------:R-:W-:Y:S05]  /*d8a0*/  BSYNC B1 ;  /* 0x0000000000017941 */ /* 0x000fea0003800000 */
.L_x_415:
[----:B------:R-:W-:Y:S01]  /*d8b0*/  ISETP.NE.AND P3, PT, R35, RZ, PT ;  /* 0x000000ff2300720c */ /* 0x000fe20003f65270 */
[----:B------:R-:W-:-:S12]  /*d8c0*/  BSSY B1, `(.L_x_419) ;  /* 0x00000f8000017945 */ /* 0x000fd80003800000 */
[----:B------:R-:W-:Y:S05]  /*d8d0*/  @!P3 BRA `(.L_x_420) ;  /* 0x0000000c00d8b947 */ /* 0x000fea0003800000 */
[----:B-1----:R-:W-:Y:S01]  /*d8e0*/  SEL R44, R121, R162, !P1 ;  /* 0x000000a2792c7207 */ /* 0x002fe20004800000 */
        /* <DEDUP_REMOVED lines=9> */
[----:B------:R-:W-:Y:S02]  /*d980*/  LEA.HI R45, R45, R44, RZ, 0x2 ;  /* 0x0000002c2d2d7211 */ /* 0x000fe400078f10ff */
[----:B------:R-:W-:Y:S02]  /*d990*/  LOP3.LUT R44, R231, 0x30, R55, 0xf8, !PT ;  /* 0x00000030e72c7812 */ /* 0x000fe400078ef837 */
[----:B------:R-:W-:Y:S02]  /*d9a0*/  SHF.R.S32.HI R45, RZ, 0x2, R45 ;  /* 0x00000002ff2d7819 */ /* 0x000fe4000001142d */
[----:B------:R-:W-:-:S03]  /*d9b0*/  LOP3.LUT R44, R44, R9, RZ, 0x3c, !PT ;  /* 0x000000092c2c7212 */ /* 0x000fc600078e3cff */
[----:B------:R-:W-:-:S04]  /*d9c0*/  IMAD R45, R45, 0x2800, R232 ;  /* 0x000028002d2d7824 */ /* 0x000fc800078e02e8 */
        /* <DEDUP_REMOVED lines=8> */
[----:B------:R-:W-:Y:S01]  /*da50*/  SHF.R.U32.HI R58, RZ, 0x8, R85 ;  /* 0x00000008ff3a7819 */ /* 0x000fe20000011655 */
[----:B---3--:R-:W-:Y:S01]  /*da60*/  IMAD.MOV.U32 R61, RZ, RZ, R48 ;  /* 0x000000ffff3d7224 */ /* 0x008fe200078e0030 */
[----:B-1----:R-:W-:Y:S01]  /*da70*/  MOV R60, R44 ;  /* 0x0000002c003c7202 */ /* 0x002fe20000000f00 */
[----:B------:R-:W-:Y:S01]  /*da80*/  IMAD.MOV.U32 R59, RZ, RZ, R50 ;  /* 0x000000ffff3b7224 */ /* 0x000fe200078e0032 */
[----:B------:R-:W-:Y:S01]  /*da90*/  LOP3.LUT R63, R85, 0xff0000ff, RZ, 0xc0, !PT ;  /* 0xff0000ff553f7812 */ /* 0x000fe200078ec0ff */
[----:B------:R-:W-:Y:S01]  /*daa0*/  IMAD.SHL.U32 R44, R58, 0x100, RZ ;  /* 0x000001003a2c7824 */ /* 0x000fe200078e00ff */
[----:B------:R-:W-:Y:S01]  /*dab0*/  SHF.R.U32.HI R66, RZ, 0x8, R87 ;  /* 0x00000008ff427819 */ /* 0x000fe20000011657 */
[----:B------:R-:W-:Y:S01]  /*dac0*/  IMAD.MOV.U32 R58, RZ, RZ, R46 ;  /* 0x000000ffff3a7224 */ /* 0x000fe200078e002e */
[----:B------:R-:W-:Y:S02]  /*dad0*/  SHF.R.U32.HI R64, RZ, 0x8, R73 ;  /* 0x00000008ff407819 */ /* 0x000fe40000011649 */
[----:B------:R-:W-:Y:S01]  /*dae0*/  LOP3.LUT R63, R63, 0xff00, R44, 0xf8, !PT ;  /* 0x0000ff003f3f7812 */ /* 0x000fe200078ef82c */
[----:B------:R-:W-:Y:S01]  /*daf0*/  IMAD.SHL.U32 R44, R66, 0x100, RZ ;  /* 0x00000100422c7824 */ /* 0x000fe200078e00ff */
[----:B------:R-:W-:-:S02]  /*db00*/  SHF.R.U32.HI R69, RZ, 0x10, R85 ;  /* 0x00000010ff457819 */ /* 0x000fc40000011655 */
[----:B------:R-:W-:Y:S02]  /*db10*/  SHF.R.U32.HI R68, RZ, 0x10, R87 ;  /* 0x00000010ff447819 */ /* 0x000fe40000011657 */
[----:B------:R-:W-:Y:S01]  /*db20*/  LOP3.LUT R65, R87, 0xff0000ff, RZ, 0xc0, !PT ;  /* 0xff0000ff57417812 */ /* 0x000fe200078ec0ff */
[----:B------:R-:W-:Y:S01]  /*db30*/  IMAD.U32 R48, R69, 0x10000, RZ ;  /* 0x0001000045307824 */ /* 0x000fe200078e00ff */
[----:B------:R-:W-:Y:S02]  /*db40*/  LOP3.LUT R67, R73, 0xff0000ff, RZ, 0xc0, !PT ;  /* 0xff0000ff49437812 */ /* 0x000fe400078ec0ff */
[----:B------:R-:W-:Y:S02]  /*db50*/  SHF.L.U32 R46, R64, 0x8, RZ ;  /* 0x00000008402e7819 */ /* 0x000fe400000006ff */
[----:B------:R-:W-:Y:S02]  /*db60*/  SHF.R.U32.HI R62, RZ, 0x8, R75 ;  /* 0x00000008ff3e7819 */ /* 0x000fe4000001164b */
[----:B------:R-:W-:Y:S01]  /*db70*/  LOP3.LUT R65, R65, 0xff00, R44, 0xf8, !PT ;  /* 0x0000ff0041417812 */ /* 0x000fe200078ef82c */
[----:B------:R-:W-:Y:S01]  /*db80*/  IMAD.U32 R44, R68, 0x10000, RZ ;  /* 0x00010000442c7824 */ /* 0x000fe200078e00ff */
[----:B------:R-:W-:Y:S01]  /*db90*/  LOP3.LUT R69, R67, 0xff00, R46, 0xf8, !PT ;  /* 0x0000ff0043457812 */ /* 0x000fe200078ef82e */
[----:B------:R-:W-:Y:S01]  /*dba0*/  IMAD.SHL.U32 R50, R62, 0x100, RZ ;  /* 0x000001003e327824 */ /* 0x000fe200078e00ff */
[----:B------:R-:W-:-:S02]  /*dbb0*/  F2FP.F16.E4M3.UNPACK_B R67, R161.H1 ;  /* 0x000000a1ff43723e */ /* 0x000fc400030006ff */
[----:B------:R-:W-:Y:S02]  /*dbc0*/  F2FP.F16.E4M3.UNPACK_B R64, R61.H1 ;  /* 0x0000003dff40723e */ /* 0x000fe400030006ff */
[----:B------:R-:W-:Y:S01]  /*dbd0*/  F2FP.F16.E4M3.UNPACK_B R62, R60.H1 ;  /* 0x0000003cff3e723e */ /* 0x000fe200030006ff */
[----:B------:R-:W-:Y:S01]  /*dbe0*/  HADD2.F32 R46, -RZ, R67.H0_H0 ;  /* 0x20000043ff2e7230 */ /* 0x000fe20000004100 */
[----:B------:R-:W-:Y:S02]  /*dbf0*/  SHF.R.U32.HI R52, RZ, 0x10, R73 ;  /* 0x00000010ff347819 */ /* 0x000fe40000011649 */
[----:B------:R-:W-:Y:S02]  /*dc00*/  LOP3.LUT R71, R75, 0xff0000ff, RZ, 0xc0, !PT ;  /* 0xff0000ff4b477812 */ /* 0x000fe400078ec0ff */
[----:B------:R-:W-:Y:S01]  /*dc10*/  LOP3.LUT R44, R65, 0xff0000, R44, 0xf8, !PT ;  /* 0x00ff0000412c7812 */ /* 0x000fe200078ef82c */
[----:B------:R-:W-:Y:S01]  /*dc20*/  HADD2.F32 R65, -RZ, R64.H0_H0 ;  /* 0x20000040ff417230 */ /* 0x000fe20000004100 */
[----:B------:R-:W-:-:S02]  /*dc30*/  F2FP.F16.E4M3.UNPACK_B R66, R159.H1 ;  /* 0x0000009fff42723e */ /* 0x000fc400030006ff */
[----:B------:R-:W-:Y:S02]  /*dc40*/  SHF.R.U32.HI R57, RZ, 0x10, R75 ;  /* 0x00000010ff397819 */ /* 0x000fe4000001164b */
[----:B------:R-:W-:Y:S01]  /*dc50*/  LOP3.LUT R48, R63, 0xff0000, R48, 0xf8, !PT ;  /* 0x00ff00003f307812 */ /* 0x000fe200078ef830 */
[----:B------:R-:W-:Y:S01]  /*dc60*/  HADD2.F32 R63, -RZ, R62.H0_H0 ;  /* 0x2000003eff3f7230 */ /* 0x000fe20000004100 */
[----:B------:R-:W-:Y:S01]  /*dc70*/  LOP3.LUT R70, R71, 0xff00, R50, 0xf8, !PT ;  /* 0x0000ff0047467812 */ /* 0x000fe200078ef832 */
[----:B------:R-:W-:Y:S02]  /*dc80*/  IMAD.U32 R50, R52, 0x10000, RZ ;  /* 0x0001000034327824 */ /* 0x000fe400078e00ff */
[-C--:B------:R-:W-:Y:S01]  /*dc90*/  FMUL.FTZ R52, R65, R46.reuse ;  /* 0x0000002e41347220 */ /* 0x080fe20000410000 */
[----:B------:R-:W-:Y:S02]  /*dca0*/  HADD2.F32 R68, -RZ, R66.H0_H0 ;  /* 0x20000042ff447230 */ /* 0x000fe40000004100 */
[----:B------:R-:W-:Y:S01]  /*dcb0*/  FMUL.FTZ R72, R63, R46 ;  /* 0x0000002e3f487220 */ /* 0x000fe20000410000 */
[----:B------:R-:W-:Y:S01]  /*dcc0*/  IMAD.U32 R57, R57, 0x10000, RZ ;  /* 0x0001000039397824 */ /* 0x000fe200078e00ff */
[----:B------:R-:W-:Y:S01]  /*dcd0*/  F2FP.F16.E4M3.UNPACK_B R161, R161 ;  /* 0x000000a1ffa1723e */ /* 0x000fe200020006ff */
[----:B------:R-:W-:-:S02]  /*dce0*/  HADD2.F32 R62, -RZ, R62.H1_H1 ;  /* 0x3000003eff3e7230 */ /* 0x000fc40000004100 */
[-C--:B------:R-:W-:Y:S01]  /*dcf0*/  FFMA.FTZ R52, R63, R68.reuse, -R52 ;  /* 0x000000443f347223 */ /* 0x080fe20000010834 */
[----:B------:R-:W-:Y:S01]  /*dd00*/  HADD2.F32 R63, -RZ, R67.H1_H1 ;  /* 0x30000043ff3f7230 */ /* 0x000fe20000004100 */
[----:B------:R-:W-:Y:S01]  /*dd10*/  LOP3.LUT R46, R70, 0xff0000, R57, 0xf8, !PT ;  /* 0x00ff0000462e7812 */ /* 0x000fe200078ef839 */
[----:B------:R-:W-:Y:S01]  /*dd20*/  FFMA.FTZ R57, R65, R68, R72 ;  /* 0x0000004441397223 */ /* 0x000fe20000010048 */
[----:B------:R-:W-:Y:S01]  /*dd30*/  HADD2.F32 R67, -RZ, R64.H1_H1 ;  /* 0x30000040ff437230 */ /* 0x000fe20000004100 */
[----:B------:R-:W-:Y:S01]  /*dd40*/  F2FP.F16.E4M3.UNPACK_B R65, R61 ;  /* 0x0000003dff41723e */ /* 0x000fe200020006ff */
[----:B------:R-:W-:Y:S01]  /*dd50*/  HADD2.F32 R68, -RZ, R66.H1_H1 ;  /* 0x30000042ff447230 */ /* 0x000fe20000004100 */
[----:B------:R-:W-:Y:S01]  /*dd60*/  F2FP.F16.E4M3.UNPACK_B R64, R60 ;  /* 0x0000003cff40723e */ /* 0x000fe200020006ff */
[-C--:B------:R-:W-:Y:S01]  /*dd70*/  FMUL.FTZ R60, R62, R63.reuse ;  /* 0x0000003f3e3c7220 */ /* 0x080fe20000410000 */
[----:B------:R-:W-:Y:S01]  /*dd80*/  LOP3.LUT R50, R69, 0xff0000, R50, 0xf8, !PT ;  /* 0x00ff000045327812 */ /* 0x000fe200078ef832 */
[----:B------:R-:W-:Y:S01]  /*dd90*/  FMUL.FTZ R61, R67, R63 ;  /* 0x0000003f433d7220 */ /* 0x000fe20000410000 */
[----:B------:R-:W-:Y:S01]  /*dda0*/  F2FP.F16.E4M3.UNPACK_B R159, R159 ;  /* 0x0000009fff9f723e */ /* 0x000fe200020006ff */
[----:B------:R-:W-:-:S02]  /*ddb0*/  HADD2.F32 R69, -RZ, R161.H0_H0 ;  /* 0x200000a1ff457230 */ /* 0x000fc40000004100 */
[-C--:B------:R-:W-:Y:S01]  /*ddc0*/  FFMA.FTZ R60, R67, R68.reuse, R60 ;  /* 0x00000044433c7223 */ /* 0x080fe2000001003c */
[----:B------:R-:W-:Y:S02]  /*ddd0*/  HADD2.F32 R66, -RZ, R65.H0_H0 ;  /* 0x20000041ff427230 */ /* 0x000fe40000004100 */
[----:B------:R-:W-:Y:S01]  /*dde0*/  FFMA.FTZ R61, R62, R68, -R61 ;  /* 0x000000443e3d7223 */ /* 0x000fe2000001083d */
[--C-:B------:R-:W-:Y:S01]  /*ddf0*/  HADD2.F32 R63, -RZ, R64.reuse.H0_H0 ;  /* 0x20000040ff3f7230 */ /* 0x100fe20000004100 */
[----:B------:R-:W-:Y:S01]  /*de00*/  F2FP.F16.E4M3.UNPACK_B R67, R160.H1 ;  /* 0x000000a0ff43723e */ /* 0x000fe200030006ff */
[----:B------:R-:W-:Y:S02]  /*de10*/  HADD2.F32 R62, -RZ, R159.H0_H0 ;  /* 0x2000009fff3e7230 */ /* 0x000fe40000004100 */
[-C--:B------:R-:W-:Y:S01]  /*de20*/  FMUL.FTZ R68, R66, R69.reuse ;  /* 0x0000004542447220 */ /* 0x080fe20000410000 */
[----:B------:R-:W-:Y:S02]  /*de30*/  HADD2.F32 R161, -RZ, R161.H1_H1 ;  /* 0x300000a1ffa17230 */ /* 0x000fe40000004100 */
[----:B------:R-:W-:Y:S01]  /*de40*/  FMUL.FTZ R69, R63, R69 ;  /* 0x000000453f457220 */ /* 0x000fe20000410000 */
[----:B------:R-:W-:-:S02]  /*de50*/  HADD2.F32 R64, -RZ, R64.H1_H1 ;  /* 0x30000040ff407230 */ /* 0x000fc40000004100 */
[-C--:B------:R-:W-:Y:S01]  /*de60*/  FFMA.FTZ R63, R63, R62.reuse, -R68 ;  /* 0x0000003e3f3f7223 */ /* 0x080fe20000010844 */
[----:B------:R-:W-:Y:S01]  /*de70*/  HADD2.F32 R65, -RZ, R65.H1_H1 ;  /* 0x30000041ff417230 */ /* 0x000fe20000004100 */
[----:B------:R-:W-:Y:S01]  /*de80*/  F2FP.F16.E4M3.UNPACK_B R68, R59.H1 ;  /* 0x0000003bff44723e */ /* 0x000fe200030006ff */
[----:B------:R-:W-:Y:S02]  /*de90*/  HADD2.F32 R159, -RZ, R159.H1_H1 ;  /* 0x3000009fff9f7230 */ /* 0x000fe40000004100 */
[-C--:B------:R-:W-:Y:S01]  /*dea0*/  FMUL.FTZ R70, R64, R161.reuse ;  /* 0x000000a140467220 */ /* 0x080fe20000410000 */
[----:B------:R-:W-:Y:S01]  /*deb0*/  FFMA.FTZ R62, R66, R62, R69 ;  /* 0x0000003e423e7223 */ /* 0x000fe20000010045 */
[C---:B------:R-:W-:Y:S01]  /*dec0*/  FMUL.FTZ R69, R65.reuse, R161 ;  /* 0x000000a141457220 */ /* 0x040fe20000410000 */
[----:B------:R-:W-:Y:S01]  /*ded0*/  F2FP.F16.E4M3.UNPACK_B R71, R158.H1 ;  /* 0x0000009eff47723e */ /* 0x000fe200030006ff */
[----:B------:R-:W-:Y:S01]  /*dee0*/  FFMA.FTZ R65, R65, R159, R70 ;  /* 0x0000009f41417223 */ /* 0x000fe20000010046 */
[----:B------:R-:W-:Y:S01]  /*def0*/  F2FP.F16.E4M3.UNPACK_B R66, R58.H1 ;  /* 0x0000003aff42723e */ /* 0x000fe200030006ff */
[----:B------:R-:W-:-:S02]  /*df00*/  HADD2.F32 R73, -RZ, R67.H1_H1 ;  /* 0x30000043ff497230 */ /* 0x000fc40000004100 */
[----:B------:R-:W-:Y:S01]  /*df10*/  FFMA.FTZ R64, R64, R159, -R69 ;  /* 0x0000009f40407223 */ /* 0x000fe20000010845 */
[--C-:B------:R-:W-:Y:S01]  /*df20*/  HADD2.F32 R70, -RZ, R68.reuse.H1_H1 ;  /* 0x30000044ff467230 */ /* 0x100fe20000004100 */
[----:B------:R-:W-:Y:S01]  /*df30*/  F2FP.F16.E4M3.UNPACK_B R160, R160 ;  /* 0x000000a0ffa0723e */ /* 0x000fe200020006ff */
[----:B------:R-:W-:Y:S01]  /*df40*/  HADD2.F32 R69, -RZ, R68.H0_H0 ;  /* 0x20000044ff457230 */ /* 0x000fe20000004100 */
[----:B------:R-:W-:Y:S01]  /*df50*/  F2FP.F16.E4M3.UNPACK_B R58, R58 ;  /* 0x0000003aff3a723e */ /* 0x000fe200020006ff */
[----:B------:R-:W-:Y:S02]  /*df60*/  HADD2.F32 R72, -RZ, R71.H0_H0 ;  /* 0x20000047ff487230 */ /* 0x000fe40000004100 */
[----:B------:R-:W-:Y:S01]  /*df70*/  FMUL.FTZ R75, R70, R73 ;  /* 0x00000049464b7220 */ /* 0x000fe20000410000 */
[----:B------:R-:W-:Y:S01]  /*df80*/  HADD2.F32 R74, -RZ, R67.H0_H0 ;  /* 0x20000043ff4a7230 */ /* 0x000fe20000004100 */
[----:B------:R-:W-:Y:S01]  /*df90*/  F2FP.F16.E4M3.UNPACK_B R158, R158 ;  /* 0x0000009eff9e723e */ /* 0x000fe200020006ff */
[----:B------:R-:W-:Y:S01]  /*dfa0*/  HADD2.F32 R68, -RZ, R66.H1_H1 ;  /* 0x30000042ff447230 */ /* 0x000fe20000004100 */
[----:B------:R-:W-:Y:S01]  /*dfb0*/  F2FP.SATFINITE.E4M3.F32.PACK_AB_MERGE_C R52, R61, R52, RZ ;  /* 0x000000343d34723e */ /* 0x000fe200048070ff */
[----:B------:R-:W-:-:S02]  /*dfc0*/  HADD2.F32 R71, -RZ, R71.H1_H1 ;  /* 0x30000047ff477230 */ /* 0x000fc40000004100 */
[-C--:B------:R-:W-:Y:S01]  /*dfd0*/  FMUL.FTZ R80, R69, R74.reuse ;  /* 0x0000004a45507220 */ /* 0x080fe20000410000 */
[----:B------:R-:W-:Y:S02]  /*dfe0*/  HADD2.F32 R67, -RZ, R66.H0_H0 ;  /* 0x20000042ff437230 */ /* 0x000fe40000004100 */
[C---:B------:R-:W-:Y:S01]  /*dff0*/  FMUL.FTZ R73, R68.reuse, R73 ;  /* 0x0000004944497220 */ /* 0x040fe20000410000 */
[----:B------:R-:W-:Y:S01]  /*e000*/  F2FP.F16.E4M3.UNPACK_B R61, R45 ;  /* 0x0000002dff3d723e */ /* 0x000fe200020006ff */
[----:B------:R-:W-:Y:S01]  /*e010*/  FFMA.FTZ R81, R68, R71, -R75 ;  /* 0x0000004744517223 */ /* 0x000fe2000001084b */
[----:B------:R-:W-:Y:S01]  /*e020*/  F2FP.F16.E4M3.UNPACK_B R68, R59 ;  /* 0x0000003bff44723e */ /* 0x000fe200020006ff */
[C---:B------:R-:W-:Y:S01]  /*e030*/  FMUL.FTZ R74, R67.reuse, R74 ;  /* 0x0000004a434a7220 */ /* 0x040fe20000410000 */
[----:B------:R-:W-:Y:S01]  /*e040*/  FFMA.FTZ R66, R67, R72, -R80 ;  /* 0x0000004843427223 */ /* 0x000fe20000010850 */
[----:B------:R-:W-:Y:S01]  /*e050*/  FFMA.FTZ R80, R70, R71, R73 ;  /* 0x0000004746507223 */ /* 0x000fe20000010049 */
[----:B------:R-:W-:-:S02]  /*e060*/  HADD2.F32 R73, -RZ, R160.H1_H1 ;  /* 0x300000a0ff497230 */ /* 0x000fc40000004100 */
[----:B------:R-:W-:Y:S01]  /*e070*/  FFMA.FTZ R67, R69, R72, R74 ;  /* 0x0000004845437223 */ /* 0x000fe2000001004a */
[--C-:B------:R-:W-:Y:S02]  /*e080*/  HADD2.F32 R69, -RZ, R68.reuse.H0_H0 ;  /* 0x20000044ff457230 */ /* 0x100fe40000004100 */
[----:B------:R-:W-:Y:S02]  /*e090*/  HADD2.F32 R68, -RZ, R68.H1_H1 ;  /* 0x30000044ff447230 */ /* 0x000fe40000004100 */
[----:B------:R-:W-:Y:S01]  /*e0a0*/  HADD2.F32 R72, -RZ, R160.H0_H0 ;  /* 0x200000a0ff487230 */ /* 0x000fe20000004100 */
[----:B------:R-:W-:Y:S01]  /*e0b0*/  F2FP.SATFINITE.E4M3.F32.PACK_AB_MERGE_C R80, R80, R67, RZ ;  /* 0x000000435050723e */ /* 0x000fe200048070ff */
[--C-:B------:R-:W-:Y:S02]  /*e0c0*/  HADD2.F32 R59, -RZ, R58.reuse.H0_H0 ;  /* 0x2000003aff3b7230 */ /* 0x100fe40000004100 */
[----:B------:R-:W-:Y:S01]  /*e0d0*/  FMUL.FTZ R75, R68, R73 ;  /* 0x00000049444b7220 */ /* 0x000fe20000410000 */
[----:B------:R-:W-:-:S02]  /*e0e0*/  HADD2.F32 R58, -RZ, R58.H1_H1 ;  /* 0x3000003aff3a7230 */ /* 0x000fc40000004100 */
[-C--:B------:R-:W-:Y:S01]  /*e0f0*/  FMUL.FTZ R74, R69, R72.reuse ;  /* 0x00000048454a7220 */ /* 0x080fe20000410000 */
[--C-:B------:R-:W-:Y:S02]  /*e100*/  HADD2.F32 R71, -RZ, R158.reuse.H1_H1 ;  /* 0x3000009eff477230 */ /* 0x100fe40000004100 */
[C---:B------:R-:W-:Y:S01]  /*e110*/  FMUL.FTZ R72, R59.reuse, R72 ;  /* 0x000000483b487220 */ /* 0x040fe20000410000 */
[----:B------:R-:W-:Y:S02]  /*e120*/  HADD2.F32 R70, -RZ, R158.H0_H0 ;  /* 0x2000009eff467230 */ /* 0x000fe40000004100 */
[C---:B------:R-:W-:Y:S01]  /*e130*/  FMUL.FTZ R73, R58.reuse, R73 ;  /* 0x000000493a497220 */ /* 0x040fe20000410000 */
[----:B------:R-:W-:Y:S01]  /*e140*/  FFMA.FTZ R75, R58, R71, -R75 ;  /* 0x000000473a4b7223 */ /* 0x000fe2000001084b */
[----:B------:R-:W-:Y:S01]  /*e150*/  F2FP.SATFINITE.E4M3.F32.PACK_AB_MERGE_C R58, R60, R57, RZ ;  /* 0x000000393c3a723e */ /* 0x000fe200048070ff */
[----:B------:R-:W-:Y:S01]  /*e160*/  FFMA.FTZ R74, R59, R70, -R74 ;  /* 0x000000463b4a7223 */ /* 0x000fe2000001084a */
[----:B------:R-:W-:Y:S01]  /*e170*/  F2FP.SATFINITE.E4M3.F32.PACK_AB_MERGE_C R57, R81, R66, RZ ;  /* 0x000000425139723e */ /* 0x000fe200048070ff */
[----:B------:R-:W-:Y:S01]  /*e180*/  HADD2.F32 R60, -RZ, R61.H0_H0 ;  /* 0x2000003dff3c7230 */ /* 0x000fe20000004100 */
[----:B------:R-:W-:Y:S01]  /*e190*/  F2FP.SATFINITE.E4M3.F32.PACK_AB_MERGE_C R59, R64, R63, R52 ;  /* 0x0000003f403b723e */ /* 0x000fe20004807034 */
[----:B------:R-:W-:Y:S01]  /*e1a0*/  FFMA.FTZ R72, R69, R70, R72 ;  /* 0x0000004645487223 */ /* 0x000fe20000010048 */
[----:B------:R-:W-:Y:S01]  /*e1b0*/  F2FP.F16.E4M3.UNPACK_B R66, R49 ;  /* 0x00000031ff42723e */ /* 0x000fe200020006ff */
[----:B------:R-:W-:Y:S01]  /*e1c0*/  FFMA.FTZ R73, R68, R71, R73 ;  /* 0x0000004744497223 */ /* 0x000fe20000010049 */
[----:B------:R-:W-:-:S02]  /*e1d0*/  F2FP.F16.E4M3.UNPACK_B R63, R50 ;  /* 0x00000032ff3f723e */ /* 0x000fc400020006ff */
[----:B------:R-:W-:Y:S01]  /*e1e0*/  F2FP.SATFINITE.E4M3.F32.PACK_AB_MERGE_C R58, R65, R62, R58 ;  /* 0x0000003e413a723e */ /* 0x000fe2000480703a */
[--C-:B------:R-:W-:Y:S01]  /*e1f0*/  HADD2.F32 R62, -RZ, R66.reuse.H0_H0 ;  /* 0x20000042ff3e7230 */ /* 0x100fe20000004100 */
[-C--:B------:R-:W-:Y:S01]  /*e200*/  F2FP.F16.E4M3.UNPACK_B R64, R48.reuse ;  /* 0x00000030ff40723e */ /* 0x080fe200020006ff */
[--C-:B------:R-:W-:Y:S01]  /*e210*/  HADD2.F32 R67, -RZ, R63.reuse.H0_H0 ;  /* 0x2000003fff437230 */ /* 0x100fe20000004100 */
[----:B------:R-:W-:Y:S01]  /*e220*/  F2FP.F16.E4M3.UNPACK_B R48, R48.H1 ;  /* 0x00000030ff30723e */ /* 0x000fe200030006ff */
[----:B------:R-:W-:Y:S01]  /*e230*/  HADD2.F32 R66, -RZ, R66.H1_H1 ;  /* 0x30000042ff427230 */ /* 0x000fe20000004100 */
[----:B------:R-:W-:Y:S01]  /*e240*/  F2FP.SATFINITE.E4M3.F32.PACK_AB_MERGE_C R52, R73, R72, R80 ;  /* 0x000000484934723e */ /* 0x000fe20004807050 */
[----:B------:R-:W-:Y:S02]  /*e250*/  HADD2.F32 R65, -RZ, R64.H0_H0 ;  /* 0x20000040ff417230 */ /* 0x000fe40000004100 */
[-C--:B------:R-:W-:Y:S01]  /*e260*/  FMUL.FTZ R69, R62, R67.reuse ;  /* 0x000000433e457220 */ /* 0x080fe20000410000 */
[----:B------:R-:W-:Y:S01]  /*e270*/  FMUL.FTZ R71, R60, R67 ;  /* 0x000000433c477220 */ /* 0x000fe20000410000 */
[----:B------:R-:W-:Y:S01]  /*e280*/  HADD2.F32 R67, -RZ, R63.H1_H1 ;  /* 0x3000003fff437230 */ /* 0x000fe20000004100 */
[----:B------:R-:W-:Y:S01]  /*e290*/  F2FP.F16.E4M3.UNPACK_B R73, R46 ;  /* 0x0000002eff49723e */ /* 0x000fe200020006ff */
[----:B------:R-:W-:-:S02]  /*e2a0*/  HADD2.F32 R63, -RZ, R61.H1_H1 ;  /* 0x3000003dff3f7230 */ /* 0x000fc40000004100 */
[-C--:B------:R-:W-:Y:S01]  /*e2b0*/  FFMA.FTZ R60, R60, R65.reuse, -R69 ;  /* 0x000000413c3c7223 */ /* 0x080fe20000010845 */
[----:B------:R-:W-:Y:S01]  /*e2c0*/  FFMA.FTZ R61, R62, R65, R71 ;  /* 0x000000413e3d7223 */ /* 0x000fe20000010047 */
[----:B------:R-:W-:Y:S02]  /*e2d0*/  HADD2.F32 R65, -RZ, R64.H1_H1 ;  /* 0x30000040ff417230 */ /* 0x000fe40000004100 */
[CC--:B------:R-:W-:Y:S01]  /*e2e0*/  FMUL.FTZ R68, R66.reuse, R67.reuse ;  /* 0x0000004342447220 */ /* 0x0c0fe20000410000 */
[C---:B------:R-:W-:Y:S01]  /*e2f0*/  FMUL.FTZ R69, R63.reuse, R67 ;  /* 0x000000433f457220 */ /* 0x040fe20000410000 */
[----:B------:R-:W-:Y:S02]  /*e300*/  F2FP.F16.E4M3.UNPACK_B R64, R49.H1 ;  /* 0x00000031ff40723e */ /* 0x000fe400030006ff */
[----:B------:R-:W-:Y:S01]  /*e310*/  F2FP.F16.E4M3.UNPACK_B R67, R50.H1 ;  /* 0x00000032ff43723e */ /* 0x000fe200030006ff */
[----:B------:R-:W-:Y:S01]  /*e320*/  FFMA.FTZ R50, R66, R65, R69 ;  /* 0x0000004142327223 */ /* 0x000fe20000010045 */
[----:B------:R-:W-:Y:S01]  /*e330*/  F2FP.F16.E4M3.UNPACK_B R62, R45.H1 ;  /* 0x0000002dff3e723e */ /* 0x000fe200030006ff */
[----:B------:R-:W-:Y:S01]  /*e340*/  FFMA.FTZ R45, R63, R65, -R68 ;  /* 0x000000413f2d7223 */ /* 0x000fe20000010844 */
[----:B------:R-:W-:Y:S01]  /*e350*/  HADD2.F32 R63, -RZ, R64.H0_H0 ;  /* 0x20000040ff3f7230 */ /* 0x000fe20000004100 */
[----:B------:R-:W-:Y:S01]  /*e360*/  F2FP.SATFINITE.E4M3.F32.PACK_AB_MERGE_C R57, R75, R74, R57 ;  /* 0x0000004a4b39723e */ /* 0x000fe20004807039 */
[----:B------:R-:W-:Y:S01]  /*e370*/  HADD2.F32 R66, -RZ, R67.H0_H0 ;  /* 0x20000043ff427230 */ /* 0x000fe20000004100 */
[----:B------:R-:W-:Y:S01]  /*e380*/  F2FP.F16.E4M3.UNPACK_B R71, R44.H1 ;  /* 0x0000002cff47723e */ /* 0x000fe200030006ff */
[----:B------:R-:W-:Y:S01]  /*e390*/  HADD2.F32 R49, -RZ, R62.H0_H0 ;  /* 0x2000003eff317230 */ /* 0x000fe20000004100 */
[----:B------:R-:W-:Y:S01]  /*e3a0*/  F2FP.F16.E4M3.UNPACK_B R74, R46.H1 ;  /* 0x0000002eff4a723e */ /* 0x000fe200030006ff */
[----:B------:R-:W-:-:S02]  /*e3b0*/  HADD2.F32 R65, -RZ, R64.H1_H1 ;  /* 0x30000040ff417230 */ /* 0x000fc40000004100 */
[-C--:B------:R-:W-:Y:S01]  /*e3c0*/  FMUL.FTZ R70, R63, R66.reuse ;  /* 0x000000423f467220 */ /* 0x080fe20000410000 */
[----:B------:R-:W-:Y:S02]  /*e3d0*/  HADD2.F32 R64, -RZ, R48.H0_H0 ;  /* 0x20000030ff407230 */ /* 0x000fe40000004100 */
[C---:B------:R-:W-:Y:S01]  /*e3e0*/  FMUL.FTZ R66, R49.reuse, R66 ;  /* 0x0000004231427220 */ /* 0x040fe20000410000 */
[----:B------:R-:W-:Y:S02]  /*e3f0*/  HADD2.F32 R68, -RZ, R67.H1_H1 ;  /* 0x30000043ff447230 */ /* 0x000fe40000004100 */
[----:B------:R-:W-:Y:S02]  /*e400*/  HADD2.F32 R62, -RZ, R62.H1_H1 ;  /* 0x3000003eff3e7230 */ /* 0x000fe40000004100 */
[----:B------:R-:W-:Y:S02]  /*e410*/  HADD2.F32 R67, -RZ, R48.H1_H1 ;  /* 0x30000030ff437230 */ /* 0x000fe40000004100 */
[----:B------:R-:W-:Y:S01]  /*e420*/  FFMA.FTZ R48, R49, R64, -R70 ;  /* 0x0000004031307223 */ /* 0x000fe20000010846 */
[----:B------:R-:W-:Y:S01]  /*e430*/  FMUL.FTZ R69, R65, R68 ;  /* 0x0000004441457220 */ /* 0x000fe20000410000 */
[----:B------:R-:W-:Y:S01]  /*e440*/  FFMA.FTZ R49, R63, R64, R66 ;  /* 0x000000403f317223 */ /* 0x000fe20000010042 */
[C---:B------:R-:W-:Y:S01]  /*e450*/  FMUL.FTZ R68, R62.reuse, R68 ;  /* 0x000000443e447220 */ /* 0x040fe20000410000 */
[----:B------:R-:W-:Y:S01]  /*e460*/  F2FP.F16.E4M3.UNPACK_B R66, R51 ;  /* 0x00000033ff42723e */ /* 0x000fe200020006ff */
[----:B------:R-:W-:Y:S01]  /*e470*/  FFMA.FTZ R63, R62, R67, -R69 ;  /* 0x000000433e3f7223 */ /* 0x000fe20000010845 */
[----:B------:R-:W-:Y:S01]  /*e480*/  F2FP.F16.E4M3.UNPACK_B R64, R47 ;  /* 0x0000002fff40723e */ /* 0x000fe200020006ff */
[----:B------:R-:W-:Y:S01]  /*e490*/  FFMA.FTZ R62, R65, R67, R68 ;  /* 0x00000043413e7223 */ /* 0x000fe20000010044 */
[----:B------:R-:W-:Y:S01]  /*e4a0*/  F2FP.F16.E4M3.UNPACK_B R70, R44 ;  /* 0x0000002cff46723e */ /* 0x000fe200020006ff */
[----:B------:R-:W-:Y:S01]  /*e4b0*/  HADD2.F32 R68, -RZ, R66.H0_H0 ;  /* 0x20000042ff447230 */ /* 0x000fe20000004100 */
[----:B------:R-:W-:Y:S01]  /*e4c0*/  F2FP.F16.E4M3.UNPACK_B R67, R51.H1 ;  /* 0x00000033ff43723e */ /* 0x000fe200030006ff */
[----:B------:R-:W-:Y:S01]  /*e4d0*/  HADD2.F32 R44, -RZ, R73.H0_H0 ;  /* 0x20000049ff2c7230 */ /* 0x000fe20000004100 */
[----:B------:R-:W-:Y:S01]  /*e4e0*/  F2FP.F16.E4M3.UNPACK_B R47, R47.H1 ;  /* 0x0000002fff2f723e */ /* 0x000fe200030006ff */
[----:B------:R-:W-:Y:S01]  /*e4f0*/  HADD2.F32 R51, -RZ, R64.H0_H0 ;  /* 0x20000040ff337230 */ /* 0x000fe20000004100 */
[----:B------:R-:W-:Y:S01]  /*e500*/  F2FP.SATFINITE.E4M3.F32.PACK_AB_MERGE_C R48, R63, R48, RZ ;  /* 0x000000303f30723e */ /* 0x000fe200048070ff */
[----:B------:R-:W-:-:S02]  /*e510*/  HADD2.F32 R46, -RZ, R70.H0_H0 ;  /* 0x20000046ff2e7230 */ /* 0x000fc40000004100 */
[CC--:B------:R-:W-:Y:S01]  /*e520*/  FMUL.FTZ R82, R68.reuse, R44.reuse ;  /* 0x0000002c44527220 */ /* 0x0c0fe20000410000 */
[----:B------:R-:W-:Y:S02]  /*e530*/  HADD2.F32 R69, -RZ, R67.H0_H0 ;  /* 0x20000043ff457230 */ /* 0x000fe40000004100 */
[C---:B------:R-:W-:Y:S01]  /*e540*/  FMUL.FTZ R75, R51.reuse, R44 ;  /* 0x0000002c334b7220 */ /* 0x040fe20000410000 */
[----:B------:R-:W-:Y:S02]  /*e550*/  HADD2.F32 R80, -RZ, R74.H0_H0 ;  /* 0x2000004aff507230 */ /* 0x000fe40000004100 */
[-C--:B------:R-:W-:Y:S01]  /*e560*/  FFMA.FTZ R44, R51, R46.reuse, -R82 ;  /* 0x0000002e332c7223 */ /* 0x080fe20000010852 */
[----:B------:R-:W-:Y:S02]  /*e570*/  HADD2.F32 R65, -RZ, R47.H0_H0 ;  /* 0x2000002fff417230 */ /* 0x000fe40000004100 */
[----:B------:R-:W-:Y:S01]  /*e580*/  FFMA.FTZ R46, R68, R46, R75 ;  /* 0x0000002e442e7223 */ /* 0x000fe2000001004b */
[----:B------:R-:W-:-:S02]  /*e590*/  HADD2.F32 R67, -RZ, R67.H1_H1 ;  /* 0x30000043ff437230 */ /* 0x000fc40000004100 */
[-C--:B------:R-:W-:Y:S01]  /*e5a0*/  FMUL.FTZ R84, R69, R80.reuse ;  /* 0x0000005045547220 */ /* 0x080fe20000410000 */
[----:B------:R-:W-:Y:S02]  /*e5b0*/  HADD2.F32 R74, -RZ, R74.H1_H1 ;  /* 0x3000004aff4a7230 */ /* 0x000fe40000004100 */
[----:B------:R-:W-:Y:S01]  /*e5c0*/  FMUL.FTZ R80, R65, R80 ;  /* 0x0000005041507220 */ /* 0x000fe20000410000 */
[----:B------:R-:W-:Y:S01]  /*e5d0*/  HADD2.F32 R47, -RZ, R47.H1_H1 ;  /* 0x3000002fff2f7230 */ /* 0x000fe20000004100 */
[----:B------:R-:W-:Y:S01]  /*e5e0*/  F2FP.SATFINITE.E4M3.F32.PACK_AB_MERGE_C R49, R62, R49, RZ ;  /* 0x000000313e31723e */ /* 0x000fe200048070ff */
[----:B------:R-:W-:Y:S01]  /*e5f0*/  HADD2.F32 R72, -RZ, R71.H0_H0 ;  /* 0x20000047ff487230 */ /* 0x000fe20000004100 */
[----:B------:R-:W-:Y:S01]  /*e600*/  F2FP.SATFINITE.E4M3.F32.PACK_AB_MERGE_C R45, R45, R60, R48 ;  /* 0x0000003c2d2d723e */ /* 0x000fe20004807030 */
[----:B------:R-:W-:Y:S01]  /*e610*/  HADD2.F32 R66, -RZ, R66.H1_H1 ;  /* 0x30000042ff427230 */ /* 0x000fe20000004100 */
[----:B------:R-:W-:Y:S01]  /*e620*/  F2FP.SATFINITE.E4M3.F32.PACK_AB_MERGE_C R49, R50, R61, R49 ;  /* 0x0000003d3231723e */ /* 0x000fe20004807031 */
[----:B------:R-:W-:-:S02]  /*e630*/  HADD2.F32 R73, -RZ, R73.H1_H1 ;  /* 0x30000049ff497230 */ /* 0x000fc40000004100 */
[----:B------:R-:W-:Y:S01]  /*e640*/  FFMA.FTZ R84, R65, R72, -R84 ;  /* 0x0000004841547223 */ /* 0x000fe20000010854 */
[----:B------:R-:W-:Y:S02]  /*e650*/  HADD2.F32 R51, -RZ, R70.H1_H1 ;  /* 0x30000046ff337230 */ /* 0x000fe40000004100 */
[-C--:B------:R-:W-:Y:S01]  /*e660*/  FMUL.FTZ R70, R67, R74.reuse ;  /* 0x0000004a43467220 */ /* 0x080fe20000410000 */
[----:B------:R-:W-:Y:S02]  /*e670*/  HADD2.F32 R64, -RZ, R64.H1_H1 ;  /* 0x30000040ff407230 */ /* 0x000fe40000004100 */
[----:B------:R-:W-:Y:S01]  /*e680*/  FMUL.FTZ R74, R47, R74 ;  /* 0x0000004a2f4a7220 */ /* 0x000fe20000410000 */
[----:B------:R-:W-:Y:S02]  /*e690*/  HADD2.F32 R68, -RZ, R71.H1_H1 ;  /* 0x30000047ff447230 */ /* 0x000fe40000004100 */
[-C--:B------:R-:W-:Y:S01]  /*e6a0*/  FMUL.FTZ R65, R66, R73.reuse ;  /* 0x0000004942417220 */ /* 0x080fe20000410000 */
[----:B------:R-:W-:Y:S01]  /*e6b0*/  FFMA.FTZ R80, R69, R72, R80 ;  /* 0x0000004845507223 */ /* 0x000fe20000010050 */
[----:B------:R-:W-:Y:S01]  /*e6c0*/  FMUL.FTZ R73, R64, R73 ;  /* 0x0000004940497220 */ /* 0x000fe20000410000 */
[----:B------:R-:W-:-:S02]  /*e6d0*/  IMAD.MOV.U32 R48, RZ, RZ, R58 ;  /* 0x000000ffff307224 */ /* 0x000fc400078e003a */
[-C--:B------:R-:W-:Y:S01]  /*e6e0*/  FFMA.FTZ R47, R47, R68.reuse, -R70 ;  /* 0x000000442f2f7223 */ /* 0x080fe20000010846 */
[----:B------:R-:W-:Y:S01]  /*e6f0*/  FFMA.FTZ R67, R67, R68, R74 ;  /* 0x0000004443437223 */ /* 0x000fe2000001004a */
[-C--:B------:R-:W-:Y:S01]  /*e700*/  FFMA.FTZ R65, R64, R51.reuse, -R65 ;  /* 0x0000003340417223 */ /* 0x080fe20000010841 */
[----:B------:R-:W-:Y:S01]  /*e710*/  FFMA.FTZ R73, R66, R51, R73 ;  /* 0x0000003342497223 */ /* 0x000fe20000010049 */
[----:B------:R-:W-:Y:S01]  /*e720*/  IMAD.MOV.U32 R50, RZ, RZ, R52 ;  /* 0x000000ffff327224 */ /* 0x000fe200078e0034 */
[----:B------:R-:W-:Y:S02]  /*e730*/  F2FP.SATFINITE.E4M3.F32.PACK_AB_MERGE_C R47, R47, R84, RZ ;  /* 0x000000542f2f723e */ /* 0x000fe400048070ff */
[----:B------:R-:W-:Y:S02]  /*e740*/  F2FP.SATFINITE.E4M3.F32.PACK_AB_MERGE_C R67, R67, R80, RZ ;  /* 0x000000504343723e */ /* 0x000fe400048070ff */
[----:B------:R-:W-:Y:S02]  /*e750*/  F2FP.SATFINITE.E4M3.F32.PACK_AB_MERGE_C R47, R65, R44, R47 ;  /* 0x0000002c412f723e */ /* 0x000fe4000480702f */
[----:B------:R-:W-:Y:S01]  /*e760*/  F2FP.SATFINITE.E4M3.F32.PACK_AB_MERGE_C R51, R73, R46, R67 ;  /* 0x0000002e4933723e */ /* 0x000fe20004807043 */
[----:B------:R-:W-:Y:S01]  /*e770*/  IMAD.MOV.U32 R46, RZ, RZ, R57 ;  /* 0x000000ffff2e7224 */ /* 0x000fe200078e0039 */
[----:B------:R-:W-:-:S07]  /*e780*/  MOV R44, R59 ;  /* 0x0000003b002c7202 */ /* 0x000fce0000000f00 */
.L_x_422:
[----:B------:R-:W-:Y:S05]  /*e790*/  BSYNC B2 ;  /* 0x0000000000027941 */ /* 0x000fea0003800000 */
.L_x_421:
[----:B------:R-:W-:-:S13]  /*e7a0*/  ISETP.GE.AND P3, PT, R55, R156, PT ;  /* 0x0000009c3700720c */ /* 0x000fda0003f66270 */
[--C-:B------:R-:W-:Y:S02]  /*e7b0*/  @!P3 SHF.R.S32.HI R57, RZ, 0x1f, R55.reuse ;  /* 0x0000001fff39b819 */ /* 0x100fe40000011437 */
[----:B------:R-:W-:-:S04]  /*e7c0*/  @!P3 IADD3 R55, P4, P5, R118, R136, R55 ;  /* 0x000000887637b210 */ /* 0x000fc80007d9e037 */
[----:B------:R-:W-:Y:S02]  /*e7d0*/  @!P3 IADD3.X R58, R4, R56, R57, P4, P5 ;  /* 0x00000038043ab210 */ /* 0x000fe400027ea439 */
[----:B------:R-:W-:-:S05]  /*e7e0*/  IADD3 R52, P4, R53, R124, RZ ;  /* 0x0000007c35347210 */ /* 0x000fca0007f9e0ff */
[----:B------:R-:W-:Y:S01]  /*e7f0*/  IMAD.X R53, R54, 0x1, R125, P4 ;  /* 0x0000000136357824 */ /* 0x000fe200020e067d */
[----:B------:R-:W-:-:S04]  /*e800*/  @!P3 IADD3 R54, P4, R55, R124, RZ ;  /* 0x0000007c3736b210 */ /* 0x000fc80007f9e0ff */
[----:B-1----:R4:W-:Y:S01]  /*e810*/  STG.E.128 desc[UR54][R52.64], R44 ;  /* 0x0000002c34007986 */ /* 0x0029e2000c101d36 */
[----:B------:R-:W-:-:S05]  /*e820*/  @!P3 IMAD.X R55, R58, 0x1, R125, P4 ;  /* 0x000000013a37b824 */ /* 0x000fca00020e067d */
[----:B---3--:R4:W-:Y:S03]  /*e830*/  @!P3 STG.E.128 desc[UR54][R54.64], R48 ;  /* 0x000000303600b986 */ /* 0x0089e6000c101d36 */
.L_x_420:
[----:B------:R-:W-:Y:S05]  /*e840*/  BSYNC B1 ;  /* 0x0000000000017941 */ /* 0x000fea0003800000 */
.L_x_419:
[----:B------:R-:W-:-:S13]  /*e850*/  ISETP.NE.AND P3, PT, R36, RZ, PT ;  /* 0x000000ff2400720c */ /* 0x000fda0003f65270 */
[----:B------:R-:W-:Y:S05]  /*e860*/  @!P3 BRA `(.L_x_373) ;  /* 0x0000001000c0b947 */ /* 0x000fea0003800000 */
[----:B-1--4-:R-:W3:Y:S01]  /*e870*/  LDL R44, [R1+0x10] ;  /* 0x00001000012c7983 */ /* 0x012ee20000100800 */
[----:B------:R-:W-:Y:S01]  /*e880*/  IADD3 R53, P3, P4, R118, R136, R29 ;  /* 0x0000008876357210 */ /* 0x000fe20007c7e01d */
[----:B------:R-:W-:Y:S01]  /*e890*/  BSSY B1, `(.L_x_423) ;  /* 0x00000ec000017945 */ /* 0x000fe20003800000 */
[----:B---3--:R-:W-:Y:S02]  /*e8a0*/  LOP3.LUT P5, RZ, R44, 0x1, RZ, 0xc0, !PT ;  /* 0x000000012cff7812 */ /* 0x008fe400078ac0ff */
[----:B------:R-:W-:Y:S02]  /*e8b0*/  IADD3.X R44, R4, R56, R32, P3, P4 ;  /* 0x00000038042c7210 */ /* 0x000fe40001fe8420 */
[----:B------:R-:W-:Y:S02]  /*e8c0*/  SEL R162, R121, R162, !P5 ;  /* 0x000000a279a27207 */ /* 0x000fe40006800000 */
[----:B------:R-:W-:Y:S02]  /*e8d0*/  IADD3 R52, P3, R53, R124, RZ ;  /* 0x0000007c35347210 */ /* 0x000fe40007f7e0ff */
[----:B------:R-:W-:-:S02]  /*e8e0*/  SHF.R.S32.HI R45, RZ, 0x1f, R162 ;  /* 0x0000001fff2d7819 */ /* 0x000fc400000114a2 */
[----:B------:R-:W-:Y:S02]  /*e8f0*/  IADD3.X R53, R44, R125, RZ, P3, !PT ;  /* 0x0000007d2c357210 */ /* 0x000fe40001ffe4ff */
[----:B------:R-:W-:Y:S02]  /*e900*/  LEA.HI R45, R45, R162, RZ, 0x5 ;  /* 0x000000a22d2d7211 */ /* 0x000fe400078f28ff */
[----:B------:R-:W-:Y:S02]  /*e910*/  ISETP.GE.AND P3, PT, R6, R133, PT ;  /* 0x000000850600720c */ /* 0x000fe40003f66270 */
        /* <DEDUP_REMOVED lines=17> */
[----:B-1----:R-:W-:Y:S01]  /*ea30*/  IMAD.MOV.U32 R54, RZ, RZ, R45 ;  /* 0x000000ffff367224 */ /* 0x002fe200078e002d */
[----:B------:R-:W-:Y:S01]  /*ea40*/  SHF.R.U32.HI R70, RZ, 0x10, R89 ;  /* 0x00000010ff467819 */ /* 0x000fe20000011659 */
[----:B---3--:R-:W-:Y:S01]  /*ea50*/  IMAD.MOV.U32 R62, RZ, RZ, R48 ;  /* 0x000000ffff3e7224 */ /* 0x008fe200078e0030 */
[----:B------:R-:W-:Y:S01]  /*ea60*/  SHF.R.U32.HI R65, RZ, 0x8, R77 ;  /* 0x00000008ff417819 */ /* 0x000fe2000001164d */
[----:B------:R-:W-:Y:S01]  /*ea70*/  IMAD.SHL.U32 R45, R57, 0x100, RZ ;  /* 0x00000100392d7824 */ /* 0x000fe200078e00ff */
[----:B------:R-:W-:Y:S01]  /*ea80*/  LOP3.LUT R58, R89, 0xff0000ff, RZ, 0xc0, !PT ;  /* 0xff0000ff593a7812 */ /* 0x000fe200078ec0ff */
[----:B------:R-:W-:Y:S01]  /*ea90*/  IMAD.MOV.U32 R57, RZ, RZ, R46 ;  /* 0x000000ffff397224 */ /* 0x000fe200078e002e */
[----:B------:R-:W-:Y:S01]  /*eaa0*/  SHF.R.U32.HI R68, RZ, 0x8, R91 ;  /* 0x00000008ff447819 */ /* 0x000fe2000001165b */
[----:B------:R-:W-:Y:S01]  /*eab0*/  IMAD.U32 R46, R70, 0x10000, RZ ;  /* 0x00010000462e7824 */ /* 0x000fe200078e00ff */
[----:B------:R-:W-:Y:S01]  /*eac0*/  SHF.R.U32.HI R64, RZ, 0x8, R79 ;  /* 0x00000008ff407819 */ /* 0x000fe2000001164f */
[----:B------:R-:W-:Y:S01]  /*ead0*/  IMAD.SHL.U32 R48, R65, 0x100, RZ ;  /* 0x0000010041307824 */ /* 0x000fe200078e00ff */
[----:B------:R-:W-:-:S02]  /*eae0*/  SHF.R.U32.HI R66, RZ, 0x10, R91 ;  /* 0x00000010ff427819 */ /* 0x000fc4000001165b */
[----:B------:R-:W-:Y:S01]  /*eaf0*/  MOV R60, R44 ;  /* 0x0000002c003c7202 */ /* 0x000fe20000000f00 */
[----:B------:R-:W-:Y:S01]  /*eb00*/  IMAD.SHL.U32 R44, R68, 0x100, RZ ;  /* 0x00000100442c7824 */ /* 0x000fe200078e00ff */
[----:B------:R-:W-:Y:S02]  /*eb10*/  LOP3.LUT R45, R58, 0xff00, R45, 0xf8, !PT ;  /* 0x0000ff003a2d7812 */ /* 0x000fe400078ef82d */
[----:B------:R-:W-:Y:S02]  /*eb20*/  LOP3.LUT R61, R77, 0xff0000ff, RZ, 0xc0, !PT ;  /* 0xff0000ff4d3d7812 */ /* 0x000fe400078ec0ff */
[----:B------:R-:W-:Y:S02]  /*eb30*/  LOP3.LUT R63, R79, 0xff0000ff, RZ, 0xc0, !PT ;  /* 0xff0000ff4f3f7812 */ /* 0x000fe400078ec0ff */
[----:B------:R-:W-:Y:S02]  /*eb40*/  SHF.L.U32 R58, R64, 0x8, RZ ;  /* 0x00000008403a7819 */ /* 0x000fe400000006ff */
[----:B------:R-:W-:-:S02]  /*eb50*/  LOP3.LUT R59, R91, 0xff0000ff, RZ, 0xc0, !PT ;  /* 0xff0000ff5b3b7812 */ /* 0x000fc400078ec0ff */
[----:B------:R-:W-:Y:S01]  /*eb60*/  LOP3.LUT R46, R45, 0xff0000, R46, 0xf8, !PT ;  /* 0x00ff00002d2e7812 */ /* 0x000fe200078ef82e */
[----:B------:R-:W-:Y:S01]  /*eb70*/  IMAD.U32 R45, R66, 0x10000, RZ ;  /* 0x00010000422d7824 */ /* 0x000fe200078e00ff */
[----:B------:R-:W-:Y:S02]  /*eb80*/  LOP3.LUT R48, R61, 0xff00, R48, 0xf8, !PT ;  /* 0x0000ff003d307812 */ /* 0x000fe400078ef830 */
[----:B------:R-:W-:Y:S02]  /*eb90*/  LOP3.LUT R68, R63, 0xff00, R58, 0xf8, !PT ;  /* 0x0000ff003f447812 */ /* 0x000fe400078ef83a */
[----:B------:R-:W-:Y:S02]  /*eba0*/  LOP3.LUT R44, R59, 0xff00, R44, 0xf8, !PT ;  /* 0x0000ff003b2c7812 */ /* 0x000fe400078ef82c */
[----:B------:R-:W-:Y:S02]  /*ebb0*/  F2FP.F16.E4M3.UNPACK_B R66, R150.H1 ;  /* 0x00000096ff42723e */ /* 0x000fe400030006ff */
[----:B------:R-:W-:-:S02]  /*ebc0*/  F2FP.F16.E4M3.UNPACK_B R63, R62.H1 ;  /* 0x0000003eff3f723e */ /* 0x000fc400030006ff */
[----:B------:R-:W-:Y:S02]  /*ebd0*/  F2FP.F16.E4M3.UNPACK_B R61, R60.H1 ;  /* 0x0000003cff3d723e */ /* 0x000fe400030006ff */
[----:B------:R-:W-:Y:S01]  /*ebe0*/  LOP3.LUT R44, R44, 0xff0000, R45, 0xf8, !PT ;  /* 0x00ff00002c2c7812 */ /* 0x000fe200078ef82d */
[----:B------:R-:W-:Y:S01]  /*ebf0*/  HADD2.F32 R45, -RZ, R66.H0_H0 ;  /* 0x20000042ff2d7230 */ /* 0x000fe20000004100 */
[----:B------:R-:W-:Y:S01]  /*ec00*/  F2FP.F16.E4M3.UNPACK_B R64, R154.H1 ;  /* 0x0000009aff40723e */ /* 0x000fe200030006ff */
[----:B------:R-:W-:Y:S01]  /*ec10*/  HADD2.F32 R59, -RZ, R63.H0_H0 ;  /* 0x2000003fff3b7230 */ /* 0x000fe20000004100 */
[----:B------:R-:W-:Y:S01]  /*ec20*/  SHF.R.U32.HI R67, RZ, 0x10, R77 ;  /* 0x00000010ff437819 */ /* 0x000fe2000001164d */
[----:B------:R-:W-:Y:S01]  /*ec30*/  HADD2.F32 R58, -RZ, R61.H0_H0 ;  /* 0x2000003dff3a7230 */ /* 0x000fe20000004100 */
[----:B------:R-:W-:Y:S01]  /*ec40*/  SHF.R.U32.HI R69, RZ, 0x10, R79 ;  /* 0x00000010ff457819 */ /* 0x000fe2000001164f */
[----:B------:R-:W-:Y:S02]  /*ec50*/  HADD2.F32 R65, -RZ, R64.H0_H0 ;  /* 0x20000040ff417230 */ /* 0x000fe40000004100 */
[----:B------:R-:W-:Y:S01]  /*ec60*/  FMUL.FTZ R71, R59, R45 ;  /* 0x0000002d3b477220 */ /* 0x000fe20000410000 */
[----:B------:R-:W-:-:S02]  /*ec70*/  IMAD.U32 R67, R67, 0x10000, RZ ;  /* 0x0001000043437824 */ /* 0x000fc400078e00ff */
[C---:B------:R-:W-:Y:S01]  /*ec80*/  FMUL.FTZ R70, R58.reuse, R45 ;  /* 0x0000002d3a467220 */ /* 0x040fe20000410000 */
[----:B------:R-:W-:Y:S02]  /*ec90*/  IMAD.U32 R69, R69, 0x10000, RZ ;  /* 0x0001000045457824 */ /* 0x000fe400078e00ff */
[-C--:B------:R-:W-:Y:S01]  /*eca0*/  FFMA.FTZ R58, R58, R65.reuse, -R71 ;  /* 0x000000413a3a7223 */ /* 0x080fe20000010847 */
[----:B------:R-:W-:Y:S02]  /*ecb0*/  HADD2.F32 R61, -RZ, R61.H1_H1 ;  /* 0x3000003dff3d7230 */ /* 0x000fe40000004100 */
[----:B------:R-:W-:Y:S01]  /*ecc0*/  FFMA.FTZ R59, R59, R65, R70 ;  /* 0x000000413b3b7223 */ /* 0x000fe20000010046 */
[----:B------:R-:W-:Y:S01]  /*ecd0*/  HADD2.F32 R65, -RZ, R66.H1_H1 ;  /* 0x30000042ff417230 */ /* 0x000fe20000004100 */
[----:B------:R-:W-:Y:S01]  /*ece0*/  LOP3.LUT R48, R48, 0xff0000, R67, 0xf8, !PT ;  /* 0x00ff000030307812 */ /* 0x000fe200078ef843 */
[----:B------:R-:W-:Y:S01]  /*ecf0*/  HADD2.F32 R66, -RZ, R63.H1_H1 ;  /* 0x3000003fff427230 */ /* 0x000fe20000004100 */
[----:B------:R-:W-:Y:S01]  /*ed00*/  F2FP.F16.E4M3.UNPACK_B R150, R150 ;  /* 0x00000096ff96723e */ /* 0x000fe200020006ff */
[----:B------:R-:W-:Y:S01]  /*ed10*/  HADD2.F32 R67, -RZ, R64.H1_H1 ;  /* 0x30000040ff437230 */ /* 0x000fe20000004100 */
[----:B------:R-:W-:-:S02]  /*ed20*/  F2FP.F16.E4M3.UNPACK_B R63, R62 ;  /* 0x0000003eff3f723e */ /* 0x000fc400020006ff */
[----:B------:R-:W-:Y:S01]  /*ed30*/  F2FP.F16.E4M3.UNPACK_B R64, R60 ;  /* 0x0000003cff40723e */ /* 0x000fe200020006ff */
[-C--:B------:R-:W-:Y:S01]  /*ed40*/  FMUL.FTZ R60, R66, R65.reuse ;  /* 0x00000041423c7220 */ /* 0x080fe20000410000 */
[----:B------:R-:W-:Y:S01]  /*ed50*/  LOP3.LUT R45, R68, 0xff0000, R69, 0xf8, !PT ;  /* 0x00ff0000442d7812 */ /* 0x000fe200078ef845 */
[C---:B------:R-:W-:Y:S01]  /*ed60*/  FMUL.FTZ R69, R61.reuse, R65 ;  /* 0x000000413d457220 */ /* 0x040fe20000410000 */
[----:B------:R-:W-:Y:S01]  /*ed70*/  F2FP.F16.E4M3.UNPACK_B R154, R154 ;  /* 0x0000009aff9a723e */ /* 0x000fe200020006ff */
[----:B------:R-:W-:Y:S02]  /*ed80*/  HADD2.F32 R68, -RZ, R150.H0_H0 ;  /* 0x20000096ff447230 */ /* 0x000fe40000004100 */
[-C--:B------:R-:W-:Y:S01]  /*ed90*/  FFMA.FTZ R61, R61, R67.reuse, -R60 ;  /* 0x000000433d3d7223 */ /* 0x080fe2000001083c */
[----:B------:R-:W-:Y:S02]  /*eda0*/  HADD2.F32 R65, -RZ, R63.H0_H0 ;  /* 0x2000003fff417230 */ /* 0x000fe40000004100 */
[----:B------:R-:W-:Y:S01]  /*edb0*/  FFMA.FTZ R60, R66, R67, R69 ;  /* 0x00000043423c7223 */ /* 0x000fe20000010045 */
        /* <DEDUP_REMOVED lines=10> */
[----:B------:R-:W-:Y:S01]  /*ee60*/  F2FP.F16.E4M3.UNPACK_B R68, R50.H1 ;  /* 0x00000032ff44723e */ /* 0x000fe200030006ff */
[----:B------:R-:W-:-:S02]  /*ee70*/  HADD2.F32 R154, -RZ, R154.H1_H1 ;  /* 0x3000009aff9a7230 */ /* 0x000fc40000004100 */
[CC--:B------:R-:W-:Y:S01]  /*ee80*/  FMUL.FTZ R65, R67.reuse, R150.reuse ;  /* 0x0000009643417220 */ /* 0x0c0fe20000410000 */
[C---:B------:R-:W-:Y:S01]  /*ee90*/  FMUL.FTZ R150, R64.reuse, R150 ;  /* 0x0000009640967220 */ /* 0x040fe20000410000 */
[----:B------:R-:W-:Y:S01]  /*eea0*/  F2FP.F16.E4M3.UNPACK_B R70, R155.H1 ;  /* 0x0000009bff46723e */ /* 0x000fe200030006ff */
[----:B------:R-:W-:Y:S01]  /*eeb0*/  HADD2.F32 R74, -RZ, R71.H0_H0 ;  /* 0x20000047ff4a7230 */ /* 0x000fe20000004100 */
[----:B------:R-:W-:Y:S01]  /*eec0*/  F2FP.F16.E4M3.UNPACK_B R66, R57.H1 ;  /* 0x00000039ff42723e */ /* 0x000fe200030006ff */
[----:B------:R-:W-:Y:S02]  /*eed0*/  HADD2.F32 R69, -RZ, R68.H0_H0 ;  /* 0x20000044ff457230 */ /* 0x000fe40000004100 */
[-C--:B------:R-:W-:Y:S01]  /*eee0*/  FFMA.FTZ R65, R64, R154.reuse, -R65 ;  /* 0x0000009a40417223 */ /* 0x080fe20000010841 */
[----:B------:R-:W-:Y:S01]  /*eef0*/  FFMA.FTZ R64, R67, R154, R150 ;  /* 0x0000009a43407223 */ /* 0x000fe20000010096 */
[----:B------:R-:W-:Y:S01]  /*ef00*/  HADD2.F32 R72, -RZ, R70.H0_H0 ;  /* 0x20000046ff487230 */ /* 0x000fe20000004100 */
[----:B------:R-:W-:Y:S01]  /*ef10*/  F2FP.F16.E4M3.UNPACK_B R153, R153 ;  /* 0x00000099ff99723e */ /* 0x000fe200020006ff */
[----:B------:R-:W-:-:S02]  /*ef20*/  HADD2.F32 R67, -RZ, R66.H0_H0 ;  /* 0x20000042ff437230 */ /* 0x000fc40000004100 */
[-C--:B------:R-:W-:Y:S01]  /*ef30*/  FMUL.FTZ R76, R69, R74.reuse ;  /* 0x0000004a454c7220 */ /* 0x080fe20000410000 */
[----:B------:R-:W-:Y:S01]  /*ef40*/  HADD2.F32 R71, -RZ, R71.H1_H1 ;  /* 0x30000047ff477230 */ /* 0x000fe20000004100 */
[----:B------:R-:W-:Y:S01]  /*ef50*/  F2FP.F16.E4M3.UNPACK_B R57, R57 ;  /* 0x00000039ff39723e */ /* 0x000fe200020006ff */
[----:B------:R-:W-:Y:S02]  /*ef60*/  HADD2.F32 R68, -RZ, R68.H1_H1 ;  /* 0x30000044ff447230 */ /* 0x000fe40000004100 */
[C---:B------:R-:W-:Y:S01]  /*ef70*/  FMUL.FTZ R74, R67.reuse, R74 ;  /* 0x0000004a434a7220 */ /* 0x040fe20000410000 */
[-C--:B------:R-:W-:Y:S01]  /*ef80*/  FFMA.FTZ R76, R67, R72.reuse, -R76 ;  /* 0x00000048434c7223 */ /* 0x080fe2000001084c */
[----:B------:R-:W-:Y:S01]  /*ef90*/  HADD2.F32 R66, -RZ, R66.H1_H1 ;  /* 0x30000042ff427230 */ /* 0x000fe20000004100 */
[----:B------:R-:W-:Y:S01]  /*efa0*/  F2FP.F16.E4M3.UNPACK_B R155, R155 ;  /* 0x0000009bff9b723e */ /* 0x000fe200020006ff */
[----:B------:R-:W-:Y:S02]  /*efb0*/  HADD2.F32 R67, -RZ, R70.H1_H1 ;  /* 0x30000046ff437230 */ /* 0x000fe40000004100 */
[-C--:B------:R-:W-:Y:S01]  /*efc0*/  FMUL.FTZ R73, R68, R71.reuse ;  /* 0x0000004744497220 */ /* 0x080fe20000410000 */
[----:B------:R-:W-:Y:S01]  /*efd0*/  FFMA.FTZ R74, R69, R72, R74 ;  /* 0x00000048454a7223 */ /* 0x000fe2000001004a */
[----:B------:R-:W-:Y:S01]  /*efe0*/  FMUL.FTZ R71, R66, R71 ;  /* 0x0000004742477220 */ /* 0x000fe20000410000 */
[----:B------:R-:W-:-:S02]  /*eff0*/  HADD2.F32 R69, -RZ, R153.H0_H0 ;  /* 0x20000099ff457230 */ /* 0x000fc40000004100 */
[-C--:B------:R-:W-:Y:S01]  /*f000*/  FFMA.FTZ R73, R66, R67.reuse, -R73 ;  /* 0x0000004342497223 */ /* 0x080fe20000010849 */
[----:B------:R-:W-:Y:S01]  /*f010*/  F2FP.F16.E4M3.UNPACK_B R66, R50 ;  /* 0x00000032ff42723e */ /* 0x000fe200020006ff */
[----:B------:R-:W-:Y:S01]  /*f020*/  FFMA.FTZ R75, R68, R67, R71 ;  /* 0x00000043444b7223 */ /* 0x000fe20000010047 */
[----:B------:R-:W-:Y:S01]  /*f030*/  HADD2.F32 R153, -RZ, R153.H1_H1 ;  /* 0x30000099ff997230 */ /* 0x000fe20000004100 */
[----:B------:R-:W-:Y:S01]  /*f040*/  F2FP.SATFINITE.E4M3.F32.PACK_AB_MERGE_C R58, R61, R58, RZ ;  /* 0x0000003a3d3a723e */ /* 0x000fe200048070ff */
[--C-:B------:R-:W-:Y:S01]  /*f050*/  HADD2.F32 R50, -RZ, R57.reuse.H0_H0 ;  /* 0x20000039ff327230 */ /* 0x100fe20000004100 */
[----:B------:R-:W-:Y:S01]  /*f060*/  F2FP.SATFINITE.E4M3.F32.PACK_AB_MERGE_C R60, R60, R59, RZ ;  /* 0x0000003b3c3c723e */ /* 0x000fe200048070ff */
[--C-:B------:R-:W-:Y:S01]  /*f070*/  HADD2.F32 R67, -RZ, R66.reuse.H0_H0 ;  /* 0x20000042ff437230 */ /* 0x100fe20000004100 */
[----:B------:R-:W-:Y:S01]  /*f080*/  F2FP.SATFINITE.E4M3.F32.PACK_AB_MERGE_C R59, R65, R62, R58 ;  /* 0x0000003e413b723e */ /* 0x000fe2000480703a */
[----:B------:R-:W-:Y:S02]  /*f090*/  HADD2.F32 R66, -RZ, R66.H1_H1 ;  /* 0x30000042ff427230 */ /* 0x000fe40000004100 */
[----:B------:R-:W-:Y:S01]  /*f0a0*/  FMUL.FTZ R70, R50, R69 ;  /* 0x0000004532467220 */ /* 0x000fe20000410000 */
[----:B------:R-:W-:-:S02]  /*f0b0*/  HADD2.F32 R57, -RZ, R57.H1_H1 ;  /* 0x30000039ff397230 */ /* 0x000fc40000004100 */
[----:B------:R-:W-:Y:S01]  /*f0c0*/  FMUL.FTZ R71, R67, R69 ;  /* 0x0000004543477220 */ /* 0x000fe20000410000 */
[--C-:B------:R-:W-:Y:S02]  /*f0d0*/  HADD2.F32 R68, -RZ, R155.reuse.H0_H0 ;  /* 0x2000009bff447230 */ /* 0x100fe40000004100 */
[-C--:B------:R-:W-:Y:S01]  /*f0e0*/  FMUL.FTZ R72, R66, R153.reuse ;  /* 0x0000009942487220 */ /* 0x080fe20000410000 */
[----:B------:R-:W-:Y:S02]  /*f0f0*/  HADD2.F32 R155, -RZ, R155.H1_H1 ;  /* 0x3000009bff9b7230 */ /* 0x000fe40000004100 */
[----:B------:R-:W-:Y:S01]  /*f100*/  FMUL.FTZ R153, R57, R153 ;  /* 0x0000009939997220 */ /* 0x000fe20000410000 */
[----:B------:R-:W-:Y:S01]  /*f110*/  F2FP.F16.E4M3.UNPACK_B R62, R48 ;  /* 0x00000030ff3e723e */ /* 0x000fe200020006ff */
[----:B------:R-:W-:Y:S01]  /*f120*/  FFMA.FTZ R71, R50, R68, -R71 ;  /* 0x0000004432477223 */ /* 0x000fe20000010847 */
[----:B------:R-:W-:Y:S01]  /*f130*/  F2FP.F16.E4M3.UNPACK_B R61, R54 ;  /* 0x00000036ff3d723e */ /* 0x000fe200020006ff */
[----:B------:R-:W-:Y:S01]  /*f140*/  FFMA.FTZ R153, R66, R155, R153 ;  /* 0x0000009b42997223 */ /* 0x000fe20000010099 */
[----:B------:R-:W-:Y:S01]  /*f150*/  F2FP.F16.E4M3.UNPACK_B R66, R49 ;  /* 0x00000031ff42723e */ /* 0x000fe200020006ff */
[----:B------:R-:W-:Y:S01]  /*f160*/  FFMA.FTZ R50, R67, R68, R70 ;  /* 0x0000004443327223 */ /* 0x000fe20000010046 */
[----:B------:R-:W-:Y:S01]  /*f170*/  F2FP.SATFINITE.E4M3.F32.PACK_AB_MERGE_C R58, R64, R63, R60 ;  /* 0x0000003f403a723e */ /* 0x000fe2000480703c */
[----:B------:R-:W-:Y:S01]  /*f180*/  HADD2.F32 R67, -RZ, R62.H0_H0 ;  /* 0x2000003eff437230 */ /* 0x000fe20000004100 */
[----:B------:R-:W-:Y:S01]  /*f190*/  F2FP.F16.E4M3.UNPACK_B R64, R46 ;  /* 0x0000002eff40723e */ /* 0x000fe200020006ff */
[----:B------:R-:W-:-:S02]  /*f1a0*/  HADD2.F32 R63, -RZ, R66.H0_H0 ;  /* 0x20000042ff3f7230 */ /* 0x000fc40000004100 */
[----:B------:R-:W-:Y:S01]  /*f1b0*/  FFMA.FTZ R72, R57, R155, -R72 ;  /* 0x0000009b39487223 */ /* 0x000fe20000010848 */
[--C-:B------:R-:W-:Y:S01]  /*f1c0*/  HADD2.F32 R60, -RZ, R61.reuse.H0_H0 ;  /* 0x2000003dff3c7230 */ /* 0x100fe20000004100 */
[----:B------:R-:W-:Y:S01]  /*f1d0*/  F2FP.SATFINITE.E4M3.F32.PACK_AB_MERGE_C R57, R73, R76, RZ ;  /* 0x0000004c4939723e */ /* 0x000fe200048070ff */
[----:B------:R-:W-:Y:S02]  /*f1e0*/  HADD2.F32 R65, -RZ, R64.H0_H0 ;  /* 0x20000040ff417230 */ /* 0x000fe40000004100 */
[-C--:B------:R-:W-:Y:S01]  /*f1f0*/  FMUL.FTZ R69, R63, R67.reuse ;  /* 0x000000433f457220 */ /* 0x080fe20000410000 */
[----:B------:R-:W-:Y:S02]  /*f200*/  HADD2.F32 R66, -RZ, R66.H1_H1 ;  /* 0x30000042ff427230 */ /* 0x000fe40000004100 */
[----:B------:R-:W-:Y:S01]  /*f210*/  FMUL.FTZ R68, R60, R67 ;  /* 0x000000433c447220 */ /* 0x000fe20000410000 */
[----:B------:R-:W-:Y:S01]  /*f220*/  HADD2.F32 R67, -RZ, R62.H1_H1 ;  /* 0x3000003eff437230 */ /* 0x000fe20000004100 */
[----:B------:R-:W-:Y:S01]  /*f230*/  F2FP.SATFINITE.E4M3.F32.PACK_AB_MERGE_C R57, R72, R71, R57 ;  /* 0x000000474839723e */ /* 0x000fe20004807039 */
[----:B------:R-:W-:-:S02]  /*f240*/  HADD2.F32 R62, -RZ, R61.H1_H1 ;  /* 0x3000003dff3e7230 */ /* 0x000fc40000004100 */
[-C--:B------:R-:W-:Y:S01]  /*f250*/  FFMA.FTZ R60, R60, R65.reuse, -R69 ;  /* 0x000000413c3c7223 */ /* 0x080fe20000010845 */
[----:B------:R-:W-:Y:S01]  /*f260*/  FFMA.FTZ R61, R63, R65, R68 ;  /* 0x000000413f3d7223 */ /* 0x000fe20000010044 */
[----:B------:R-:W-:Y:S02]  /*f270*/  HADD2.F32 R65, -RZ, R64.H1_H1 ;  /* 0x30000040ff417230 */ /* 0x000fe40000004100 */
[-C--:B------:R-:W-:Y:S01]  /*f280*/  FMUL.FTZ R69, R66, R67.reuse ;  /* 0x0000004342457220 */ /* 0x080fe20000410000 */
[C---:B------:R-:W-:Y:S01]  /*f290*/  FMUL.FTZ R71, R62.reuse, R67 ;  /* 0x000000433e477220 */ /* 0x040fe20000410000 */
[----:B------:R-:W-:Y:S02]  /*f2a0*/  F2FP.F16.E4M3.UNPACK_B R63, R49.H1 ;  /* 0x00000031ff3f723e */ /* 0x000fe400030006ff */
[----:B------:R-:W-:Y:S01]  /*f2b0*/  F2FP.F16.E4M3.UNPACK_B R67, R48.H1 ;  /* 0x00000030ff43723e */ /* 0x000fe200030006ff */
[----:B------:R-:W-:Y:S01]  /*f2c0*/  FFMA.FTZ R49, R62, R65, -R69 ;  /* 0x000000413e317223 */ /* 0x000fe20000010845 */
[----:B------:R-:W-:Y:S01]  /*f2d0*/  F2FP.F16.E4M3.UNPACK_B R54, R54.H1 ;  /* 0x00000036ff36723e */ /* 0x000fe200030006ff */
[----:B------:R-:W-:Y:S01]  /*f2e0*/  HADD2.F32 R64, -RZ, R63.H0_H0 ;  /* 0x2000003fff407230 */ /* 0x000fe20000004100 */
[----:B------:R-:W-:Y:S01]  /*f2f0*/  F2FP.F16.E4M3.UNPACK_B R46, R46.H1 ;  /* 0x0000002eff2e723e */ /* 0x000fe200030006ff */
[----:B------:R-:W-:-:S02]  /*f300*/  HADD2.F32 R69, -RZ, R67.H0_H0 ;  /* 0x20000043ff457230 */ /* 0x000fc40000004100 */
[----:B------:R-:W-:Y:S01]  /*f310*/  FFMA.FTZ R48, R66, R65, R71 ;  /* 0x0000004142307223 */ /* 0x000fe20000010047 */
[----:B------:R-:W-:Y:S01]  /*f320*/  HADD2.F32 R62, -RZ, R54.H0_H0 ;  /* 0x20000036ff3e7230 */ /* 0x000fe20000004100 */
        /* <DEDUP_REMOVED lines=8> */
[----:B------:R-:W-:Y:S01]  /*f3b0*/  FFMA.FTZ R73, R64, R65, R69 ;  /* 0x0000004140497223 */ /* 0x000fe20000010045 */
[----:B------:R-:W-:Y:S02]  /*f3c0*/  HADD2.F32 R66, -RZ, R46.H1_H1 ;  /* 0x3000002eff427230 */ /* 0x000fe40000004100 */
[----:B------:R-:W-:Y:S01]  /*f3d0*/  FMUL.FTZ R64, R54, R67 ;  /* 0x0000004336407220 */ /* 0x000fe20000410000 */
[----:B------:R-:W-:Y:S01]  /*f3e0*/  F2FP.F16.E4M3.UNPACK_B R69, R45.H1 ;  /* 0x0000002dff45723e */ /* 0x000fe200030006ff */
[C---:B------:R-:W-:Y:S01]  /*f3f0*/  FMUL.FTZ R75, R63.reuse, R67 ;  /* 0x000000433f4b7220 */ /* 0x040fe20000410000 */
[----:B------:R-:W-:Y:S01]  /*f400*/  FFMA.FTZ R72, R62, R65, -R71 ;  /* 0x000000413e487223 */ /* 0x000fe20000010847 */
[-C--:B------:R-:W-:Y:S01]  /*f410*/  FFMA.FTZ R74, R63, R66.reuse, R64 ;  /* 0x000000423f4a7223 */ /* 0x080fe20000010040 */
[----:B------:R-:W-:Y:S01]  /*f420*/  F2FP.F16.E4M3.UNPACK_B R63, R51.H1 ;  /* 0x00000033ff3f723e */ /* 0x000fe200030006ff */
[----:B------:R-:W-:Y:S01]  /*f430*/  HADD2.F32 R71, -RZ, R69.H0_H0 ;  /* 0x20000045ff477230 */ /* 0x000fe20000004100 */
[----:B------:R-:W-:Y:S01]  /*f440*/  F2FP.F16.E4M3.UNPACK_B R46, R47 ;  /* 0x0000002fff2e723e */ /* 0x000fe200020006ff */
[----:B------:R-:W-:Y:S01]  /*f450*/  FFMA.FTZ R75, R54, R66, -R75 ;  /* 0x00000042364b7223 */ /* 0x000fe2000001084b */
[----:B------:R-:W-:-:S02]  /*f460*/  F2FP.F16.E4M3.UNPACK_B R68, R45 ;  /* 0x0000002dff44723e */ /* 0x000fc400020006ff */
[----:B------:R-:W-:Y:S01]  /*f470*/  F2FP.F16.E4M3.UNPACK_B R62, R51 ;  /* 0x00000033ff3e723e */ /* 0x000fe200020006ff */
[----:B------:R-:W-:Y:S01]  /*f480*/  HADD2.F32 R51, -RZ, R46.H0_H0 ;  /* 0x2000002eff337230 */ /* 0x000fe20000004100 */
[----:B------:R-:W-:Y:S01]  /*f490*/  F2FP.F16.E4M3.UNPACK_B R47, R47.H1 ;  /* 0x0000002fff2f723e */ /* 0x000fe200030006ff */
[----:B------:R-:W-:Y:S01]  /*f4a0*/  HADD2.F32 R70, -RZ, R68.H0_H0 ;  /* 0x20000044ff467230 */ /* 0x000fe20000004100 */
[-C--:B------:R-:W-:Y:S01]  /*f4b0*/  F2FP.F16.E4M3.UNPACK_B R45, R44.reuse ;  /* 0x0000002cff2d723e */ /* 0x080fe200020006ff */
[----:B------:R-:W-:Y:S01]  /*f4c0*/  HADD2.F32 R64, -RZ, R62.H0_H0 ;  /* 0x2000003eff407230 */ /* 0x000fe20000004100 */
[----:B------:R-:W-:Y:S01]  /*f4d0*/  F2FP.F16.E4M3.UNPACK_B R65, R44.H1 ;  /* 0x0000002cff41723e */ /* 0x000fe200030006ff */
[----:B------:R-:W-:Y:S02]  /*f4e0*/  HADD2.F32 R44, -RZ, R63.H0_H0 ;  /* 0x2000003fff2c7230 */ /* 0x000fe40000004100 */
[----:B------:R-:W-:Y:S01]  /*f4f0*/  FMUL.FTZ R77, R51, R70 ;  /* 0x00000046334d7220 */ /* 0x000fe20000410000 */
[----:B------:R-:W-:-:S02]  /*f500*/  HADD2.F32 R54, -RZ, R47.H0_H0 ;  /* 0x2000002fff367230 */ /* 0x000fc40000004100 */
[----:B------:R-:W-:Y:S01]  /*f510*/  FMUL.FTZ R76, R64, R70 ;  /* 0x00000046404c7220 */ /* 0x000fe20000410000 */
[----:B------:R-:W-:Y:S02]  /*f520*/  HADD2.F32 R67, -RZ, R65.H0_H0 ;  /* 0x20000041ff437230 */ /* 0x000fe40000004100 */
[-C--:B------:R-:W-:Y:S01]  /*f530*/  FMUL.FTZ R79, R44, R71.reuse ;  /* 0x000000472c4f7220 */ /* 0x080fe20000410000 */
[----:B------:R-:W-:Y:S02]  /*f540*/  HADD2.F32 R66, -RZ, R45.H0_H0 ;  /* 0x2000002dff427230 */ /* 0x000fe40000004100 */
[C---:B------:R-:W-:Y:S01]  /*f550*/  FMUL.FTZ R71, R54.reuse, R71 ;  /* 0x0000004736477220 */ /* 0x040fe20000410000 */
[----:B------:R-:W-:Y:S02]  /*f560*/  HADD2.F32 R63, -RZ, R63.H1_H1 ;  /* 0x3000003fff3f7230 */ /* 0x000fe40000004100 */
[----:B------:R-:W-:Y:S01]  /*f570*/  FFMA.FTZ R79, R54, R67, -R79 ;  /* 0x00000043364f7223 */ /* 0x000fe2000001084f */
[----:B------:R-:W-:-:S02]  /*f580*/  HADD2.F32 R54, -RZ, R69.H1_H1 ;  /* 0x30000045ff367230 */ /* 0x000fc40000004100 */
[-C--:B------:R-:W-:Y:S01]  /*f590*/  FFMA.FTZ R76, R51, R66.reuse, -R76 ;  /* 0x00000042334c7223 */ /* 0x080fe2000001084c */
[----:B------:R-:W-:Y:S02]  /*f5a0*/  HADD2.F32 R47, -RZ, R47.H1_H1 ;  /* 0x3000002fff2f7230 */ /* 0x000fe40000004100 */
[----:B------:R-:W-:Y:S01]  /*f5b0*/  FFMA.FTZ R77, R64, R66, R77 ;  /* 0x00000042404d7223 */ /* 0x000fe2000001004d */
[----:B------:R-:W-:Y:S01]  /*f5c0*/  FFMA.FTZ R71, R44, R67, R71 ;  /* 0x000000432c477223 */ /* 0x000fe20000010047 */
[----:B------:R-:W-:Y:S02]  /*f5d0*/  HADD2.F32 R62, -RZ, R62.H1_H1 ;  /* 0x3000003eff3e7230 */ /* 0x000fe40000004100 */
[-C--:B------:R-:W-:Y:S01]  /*f5e0*/  FMUL.FTZ R64, R63, R54.reuse ;  /* 0x000000363f407220 */ /* 0x080fe20000410000 */
[----:B------:R-:W-:Y:S02]  /*f5f0*/  HADD2.F32 R51, -RZ, R68.H1_H1 ;  /* 0x30000044ff337230 */ /* 0x000fe40000004100 */
[----:B------:R-:W-:Y:S01]  /*f600*/  FMUL.FTZ R54, R47, R54 ;  /* 0x000000362f367220 */ /* 0x000fe20000410000 */
[----:B------:R-:W-:Y:S01]  /*f610*/  HADD2.F32 R46, -RZ, R46.H1_H1 ;  /* 0x3000002eff2e7230 */ /* 0x000fe20000004100 */
[----:B------:R-:W-:Y:S01]  /*f620*/  F2FP.SATFINITE.E4M3.F32.PACK_AB_MERGE_C R72, R75, R72, RZ ;  /* 0x000000484b48723e */ /* 0x000fe200048070ff */
[----:B------:R-:W-:-:S02]  /*f630*/  HADD2.F32 R44, -RZ, R65.H1_H1 ;  /* 0x30000041ff2c7230 */ /* 0x000fc40000004100 */
[-C--:B------:R-:W-:Y:S01]  /*f640*/  FMUL.FTZ R65, R62, R51.reuse ;  /* 0x000000333e417220 */ /* 0x080fe20000410000 */
[----:B------:R-:W-:Y:S02]  /*f650*/  HADD2.F32 R45, -RZ, R45.H1_H1 ;  /* 0x3000002dff2d7230 */ /* 0x000fe40000004100 */
[----:B------:R-:W-:Y:S01]  /*f660*/  FMUL.FTZ R51, R46, R51 ;  /* 0x000000332e337220 */ /* 0x000fe20000410000 */
[----:B------:R-:W-:Y:S01]  /*f670*/  F2FP.SATFINITE.E4M3.F32.PACK_AB_MERGE_C R73, R74, R73, RZ ;  /* 0x000000494a49723e */ /* 0x000fe200048070ff */
[-C--:B------:R-:W-:Y:S01]  /*f680*/  FFMA.FTZ R64, R47, R44.reuse, -R64 ;  /* 0x0000002c2f407223 */ /* 0x080fe20000010840 */
[----:B------:R-:W-:Y:S01]  /*f690*/  FFMA.FTZ R54, R63, R44, R54 ;  /* 0x0000002c3f367223 */ /* 0x000fe20000010036 */
[-C--:B------:R-:W-:Y:S01]  /*f6a0*/  FFMA.FTZ R65, R46, R45.reuse, -R65 ;  /* 0x0000002d2e417223 */ /* 0x080fe20000010841 */
[----:B------:R-:W-:Y:S01]  /*f6b0*/  FFMA.FTZ R62, R62, R45, R51 ;  /* 0x0000002d3e3e7223 */ /* 0x000fe20000010033 */
[----:B------:R-:W-:Y:S01]  /*f6c0*/  F2FP.SATFINITE.E4M3.F32.PACK_AB_MERGE_C R45, R49, R60, R72 ;  /* 0x0000003c312d723e */ /* 0x000fe20004807048 */
[----:B------:R-:W-:Y:S01]  /*f6d0*/  IMAD.MOV.U32 R44, RZ, RZ, R59 ;  /* 0x000000ffff2c7224 */ /* 0x000fe200078e003b */
[----:B------:R-:W-:Y:S01]  /*f6e0*/  F2FP.SATFINITE.E4M3.F32.PACK_AB_MERGE_C R64, R64, R79, RZ ;  /* 0x0000004f4040723e */ /* 0x000fe200048070ff */
[----:B------:R-:W-:Y:S01]  /*f6f0*/  IMAD.MOV.U32 R46, RZ, RZ, R57 ;  /* 0x000000ffff2e7224 */ /* 0x000fe200078e0039 */
[----:B------:R-:W-:-:S02]  /*f700*/  F2FP.SATFINITE.E4M3.F32.PACK_AB_MERGE_C R54, R54, R71, RZ ;  /* 0x000000473636723e */ /* 0x000fc400048070ff */
[----:B------:R-:W-:Y:S02]  /*f710*/  F2FP.SATFINITE.E4M3.F32.PACK_AB_MERGE_C R49, R48, R61, R73 ;  /* 0x0000003d3031723e */ /* 0x000fe40004807049 */
[----:B------:R-:W-:Y:S02]  /*f720*/  F2FP.SATFINITE.E4M3.F32.PACK_AB_MERGE_C R47, R65, R76, R64 ;  /* 0x0000004c412f723e */ /* 0x000fe40004807040 */
[----:B------:R-:W-:Y:S02]  /*f730*/  F2FP.SATFINITE.E4M3.F32.PACK_AB_MERGE_C R51, R62, R77, R54 ;  /* 0x0000004d3e33723e */ /* 0x000fe40004807036 */
[----:B------:R-:W-:-:S07]  /*f740*/  MOV R48, R58 ;  /* 0x0000003a00307202 */ /* 0x000fce0000000f00 */
.L_x_424:
[----:B------:R-:W-:Y:S05]  /*f750*/  BSYNC B1 ;  /* 0x0000000000017941 */ /* 0x000fea0003800000 */
.L_x_423:
[----:B-1----:R1:W-:Y:S01]  /*f760*/  STG.E.128 desc[UR54][R52.64], R44 ;  /* 0x0000002c34007986 */ /* 0x0023e2000c101d36 */
[----:B------:R-:W-:-:S13]  /*f770*/  ISETP.GE.AND P3, PT, R55, R156, PT ;  /* 0x0000009c3700720c */ /* 0x000fda0003f66270 */
[----:B------:R-:W-:Y:S05]  /*f780*/  @P3 BRA `(.L_x_373) ;  /* 0x0000000000f83947 */ /* 0x000fea0003800000 */
[--C-:B-1----:R-:W-:Y:S02]  /*f790*/  SHF.R.S32.HI R45, RZ, 0x1f, R55.reuse ;  /* 0x0000001fff2d7819 */ /* 0x102fe40000011437 */
[----:B------:R-:W-:-:S04]  /*f7a0*/  IADD3 R55, P3, P4, R118, R136, R55 ;  /* 0x0000008876377210 */ /* 0x000fc80007c7e037 */
[----:B------:R-:W-:Y:S02]  /*f7b0*/  IADD3.X R56, R4, R56, R45, P3, P4 ;  /* 0x0000003804387210 */ /* 0x000fe40001fe842d */
[----:B------:R-:W-:-:S05]  /*f7c0*/  IADD3 R124, P3, R55, R124, RZ ;  /* 0x0000007c377c7210 */ /* 0x000fca0007f7e0ff */
[----:B------:R-:W-:-:S05]  /*f7d0*/  IMAD.X R125, R56, 0x1, R125, P3 ;  /* 0x00000001387d7824 */ /* 0x000fca00018e067d */
[----:B---3--:R1:W-:Y:S01]  /*f7e0*/  STG.E.128 desc[UR54][R124.64], R48 ;  /* 0x000000307c007986 */ /* 0x0083e2000c101d36 */
[----:B------:R-:W-:Y:S05]  /*f7f0*/  BRA `(.L_x_373) ;  /* 0x0000000000dc7947 */ /* 0x000fea0003800000 */
.L_x_340:
[----:B------:R-:W-:-:S06]  /*f800*/  UISETP.NE.AND UP0, UPT, UR53, 0x3, UPT ;  /* 0x000000033500788c */ /* 0x000fcc000bf05270 */
[----:B------:R-:W-:-:S13]  /*f810*/  PLOP3.LUT P2, PT, PT, PT, UP0, 0x80, 0x0 ;  /* 0x000000000000781c */ /* 0x000fda0003f4f008 */
[----:B------:R-:W-:Y:S05]  /*f820*/  @!P2 BRA `(.L_x_425) ;  /* 0x000000000004a947 */ /* 0x000fea0003800000 */
[----:B------:R-:W-:Y:S01]  /*f830*/  BPT.TRAP 0x1 ;  /* 0x000000040000795c */ /* 0x000fe20000300000 */
.L_x_425:
[----:B------:R-:W-:Y:S01]  /*f840*/  IMAD R43, R17, 0x8, R16 ;  /* 0x00000008112b7824 */ /* 0x000fe200078e0210 */
[----:B------:R-:W-:Y:S01]  /*f850*/  SHF.L.U32 R100, R221, 0x1f, RZ ;  /* 0x0000001fdd647819 */ /* 0x000fe200000006ff */
[----:B------:R-:W-:Y:S01]  /*f860*/  IMAD R42, R24, -0xa0, R2 ;  /* 0xffffff60182a7824 */ /* 0x000fe200078e0202 */
[----:B------:R-:W-:Y:S02]  /*f870*/  BSSY B1, `(.L_x_426) ;  /* 0x0000004000017945 */ /* 0x000fe40003800000 */
[----:B------:R-:W0:Y:S02]  /*f880*/  SYNCS.PHASECHK.TRANS64.TRYWAIT P3, [R43+URZ+0x33490], R100 ;  /* 0x033490642b0075a7 */ /* 0x000e24000806017f */
[----:B------:R-:W-:Y:S01]  /*f890*/  VIMNMX R42, R42, 0xa0, PT ;  /* 0x000000a02a2a7848 */ /* 0x000fe20003fe0100 */
[----:B0-----:R-:W-:Y:S06]  /*f8a0*/  @!P3 BRA `(.L_x_427) ;  /* 0x000001e400d8b947 */ /* 0x001fec0003800000 */
.L_x_675:
[----:B------:R-:W-:Y:S05]  /*f8b0*/  BSYNC B1 ;  /* 0x0000000000017941 */ /* 0x000fea0003800000 */
.L_x_426:
[----:B------:R-:W-:Y:S01]  /*f8c0*/  ISETP.GE.AND P3, PT, R220, R42, PT ;  /* 0x0000002adc00720c */ /* 0x000fe20003f66270 */
[----:B------:R-:W-:-:S12]  /*f8d0*/  BSSY B1, `(.L_x_428) ;  /* 0x0000014000017945 */ /* 0x000fd80003800000 */
[----:B------:R-:W-:Y:S05]  /*f8e0*/  @P3 BRA `(.L_x_429) ;  /* 0x0000000000483947 */ /* 0x000fea0003800000 */
[----:B------:R-:W-:-:S13]  /*f8f0*/  ISETP.NE.AND P3, PT, R34, RZ, PT ;  /* 0x000000ff2200720c */ /* 0x000fda0003f65270 */
[----:B------:R-:W1:Y:S04]  /*f900*/  @P3 LDS.128 R44, [R40+0x24200] ;  /* 0x02420000282c3984 */ /* 0x000e680000000c00 */
[----:B-1----:R-:W-:Y:S01]  /*f910*/  @P3 STG.E.128 desc[UR54][R50.64], R44 ;  /* 0x0000002c32003986 */ /* 0x002fe2000c101d36 */
        /* <DEDUP_REMOVED lines=14> */
[----:B-1----:R1:W-:Y:S02]  /*fa00*/  @P3 STG.E.128 desc[UR54][R50.64+0xa0], R44 ;  /* 0x0000a02c32003986 */ /* 0x0023e4000c101d36 */
.L_x_429:
[----:B------:R-:W-:Y:S05]  /*fa10*/  BSYNC B1 ;  /* 0x0000000000017941 */ /* 0x000fea0003800000 */
.L_x_428:
[----:B-1----:R-:W-:-:S05]  /*fa20*/  VIADD R44, R220, 0x80 ;  /* 0x00000080dc2c7836 */ /* 0x002fca0000000000 */
[----:B------:R-:W-:-:S13]  /*fa30*/  ISETP.GE.AND P3, PT, R44, R42, PT ;  /* 0x0000002a2c00720c */ /* 0x000fda0003f66270 */
        /* <DEDUP_REMOVED lines=19> */
.L_x_373:
[----:B------:R-:W-:Y:S05]  /*fb70*/  BSYNC B0 ;  /* 0x0000000000007941 */ /* 0x000fea0003800000 */
.L_x_339:
[----:B01234-:R-:W0:Y:S01]  /*fb80*/  S2R R44, SR_TID.X ;  /* 0x00000000002c7919 */ /* 0x01fe220000002100 */
[----:B------:R-:W-:Y:S01]  /*fb90*/  @!PT LDS RZ, [RZ] ;  /* 0x00000000fffff984 */ /* 0x000fe20000000800 */
[----:B------:R-:W-:Y:S01]  /*fba0*/  @!PT LDS RZ, [RZ] ;  /* 0x00000000fffff984 */ /* 0x000fe20000000800 */
[----:B------:R-:W-:Y:S01]  /*fbb0*/  @!PT LDS RZ, [RZ] ;  /* 0x00000000fffff984 */ /* 0x000fe20000000800 */
[----:B------:R-:W-:Y:S01]  /*fbc0*/  @!PT LDS RZ, [RZ] ;  /* 0x00000000fffff984 */ /* 0x000fe20000000800 */
[----:B------:R1:W-:Y:S06]  /*fbd0*/  MEMBAR.ALL.CTA ;  /* 0x0000000000007992 */ /* 0x0003ec0000008000 */
[----:B-1----:R-:W1:Y:S01]  /*fbe0*/  FENCE.VIEW.ASYNC.S ;  /* 0x00000000000073c6 */ /* 0x002e620000000000 */
[----:B------:R-:W-:Y:S05]  /*fbf0*/  WARPSYNC.ALL ;  /* 0x0000000000007948 */ /* 0x000fea0003800000 */
[----:B------:R-:W-:Y:S01]  /*fc00*/  BSSY B0, `(.L_x_430) ;  /* 0x0000009000007945 */ /* 0x000fe20003800000 */
[----:B0-----:R-:W-:Y:S01]  /*fc10*/  LOP3.LUT R44, R44, 0x7f, RZ, 0xc0, !PT ;  /* 0x0000007f2c2c7812 */ /* 0x001fe200078ec0ff */
[----:B-1----:R0:W-:Y:S03]  /*fc20*/  BAR.SYNC.DEFER_BLOCKING R163, 0x80 ;  /* 0x000200a30000751d */ /* 0x0021e60000010000 */
[----:B------:R-:W-:-:S13]  /*fc30*/  ISETP.NE.AND P3, PT, R44, RZ, PT ;  /* 0x000000ff2c00720c */ /* 0x000fda0003f65270 */
[----:B------:R-:W-:-:S05]  /*fc40*/  @!P3 VIADD R44, R43, 0x334a0 ;  /* 0x000334a02b2cb836 */ /* 0x000fca0000000000 */
[----:B------:R-:W-:-:S04]  /*fc50*/  @!P3 PRMT R44, RZ, 0x654, R44 ;  /* 0x00000654ff2cb816 */ /* 0x000fc8000000002c */
[----:B------:R0:W-:Y:S01]  /*fc60*/  @!P3 SYNCS.ARRIVE.TRANS64.RED.A1T0 RZ, [R44+URZ], RZ ;  /* 0x000000ff2cffb9a7 */ /* 0x0001e2000810043f */
[----:B------:R-:W-:Y:S05]  /*fc70*/  @!P2 BRA `(.L_x_431) ;  /* 0x000000000004a947 */ /* 0x000fea0003800000 */
[----:B------:R-:W-:Y:S01]  /*fc80*/  BPT.TRAP 0x1 ;  /* 0x000000040000795c */ /* 0x000fe20000300000 */
.L_x_431:
[----:B------:R-:W-:Y:S05]  /*fc90*/  BSYNC B0 ;  /* 0x0000000000007941 */ /* 0x000fea0003800000 */
.L_x_430:
[----:B------:R-:W1:Y:S01]  /*fca0*/  SYNCS.PHASECHK.TRANS64.TRYWAIT P2, [R43+URZ+0x334b0], R100 ;  /* 0x0334b0642b0075a7 */ /* 0x000e62000804017f */
[----:B------:R-:W-:Y:S01]  /*fcb0*/  ULDC UR37, c[0x0][0x2f4] ;  /* 0x0000bd0000257ab9 */ /* 0x000fe20000000800 */
[----:B------:R-:W-:Y:S01]  /*fcc0*/  ULDC.64 UR40, c[0x0][0x328] ;  /* 0x0000ca0000287ab9 */ /* 0x000fe20000000a00 */
[----:B------:R-:W-:Y:S01]  /*fcd0*/  ULDC.64 UR38, c[0x0][0x318] ;  /* 0x0000c60000267ab9 */ /* 0x000fe20000000a00 */
[----:B------:R-:W-:Y:S01]  /*fce0*/  BSSY B0, `(.L_x_432) ;  /* 0x0000003000007945 */ /* 0x000fe20003800000 */
[----:B------:R-:W-:-:S03]  /*fcf0*/  IMAD.WIDE R48, R24, 0xa0, R122 ;  /* 0x000000a018307825 */ /* 0x000fc600078e027a */
[----:B-1----:R-:W-:Y:S05]  /*fd00*/  @!P2 BRA `(.L_x_433) ;  /* 0x000001e000d4a947 */ /* 0x002fea0003800000 */
.L_x_676:
[----:B------:R-:W-:Y:S05]  /*fd10*/  BSYNC B0 ;  /* 0x0000000000007941 */ /* 0x000fea0003800000 */
.L_x_432:
[----:B------:R-:W-:Y:S01]  /*fd20*/  ISETP.GE.AND P2, PT, R220, R42, PT ;  /* 0x0000002adc00720c */ /* 0x000fe20003f46270 */
[----:B------:R-:W-:-:S12]  /*fd30*/  BSSY B0, `(.L_x_434) ;  /* 0x000001b000007945 */ /* 0x000fd80003800000 */
[----:B------:R-:W-:Y:S05]  /*fd40*/  @P2 BRA `(.L_x_435) ;  /* 0x0000000000642947 */ /* 0x000fea0003800000 */
[----:B0-----:R-:W-:Y:S01]  /*fd50*/  MOV R44, R116 ;  /* 0x00000074002c7202 */ /* 0x001fe20000000f00 */
[----:B------:R-:W-:Y:S02]  /*fd60*/  IMAD.MOV.U32 R45, RZ, RZ, R33 ;  /* 0x000000ffff2d7224 */ /* 0x000fe400078e0021 */
[----:B------:R-:W-:Y:S02]  /*fd70*/  IMAD R47, R49, UR40, RZ ;  /* 0x00000028312f7c24 */ /* 0x000fe4000f8e02ff */
[----:B------:R-:W-:-:S04]  /*fd80*/  IMAD.WIDE.U32 R44, R48, UR40, R44 ;  /* 0x00000028302c7c25 */ /* 0x000fc8000f8e002c */
[----:B------:R-:W-:Y:S01]  /*fd90*/  IMAD R47, R48, UR41, R47 ;  /* 0x00000029302f7c24 */ /* 0x000fe2000f8e022f */
[----:B------:R-:W-:-:S04]  /*fda0*/  IADD3 R50, P2, R44, UR38, RZ ;  /* 0x000000262c327c10 */ /* 0x000fc8000ff5e0ff */
[----:B------:R-:W-:Y:S02]  /*fdb0*/  IADD3.X R51, R45, UR39, R47, P2, !PT ;  /* 0x000000272d337c10 */ /* 0x000fe400097fe42f */
[----:B------:R-:W-:-:S13]  /*fdc0*/  ISETP.GE.AND P2, PT, R18, UR37, PT ;  /* 0x0000002512007c0c */ /* 0x000fda000bf46270 */
[----:B------:R-:W0:Y:S04]  /*fdd0*/  @!P2 LDS.128 R44, [R40+0xf200] ;  /* 0x00f20000282ca984 */ /* 0x000e280000000c00 */
[----:B0-----:R-:W-:Y:S01]  /*fde0*/  @!P2 STG.E.128 desc[UR54][R50.64], R44 ;  /* 0x0000002c3200a986 */ /* 0x001fe2000c101d36 */
        /* <DEDUP_REMOVED lines=14> */
[----:B0-----:R2:W-:Y:S02]  /*fed0*/  @!P2 STG.E.128 desc[UR54][R50.64+0xa0], R44 ;  /* 0x0000a02c3200a986 */ /* 0x0015e4000c101d36 */
.L_x_435:
[----:B------:R-:W-:Y:S05]  /*fee0*/  BSYNC B0 ;  /* 0x0000000000007941 */ /* 0x000fea0003800000 */
.L_x_434:
[----:B0-2---:R-:W-:Y:S01]  /*fef0*/  VIADD R44, R220, 0x80 ;  /* 0x00000080dc2c7836 */ /* 0x005fe20000000000 */
[----:B------:R-:W-:Y:S04]  /*ff00*/  BSSY B0, `(.L_x_436) ;  /* 0x000001e000007945 */ /* 0x000fe80003800000 */
[----:B------:R-:W-:-:S13]  /*ff10*/  ISETP.GE.AND P2, PT, R44, R42, PT ;  /* 0x0000002a2c00720c */ /* 0x000fda0003f46270 */
[----:B------:R-:W-:Y:S05]  /*ff20*/  @P2 BRA `(.L_x_437) ;  /* 0x00000000006c2947 */ /* 0x000fea0003800000 */
[----:B------:R-:W-:Y:S01]  /*ff30*/  IADD3 R47, P2, R48, 0x80, RZ ;  /* 0x00000080302f7810 */ /* 0x000fe20007f5e0ff */
[----:B------:R-:W-:Y:S02]  /*ff40*/  IMAD.MOV.U32 R44, RZ, RZ, R116 ;  /* 0x000000ffff2c7224 */ /* 0x000fe400078e0074 */
[----:B------:R-:W-:Y:S02]  /*ff50*/  IMAD.MOV.U32 R45, RZ, RZ, R33 ;  /* 0x000000ffff2d7224 */ /* 0x000fe400078e0021 */
[----:B------:R-:W-:Y:S02]  /*ff60*/  IMAD.X R48, RZ, RZ, R49, P2 ;  /* 0x000000ffff307224 */ /* 0x000fe400010e0631 */
[----:B------:R-:W-:-:S04]  /*ff70*/  IMAD.WIDE.U32 R44, R47, UR40, R44 ;  /* 0x000000282f2c7c25 */ /* 0x000fc8000f8e002c */
[----:B------:R-:W-:-:S04]  /*ff80*/  IMAD R48, R48, UR40, RZ ;  /* 0x0000002830307c24 */ /* 0x000fc8000f8e02ff */
        /* <DEDUP_REMOVED lines=21> */
.L_x_437:
[----:B------:R-:W-:Y:S05]  /*100e0*/  BSYNC B0 ;  /* 0x0000000000007941 */ /* 0x000fea0003800000 */
.L_x_436:
[----:B------:R-:W2:Y:S01]  /*100f0*/  LDL R40, [R1+0x10] ;  /* 0x0000100001287983 */ /* 0x000ea20000100800 */
[----:B------:R-:W-:Y:S01]  /*10100*/  VIADD R17, R17, 0x1 ;  /* 0x0000000111117836 */ /* 0x000fe20000000000 */
[----:B-1----:R-:W-:Y:S01]  /*10110*/  @!P3 IADD3 R43, R43, 0x334c0, RZ ;  /* 0x000334c02b2bb810 */ /* 0x002fe20007ffe0ff */
[----:B------:R-:W-:Y:S01]  /*10120*/  @!PT LDS RZ, [RZ] ;  /* 0x00000000fffff984 */ /* 0x000fe20000000800 */
[----:B------:R-:W-:Y:S01]  /*10130*/  @!PT LDS RZ, [RZ] ;  /* 0x00000000fffff984 */ /* 0x000fe20000000800 */
[----:B------:R-:W-:Y:S01]  /*10140*/  @!PT LDS RZ, [RZ] ;  /* 0x00000000fffff984 */ /* 0x000fe20000000800 */
[----:B------:R-:W-:Y:S01]  /*10150*/  @!PT LDS RZ, [RZ] ;  /* 0x00000000fffff984 */ /* 0x000fe20000000800 */
[----:B------:R1:W-:Y:S06]  /*10160*/  MEMBAR.ALL.CTA ;  /* 0x0000000000007992 */ /* 0x0003ec0000008000 */
[----:B-1----:R-:W1:Y:S02]  /*10170*/  FENCE.VIEW.ASYNC.S ;  /* 0x00000000000073c6 */ /* 0x002e640000000000 */
[----:B-1----:R1:W-:Y:S01]  /*10180*/  BAR.SYNC.DEFER_BLOCKING R163, 0x80 ;  /* 0x000200a30000751d */ /* 0x0023e20000010000 */
[----:B------:R-:W-:-:S02]  /*10190*/  ISETP.NE.AND P2, PT, R17, 0x2, PT ;  /* 0x000000021100780c */ /* 0x000fc40003f45270 */
[----:B------:R-:W-:Y:S02]  /*101a0*/  @!P3 PRMT R43, RZ, 0x654, R43 ;  /* 0x00000654ff2bb816 */ /* 0x000fe4000000002b */
[----:B------:R-:W-:Y:S02]  /*101b0*/  SEL R17, R17, RZ, P2 ;  /* 0x000000ff11117207 */ /* 0x000fe40001000000 */
[----:B------:R1:W-:Y:S01]  /*101c0*/  @!P3 SYNCS.ARRIVE.TRANS64.RED.A1T0 RZ, [R43+URZ], RZ ;  /* 0x000000ff2bffb9a7 */ /* 0x0003e2000810043f */
[----:B--2---:R-:W-:Y:S02]  /*101d0*/  LOP3.LUT P4, RZ, R40, 0x2, RZ, 0xc0, !PT ;  /* 0x0000000228ff7812 */ /* 0x004fe4000788c0ff */
[----:B------:R-:W-:-:S04]  /*101e0*/  SEL R40, RZ, 0x1, P2 ;  /* 0x00000001ff287807 */ /* 0x000fc80001000000 */
[----:B------:R-:W-:-:S07]  /*101f0*/  LOP3.LUT R221, R221, R40, RZ, 0x3c, !PT ;  /* 0x00000028dddd7212 */ /* 0x000fce00078e3cff */
[----:B-1----:R-:W-:Y:S05]  /*10200*/  @P4 BRA `(.L_x_438) ;  /* 0xffffff2c00844947 */ /* 0x002fea000383ffff */
[----:B------:R-:W1:Y:S01]  /*10210*/  S2R R41, SR_TID.X ;  /* 0x0000000000297919 */ /* 0x000e620000002100 */
[----:B------:R-:W-:Y:S02]  /*10220*/  PLOP3.LUT P0, PT, PT, PT, PT, 0x8, 0x0 ;  /* 0x000000000000781c */ /* 0x000fe40003f0e170 */
[----:B-1----:R-:W-:-:S04]  /*10230*/  SHF.R.U32.HI R41, RZ, 0x7, R41 ;  /* 0x00000007ff297819 */ /* 0x002fc80000011629 */
[----:B------:R-:W-:-:S13]  /*10240*/  ISETP.NE.AND P4, PT, R41, 0x1, PT ;  /* 0x000000012900780c */ /* 0x000fda0003f85270 */
[----:B------:R-:W-:Y:S06]  /*10250*/  @!P4 BAR.ARV 0x9, 0x100 ;  /* 0x024400000000cb1d */ /* 0x000fec0000002000 */
.L_x_334:
[----:B------:R-:W-:Y:S01]  /*10260*/  IMAD.MOV.U32 R0, RZ, RZ, RZ ;  /* 0x000000ffff007224 */ /* 0x000fe200078e00ff */
[----:B------:R-:W-:Y:S06]  /*10270*/  @P0 BRA `(.L_x_439) ;  /* 0x00000000000c0947 */ /* 0x000fec0003800000 */
[----:B------:R-:W1:Y:S01]  /*10280*/  FENCE.VIEW.ASYNC.G ;  /* 0x00000000000073c6 */ /* 0x000e620000000100 */
[----:B------:R-:W-:Y:S05]  /*10290*/  WARPSYNC.ALL ;  /* 0x0000000000007948 */ /* 0x000fea0003800000 */
[----:B-1----:R-:W-:Y:S06]  /*102a0*/  BAR.ARV 0xc, 0x180 ;  /* 0x0306000000007b1d */ /* 0x002fec0000002000 */
.L_x_439:
[----:B------:R-:W2:Y:S01]  /*102b0*/  LDL R2, [R1+0x10] ;  /* 0x0000100001027983 */ /* 0x000ea20000100800 */
[----:B------:R-:W-:Y:S01]  /*102c0*/  BSSY B0, `(.L_x_440) ;  /* 0x0000022000007945 */ /* 0x000fe20003800000 */
[----:B--2---:R-:W-:-:S13]  /*102d0*/  LOP3.LUT P0, RZ, R2, 0x8, RZ, 0xc0, !PT ;  /* 0x0000000802ff7812 */ /* 0x004fda000780c0ff */
[----:B------:R-:W-:Y:S05]  /*102e0*/  @!P0 BRA `(.L_x_441) ;  /* 0x00000000007c8947 */ /* 0x000fea0003800000 */
[----:B------:R-:W2:Y:S01]  /*102f0*/  LDL R2, [R1+0x4] ;  /* 0x0000040001027983 */ /* 0x000ea20000100800 */
[----:B------:R-:W-:Y:S01]  /*10300*/  ULDC UR4, c[0x0][0x9f0] ;  /* 0x00027c0000047ab9 */ /* 0x000fe20000000800 */
[----:B--2---:R-:W-:-:S04]  /*10310*/  ISETP.NE.AND P0, PT, R2, RZ, PT ;  /* 0x000000ff0200720c */ /* 0x004fc80003f05270 */
[----:B------:R-:W-:-:S04]  /*10320*/  SEL R9, R2, UR4, P0 ;  /* 0x0000000402097c07 */ /* 0x000fc80008000000 */
[-C--:B------:R-:W-:Y:S02]  /*10330*/  IABS R5, R9.reuse ;  /* 0x0000000900057213 */ /* 0x080fe40000000000 */
[----:B------:R-:W-:Y:S02]  /*10340*/  IADD3 R0, R148, -0x1, R9 ;  /* 0xffffffff94007810 */ /* 0x000fe40007ffe009 */
[----:B------:R-:W1:Y:S01]  /*10350*/  I2F.RP R4, R5 ;  /* 0x0000000500047306 */ /* 0x000e620000209400 */
[----:B0-----:R-:W-:-:S05]  /*10360*/  IABS R8, R9 ;  /* 0x0000000900087213 */ /* 0x001fca0000000000 */
[----:B------:R-:W-:Y:S02]  /*10370*/  IMAD.MOV R8, RZ, RZ, -R8 ;  /* 0x000000ffff087224 */ /* 0x000fe400078e0a08 */
[----:B-1----:R-:W0:Y:S02]  /*10380*/  MUFU.RCP R4, R4 ;  /* 0x0000000400047308 */ /* 0x002e240000001000 */
[----:B0-----:R-:W-:Y:S01]  /*10390*/  VIADD R2, R4, 0xffffffe ;  /* 0x0ffffffe04027836 */ /* 0x001fe20000000000 */
[----:B------:R-:W-:Y:S02]  /*103a0*/  IABS R4, R0 ;  /* 0x0000000000047213 */ /* 0x000fe40000000000 */
[----:B------:R-:W-:-:S03]  /*103b0*/  LOP3.LUT R0, R0, R9, RZ, 0x3c, !PT ;  /* 0x0000000900007212 */ /* 0x000fc600078e3cff */
[----:B------:R0:W1:Y:S01]  /*103c0*/  F2I.FTZ.U32.TRUNC.NTZ R3, R2 ;  /* 0x0000000200037305 */ /* 0x000062000021f000 */
[----:B------:R-:W-:Y:S02]  /*103d0*/  ISETP.GE.AND P2, PT, R0, RZ, PT ;  /* 0x000000ff0000720c */ /* 0x000fe40003f46270 */
[----:B0-----:R-:W-:Y:S01]  /*103e0*/  MOV R2, RZ ;  /* 0x000000ff00027202 */ /* 0x001fe20000000f00 */
        /* <DEDUP_REMOVED lines=15> */
.L_x_441:
[----:B------:R-:W-:Y:S05]  /*104e0*/  BSYNC B0 ;  /* 0x0000000000007941 */ /* 0x000fea0003800000 */
.L_x_440:
[----:B------:R-:W2:Y:S01]  /*104f0*/  LDL R2, [R1+0x24] ;  /* 0x0000240001027983 */ /* 0x000ea20000100800 */
[----:B------:R-:W-:Y:S01]  /*10500*/  PLOP3.LUT P0, PT, PT, PT, PT, 0x80, 0x0 ;  /* 0x000000000000781c */ /* 0x000fe20003f0f070 */
[----:B------:R-:W-:Y:S01]  /*10510*/  IMAD.MOV.U32 R64, RZ, RZ, RZ ;  /* 0x000000ffff407224 */ /* 0x000fe200078e00ff */
[----:B------:R-:W-:Y:S02]  /*10520*/  CS2R R120, SRZ ;  /* 0x0000000000787805 */ /* 0x000fe4000001ff00 */
[----:B------:R-:W-:Y:S02]  /*10530*/  CS2R R142, SRZ ;  /* 0x00000000008e7805 */ /* 0x000fe4000001ff00 */
[----:B0-----:R-:W-:Y:S02]  /*10540*/  CS2R R44, SRZ ;  /* 0x00000000002c7805 */ /* 0x001fe4000001ff00 */
[----:B------:R-:W-:Y:S02]  /*10550*/  CS2R R12, SRZ ;  /* 0x00000000000c7805 */ /* 0x000fe4000001ff00 */
[----:B------:R-:W-:-:S02]  /*10560*/  CS2R R100, SRZ ;  /* 0x0000000000647805 */ /* 0x000fc4000001ff00 */
[----:B------:R-:W-:Y:S01]  /*10570*/  CS2R R144, SRZ ;  /* 0x0000000000907805 */ /* 0x000fe2000001ff00 */
[----:B------:R-:W-:Y:S01]  /*10580*/  IMAD.MOV.U32 R85, RZ, RZ, RZ ;  /* 0x000000ffff557224 */ /* 0x000fe200078e00ff */
        /* <DEDUP_REMOVED lines=33> */
[----:B------:R-:W-:Y:S01]  /*107a0*/  MOV R109, RZ ;  /* 0x000000ff006d7202 */ /* 0x000fe20000000f00 */
[----:B------:R-:W-:Y:S01]  /*107b0*/  IMAD.MOV.U32 R71, RZ, RZ, RZ ;  /* 0x000000ffff477224 */ /* 0x000fe200078e00ff */
[----:B------:R-:W-:Y:S01]  /*107c0*/  CS2R R58, SRZ ;  /* 0x00000000003a7805 */ /* 0x000fe2000001ff00 */
[----:B------:R-:W-:Y:S01]  /*107d0*/  IMAD.MOV.U32 R104, RZ, RZ, RZ ;  /* 0x000000ffff687224 */ /* 0x000fe200078e00ff */
[----:B------:R-:W-:Y:S02]  /*107e0*/  CS2R R32, SRZ ;  /* 0x0000000000207805 */ /* 0x000fe4000001ff00 */
[----:B------:R-:W-:-:S02]  /*107f0*/  CS2R R116, SRZ ;  /* 0x0000000000747805 */ /* 0x000fc4000001ff00 */
[----:B------:R-:W-:Y:S02]  /*10800*/  CS2R R98, SRZ ;  /* 0x0000000000627805 */ /* 0x000fe4000001ff00 */
[----:B------:R-:W-:Y:S01]  /*10810*/  CS2R R14, SRZ ;  /* 0x00000000000e7805 */ /* 0x000fe2000001ff00 */
[----:B------:R-:W-:Y:S01]  /*10820*/  IMAD.MOV.U32 R87, RZ, RZ, RZ ;  /* 0x000000ffff577224 */ /* 0x000fe200078e00ff */
[----:B------:R-:W-:Y:S01]  /*10830*/  CS2R R76, SRZ ;  /* 0x00000000004c7805 */ /* 0x000fe2000001ff00 */
[----:B------:R-:W-:Y:S02]  /*10840*/  IMAD.MOV.U32 R112, RZ, RZ, RZ ;  /* 0x000000ffff707224 */ /* 0x000fe400078e00ff */
[----:B--2---:R-:W-:Y:S02]  /*10850*/  IMAD R233, R2, R0, RZ ;  /* 0x0000000002e97224 */ /* 0x004fe400078e02ff */
[----:B------:R-:W-:-:S03]  /*10860*/  IMAD.MOV.U32 R2, RZ, RZ, RZ ;  /* 0x000000ffff027224 */ /* 0x000fc600078e00ff */
[----:B------:R-:W-:Y:S01]  /*10870*/  VIADDMNMX R148, R233, R0, R148, PT ;  /* 0x00000000e9947246 */ /* 0x000fe20003800194 */
[----:B------:R-:W-:-:S03]  /*10880*/  IMAD.MOV.U32 R0, RZ, RZ, RZ ;  /* 0x000000ffff007224 */ /* 0x000fc600078e00ff */
[----:B------:R-:W-:-:S13]  /*10890*/  ISETP.GT.AND P1, PT, R148, R233, PT ;  /* 0x000000e99400720c */ /* 0x000fda0003f24270 */
[----:B------:R-:W-:Y:S05]  /*108a0*/  @!P1 BRA `(.L_x_442) ;  /* 0x0000010000c09947 */ /* 0x000fea0003800000 */
[----:B------:R-:W0:Y:S01]  /*108b0*/  S2R R3, SR_TID.X ;  /* 0x0000000000037919 */ /* 0x000e220000002100 */
[----:B------:R-:W-:Y:S01]  /*108c0*/  UMOV UR4, 0xffffffff ;  /* 0xffffffff00047882 */ /* 0x000fe20000000000 */
[----:B0-----:R-:W-:-:S05]  /*108d0*/  VIADD R38, R3, 0xffffff80 ;  /* 0xffffff8003267836 */ /* 0x001fca0000000000 */
[----:B------:R-:W-:-:S04]  /*108e0*/  SHF.R.S32.HI R39, RZ, 0x1f, R38 ;  /* 0x0000001fff277819 */ /* 0x000fc80000011426 */
[----:B------:R-:W-:-:S04]  /*108f0*/  LEA.HI R13, R39, R38, RZ, 0x7 ;  /* 0x00000026270d7211 */ /* 0x000fc800078f38ff */
[----:B------:R-:W-:Y:S01]  /*10900*/  SHF.R.S32.HI R13, RZ, 0x7, R13 ;  /* 0x00000007ff0d7819 */ /* 0x000fe2000001140d */
[----:B------:R-:W-:Y:S06]  /*10910*/  BRA.DIV UR4, `(.L_x_443) ;  /* 0x000001d604e47947 */ /* 0x000fec000b800000 */
[----:B------:R0:W1:Y:S02]  /*10920*/  SHFL.IDX PT, R234, R13, RZ, 0x1f ;  /* 0x00001fff0dea7589 */ /* 0x00006400000e0000 */
.L_x_679:
[----:B------:R-:W-:Y:S01]  /*10930*/  ULOP3.LUT UP0, URZ, UR52, 0x9f, URZ, 0xc0, !UPT ;  /* 0x0000009f343f7892 */ /* 0x000fe2000f80c03f */
[----:B-1----:R-:W-:-:S04]  /*10940*/  LEA.HI R0, R234, R234, RZ, 0x1 ;  /* 0x000000eaea007211 */ /* 0x002fc800078f08ff */
[----:B------:R-:W-:Y:S02]  /*10950*/  LOP3.LUT R3, R0, 0x3e, RZ, 0xc0, !PT ;  /* 0x0000003e00037812 */ /* 0x000fe400078ec0ff */
[----:B------:R-:W-:Y:S02]  /*10960*/  PLOP3.LUT P0, PT, PT, PT, UP0, 0x80, 0x0 ;  /* 0x000000000000781c */ /* 0x000fe40003f0f008 */
[----:B------:R-:W-:-:S04]  /*10970*/  IADD3 R3, R234, -R3, RZ ;  /* 0x80000003ea037210 */ /* 0x000fc80007ffe0ff */
[----:B------:R-:W-:-:S04]  /*10980*/  LEA R3, R3, UR52, 0xc ;  /* 0x0000003403037c11 */ /* 0x000fc8000f8e60ff */
[----:B------:R-:W-:-:S04]  /*10990*/  SHF.R.U32.HI R3, RZ, 0x4, R3 ;  /* 0x00000004ff037819 */ /* 0x000fc80000011603 */
[----:B------:R-:W-:Y:S01]  /*109a0*/  LOP3.LUT R44, R3, 0x3fff, RZ, 0xc0, !PT ;  /* 0x00003fff032c7812 */ /* 0x000fe200078ec0ff */
[----:B------:R-:W-:Y:S06]  /*109b0*/  @!P0 BRA `(.L_x_444) ;  /* 0x0000000000408947 */ /* 0x000fec0003800000 */
        /* <DEDUP_REMOVED lines=8> */
[----:B------:R-:W-:Y:S01]  /*10a40*/  MOV R11, UR5 ;  /* 0x00000005000b7c02 */ /* 0x000fe20008000f00 */
[----:B------:R-:W-:Y:S02]  /*10a50*/  IMAD.U32 R7, RZ, RZ, UR7 ;  /* 0x00000007ff077e24 */ /* 0x000fe4000f8e00ff */
[----:B------:R-:W-:-:S02]  /*10a60*/  IMAD.U32 R10, RZ, RZ, UR4 ;  /* 0x00000004ff0a7e24 */ /* 0x000fc4000f8e00ff */
[----:B------:R-:W-:Y:S02]  /*10a70*/  IMAD.MOV.U32 R8, RZ, RZ, 0x70 ;  /* 0x00000070ff087424 */ /* 0x000fe400078e00ff */
[----:B------:R-:W-:Y:S02]  /*10a80*/  IMAD.MOV.U32 R12, RZ, RZ, 0x1 ;  /* 0x00000001ff0c7424 */ /* 0x000fe400078e00ff */
[----:B01----:R-:W-:-:S07]  /*10a90*/  IMAD.MOV.U32 R13, RZ, RZ, RZ ;  /* 0x000000ffff0d7224 */ /* 0x003fce00078e00ff */
[----:B------:R-:W-:-:S07]  /*10aa0*/  LEPC R20, `(.L_x_444) ;  /* 0x000000001014794e */ /* 0x000fce0000000000 */
[----:B--2--5:R-:W-:Y:S05]  /*10ab0*/  CALL.ABS.NOINC R2 ;  /* 0x0000000002007343 */ /* 0x024fea0003c00000 */
.L_x_444:
[----:B------:R-:W2:Y:S01]  /*10ac0*/  LDL R2, [R1+0x14] ;  /* 0x0000140001027983 */ /* 0x000ea20000100800 */
[----:B------:R-:W-:Y:S01]  /*10ad0*/  ULDC.64 UR4, c[0x0][0x990] ;  /* 0x0002640000047ab9 */ /* 0x000fe20000000a00 */
[----:B------:R-:W-:Y:S01]  /*10ae0*/  ULDC.64 UR6, c[0x0][0x998] ;  /* 0x0002660000067ab9 */ /* 0x000fe20000000a00 */
[----:B------:R-:W-:Y:S02]  /*10af0*/  ISETP.NE.U32.AND P0, PT, RZ, UR4, PT ;  /* 0x00000004ff007c0c */ /* 0x000fe4000bf05070 */
[----:B------:R-:W-:Y:S02]  /*10b00*/  ISETP.NE.U32.AND P1, PT, RZ, UR6, PT ;  /* 0x00000006ff007c0c */ /* 0x000fe4000bf25070 */
[----:B------:R-:W-:Y:S02]  /*10b10*/  ISETP.NE.AND.EX P0, PT, RZ, UR5, PT, P0 ;  /* 0x00000005ff007c0c */ /* 0x000fe4000bf05300 */
[----:B------:R-:W-:-:S11]  /*10b20*/  ISETP.NE.AND.EX P1, PT, RZ, UR7, PT, P1 ;  /* 0x00000007ff007c0c */ /* 0x000fd6000bf25310 */
[----:B------:R-:W2:Y:S08]  /*10b30*/  @P0 LDC.64 R6, c[0x0][0x9a8] ;  /* 0x00026a00ff060b82 */ /* 0x000eb00000000a00 */
[----:B------:R-:W1:Y:S08]  /*10b40*/  @P1 LDC.64 R8, c[0x0][0x9b8] ;  /* 0x00026e00ff081b82 */ /* 0x000e700000000a00 */
[----:B------:R-:W3:Y:S08]  /*10b50*/  @P0 LDC.64 R10, c[0x0][0x9b0] ;  /* 0x00026c00ff0a0b82 */ /* 0x000ef00000000a00 */
[----:B0-----:R-:W0:Y:S01]  /*10b60*/  @P1 LDC.64 R12, c[0x0][0x9c0] ;  /* 0x00027000ff0c1b82 */ /* 0x001e220000000a00 */
[----:B-1----:R-:W-:-:S04]  /*10b70*/  @P1 IMAD.WIDE.U32 R4, R237, R8, RZ ;  /* 0x00000008ed041225 */ /* 0x002fc800078e00ff */
[C---:B--2---:R-:W-:Y:S02]  /*10b80*/  @P0 IMAD R0, R2.reuse, R6, RZ ;  /* 0x0000000602000224 */ /* 0x044fe400078e02ff */
[----:B------:R-:W-:Y:S02]  /*10b90*/  @P1 IMAD R2, R2, R8, RZ ;  /* 0x0000000802021224 */ /* 0x000fe400078e02ff */
[C---:B------:R-:W-:Y:S02]  /*10ba0*/  @P0 IMAD R7, R237.reuse, R7, R0 ;  /* 0x00000007ed070224 */ /* 0x040fe400078e0200 */
[C---:B------:R-:W-:Y:S02]  /*10bb0*/  @P1 IMAD R9, R237.reuse, R9, R2 ;  /* 0x00000009ed091224 */ /* 0x040fe400078e0202 */
[----:B------:R-:W-:-:S04]  /*10bc0*/  @P0 IMAD.WIDE.U32 R2, R237, R6, RZ ;  /* 0x00000006ed020225 */ /* 0x000fc800078e00ff */
[----:B------:R-:W-:Y:S02]  /*10bd0*/  @P0 IMAD.IADD R3, R3, 0x1, R7 ;  /* 0x0000000103030824 */ /* 0x000fe400078e0207 */
[----:B------:R-:W-:Y:S02]  /*10be0*/  @P1 IMAD.IADD R5, R5, 0x1, R9 ;  /* 0x0000000105051824 */ /* 0x000fe400078e0209 */
[----:B---3--:R-:W-:-:S04]  /*10bf0*/  @P0 IMAD.WIDE.U32 R2, R235, R10, R2 ;  /* 0x0000000aeb020225 */ /* 0x008fc800078e0002 */
[C---:B0-----:R-:W-:Y:S01]  /*10c00*/  @P1 IMAD.WIDE.U32 R6, R235.reuse, R12, R4 ;  /* 0x0000000ceb061225 */ /* 0x041fe200078e0004 */
[----:B------:R-:W-:Y:S01]  /*10c10*/  @P0 LEA R4, P2, R2, UR4, 0x2 ;  /* 0x0000000402040c11 */ /* 0x000fe2000f8410ff */
[----:B------:R-:W-:Y:S02]  /*10c20*/  ULDC UR4, c[0x0][0x3f4] ;  /* 0x0000fd0000047ab9 */ /* 0x000fe40000000800 */
[C---:B------:R-:W-:Y:S01]  /*10c30*/  @P0 IMAD R5, R235.reuse, R11, R3 ;  /* 0x0000000beb050224 */ /* 0x040fe200078e0203 */
[----:B------:R-:W-:Y:S01]  /*10c40*/  @P1 LEA R8, P3, R6, UR6, 0x2 ;  /* 0x0000000606081c11 */ /* 0x000fe2000f8610ff */
[----:B------:R-:W-:Y:S02]  /*10c50*/  @P1 IMAD R3, R235, R13, R7 ;  /* 0x0000000deb031224 */ /* 0x000fe400078e0207 */
[----:B------:R-:W-:Y:S01]  /*10c60*/  IMAD.MOV.U32 R0, RZ, RZ, 0x3f800000 ;  /* 0x3f800000ff007424 */ /* 0x000fe200078e00ff */
[----:B------:R-:W-:Y:S02]  /*10c70*/  @P0 LEA.HI.X R5, R2, UR5, R5, 0x2, P2 ;  /* 0x0000000502050c11 */ /* 0x000fe400090f1405 */
[----:B------:R-:W-:-:S02]  /*10c80*/  @P1 LEA.HI.X R9, R6, UR7, R3, 0x2, P3 ;  /* 0x0000000706091c11 */ /* 0x000fc400098f1403 */
[----:B------:R-:W-:-:S03]  /*10c90*/  MOV R3, 0x3f800000 ;  /* 0x3f80000000037802 */ /* 0x000fc60000000f00 */
[----:B------:R-:W2:Y:S04]  /*10ca0*/  @P1 LDG.E R0, desc[UR54][R8.64] ;  /* 0x0000003608001981 */ /* 0x000ea8000c1e1900 */
[----:B------:R-:W2:Y:S01]  /*10cb0*/  @P0 LDG.E R3, desc[UR54][R4.64] ;  /* 0x0000003604030981 */ /* 0x000ea2000c1e1900 */
[----:B------:R-:W-:Y:S01]  /*10cc0*/  ISETP.LT.AND P0, PT, RZ, UR4, PT ;  /* 0x00000004ff007c0c */ /* 0x000fe2000bf01270 */
[----:B------:R-:W-:Y:S01]  /*10cd0*/  ULDC UR4, c[0x0][0x9d8] ;  /* 0x0002760000047ab9 */ /* 0x000fe20000000800 */
[----:B--2---:R-:W-:-:S04]  /*10ce0*/  FMUL.FTZ R0, R3, R0 ;  /* 0x0000000003007220 */ /* 0x004fc80000410000 */
[----:B------:R-:W-:-:S07]  /*10cf0*/  FMUL.FTZ R2, R0, UR4 ;  /* 0x0000000400027c20 */ /* 0x000fce0008410000 */
[----:B------:R-:W-:Y:S05]  /*10d00*/  @P0 BRA `(.L_x_445) ;  /* 0x0000000000400947 */ /* 0x000fea0003800000 */
[----:B------:R-:W-:-:S04]  /*10d10*/  ULEA.HI UR4, UR43, UR43, URZ, 0x1 ;  /* 0x0000002b2b047291 */ /* 0x000fc8000f8f083f */
[----:B------:R-:W-:-:S04]  /*10d20*/  ULOP3.LUT UR4, UR4, 0xfffffffe, URZ, 0xc0, !UPT ;  /* 0xfffffffe04047892 */ /* 0x000fc8000f8ec03f */
[----:B------:R-:W-:-:S06]  /*10d30*/  UIADD3 UR4, UR43, -UR4, URZ ;  /* 0x800000042b047290 */ /* 0x000fcc000fffe03f */
[----:B------:R-:W-:-:S05]  /*10d40*/  IMAD.U32 R3, RZ, RZ, UR4 ;  /* 0x00000004ff037e24 */ /* 0x000fca000f8e00ff */
[----:B------:R-:W-:-:S04]  /*10d50*/  SHF.L.U32 R3, R3, 0x1f, RZ ;  /* 0x0000001f03037819 */ /* 0x000fc800000006ff */
[----:B------:R0:W1:Y:S03]  /*10d60*/  SYNCS.PHASECHK.TRANS64.TRYWAIT P0, [R16+URZ+0x33400], R3 ;  /* 0x03340003100075a7 */ /* 0x000066000800017f */
[----:B-1----:R-:W-:Y:S05]  /*10d70*/  @!P0 NANOSLEEP.SYNCS 0x989680 ;  /* 0x009896800000895d */ /* 0x002fea0003900000 */
[----:B------:R-:W1:Y:S01]  /*10d80*/  @!P0 SYNCS.PHASECHK.TRANS64 P0, [R16+URZ+0x33400], R3 ;  /* 0x03340003100085a7 */ /* 0x000e62000800007f */
[----:B------:R-:W-:Y:S04]  /*10d90*/  BSSY B0, `(.L_x_446) ;  /* 0x0000006000007945 */ /* 0x000fe80003800000 */
[----:B-1----:R-:W-:Y:S05]  /*10da0*/  @P0 BRA `(.L_x_447) ;  /* 0x0000000000100947 */ /* 0x002fea0003800000 */
.L_x_448:
[----:B-1----:R1:W2:Y:S02]  /*10db0*/  SYNCS.PHASECHK.TRANS64.TRYWAIT P0, [R16+URZ+0x33400], R3 ;  /* 0x03340003100075a7 */ /* 0x0022a4000800017f */
[----:B--2---:R-:W-:Y:S05]  /*10dc0*/  @!P0 NANOSLEEP.SYNCS 0x989680 ;  /* 0x009896800000895d */ /* 0x004fea0003900000 */
[----:B------:R-:W2:Y:S02]  /*10dd0*/  @!P0 SYNCS.PHASECHK.TRANS64 P0, [R16+URZ+0x33400], R3 ;  /* 0x03340003100085a7 */ /* 0x000ea4000800007f */
[----:B--2---:R-:W-:Y:S05]  /*10de0*/  @!P0 BRA `(.L_x_448) ;  /* 0xfffffffc00f08947 */ /* 0x004fea000383ffff */
.L_x_447:
[----:B------:R-:W-:Y:S05]  /*10df0*/  BSYNC B0 ;  /* 0x0000000000007941 */ /* 0x000fea0003800000 */
.L_x_446:
[----:B------:R-:W-:Y:S05]  /*10e00*/  BRA `(.L_x_449) ;  /* 0x0000006c00747947 */ /* 0x000fea0003800000 */
.L_x_445:
[----:B------:R-:W0:Y:S01]  /*10e10*/  LDC.64 R24, c[0x0][0x3e8] ;  /* 0x0000fa00ff187b82 */ /* 0x000e220000000a00 */
[----:B------:R-:W-:Y:S01]  /*10e20*/  ULOP3.LUT UP0, URZ, UR52, 0x1bf, URZ, 0xc0, !UPT ;  /* 0x000001bf343f7892 */ /* 0x000fe2000f80c03f */
[----:B-----5:R-:W-:Y:S01]  /*10e30*/  SHF.R.S32.HI R0, RZ, 0x1f, R146 ;  /* 0x0000001fff007819 */ /* 0x020fe20000011492 */
[----:B------:R-:W-:Y:S01]  /*10e40*/  ULDC.64 UR4, c[0x0][0x3f8] ;  /* 0x0000fe0000047ab9 */ /* 0x000fe20000000a00 */
[----:B------:R-:W-:-:S03]  /*10e50*/  ULDC.64 UR6, c[0x0][0x408] ;  /* 0x0001020000067ab9 */ /* 0x000fc60000000a00 */
[----:B------:R-:W-:Y:S01]  /*10e60*/  PLOP3.LUT P0, PT, PT, PT, UP0, 0x80, 0x0 ;  /* 0x000000000000781c */ /* 0x000fe20003f0f008 */
[----:B------:R-:W1:Y:S01]  /*10e70*/  LDC.64 R4, c[0x0][0x400] ;  /* 0x00010000ff047b82 */ /* 0x000e620000000a00 */
[C---:B------:R-:W-:Y:S02]  /*10e80*/  IMAD R3, R0.reuse, UR4, RZ ;  /* 0x0000000400037c24 */ /* 0x040fe4000f8e02ff */
[----:B------:R-:W-:Y:S02]  /*10e90*/  IMAD R7, R0, UR6, RZ ;  /* 0x0000000600077c24 */ /* 0x000fe4000f8e02ff */
[C---:B------:R-:W-:Y:S02]  /*10ea0*/  IMAD R3, R146.reuse, UR5, R3 ;  /* 0x0000000592037c24 */ /* 0x040fe4000f8e0203 */
[C---:B------:R-:W-:Y:S02]  /*10eb0*/  IMAD R7, R146.reuse, UR7, R7 ;  /* 0x0000000792077c24 */ /* 0x040fe4000f8e0207 */
[----:B0-----:R-:W-:-:S04]  /*10ec0*/  IMAD.WIDE.U32 R24, R146, UR4, R24 ;  /* 0x0000000492187c25 */ /* 0x001fc8000f8e0018 */
[----:B------:R-:W-:Y:S02]  /*10ed0*/  IMAD.IADD R26, R3, 0x1, R25 ;  /* 0x00000001031a7824 */ /* 0x000fe400078e0219 */
[----:B-1----:R-:W-:-:S04]  /*10ee0*/  IMAD.WIDE.U32 R146, R146, UR6, R4 ;  /* 0x0000000692927c25 */ /* 0x002fc8000f8e0004 */
[----:B------:R-:W-:Y:S01]  /*10ef0*/  IMAD.IADD R27, R7, 0x1, R147 ;  /* 0x00000001071b7824 */ /* 0x000fe200078e0293 */
[----:B------:R-:W-:Y:S06]  /*10f00*/  @!P0 BRA `(.L_x_450) ;  /* 0x0000000000408947 */ /* 0x000fec0003800000 */
[----:B------:R-:W-:Y:S01]  /*10f10*/  MOV R0, 0x0 ;  /* 0x0000000000007802 */ /* 0x000fe20000000f00 */
[----:B------:R-:W-:Y:S01]  /*10f20*/  ULDC.64 UR4, c[0x4][0xc0] ;  /* 0x0100300000047ab9 */ /* 0x000fe20000000a00 */
[----:B------:R-:W-:Y:S01]  /*10f30*/  ULDC.64 UR6, c[0x4][0xc8] ;  /* 0x0100320000067ab9 */ /* 0x000fe20000000a00 */
[----:B------:R-:W-:Y:S01]  /*10f40*/  IMAD.U32 R4, RZ, RZ, UR4 ;  /* 0x00000004ff047e24 */ /* 0x000fe2000f8e00ff */
[----:B------:R0:W1:Y:S01]  /*10f50*/  LDC.64 R14, c[0x4][R0] ;  /* 0x01000000000e7b82 */ /* 0x0000620000000a00 */
[----:B------:R-:W-:Y:S01]  /*10f60*/  MOV R5, UR5 ;  /* 0x0000000500057c02 */ /* 0x000fe20008000f00 */
[----:B------:R-:W-:Y:S01]  /*10f70*/  ULDC.64 UR4, c[0x4][0x28] ;  /* 0x01000a0000047ab9 */ /* 0x000fe20000000a00 */
[----:B------:R-:W-:Y:S01]  /*10f80*/  IMAD.U32 R6, RZ, RZ, UR6 ;  /* 0x00000006ff067e24 */ /* 0x000fe2000f8e00ff */
[----:B------:R-:W-:Y:S01]  /*10f90*/  MOV R12, 0x1 ;  /* 0x00000001000c7802 */ /* 0x000fe20000000f00 */
[----:B------:R-:W-:Y:S02]  /*10fa0*/  IMAD.U32 R7, RZ, RZ, UR7 ;  /* 0x00000007ff077e24 */ /* 0x000fe4000f8e00ff */
[----:B------:R-:W-:-:S02]  /*10fb0*/  IMAD.U32 R10, RZ, RZ, UR4 ;  /* 0x00000004ff0a7e24 */ /* 0x000fc4000f8e00ff */
[----:B------:R-:W-:Y:S02]  /*10fc0*/  IMAD.U32 R11, RZ, RZ, UR5 ;  /* 0x00000005ff0b7e24 */ /* 0x000fe4000f8e00ff */
[----:B------:R-:W-:Y:S02]  /*10fd0*/  IMAD.MOV.U32 R8, RZ, RZ, 0x70 ;  /* 0x00000070ff087424 */ /* 0x000fe400078e00ff */
[----:B0-----:R-:W-:-:S07]  /*10fe0*/  IMAD.MOV.U32 R13, RZ, RZ, RZ ;  /* 0x000000ffff0d7224 */ /* 0x001fce00078e00ff */
[----:B------:R-:W-:-:S07]  /*10ff0*/  LEPC R20, `(.L_x_450) ;  /* 0x000000001014794e */ /* 0x000fce0000000000 */
[----:B-1----:R-:W-:Y:S05]  /*11000*/  CALL.ABS.NOINC R14 ;  /* 0x000000000e007343 */ /* 0x002fea0003c00000 */
.L_x_450:
[----:B------:R-:W-:Y:S01]  /*11010*/  ULDC.U8 UR4, c[0x0][0x410] ;  /* 0x0001040000047ab9 */ /* 0x000fe20000000000 */
[----:B------:R-:W-:Y:S01]  /*11020*/  BSSY B0, `(.L_x_451) ;  /* 0x00006b3000007945 */ /* 0x000fe20003800000 */
[----:B------:R-:W-:Y:S01]  /*11030*/  ISETP.NE.AND P0, PT, RZ, UR4, PT ;  /* 0x00000004ff007c0c */ /* 0x000fe2000bf05270 */
[----:B------:R-:W-:-:S12]  /*11040*/  IMAD R4, R149, 0x80, R220 ;  /* 0x0000008095047824 */ /* 0x000fd800078e02dc */
[----:B------:R-:W-:Y:S05]  /*11050*/  @!P0 BRA `(.L_x_452) ;  /* 0x0000003400508947 */ /* 0x000fea0003800000 */
[----:B------:R-:W-:-:S03]  /*11060*/  UMOV UR4, 0xffffffff ;  /* 0xffffffff00047882 */ /* 0x000fc60000000000 */
[----:B------:R-:W-:Y:S05]  /*11070*/  BRA.DIV UR4, `(.L_x_453) ;  /* 0x000001d204347947 */ /* 0x000fea000b800000 */
[----:B------:R0:W1:Y:S04]  /*11080*/  SHFL.IDX PT, R25, R24, RZ, 0x1e1f ;  /* 0x001e1fff18197589 */ /* 0x00006800000e0000 */
[----:B------:R0:W2:Y:S04]  /*11090*/  SHFL.IDX PT, R14, R146, RZ, 0x1e1f ;  /* 0x001e1fff920e7589 */ /* 0x0000a800000e0000 */
[----:B------:R0:W3:Y:S04]  /*110a0*/  SHFL.IDX PT, R0, R26, RZ, 0x1e1f ;  /* 0x001e1fff1a007589 */ /* 0x0000e800000e0000 */
[----:B------:R0:W4:Y:S02]  /*110b0*/  SHFL.IDX PT, R3, R27, RZ, 0x1e1f ;  /* 0x001e1fff1b037589 */ /* 0x00012400000e0000 */
.L_x_685:
[----:B------:R-:W-:Y:S01]  /*110c0*/  ULDC UR4, c[0x0][0x448] ;  /* 0x0001120000047ab9 */ /* 0x000fe20000000800 */
[----:B------:R-:W-:Y:S01]  /*110d0*/  BSSY B1, `(.L_x_454) ;  /* 0x000004d000017945 */ /* 0x000fe20003800000 */
[----:B------:R-:W-:Y:S01]  /*110e0*/  IMAD R151, R151, UR4, RZ ;  /* 0x0000000497977c24 */ /* 0x000fe2000f8e02ff */
[----:B------:R-:W-:Y:S02]  /*110f0*/  CS2R R8, SRZ ;  /* 0x0000000000087805 */ /* 0x000fe4000001ff00 */
[----:B------:R-:W-:Y:S02]  /*11100*/  CS2R R20, SRZ ;  /* 0x0000000000147805 */ /* 0x000fe4000001ff00 */
[----:B------:R-:W-:Y:S02]  /*11110*/  CS2R R28, SRZ ;  /* 0x00000000001c7805 */ /* 0x000fe4000001ff00 */
[----:B------:R-:W-:Y:S02]  /*11120*/  CS2R R32, SRZ ;  /* 0x0000000000207805 */ /* 0x000fe4000001ff00 */
[----:B------:R-:W-:-:S02]  /*11130*/  ISETP.GE.AND P0, PT, R4, R151, PT ;  /* 0x000000970400720c */ /* 0x000fc40003f06270 */
[----:B------:R-:W-:Y:S02]  /*11140*/  CS2R R34, SRZ ;  /* 0x0000000000227805 */ /* 0x000fe4000001ff00 */
[----:B------:R-:W-:Y:S02]  /*11150*/  CS2R R40, SRZ ;  /* 0x0000000000287805 */ /* 0x000fe4000001ff00 */
[----:B------:R-:W-:Y:S02]  /*11160*/  CS2R R10, SRZ ;  /* 0x00000000000a7805 */ /* 0x000fe4000001ff00 */
[----:B------:R-:W-:Y:S02]  /*11170*/  CS2R R12, SRZ ;  /* 0x00000000000c7805 */ /* 0x000fe4000001ff00 */
[----:B0-----:R-:W-:Y:S02]  /*11180*/  CS2R R26, SRZ ;  /* 0x00000000001a7805 */ /* 0x001fe4000001ff00 */
[----:B------:R-:W-:-:S02]  /*11190*/  CS2R R30, SRZ ;  /* 0x00000000001e7805 */ /* 0x000fc4000001ff00 */
[----:B------:R-:W-:Y:S02]  /*111a0*/  CS2R R36, SRZ ;  /* 0x0000000000247805 */ /* 0x000fe4000001ff00 */
[----:B------:R-:W-:Y:S01]  /*111b0*/  CS2R R42, SRZ ;  /* 0x00000000002a7805 */ /* 0x000fe2000001ff00 */
[----:B------:R-:W-:Y:S06]  /*111c0*/  @P0 BRA `(.L_x_455) ;  /* 0x0000000000f40947 */ /* 0x000fec0003800000 */
[----:B------:R-:W-:Y:S01]  /*111d0*/  ULDC UR4, c[0x0][0x3f4] ;  /* 0x0000fd0000047ab9 */ /* 0x000fe20000000800 */
[----:B------:R-:W-:Y:S02]  /*111e0*/  SHF.R.S32.HI R7, RZ, 0x1f, R224 ;  /* 0x0000001fff077819 */ /* 0x000fe400000114e0 */
[----:B------:R-:W-:Y:S02]  /*111f0*/  CS2R R34, SRZ ;  /* 0x0000000000227805 */ /* 0x000fe4000001ff00 */
[----:B------:R-:W-:Y:S02]  /*11200*/  ISETP.GE.AND P4, PT, R224, UR4, PT ;  /* 0x00000004e0007c0c */ /* 0x000fe4000bf86270 */
[----:B------:R-:W-:Y:S02]  /*11210*/  CS2R R36, SRZ ;  /* 0x0000000000247805 */ /* 0x000fe4000001ff00 */
[----:B------:R-:W-:Y:S02]  /*11220*/  ISETP.GE.AND P3, PT, R223, UR4, PT ;  /* 0x00000004df007c0c */ /* 0x000fe4000bf66270 */
[----:B------:R-:W-:-:S07]  /*11230*/  ISETP.GE.AND P2, PT, R225, UR4, PT ;  /* 0x00000004e1007c0c */ /* 0x000fce000bf46270 */
[C---:B-1----:R-:W-:Y:S02]  /*11240*/  @!P4 IADD3 R4, P0, R224.reuse, R25, RZ ;  /* 0x00000019e004c210 */ /* 0x042fe40007f1e0ff */
[----:B--2---:R-:W-:-:S03]  /*11250*/  @!P4 IADD3 R6, P1, R224, R14, RZ ;  /* 0x0000000ee006c210 */ /* 0x004fc60007f3e0ff */
[--C-:B---3--:R-:W-:Y:S02]  /*11260*/  @!P4 IMAD.X R5, R0, 0x1, R7.reuse, P0 ;  /* 0x000000010005c824 */ /* 0x108fe400000e0607 */
[----:B----4-:R-:W-:Y:S01]  /*11270*/  @!P4 IMAD.X R7, R3, 0x1, R7, P1 ;  /* 0x000000010307c824 */ /* 0x010fe200008e0607 */
[----:B------:R-:W-:Y:S02]  /*11280*/  ISETP.GE.AND P1, PT, R222, UR4, PT ;  /* 0x00000004de007c0c */ /* 0x000fe4000bf26270 */
[----:B------:R-:W5:Y:S01]  /*11290*/  @!P4 LD.E.64 R34, desc[UR54][R4.64] ;  /* 0x000000360422c980 */ /* 0x000f62000c101b00 */
[----:B------:R-:W-:-:S03]  /*112a0*/  SHF.R.S32.HI R11, RZ, 0x1f, R223 ;  /* 0x0000001fff0b7819 */ /* 0x000fc600000114df */
[----:B------:R0:W5:Y:S01]  /*112b0*/  @!P4 LD.E.64 R36, desc[UR54][R6.64] ;  /* 0x000000360624c980 */ /* 0x000162000c101b00 */
[CC--:B------:R-:W-:Y:S02]  /*112c0*/  @!P3 IADD3 R8, P4, R223.reuse, R25.reuse, RZ ;  /* 0x00000019df08b210 */ /* 0x0c0fe40007f9e0ff */
[----:B------:R-:W-:Y:S02]  /*112d0*/  CS2R R32, SRZ ;  /* 0x0000000000207805 */ /* 0x000fe4000001ff00 */
[----:B------:R-:W-:Y:S02]  /*112e0*/  @!P3 IADD3 R10, P5, R223, R14, RZ ;  /* 0x0000000edf0ab210 */ /* 0x000fe40007fbe0ff */
[----:B------:R-:W-:Y:S02]  /*112f0*/  CS2R R30, SRZ ;  /* 0x00000000001e7805 */ /* 0x000fe4000001ff00 */
[----:B------:R-:W-:Y:S01]  /*11300*/  SHF.R.S32.HI R12, RZ, 0x1f, R225 ;  /* 0x0000001fff0c7819 */ /* 0x000fe200000114e1 */
[----:B------:R-:W-:Y:S01]  /*11310*/  @!P3 IMAD.X R9, R0, 0x1, R11, P4 ;  /* 0x000000010009b824 */ /* 0x000fe200020e060b */
[----:B------:R-:W-:-:S02]  /*11320*/  @!P2 IADD3 R46, P4, R225, R25, RZ ;  /* 0x00000019e12ea210 */ /* 0x000fc40007f9e0ff */
[----:B------:R-:W-:Y:S02]  /*11330*/  ISETP.GE.AND P0, PT, R22, UR4, PT ;  /* 0x0000000416007c0c */ /* 0x000fe4000bf06270 */
[----:B------:R-:W-:Y:S01]  /*11340*/  @!P3 IADD3.X R11, R3, R11, RZ, P5, !PT ;  /* 0x0000000b030bb210 */ /* 0x000fe20002ffe4ff */
[----:B------:R-:W-:Y:S01]  /*11350*/  @!P2 IMAD.X R47, R0, 0x1, R12, P4 ;  /* 0x00000001002fa824 */ /* 0x000fe200020e060c */
[-C--:B------:R-:W-:Y:S01]  /*11360*/  @!P2 IADD3 R48, P5, R225, R14.reuse, RZ ;  /* 0x0000000ee130a210 */ /* 0x080fe20007fbe0ff */
[----:B------:R1:W5:Y:S01]  /*11370*/  @!P3 LD.E.64 R32, desc[UR54][R8.64] ;  /* 0x000000360820b980 */ /* 0x000362000c101b00 */
[----:B------:R-:W-:Y:S02]  /*11380*/  SHF.R.S32.HI R13, RZ, 0x1f, R222 ;  /* 0x0000001fff0d7819 */ /* 0x000fe400000114de */
[C---:B------:R-:W-:Y:S01]  /*11390*/  @!P1 IADD3 R50, P4, R222.reuse, R25, RZ ;  /* 0x00000019de329210 */ /* 0x040fe20007f9e0ff */
[C---:B------:R-:W-:Y:S01]  /*113a0*/  @!P2 IMAD.X R49, R3.reuse, 0x1, R12, P5 ;  /* 0x000000010331a824 */ /* 0x040fe200028e060c */
[----:B------:R-:W-:Y:S01]  /*113b0*/  @!P1 IADD3 R52, P5, R222, R14, RZ ;  /* 0x0000000ede349210 */ /* 0x000fe20007fbe0ff */
[----:B------:R2:W5:Y:S01]  /*113c0*/  @!P3 LD.E.64 R30, desc[UR54][R10.64] ;  /* 0x000000360a1eb980 */ /* 0x000562000c101b00 */
[----:B------:R-:W-:Y:S01]  /*113d0*/  SHF.R.S32.HI R12, RZ, 0x1f, R226 ;  /* 0x0000001fff0c7819 */ /* 0x000fe200000114e2 */
[--C-:B------:R-:W-:Y:S01]  /*113e0*/  @!P1 IMAD.X R51, R0, 0x1, R13.reuse, P4 ;  /* 0x0000000100339824 */ /* 0x100fe200020e060d */
[----:B------:R-:W-:Y:S01]  /*113f0*/  ISETP.GE.AND P4, PT, R226, UR4, PT ;  /* 0x00000004e2007c0c */ /* 0x000fe2000bf86270 */
[----:B------:R-:W-:Y:S01]  /*11400*/  @!P1 IMAD.X R53, R3, 0x1, R13, P5 ;  /* 0x0000000103359824 */ /* 0x000fe200028e060d */
[----:B0-----:R-:W-:-:S02]  /*11410*/  @!P0 SHF.R.S32.HI R7, RZ, 0x1f, R22 ;  /* 0x0000001fff078819 */ /* 0x001fc40000011416 */
[----:B------:R-:W-:-:S05]  /*11420*/  @!P0 IADD3 R4, P5, R22, R25, RZ ;  /* 0x0000001916048210 */ /* 0x000fca0007fbe0ff */
[----:B------:R-:W-:Y:S01]  /*11430*/  @!P0 IMAD.X R5, R0, 0x1, R7, P5 ;  /* 0x0000000100058824 */ /* 0x000fe200028e0607 */
[----:B------:R-:W-:-:S04]  /*11440*/  @!P0 IADD3 R6, P5, R22, R14, RZ ;  /* 0x0000000e16068210 */ /* 0x000fc80007fbe0ff */
[----:B------:R-:W-:Y:S02]  /*11450*/  @!P0 IADD3.X R7, R3, R7, RZ, P5, !PT ;  /* 0x0000000703078210 */ /* 0x000fe40002ffe4ff */
[----:B------:R-:W-:-:S05]  /*11460*/  @!P4 IADD3 R24, P5, R226, R25, RZ ;  /* 0x00000019e218c210 */ /* 0x000fca0007fbe0ff */
[--C-:B------:R-:W-:Y:S01]  /*11470*/  @!P4 IMAD.X R25, R0, 0x1, R12.reuse, P5 ;  /* 0x000000010019c824 */ /* 0x100fe200028e060c */
[----:B------:R-:W-:Y:S02]  /*11480*/  @!P4 IADD3 R14, P5, R226, R14, RZ ;  /* 0x0000000ee20ec210 */ /* 0x000fe40007fbe0ff */
[----:B------:R-:W-:Y:S02]  /*11490*/  CS2R R28, SRZ ;  /* 0x00000000001c7805 */ /* 0x000fe4000001ff00 */
[----:B------:R-:W-:Y:S02]  /*114a0*/  CS2R R26, SRZ ;  /* 0x00000000001a7805 */ /* 0x000fe4000001ff00 */
[----:B------:R-:W-:Y:S02]  /*114b0*/  CS2R R20, SRZ ;  /* 0x0000000000147805 */ /* 0x000fe4000001ff00 */
[----:B------:R-:W-:Y:S01]  /*114c0*/  CS2R R40, SRZ ;  /* 0x0000000000287805 */ /* 0x000fe2000001ff00 */
[----:B------:R-:W-:Y:S01]  /*114d0*/  @!P4 IMAD.X R15, R3, 0x1, R12, P5 ;  /* 0x00000001030fc824 */ /* 0x000fe200028e060c */
[----:B------:R-:W-:-:S02]  /*114e0*/  CS2R R12, SRZ ;  /* 0x00000000000c7805 */ /* 0x000fc4000001ff00 */
[----:B------:R-:W-:Y:S02]  /*114f0*/  CS2R R42, SRZ ;  /* 0x00000000002a7805 */ /* 0x000fe4000001ff00 */
[----:B-1----:R-:W-:Y:S02]  /*11500*/  CS2R R8, SRZ ;  /* 0x0000000000087805 */ /* 0x002fe4000001ff00 */
[----:B--2---:R-:W-:Y:S01]  /*11510*/  CS2R R10, SRZ ;  /* 0x00000000000a7805 */ /* 0x004fe2000001ff00 */
[----:B------:R0:W5:Y:S04]  /*11520*/  @!P2 LD.E.64 R28, desc[UR54][R46.64] ;  /* 0x000000362e1ca980 */ /* 0x000168000c101b00 */
[----:B------:R0:W5:Y:S04]  /*11530*/  @!P2 LD.E.64 R26, desc[UR54][R48.64] ;  /* 0x00000036301aa980 */ /* 0x000168000c101b00 */
[----:B------:R0:W5:Y:S04]  /*11540*/  @!P1 LD.E.64 R20, desc[UR54][R50.64] ;  /* 0x0000003632149980 */ /* 0x000168000c101b00 */
[----:B------:R0:W5:Y:S04]  /*11550*/  @!P1 LD.E.64 R12, desc[UR54][R52.64] ;  /* 0x00000036340c9980 */ /* 0x000168000c101b00 */
[----:B------:R0:W5:Y:S04]  /*11560*/  @!P0 LD.E.64 R40, desc[UR54][R4.64] ;  /* 0x0000003604288980 */ /* 0x000168000c101b00 */
[----:B------:R0:W5:Y:S04]  /*11570*/  @!P0 LD.E.64 R42, desc[UR54][R6.64] ;  /* 0x00000036062a8980 */ /* 0x000168000c101b00 */
[----:B------:R0:W5:Y:S04]  /*11580*/  @!P4 LD.E.64 R8, desc[UR54][R24.64] ;  /* 0x000000361808c980 */ /* 0x000168000c101b00 */
[----:B------:R0:W5:Y:S02]  /*11590*/  @!P4 LD.E.64 R10, desc[UR54][R14.64] ;  /* 0x000000360e0ac980 */ /* 0x000164000c101b00 */
.L_x_455:
[----:B------:R-:W-:Y:S05]  /*115a0*/  BSYNC B1 ;  /* 0x0000000000017941 */ /* 0x000fea0003800000 */
.L_x_454:
[----:B------:R-:W-:Y:S01]  /*115b0*/  ULEA.HI UR4, UR43, UR43, URZ, 0x1 ;  /* 0x0000002b2b047291 */ /* 0x000fe2000f8f083f */
[----:B---3--:R-:W-:Y:S01]  /*115c0*/  IMAD R0, R149, -0x80, R151 ;  /* 0xffffff8095007824 */ /* 0x008fe200078e0297 */
[----:B------:R-:W-:Y:S02]  /*115d0*/  BSSY B1, `(.L_x_456) ;  /* 0x0000009000017945 */ /* 0x000fe40003800000 */
[----:B------:R-:W-:Y:S02]  /*115e0*/  ULOP3.LUT UR4, UR4, 0xfffffffe, URZ, 0xc0, !UPT ;  /* 0xfffffffe04047892 */ /* 0x000fe4000f8ec03f */
[----:B----4-:R-:W-:Y:S02]  /*115f0*/  VIMNMX R3, R0, 0x80, PT ;  /* 0x0000008000037848 */ /* 0x010fe40003fe0100 */
[----:B------:R-:W-:Y:S02]  /*11600*/  UIADD3 UR4, UR43, -UR4, URZ ;  /* 0x800000042b047290 */ /* 0x000fe4000fffe03f */
[----:B------:R-:W-:-:S04]  /*11610*/  ISETP.GE.AND P1, PT, R220, R3, PT ;  /* 0x00000003dc00720c */ /* 0x000fc80003f26270 */
[----:B0-----:R-:W-:-:S05]  /*11620*/  IMAD.U32 R5, RZ, RZ, UR4 ;  /* 0x00000004ff057e24 */ /* 0x001fca000f8e00ff */
[----:B------:R-:W-:-:S04]  /*11630*/  SHF.L.U32 R5, R5, 0x1f, RZ ;  /* 0x0000001f05057819 */ /* 0x000fc800000006ff */
[----:B------:R-:W0:Y:S02]  /*11640*/  SYNCS.PHASECHK.TRANS64.TRYWAIT P0, [R16+URZ+0x33400], R5 ;  /* 0x03340005100075a7 */ /* 0x000e24000800017f */
[----:B0-----:R-:W-:Y:S05]  /*11650*/  @!P0 BRA `(.L_x_457) ;  /* 0x000001cc002c8947 */ /* 0x001fea0003800000 */
.L_x_686:
[----:B------:R-:W-:Y:S05]  /*11660*/  BSYNC B1 ;  /* 0x0000000000017941 */ /* 0x000fea0003800000 */
.L_x_456:
[----:B------:R-:W-:Y:S05]  /*11670*/  @P1 BRA `(.L_x_458) ;  /* 0x0000006400341947 */ /* 0x000fea0003800000 */
[----:B0-----:R-:W0:Y:S01]  /*11680*/  LDC R5, c[0x0][0x3f4] ;  /* 0x0000fd00ff057b82 */ /* 0x001e220000000800 */
[----:B------:R-:W-:Y:S01]  /*11690*/  LEA.HI R38, R39, R38, RZ, 0x2 ;  /* 0x0000002627267211 */ /* 0x000fe200078f10ff */
[----:B------:R-:W-:Y:S03]  /*116a0*/  BSSY B1, `(.L_x_459) ;  /* 0x0000086000017945 */ /* 0x000fe60003800000 */
[--C-:B------:R-:W-:Y:S02]  /*116b0*/  SHF.R.S32.HI R0, RZ, 0x2, R38.reuse ;  /* 0x00000002ff007819 */ /* 0x100fe40000011426 */
[----:B------:R-:W-:-:S04]  /*116c0*/  SHF.R.S32.HI R3, RZ, 0x1f, R38 ;  /* 0x0000001fff037819 */ /* 0x000fc80000011426 */
[----:B------:R-:W-:-:S04]  /*116d0*/  LEA.HI R3, R3, R0, RZ, 0x2 ;  /* 0x0000000003037211 */ /* 0x000fc800078f10ff */
[----:B------:R-:W-:Y:S01]  /*116e0*/  LOP3.LUT R7, R3, 0xfffffffc, RZ, 0xc0, !PT ;  /* 0xfffffffc03077812 */ /* 0x000fe200078ec0ff */
[----:B------:R-:W-:-:S04]  /*116f0*/  IMAD.IADD R3, R16, 0x1, R236 ;  /* 0x0000000110037824 */ /* 0x000fc800078e02ec */
[----:B------:R-:W-:Y:S01]  /*11700*/  IMAD.IADD R7, R0, 0x1, -R7 ;  /* 0x0000000100077824 */ /* 0x000fe200078e0a07 */
[----:B------:R-:W-:Y:S02]  /*11710*/  IADD3 R0, R3, 0x20, RZ ;  /* 0x0000002003007810 */ /* 0x000fe40007ffe0ff */
[-C--:B0-----:R-:W-:Y:S02]  /*11720*/  ISETP.GE.AND P6, PT, R22, R5.reuse, PT ;  /* 0x000000051600720c */ /* 0x081fe40003fc6270 */
[----:B------:R-:W-:Y:S02]  /*11730*/  LOP3.LUT P0, RZ, R7, 0x2, RZ, 0xc0, !PT ;  /* 0x0000000207ff7812 */ /* 0x000fe4000780c0ff */
[-C--:B------:R-:W-:Y:S02]  /*11740*/  ISETP.GE.AND P1, PT, R224, R5.reuse, PT ;  /* 0x00000005e000720c */ /* 0x080fe40003f26270 */
[-C--:B------:R-:W-:Y:S02]  /*11750*/  ISETP.GE.AND P2, PT, R223, R5.reuse, PT ;  /* 0x00000005df00720c */ /* 0x080fe40003f46270 */
[----:B------:R-:W-:-:S02]  /*11760*/  ISETP.GE.AND P3, PT, R225, R5, PT ;  /* 0x00000005e100720c */ /* 0x000fc40003f66270 */
[-C--:B------:R-:W-:Y:S02]  /*11770*/  ISETP.GE.AND P4, PT, R222, R5.reuse, PT ;  /* 0x00000005de00720c */ /* 0x080fe40003f86270 */
[----:B------:R-:W-:Y:S01]  /*11780*/  ISETP.GE.AND P5, PT, R226, R5, PT ;  /* 0x00000005e200720c */ /* 0x000fe20003fa6270 */
[----:B------:R-:W-:-:S12]  /*11790*/  @P6 BRA `(.L_x_460) ;  /* 0x0000000400d86947 */ /* 0x000fd80003800000 */
[----:B------:R-:W0:Y:S01]  /*117a0*/  LDS.128 R4, [R3+0x1e200] ;  /* 0x01e2000003047984 */ /* 0x000e220000000c00 */
[----:B-1---5:R-:W-:Y:S02]  /*117b0*/  SHF.R.U32.HI R25, RZ, 0x8, R41 ;  /* 0x00000008ff197819 */ /* 0x022fe40000011629 */
[----:B------:R-:W-:Y:S02]  /*117c0*/  SHF.R.U32.HI R15, RZ, 0x8, R40 ;  /* 0x00000008ff0f7819 */ /* 0x000fe40000011628 */
[----:B------:R-:W-:Y:S02]  /*117d0*/  LOP3.LUT R24, R41, 0xff, RZ, 0xc0, !PT ;  /* 0x000000ff29187812 */ /* 0x000fe400078ec0ff */
[----:B------:R-:W-:Y:S02]  /*117e0*/  LOP3.LUT R25, R25, 0xff, RZ, 0xc0, !PT ;  /* 0x000000ff19197812 */ /* 0x000fe400078ec0ff */
[----:B------:R-:W-:Y:S02]  /*117f0*/  SHF.R.U32.HI R45, RZ, 0x8, R43 ;  /* 0x00000008ff2d7819 */ /* 0x000fe4000001162b */
[----:B--2---:R-:W-:-:S02]  /*11800*/  LOP3.LUT R14, R40, 0xff, RZ, 0xc0, !PT ;  /* 0x000000ff280e7812 */ /* 0x004fc400078ec0ff */
[----:B------:R-:W-:Y:S02]  /*11810*/  LOP3.LUT R15, R15, 0xff, RZ, 0xc0, !PT ;  /* 0x000000ff0f0f7812 */ /* 0x000fe400078ec0ff */
[----:B------:R-:W-:Y:S02]  /*11820*/  PRMT R24, R25, 0x7604, R24 ;  /* 0x0000760419187816 */ /* 0x000fe40000000018 */
[----:B------:R-:W-:Y:S02]  /*11830*/  SHF.R.U32.HI R47, RZ, 0x10, R41 ;  /* 0x00000010ff2f7819 */ /* 0x000fe40000011629 */
[----:B------:R-:W-:Y:S02]  /*11840*/  SHF.R.U32.HI R25, RZ, 0x8, R42 ;  /* 0x00000008ff197819 */ /* 0x000fe4000001162a */
[----:B------:R-:W-:Y:S02]  /*11850*/  LOP3.LUT R38, R43, 0xff, RZ, 0xc0, !PT ;  /* 0x000000ff2b267812 */ /* 0x000fe400078ec0ff */
[----:B------:R-:W-:-:S02]  /*11860*/  LOP3.LUT R45, R45, 0xff, RZ, 0xc0, !PT ;  /* 0x000000ff2d2d7812 */ /* 0x000fc400078ec0ff */
[----:B------:R-:W-:Y:S02]  /*11870*/  SHF.R.U32.HI R46, RZ, 0x10, R43 ;  /* 0x00000010ff2e7819 */ /* 0x000fe4000001162b */
[----:B------:R-:W-:Y:S02]  /*11880*/  PRMT R15, R15, 0x7604, R14 ;  /* 0x000076040f0f7816 */ /* 0x000fe4000000000e */
[----:B------:R-:W-:Y:S02]  /*11890*/  LOP3.LUT R14, R42, 0xff, RZ, 0xc0, !PT ;  /* 0x000000ff2a0e7812 */ /* 0x000fe400078ec0ff */
[----:B------:R-:W-:Y:S01]  /*118a0*/  LOP3.LUT R39, R25, 0xff, RZ, 0xc0, !PT ;  /* 0x000000ff19277812 */ /* 0x000fe200078ec0ff */
[----:B------:R-:W-:Y:S01]  /*118b0*/  IMAD.U32 R25, R47, 0x10000, RZ ;  /* 0x000100002f197824 */ /* 0x000fe200078e00ff */
[----:B------:R-:W-:Y:S01]  /*118c0*/  PRMT R38, R45, 0x7604, R38 ;  /* 0x000076042d267816 */ /* 0x000fe20000000026 */
[----:B------:R-:W-:Y:S01]  /*118d0*/  IMAD.U32 R45, R46, 0x10000, RZ ;  /* 0x000100002e2d7824 */ /* 0x000fe200078e00ff */
[----:B------:R-:W-:-:S02]  /*118e0*/  PRMT R39, R39, 0x7604, R14 ;  /* 0x0000760427277816 */ /* 0x000fc4000000000e */
[----:B------:R-:W-:Y:S02]  /*118f0*/  LOP3.LUT R15, R15, 0xff0000, R40, 0xf8, !PT ;  /* 0x00ff00000f0f7812 */ /* 0x000fe400078ef828 */
[----:B------:R-:W-:Y:S02]  /*11900*/  LOP3.LUT R25, R24, 0xff0000, R25, 0xf8, !PT ;  /* 0x00ff000018197812 */ /* 0x000fe400078ef819 */
[----:B------:R-:W-:Y:S02]  /*11910*/  LOP3.LUT R47, R38, 0xff0000, R45, 0xf8, !PT ;  /* 0x00ff0000262f7812 */ /* 0x000fe400078ef82d */
[----:B------:R-:W-:Y:S02]  /*11920*/  LOP3.LUT R45, R39, 0xff0000, R42, 0xf8, !PT ;  /* 0x00ff0000272d7812 */ /* 0x000fe400078ef82a */
[----:B------:R-:W-:Y:S02]  /*11930*/  LOP3.LUT R39, R15, 0xff000000, R40, 0xf8, !PT ;  /* 0xff0000000f277812 */ /* 0x000fe400078ef828 */
[----:B------:R-:W-:-:S02]  /*11940*/  LOP3.LUT R47, R47, 0xff000000, R43, 0xf8, !PT ;  /* 0xff0000002f2f7812 */ /* 0x000fc400078ef82b */
[----:B------:R-:W-:Y:S02]  /*11950*/  LOP3.LUT R40, R25, 0xff000000, R41, 0xf8, !PT ;  /* 0xff00000019287812 */ /* 0x000fe400078ef829 */
[----:B0-----:R-:W-:Y:S02]  /*11960*/  F2FP.F16.E4M3.UNPACK_B R14, R6.H1 ;  /* 0x00000006ff0e723e */ /* 0x001fe400030006ff */
[----:B------:R-:W-:Y:S02]  /*11970*/  F2FP.F16.E4M3.UNPACK_B R43, R47 ;  /* 0x0000002fff2b723e */ /* 0x000fe400020006ff */
[----:B------:R-:W-:Y:S01]  /*11980*/  F2FP.F16.E4M3.UNPACK_B R41, R40 ;  /* 0x00000028ff29723e */ /* 0x000fe200020006ff */
[--C-:B------:R-:W-:Y:S01]  /*11990*/  HADD2.F32 R25, -RZ, R14.reuse.H0_H0 ;  /* 0x2000000eff197230 */ /* 0x100fe20000004100 */
[----:B------:R-:W-:Y:S01]  /*119a0*/  LOP3.LUT R45, R45, 0xff000000, R42, 0xf8, !PT ;  /* 0xff0000002d2d7812 */ /* 0x000fe200078ef82a */
[----:B------:R-:W-:Y:S01]  /*119b0*/  HADD2.F32 R14, -RZ, R14.H1_H1 ;  /* 0x3000000eff0e7230 */ /* 0x000fe20000004100 */
[----:B------:R-:W-:Y:S01]  /*119c0*/  F2FP.F16.E4M3.UNPACK_B R24, R6 ;  /* 0x00000006ff18723e */ /* 0x000fe200020006ff */
[----:B------:R-:W-:Y:S01]  /*119d0*/  HADD2.F32 R46, -RZ, R43.H1_H1 ;  /* 0x3000002bff2e7230 */ /* 0x000fe20000004100 */
[----:B------:R-:W-:Y:S01]  /*119e0*/  F2FP.F16.E4M3.UNPACK_B R15, R5.H1 ;  /* 0x00000005ff0f723e */ /* 0x000fe200030006ff */
[----:B------:R-:W-:Y:S01]  /*119f0*/  HADD2.F32 R42, -RZ, R41.H1_H1 ;  /* 0x30000029ff2a7230 */ /* 0x000fe20000004100 */
[----:B------:R-:W-:Y:S01]  /*11a00*/  F2FP.F16.E4M3.UNPACK_B R38, R7 ;  /* 0x00000007ff26723e */ /* 0x000fe200020006ff */
[----:B------:R-:W-:-:S02]  /*11a10*/  HADD2.F32 R43, -RZ, R43.H0_H0 ;  /* 0x2000002bff2b7230 */ /* 0x000fc40000004100 */
[C---:B------:R-:W-:Y:S01]  /*11a20*/  FMUL.FTZ R48, R14.reuse, R46 ;  /* 0x0000002e0e307220 */ /* 0x040fe20000410000 */
[----:B------:R-:W-:Y:S02]  /*11a30*/  HADD2.F32 R41, -RZ, R41.H0_H0 ;  /* 0x20000029ff297230 */ /* 0x000fe40000004100 */
[-C--:B------:R-:W-:Y:S01]  /*11a40*/  FMUL.FTZ R49, R14, R42.reuse ;  /* 0x0000002a0e317220 */ /* 0x080fe20000410000 */
[----:B------:R-:W-:Y:S01]  /*11a50*/  F2FP.F16.E4M3.UNPACK_B R14, R5 ;  /* 0x00000005ff0e723e */ /* 0x000fe200020006ff */
[--C-:B------:R-:W-:Y:S02]  /*11a60*/  HADD2.F32 R5, -RZ, R24.reuse.H1_H1 ;  /* 0x30000018ff057230 */ /* 0x100fe40000004100 */
[C---:B------:R-:W-:Y:S01]  /*11a70*/  FFMA.FTZ R50, R25.reuse, R42, -R48 ;  /* 0x0000002a19327223 */ /* 0x040fe20000010830 */
[----:B------:R-:W-:Y:S01]  /*11a80*/  FFMA.FTZ R51, R25, R46, R49 ;  /* 0x0000002e19337223 */ /* 0x000fe20000010031 */
[----:B------:R-:W-:Y:S01]  /*11a90*/  HADD2.F32 R24, -RZ, R24.H0_H0 ;  /* 0x20000018ff187230 */ /* 0x000fe20000004100 */
[----:B------:R-:W-:Y:S01]  /*11aa0*/  F2FP.F16.E4M3.UNPACK_B R47, R47.H1 ;  /* 0x0000002fff2f723e */ /* 0x000fe200030006ff */
[C---:B------:R-:W-:Y:S01]  /*11ab0*/  FMUL.FTZ R25, R5.reuse, R43 ;  /* 0x0000002b05197220 */ /* 0x040fe20000410000 */
[----:B------:R-:W-:Y:S01]  /*11ac0*/  F2FP.F16.E4M3.UNPACK_B R40, R40.H1 ;  /* 0x00000028ff28723e */ /* 0x000fe200030006ff */
[----:B------:R-:W-:Y:S01]  /*11ad0*/  FMUL.FTZ R48, R5, R41 ;  /* 0x0000002905307220 */ /* 0x000fe20000410000 */
[----:B------:R-:W-:Y:S01]  /*11ae0*/  F2FP.F16.E4M3.UNPACK_B R7, R7.H1 ;  /* 0x00000007ff07723e */ /* 0x000fe200030006ff */
[----:B------:R-:W-:Y:S01]  /*11af0*/  FFMA.FTZ R46, R24, R41, -R25 ;  /* 0x00000029182e7223 */ /* 0x000fe20000010819 */
[----:B------:R-:W-:-:S02]  /*11b00*/  HADD2.F32 R5, -RZ, R38.H1_H1 ;  /* 0x30000026ff057230 */ /* 0x000fc40000004100 */
[----:B------:R-:W-:Y:S01]  /*11b10*/  FFMA.FTZ R49, R24, R43, R48 ;  /* 0x0000002b18317223 */ /* 0x000fe20000010030 */
[--C-:B------:R-:W-:Y:S01]  /*11b20*/  HADD2.F32 R42, -RZ, R47.reuse.H0_H0 ;  /* 0x2000002fff2a7230 */ /* 0x100fe20000004100 */
[-C--:B------:R-:W-:Y:S01]  /*11b30*/  F2FP.F16.E4M3.UNPACK_B R6, R4.reuse ;  /* 0x00000004ff06723e */ /* 0x080fe200020006ff */
[----:B------:R-:W-:Y:S01]  /*11b40*/  HADD2.F32 R25, -RZ, R40.H0_H0 ;  /* 0x20000028ff197230 */ /* 0x000fe20000004100 */
[----:B------:R-:W-:Y:S01]  /*11b50*/  F2FP.F16.E4M3.UNPACK_B R4, R4.H1 ;  /* 0x00000004ff04723e */ /* 0x000fe200030006ff */
[----:B------:R-:W-:Y:S02]  /*11b60*/  HADD2.F32 R38, -RZ, R38.H0_H0 ;  /* 0x20000026ff267230 */ /* 0x000fe40000004100 */
[C---:B------:R-:W-:Y:S01]  /*11b70*/  FMUL.FTZ R41, R5.reuse, R42 ;  /* 0x0000002a05297220 */ /* 0x040fe20000410000 */
[----:B------:R-:W-:Y:S02]  /*11b80*/  HADD2.F32 R47, -RZ, R47.H1_H1 ;  /* 0x3000002fff2f7230 */ /* 0x000fe40000004100 */
[----:B------:R-:W-:Y:S01]  /*11b90*/  FMUL.FTZ R43, R5, R25 ;  /* 0x00000019052b7220 */ /* 0x000fe20000410000 */
[----:B------:R-:W-:-:S02]  /*11ba0*/  HADD2.F32 R24, -RZ, R7.H1_H1 ;  /* 0x30000007ff187230 */ /* 0x000fc40000004100 */
[C---:B------:R-:W-:Y:S01]  /*11bb0*/  FFMA.FTZ R48, R38.reuse, R25, -R41 ;  /* 0x0000001926307223 */ /* 0x040fe20000010829 */
[----:B------:R-:W-:Y:S02]  /*11bc0*/  HADD2.F32 R40, -RZ, R40.H1_H1 ;  /* 0x30000028ff287230 */ /* 0x000fe40000004100 */
[----:B------:R-:W-:Y:S01]  /*11bd0*/  FFMA.FTZ R53, R38, R42, R43 ;  /* 0x0000002a26357223 */ /* 0x000fe2000001002b */
[----:B------:R-:W-:Y:S02]  /*11be0*/  HADD2.F32 R5, -RZ, R7.H0_H0 ;  /* 0x20000007ff057230 */ /* 0x000fe40000004100 */
[C---:B------:R-:W-:Y:S01]  /*11bf0*/  FMUL.FTZ R52, R24.reuse, R47 ;  /* 0x0000002f18347220 */ /* 0x040fe20000410000 */
[----:B------:R-:W-:Y:S01]  /*11c00*/  F2FP.F16.E4M3.UNPACK_B R25, R45 ;  /* 0x0000002dff19723e */ /* 0x000fe200020006ff */
[-C--:B------:R-:W-:Y:S01]  /*11c10*/  FMUL.FTZ R38, R24, R40.reuse ;  /* 0x0000002818267220 */ /* 0x080fe20000410000 */
[----:B------:R-:W-:Y:S01]  /*11c20*/  F2FP.F16.E4M3.UNPACK_B R24, R39 ;  /* 0x00000027ff18723e */ /* 0x000fe200020006ff */
[----:B------:R-:W-:Y:S01]  /*11c30*/  FFMA.FTZ R52, R5, R40, -R52 ;  /* 0x0000002805347223 */ /* 0x000fe20000010834 */
[----:B------:R-:W-:-:S02]  /*11c40*/  HADD2.F32 R7, -RZ, R4.H1_H1 ;  /* 0x30000004ff077230 */ /* 0x000fc40000004100 */
[----:B------:R-:W-:Y:S01]  /*11c50*/  FFMA.FTZ R47, R5, R47, R38 ;  /* 0x0000002f052f7223 */ /* 0x000fe20000010026 */
[--C-:B------:R-:W-:Y:S01]  /*11c60*/  HADD2.F32 R40, -RZ, R25.reuse.H1_H1 ;  /* 0x30000019ff287230 */ /* 0x100fe20000004100 */
[----:B------:R-:W-:Y:S01]  /*11c70*/  F2FP.F16.E4M3.UNPACK_B R39, R39.H1 ;  /* 0x00000027ff27723e */ /* 0x000fe200030006ff */
[----:B------:R-:W-:Y:S01]  /*11c80*/  HADD2.F32 R38, -RZ, R24.H1_H1 ;  /* 0x30000018ff267230 */ /* 0x000fe20000004100 */
[----:B------:R-:W-:Y:S01]  /*11c90*/  F2FP.F16.E4M3.UNPACK_B R45, R45.H1 ;  /* 0x0000002dff2d723e */ /* 0x000fe200030006ff */
[----:B------:R-:W-:Y:S02]  /*11ca0*/  HADD2.F32 R5, -RZ, R4.H0_H0 ;  /* 0x20000004ff057230 */ /* 0x000fe40000004100 */
[----:B------:R-:W-:Y:S01]  /*11cb0*/  FMUL.FTZ R42, R7, R40 ;  /* 0x00000028072a7220 */ /* 0x000fe20000410000 */
[----:B------:R-:W-:Y:S01]  /*11cc0*/  HADD2.F32 R41, -RZ, R25.H0_H0 ;  /* 0x20000019ff297230 */ /* 0x000fe20000004100 */
[----:B------:R-:W-:Y:S01]  /*11cd0*/  F2FP.SATFINITE.E4M3.F32.PACK_AB_MERGE_C R47, R47, R52, RZ ;  /* 0x000000342f2f723e */ /* 0x000fe200048070ff */
[----:B------:R-:W-:-:S02]  /*11ce0*/  HADD2.F32 R4, -RZ, R6.H1_H1 ;  /* 0x30000006ff047230 */ /* 0x000fc40000004100 */
[-C--:B------:R-:W-:Y:S01]  /*11cf0*/  FFMA.FTZ R42, R5, R38.reuse, -R42 ;  /* 0x00000026052a7223 */ /* 0x080fe2000001082a */
[----:B------:R-:W-:Y:S02]  /*11d00*/  HADD2.F32 R25, -RZ, R24.H0_H0 ;  /* 0x20000018ff197230 */ /* 0x000fe40000004100 */
[----:B------:R-:W-:Y:S01]  /*11d10*/  FMUL.FTZ R24, R7, R38 ;  /* 0x0000002607187220 */ /* 0x000fe20000410000 */
[----:B------:R-:W-:Y:S02]  /*11d20*/  HADD2.F32 R6, -RZ, R6.H0_H0 ;  /* 0x20000006ff067230 */ /* 0x000fe40000004100 */
[C---:B------:R-:W-:Y:S01]  /*11d30*/  FMUL.FTZ R7, R4.reuse, R41 ;  /* 0x0000002904077220 */ /* 0x040fe20000410000 */
[-C--:B------:R-:W-:Y:S01]  /*11d40*/  FMUL.FTZ R4, R4, R25.reuse ;  /* 0x0000001904047220 */ /* 0x080fe20000410000 */
[----:B------:R-:W-:Y:S02]  /*11d50*/  FFMA.FTZ R43, R5, R40, R24 ;  /* 0x00000028052b7223 */ /* 0x000fe40000010018 */
[----:B------:R-:W-:Y:S01]  /*11d60*/  FFMA.FTZ R25, R6, R25, -R7 ;  /* 0x0000001906197223 */ /* 0x000fe20000010807 */
[----:B------:R-:W-:-:S02]  /*11d70*/  HADD2.F32 R5, -RZ, R15.H1_H1 ;  /* 0x3000000fff057230 */ /* 0x000fc40000004100 */
[----:B------:R-:W-:Y:S01]  /*11d80*/  FFMA.FTZ R38, R6, R41, R4 ;  /* 0x0000002906267223 */ /* 0x000fe20000010004 */
[----:B------:R-:W-:Y:S02]  /*11d90*/  HADD2.F32 R6, -RZ, R39.H1_H1 ;  /* 0x30000027ff067230 */ /* 0x000fe40000004100 */
[--C-:B------:R-:W-:Y:S02]  /*11da0*/  HADD2.F32 R24, -RZ, R45.reuse.H1_H1 ;  /* 0x3000002dff187230 */ /* 0x100fe40000004100 */
[----:B------:R-:W-:Y:S02]  /*11db0*/  HADD2.F32 R45, -RZ, R45.H0_H0 ;  /* 0x2000002dff2d7230 */ /* 0x000fe40000004100 */
[C---:B------:R-:W-:Y:S01]  /*11dc0*/  FMUL.FTZ R7, R5.reuse, R6 ;  /* 0x0000000605077220 */ /* 0x040fe20000410000 */
[----:B------:R-:W-:Y:S02]  /*11dd0*/  HADD2.F32 R4, -RZ, R14.H1_H1 ;  /* 0x3000000eff047230 */ /* 0x000fe40000004100 */
[----:B------:R-:W-:Y:S01]  /*11de0*/  FMUL.FTZ R40, R5, R24 ;  /* 0x0000001805287220 */ /* 0x000fe20000410000 */
[----:B------:R-:W-:-:S02]  /*11df0*/  HADD2.F32 R39, -RZ, R39.H0_H0 ;  /* 0x20000027ff277230 */ /* 0x000fc40000004100 */
[----:B------:R-:W-:Y:S02]  /*11e00*/  HADD2.F32 R15, -RZ, R15.H0_H0 ;  /* 0x2000000fff0f7230 */ /* 0x000fe40000004100 */
[C---:B------:R-:W-:Y:S01]  /*11e10*/  FMUL.FTZ R5, R4.reuse, R45 ;  /* 0x0000002d04057220 */ /* 0x040fe20000410000 */
[----:B------:R-:W-:Y:S02]  /*11e20*/  HADD2.F32 R14, -RZ, R14.H0_H0 ;  /* 0x2000000eff0e7230 */ /* 0x000fe40000004100 */
[-C--:B------:R-:W-:Y:S01]  /*11e30*/  FMUL.FTZ R4, R4, R39.reuse ;  /* 0x0000002704047220 */ /* 0x080fe20000410000 */
[C---:B------:R-:W-:Y:S01]  /*11e40*/  FFMA.FTZ R40, R15.reuse, R6, -R40 ;  /* 0x000000060f287223 */ /* 0x040fe20000010828 */
[----:B------:R-:W-:Y:S01]  /*11e50*/  FFMA.FTZ R7, R15, R24, R7 ;  /* 0x000000180f077223 */ /* 0x000fe20000010007 */
[C---:B------:R-:W-:Y:S01]  /*11e60*/  FFMA.FTZ R5, R14.reuse, R39, -R5 ;  /* 0x000000270e057223 */ /* 0x040fe20000010805 */
[----:B------:R-:W-:Y:S01]  /*11e70*/  FFMA.FTZ R14, R14, R45, R4 ;  /* 0x0000002d0e0e7223 */ /* 0x000fe20000010004 */
[----:B------:R-:W-:-:S02]  /*11e80*/  F2FP.SATFINITE.E4M3.F32.PACK_AB_MERGE_C R6, R51, R50, RZ ;  /* 0x000000323306723e */ /* 0x000fc400048070ff */
[----:B------:R-:W-:Y:S02]  /*11e90*/  F2FP.SATFINITE.E4M3.F32.PACK_AB_MERGE_C R4, R43, R42, RZ ;  /* 0x0000002a2b04723e */ /* 0x000fe400048070ff */
[----:B------:R-:W-:Y:S02]  /*11ea0*/  F2FP.SATFINITE.E4M3.F32.PACK_AB_MERGE_C R40, R7, R40, RZ ;  /* 0x000000280728723e */ /* 0x000fe400048070ff */
[----:B------:R-:W-:Y:S02]  /*11eb0*/  F2FP.SATFINITE.E4M3.F32.PACK_AB_MERGE_C R6, R49, R46, R6 ;  /* 0x0000002e3106723e */ /* 0x000fe40004807006 */
[----:B------:R-:W-:Y:S02]  /*11ec0*/  F2FP.SATFINITE.E4M3.F32.PACK_AB_MERGE_C R7, R53, R48, R47 ;  /* 0x000000303507723e */ /* 0x000fe4000480702f */
[----:B------:R-:W-:Y:S02]  /*11ed0*/  F2FP.SATFINITE.E4M3.F32.PACK_AB_MERGE_C R4, R38, R25, R4 ;  /* 0x000000192604723e */ /* 0x000fe40004807004 */
[----:B------:R-:W-:-:S05]  /*11ee0*/  F2FP.SATFINITE.E4M3.F32.PACK_AB_MERGE_C R5, R14, R5, R40 ;  /* 0x000000050e05723e */ /* 0x000fca0004807028 */
[----:B------:R0:W-:Y:S02]  /*11ef0*/  STS.128 [R3+0x1e200], R4 ;  /* 0x01e2000403007388 */ /* 0x0001e40000000c00 */
.L_x_460:
[----:B------:R-:W-:Y:S05]  /*11f00*/  BSYNC B1 ;  /* 0x0000000000017941 */ /* 0x000fea0003800000 */
.L_x_459:
[----:B------:R-:W-:Y:S01]  /*11f10*/  BSSY B1, `(.L_x_461) ;  /* 0x000007d000017945 */ /* 0x000fe20003800000 */
[----:B------:R-:W-:-:S03]  /*11f20*/  @P0 VIADD R0, R3, 0xffffffe0 ;  /* 0xffffffe003000836 */ /* 0x000fc60000000000 */
[----:B------:R-:W-:Y:S05]  /*11f30*/  @P1 BRA `(.L_x_462) ;  /* 0x0000000400e81947 */ /* 0x000fea0003800000 */
[----:B0-----:R-:W0:Y:S01]  /*11f40*/  LDS.128 R4, [R0+0x1e200] ;  /* 0x01e2000000047984 */ /* 0x001e220000000c00 */
[----:B-----5:R-:W-:Y:S02]  /*11f50*/  SHF.R.U32.HI R24, RZ, 0x8, R35 ;  /* 0x00000008ff187819 */ /* 0x020fe40000011623 */
[----:B------:R-:W-:Y:S02]  /*11f60*/  SHF.R.U32.HI R40, RZ, 0x8, R37 ;  /* 0x00000008ff287819 */ /* 0x000fe40000011625 */
[----:B------:R-:W-:Y:S02]  /*11f70*/  SHF.R.U32.HI R38, RZ, 0x8, R36 ;  /* 0x00000008ff267819 */ /* 0x000fe40000011624 */
[----:B-1----:R-:W-:Y:S02]  /*11f80*/  LOP3.LUT R25, R35, 0xff, RZ, 0xc0, !PT ;  /* 0x000000ff23197812 */ /* 0x002fe400078ec0ff */
[----:B------:R-:W-:Y:S02]  /*11f90*/  LOP3.LUT R41, R37, 0xff, RZ, 0xc0, !PT ;  /* 0x000000ff25297812 */ /* 0x000fe400078ec0ff */
[----:B------:R-:W-:-:S02]  /*11fa0*/  LOP3.LUT R24, R24, 0xff, RZ, 0xc0, !PT ;  /* 0x000000ff18187812 */ /* 0x000fc400078ec0ff */
[----:B------:R-:W-:Y:S02]  /*11fb0*/  LOP3.LUT R40, R40, 0xff, RZ, 0xc0, !PT ;  /* 0x000000ff28287812 */ /* 0x000fe400078ec0ff */
[----:B--2---:R-:W-:Y:S02]  /*11fc0*/  SHF.R.U32.HI R14, RZ, 0x8, R34 ;  /* 0x00000008ff0e7819 */ /* 0x004fe40000011622 */
[----:B------:R-:W-:Y:S02]  /*11fd0*/  LOP3.LUT R39, R36, 0xff, RZ, 0xc0, !PT ;  /* 0x000000ff24277812 */ /* 0x000fe400078ec0ff */
[----:B------:R-:W-:Y:S02]  /*11fe0*/  LOP3.LUT R38, R38, 0xff, RZ, 0xc0, !PT ;  /* 0x000000ff26267812 */ /* 0x000fe400078ec0ff */
[----:B------:R-:W-:Y:S02]  /*11ff0*/  PRMT R25, R24, 0x7604, R25 ;  /* 0x0000760418197816 */ /* 0x000fe40000000019 */
[----:B------:R-:W-:-:S02]  /*12000*/  PRMT R41, R40, 0x7604, R41 ;  /* 0x0000760428297816 */ /* 0x000fc40000000029 */
[----:B------:R-:W-:Y:S02]  /*12010*/  SHF.R.U32.HI R24, RZ, 0x10, R35 ;  /* 0x00000010ff187819 */ /* 0x000fe40000011623 */
[----:B------:R-:W-:Y:S02]  /*12020*/  SHF.R.U32.HI R40, RZ, 0x10, R37 ;  /* 0x00000010ff287819 */ /* 0x000fe40000011625 */
[----:B------:R-:W-:Y:S02]  /*12030*/  LOP3.LUT R15, R34, 0xff, RZ, 0xc0, !PT ;  /* 0x000000ff220f7812 */ /* 0x000fe400078ec0ff */
[----:B------:R-:W-:Y:S02]  /*12040*/  LOP3.LUT R14, R14, 0xff, RZ, 0xc0, !PT ;  /* 0x000000ff0e0e7812 */ /* 0x000fe400078ec0ff */
[----:B------:R-:W-:Y:S02]  /*12050*/  PRMT R39, R38, 0x7604, R39 ;  /* 0x0000760426277816 */ /* 0x000fe40000000027 */
[----:B------:R-:W-:-:S02]  /*12060*/  SHF.R.U32.HI R38, RZ, 0x10, R36 ;  /* 0x00000010ff267819 */ /* 0x000fc40000011624 */
[----:B------:R-:W-:Y:S02]  /*12070*/  LOP3.LUT R24, R24, 0xff, RZ, 0xc0, !PT ;  /* 0x000000ff18187812 */ /* 0x000fe400078ec0ff */
[----:B------:R-:W-:Y:S02]  /*12080*/  LOP3.LUT R40, R40, 0xff, RZ, 0xc0, !PT ;  /* 0x000000ff28287812 */ /* 0x000fe400078ec0ff */
[----:B------:R-:W-:Y:S02]  /*12090*/  PRMT R15, R14, 0x7604, R15 ;  /* 0x000076040e0f7816 */ /* 0x000fe4000000000f */
[----:B------:R-:W-:Y:S02]  /*120a0*/  SHF.R.U32.HI R14, RZ, 0x10, R34 ;  /* 0x00000010ff0e7819 */ /* 0x000fe40000011622 */
[----:B------:R-:W-:Y:S02]  /*120b0*/  LOP3.LUT R38, R38, 0xff, RZ, 0xc0, !PT ;  /* 0x000000ff26267812 */ /* 0x000fe400078ec0ff */
[----:B------:R-:W-:-:S02]  /*120c0*/  PRMT R25, R24, 0x7054, R25 ;  /* 0x0000705418197816 */ /* 0x000fc40000000019 */
[----:B------:R-:W-:Y:S02]  /*120d0*/  PRMT R41, R40, 0x7054, R41 ;  /* 0x0000705428297816 */ /* 0x000fe40000000029 */
[----:B------:R-:W-:Y:S02]  /*120e0*/  LOP3.LUT R14, R14, 0xff, RZ, 0xc0, !PT ;  /* 0x000000ff0e0e7812 */ /* 0x000fe400078ec0ff */
[----:B------:R-:W-:Y:S02]  /*120f0*/  PRMT R39, R38, 0x7054, R39 ;  /* 0x0000705426277816 */ /* 0x000fe40000000027 */
[----:B------:R-:W-:Y:S02]  /*12100*/  LOP3.LUT R41, R41, 0xff000000, R37, 0xf8, !PT ;  /* 0xff00000029297812 */ /* 0x000fe400078ef825 */
[----:B------:R-:W-:Y:S02]  /*12110*/  LOP3.LUT R35, R25, 0xff000000, R35, 0xf8, !PT ;  /* 0xff00000019237812 */ /* 0x000fe400078ef823 */
[----:B------:R-:W-:-:S02]  /*12120*/  PRMT R15, R14, 0x7054, R15 ;  /* 0x000070540e0f7816 */ /* 0x000fc4000000000f */
[-C--:B0-----:R-:W-:Y:S02]  /*12130*/  F2FP.F16.E4M3.UNPACK_B R14, R6.reuse.H1 ;  /* 0x00000006ff0e723e */ /* 0x081fe400030006ff */
[----:B------:R-:W-:Y:S02]  /*12140*/  LOP3.LUT R39, R39, 0xff000000, R36, 0xf8, !PT ;  /* 0xff00000027277812 */ /* 0x000fe400078ef824 */
[----:B------:R-:W-:Y:S01]  /*12150*/  F2FP.F16.E4M3.UNPACK_B R40, R41 ;  /* 0x00000029ff28723e */ /* 0x000fe200020006ff */
[--C-:B------:R-:W-:Y:S01]  /*12160*/  HADD2.F32 R25, -RZ, R14.reuse.H0_H0 ;  /* 0x2000000eff197230 */ /* 0x100fe20000004100 */
[----:B------:R-:W-:Y:S01]  /*12170*/  F2FP.F16.E4M3.UNPACK_B R36, R35 ;  /* 0x00000023ff24723e */ /* 0x000fe200020006ff */
[----:B------:R-:W-:Y:S01]  /*12180*/  HADD2.F32 R14, -RZ, R14.H1_H1 ;  /* 0x3000000eff0e7230 */ /* 0x000fe20000004100 */
[----:B------:R-:W-:Y:S01]  /*12190*/  F2FP.F16.E4M3.UNPACK_B R24, R6 ;  /* 0x00000006ff18723e */ /* 0x000fe200020006ff */
[----:B------:R-:W-:Y:S01]  /*121a0*/  HADD2.F32 R42, -RZ, R40.H1_H1 ;  /* 0x30000028ff2a7230 */ /* 0x000fe20000004100 */
[----:B------:R-:W-:Y:S01]  /*121b0*/  LOP3.LUT R38, R15, 0xff000000, R34, 0xf8, !PT ;  /* 0xff0000000f267812 */ /* 0x000fe200078ef822 */
[----:B------:R-:W-:Y:S01]  /*121c0*/  HADD2.F32 R37, -RZ, R36.H1_H1 ;  /* 0x30000024ff257230 */ /* 0x000fe20000004100 */
[----:B------:R-:W-:Y:S01]  /*121d0*/  F2FP.F16.E4M3.UNPACK_B R15, R5.H1 ;  /* 0x00000005ff0f723e */ /* 0x000fe200030006ff */
[----:B------:R-:W-:-:S02]  /*121e0*/  HADD2.F32 R40, -RZ, R40.H0_H0 ;  /* 0x20000028ff287230 */ /* 0x000fc40000004100 */
[CC--:B------:R-:W-:Y:S01]  /*121f0*/  FMUL.FTZ R46, R14.reuse, R42.reuse ;  /* 0x0000002a0e2e7220 */ /* 0x0c0fe20000410000 */
[----:B------:R-:W-:Y:S02]  /*12200*/  HADD2.F32 R36, -RZ, R36.H0_H0 ;  /* 0x20000024ff247230 */ /* 0x000fe40000004100 */
[----:B------:R-:W-:Y:S01]  /*12210*/  FMUL.FTZ R43, R14, R37 ;  /* 0x000000250e2b7220 */ /* 0x000fe20000410000 */
[----:B------:R-:W-:Y:S01]  /*12220*/  F2FP.F16.E4M3.UNPACK_B R14, R5 ;  /* 0x00000005ff0e723e */ /* 0x000fe200020006ff */
[--C-:B------:R-:W-:Y:S02]  /*12230*/  HADD2.F32 R5, -RZ, R24.reuse.H1_H1 ;  /* 0x30000018ff057230 */ /* 0x100fe40000004100 */
[C---:B------:R-:W-:Y:S01]  /*12240*/  FFMA.FTZ R46, R25.reuse, R37, -R46 ;  /* 0x00000025192e7223 */ /* 0x040fe2000001082e */
[----:B------:R-:W-:Y:S01]  /*12250*/  FFMA.FTZ R45, R25, R42, R43 ;  /* 0x0000002a192d7223 */ /* 0x000fe2000001002b */
[----:B------:R-:W-:Y:S01]  /*12260*/  HADD2.F32 R24, -RZ, R24.H0_H0 ;  /* 0x20000018ff187230 */ /* 0x000fe20000004100 */
[----:B------:R-:W-:Y:S01]  /*12270*/  F2FP.F16.E4M3.UNPACK_B R34, R7 ;  /* 0x00000007ff22723e */ /* 0x000fe200020006ff */
[C---:B------:R-:W-:Y:S01]  /*12280*/  FMUL.FTZ R25, R5.reuse, R40 ;  /* 0x0000002805197220 */ /* 0x040fe20000410000 */
[----:B------:R-:W-:Y:S01]  /*12290*/  F2FP.F16.E4M3.UNPACK_B R41, R41.H1 ;  /* 0x00000029ff29723e */ /* 0x000fe200030006ff */
[-C--:B------:R-:W-:Y:S01]  /*122a0*/  FMUL.FTZ R43, R5, R36.reuse ;  /* 0x00000024052b7220 */ /* 0x080fe20000410000 */
[----:B------:R-:W-:Y:S01]  /*122b0*/  F2FP.F16.E4M3.UNPACK_B R35, R35.H1 ;  /* 0x00000023ff23723e */ /* 0x000fe200030006ff */
[----:B------:R-:W-:Y:S01]  /*122c0*/  FFMA.FTZ R42, R24, R36, -R25 ;  /* 0x00000024182a7223 */ /* 0x000fe20000010819 */
[----:B------:R-:W-:Y:S01]  /*122d0*/  F2FP.F16.E4M3.UNPACK_B R7, R7.H1 ;  /* 0x00000007ff07723e */ /* 0x000fe200030006ff */
[----:B------:R-:W-:-:S02]  /*122e0*/  HADD2.F32 R5, -RZ, R34.H1_H1 ;  /* 0x30000022ff057230 */ /* 0x000fc40000004100 */
[----:B------:R-:W-:Y:S01]  /*122f0*/  FFMA.FTZ R43, R24, R40, R43 ;  /* 0x00000028182b7223 */ /* 0x000fe2000001002b */
[----:B------:R-:W-:Y:S01]  /*12300*/  HADD2.F32 R37, -RZ, R41.H0_H0 ;  /* 0x20000029ff257230 */ /* 0x000fe20000004100 */
        /* <DEDUP_REMOVED lines=25> */
[----:B------:R-:W-:Y:S02]  /*124a0*/  HADD2.F32 R35, -RZ, R25.H0_H0 ;  /* 0x20000019ff237230 */ /* 0x000fe40000004100 */
        /* <DEDUP_REMOVED lines=29> */
[----:B------:R-:W-:Y:S02]  /*12680*/  F2FP.SATFINITE.E4M3.F32.PACK_AB_MERGE_C R35, R35, R36, RZ ;  /* 0x000000242323723e */ /* 0x000fe400048070ff */
[----:B------:R-:W-:Y:S02]  /*12690*/  F2FP.SATFINITE.E4M3.F32.PACK_AB_MERGE_C R6, R43, R42, R6 ;  /* 0x0000002a2b06723e */ /* 0x000fe40004807006 */
[----:B------:R-:W-:Y:S02]  /*126a0*/  F2FP.SATFINITE.E4M3.F32.PACK_AB_MERGE_C R7, R48, R47, R7 ;  /* 0x0000002f3007723e */ /* 0x000fe40004807007 */
[----:B------:R-:W-:-:S02]  /*126b0*/  F2FP.SATFINITE.E4M3.F32.PACK_AB_MERGE_C R4, R34, R25, R4 ;  /* 0x000000192204723e */ /* 0x000fc40004807004 */
[----:B------:R-:W-:-:S05]  /*126c0*/  F2FP.SATFINITE.E4M3.F32.PACK_AB_MERGE_C R5, R14, R5, R35 ;  /* 0x000000050e05723e */ /* 0x000fca0004807023 */
[----:B------:R3:W-:Y:S02]  /*126d0*/  STS.128 [R0+0x1e200], R4 ;  /* 0x01e2000400007388 */ /* 0x0007e40000000c00 */
.L_x_462:
[----:B------:R-:W-:Y:S05]  /*126e0*/  BSYNC B1 ;  /* 0x0000000000017941 */ /* 0x000fea0003800000 */
.L_x_461:
[----:B------:R-:W-:Y:S04]  /*126f0*/  BSSY B1, `(.L_x_463) ;  /* 0x0000078000017945 */ /* 0x000fe80003800000 */
[----:B------:R-:W-:Y:S05]  /*12700*/  @P2 BRA `(.L_x_464) ;  /* 0x0000000400d82947 */ /* 0x000fea0003800000 */
[----:B0--3--:R-:W0:Y:S01]  /*12710*/  LDS.128 R4, [R3+0x20200] ;  /* 0x0202000003047984 */ /* 0x009e220000000c00 */
[----:B-1---5:R-:W-:Y:S02]  /*12720*/  SHF.R.U32.HI R25, RZ, 0x8, R33 ;  /* 0x00000008ff197819 */ /* 0x022fe40000011621 */
[----:B------:R-:W-:Y:S02]  /*12730*/  LOP3.LUT R24, R33, 0xff, RZ, 0xc0, !PT ;  /* 0x000000ff21187812 */ /* 0x000fe400078ec0ff */
[----:B------:R-:W-:Y:S02]  /*12740*/  LOP3.LUT R25, R25, 0xff, RZ, 0xc0, !PT ;  /* 0x000000ff19197812 */ /* 0x000fe400078ec0ff */
[----:B------:R-:W-:Y:S02]  /*12750*/  SHF.R.U32.HI R37, RZ, 0x8, R31 ;  /* 0x00000008ff257819 */ /* 0x000fe4000001161f */
[----:B------:R-:W-:Y:S02]  /*12760*/  PRMT R24, R25, 0x7604, R24 ;  /* 0x0000760419187816 */ /* 0x000fe40000000018 */
[----:B------:R-:W-:-:S02]  /*12770*/  SHF.R.U32.HI R38, RZ, 0x10, R33 ;  /* 0x00000010ff267819 */ /* 0x000fc40000011621 */
[----:B------:R-:W-:Y:S02]  /*12780*/  SHF.R.U32.HI R25, RZ, 0x8, R30 ;  /* 0x00000008ff197819 */ /* 0x000fe4000001161e */
[----:B------:R-:W-:Y:S02]  /*12790*/  LOP3.LUT R34, R31, 0xff, RZ, 0xc0, !PT ;  /* 0x000000ff1f227812 */ /* 0x000fe400078ec0ff */
[----:B------:R-:W-:Y:S02]  /*127a0*/  LOP3.LUT R37, R37, 0xff, RZ, 0xc0, !PT ;  /* 0x000000ff25257812 */ /* 0x000fe400078ec0ff */
[----:B------:R-:W-:Y:S02]  /*127b0*/  SHF.R.U32.HI R36, RZ, 0x10, R31 ;  /* 0x00000010ff247819 */ /* 0x000fe4000001161f */
[----:B------:R-:W-:Y:S02]  /*127c0*/  SHF.R.U32.HI R15, RZ, 0x8, R32 ;  /* 0x00000008ff0f7819 */ /* 0x000fe40000011620 */
[----:B------:R-:W-:Y:S01]  /*127d0*/  LOP3.LUT R35, R25, 0xff, RZ, 0xc0, !PT ;  /* 0x000000ff19237812 */ /* 0x000fe200078ec0ff */
[----:B------:R-:W-:Y:S01]  /*127e0*/  IMAD.U32 R25, R38, 0x10000, RZ ;  /* 0x0001000026197824 */ /* 0x000fe200078e00ff */
[----:B------:R-:W-:Y:S01]  /*127f0*/  PRMT R34, R37, 0x7604, R34 ;  /* 0x0000760425227816 */ /* 0x000fe20000000022 */
[----:B------:R-:W-:Y:S01]  /*12800*/  IMAD.U32 R37, R36, 0x10000, RZ ;  /* 0x0001000024257824 */ /* 0x000fe200078e00ff */
[----:B--2---:R-:W-:-:S02]  /*12810*/  LOP3.LUT R14, R32, 0xff, RZ, 0xc0, !PT ;  /* 0x000000ff200e7812 */ /* 0x004fc400078ec0ff */
[----:B------:R-:W-:Y:S02]  /*12820*/  LOP3.LUT R15, R15, 0xff, RZ, 0xc0, !PT ;  /* 0x000000ff0f0f7812 */ /* 0x000fe400078ec0ff */
[----:B------:R-:W-:Y:S02]  /*12830*/  LOP3.LUT R25, R24, 0xff0000, R25, 0xf8, !PT ;  /* 0x00ff000018197812 */ /* 0x000fe400078ef819 */
[----:B------:R-:W-:Y:S02]  /*12840*/  LOP3.LUT R37, R34, 0xff0000, R37, 0xf8, !PT ;  /* 0x00ff000022257812 */ /* 0x000fe400078ef825 */
[----:B------:R-:W-:Y:S02]  /*12850*/  PRMT R15, R15, 0x7604, R14 ;  /* 0x000076040f0f7816 */ /* 0x000fe4000000000e */
[----:B------:R-:W-:Y:S02]  /*12860*/  LOP3.LUT R14, R30, 0xff, RZ, 0xc0, !PT ;  /* 0x000000ff1e0e7812 */ /* 0x000fe400078ec0ff */
[----:B------:R-:W-:-:S02]  /*12870*/  LOP3.LUT R37, R37, 0xff000000, R31, 0xf8, !PT ;  /* 0xff00000025257812 */ /* 0x000fc400078ef81f */
[----:B------:R-:W-:Y:S02]  /*12880*/  LOP3.LUT R33, R25, 0xff000000, R33, 0xf8, !PT ;  /* 0xff00000019217812 */ /* 0x000fe400078ef821 */
[----:B------:R-:W-:Y:S02]  /*12890*/  PRMT R35, R35, 0x7604, R14 ;  /* 0x0000760423237816 */ /* 0x000fe4000000000e */
[-C--:B0-----:R-:W-:Y:S02]  /*128a0*/  F2FP.F16.E4M3.UNPACK_B R14, R6.reuse.H1 ;  /* 0x00000006ff0e723e */ /* 0x081fe400030006ff */
[----:B------:R-:W-:Y:S02]  /*128b0*/  F2FP.F16.E4M3.UNPACK_B R36, R37 ;  /* 0x00000025ff24723e */ /* 0x000fe400020006ff */
[----:B------:R-:W-:Y:S01]  /*128c0*/  F2FP.F16.E4M3.UNPACK_B R31, R33 ;  /* 0x00000021ff1f723e */ /* 0x000fe200020006ff */
[--C-:B------:R-:W-:Y:S01]  /*128d0*/  HADD2.F32 R25, -RZ, R14.reuse.H0_H0 ;  /* 0x2000000eff197230 */ /* 0x100fe20000004100 */
[--C-:B------:R-:W-:Y:S01]  /*128e0*/  LOP3.LUT R15, R15, 0xff0000, R32.reuse, 0xf8, !PT ;  /* 0x00ff00000f0f7812 */ /* 0x100fe200078ef820 */
[----:B------:R-:W-:Y:S01]  /*128f0*/  HADD2.F32 R14, -RZ, R14.H1_H1 ;  /* 0x3000000eff0e7230 */ /* 0x000fe20000004100 */
[----:B------:R-:W-:Y:S01]  /*12900*/  F2FP.F16.E4M3.UNPACK_B R24, R6 ;  /* 0x00000006ff18723e */ /* 0x000fe200020006ff */
[--C-:B------:R-:W-:Y:S01]  /*12910*/  HADD2.F32 R38, -RZ, R36.reuse.H1_H1 ;  /* 0x30000024ff267230 */ /* 0x100fe20000004100 */
[----:B------:R-:W-:Y:S01]  /*12920*/  LOP3.LUT R32, R15, 0xff000000, R32, 0xf8, !PT ;  /* 0xff0000000f207812 */ /* 0x000fe200078ef820 */
[----:B------:R-:W-:Y:S01]  /*12930*/  HADD2.F32 R34, -RZ, R31.H1_H1 ;  /* 0x3000001fff227230 */ /* 0x000fe20000004100 */
[----:B------:R-:W-:Y:S01]  /*12940*/  F2FP.F16.E4M3.UNPACK_B R15, R5.H1 ;  /* 0x00000005ff0f723e */ /* 0x000fe200030006ff */
[----:B------:R-:W-:-:S02]  /*12950*/  HADD2.F32 R36, -RZ, R36.H0_H0 ;  /* 0x20000024ff247230 */ /* 0x000fc40000004100 */
[C---:B------:R-:W-:Y:S01]  /*12960*/  FMUL.FTZ R40, R14.reuse, R38 ;  /* 0x000000260e287220 */ /* 0x040fe20000410000 */
[--C-:B------:R-:W-:Y:S01]  /*12970*/  LOP3.LUT R35, R35, 0xff0000, R30.reuse, 0xf8, !PT ;  /* 0x00ff000023237812 */ /* 0x100fe200078ef81e */
[-C--:B------:R-:W-:Y:S01]  /*12980*/  FMUL.FTZ R39, R14, R34.reuse ;  /* 0x000000220e277220 */ /* 0x080fe20000410000 */
[----:B------:R-:W-:Y:S01]  /*12990*/  F2FP.F16.E4M3.UNPACK_B R14, R5 ;  /* 0x00000005ff0e723e */ /* 0x000fe200020006ff */
[--C-:B------:R-:W-:Y:S01]  /*129a0*/  HADD2.F32 R5, -RZ, R24.reuse.H1_H1 ;  /* 0x30000018ff057230 */ /* 0x100fe20000004100 */
[----:B------:R-:W-:Y:S01]  /*129b0*/  LOP3.LUT R35, R35, 0xff000000, R30, 0xf8, !PT ;  /* 0xff00000023237812 */ /* 0x000fe200078ef81e */
[C---:B------:R-:W-:Y:S01]  /*129c0*/  FFMA.FTZ R40, R25.reuse, R34, -R40 ;  /* 0x0000002219287223 */ /* 0x040fe20000010828 */
[----:B------:R-:W-:Y:S01]  /*129d0*/  FFMA.FTZ R41, R25, R38, R39 ;  /* 0x0000002619297223 */ /* 0x000fe20000010027 */
[----:B------:R-:W-:Y:S01]  /*129e0*/  HADD2.F32 R31, -RZ, R31.H0_H0 ;  /* 0x2000001fff1f7230 */ /* 0x000fe20000004100 */
[----:B------:R-:W-:Y:S01]  /*129f0*/  F2FP.F16.E4M3.UNPACK_B R30, R7 ;  /* 0x00000007ff1e723e */ /* 0x000fe200020006ff */
        /* <DEDUP_REMOVED lines=50> */
[----:B------:R-:W-:Y:S01]  /*12d20*/  FMUL.FTZ R31, R5, R6 ;  /* 0x00000006051f7220 */ /* 0x000fe20000410000 */
[----:B------:R-:W-:Y:S02]  /*12d30*/  HADD2.F32 R4, -RZ, R14.H1_H1 ;  /* 0x3000000eff047230 */ /* 0x000fe40000004100 */
[----:B------:R-:W-:-:S02]  /*12d40*/  HADD2.F32 R7, -RZ, R32.H0_H0 ;  /* 0x20000020ff077230 */ /* 0x000fc40000004100 */
[----:B------:R-:W-:Y:S01]  /*12d50*/  FMUL.FTZ R32, R5, R24 ;  /* 0x0000001805207220 */ /* 0x000fe20000410000 */
        /* <DEDUP_REMOVED lines=17> */
.L_x_464:
[----:B------:R-:W-:Y:S05]  /*12e70*/  BSYNC B1 ;  /* 0x0000000000017941 */ /* 0x000fea0003800000 */
.L_x_463:
[----:B------:R-:W-:Y:S04]  /*12e80*/  BSSY B1, `(.L_x_465) ;  /* 0x000007c000017945 */ /* 0x000fe80003800000 */
[----:B------:R-:W-:Y:S05]  /*12e90*/  @P3 BRA `(.L_x_466) ;  /* 0x0000000400e83947 */ /* 0x000fea0003800000 */
[----:B0--34-:R-:W0:Y:S01]  /*12ea0*/  LDS.128 R4, [R0+0x20200] ;  /* 0x0202000000047984 */ /* 0x019e220000000c00 */
[----:B-----5:R-:W-:Y:S02]  /*12eb0*/  SHF.R.U32.HI R24, RZ, 0x8, R29 ;  /* 0x00000008ff187819 */ /* 0x020fe4000001161d */
[----:B------:R-:W-:Y:S02]  /*12ec0*/  SHF.R.U32.HI R32, RZ, 0x8, R27 ;  /* 0x00000008ff207819 */ /* 0x000fe4000001161b */
[----:B-1----:R-:W-:Y:S02]  /*12ed0*/  LOP3.LUT R25, R29, 0xff, RZ, 0xc0, !PT ;  /* 0x000000ff1d197812 */ /* 0x002fe400078ec0ff */
[----:B------:R-:W-:Y:S02]  /*12ee0*/  LOP3.LUT R33, R27, 0xff, RZ, 0xc0, !PT ;  /* 0x000000ff1b217812 */ /* 0x000fe400078ec0ff */
[----:B------:R-:W-:Y:S02]  /*12ef0*/  LOP3.LUT R24, R24, 0xff, RZ, 0xc0, !PT ;  /* 0x000000ff18187812 */ /* 0x000fe400078ec0ff */
[----:B------:R-:W-:-:S02]  /*12f00*/  LOP3.LUT R32, R32, 0xff, RZ, 0xc0, !PT ;  /* 0x000000ff20207812 */ /* 0x000fc400078ec0ff */
[----:B--2---:R-:W-:Y:S02]  /*12f10*/  SHF.R.U32.HI R14, RZ, 0x8, R28 ;  /* 0x00000008ff0e7819 */ /* 0x004fe4000001161c */
[----:B------:R-:W-:Y:S02]  /*12f20*/  PRMT R25, R24, 0x7604, R25 ;  /* 0x0000760418197816 */ /* 0x000fe40000000019 */
[----:B------:R-:W-:Y:S02]  /*12f30*/  PRMT R33, R32, 0x7604, R33 ;  /* 0x0000760420217816 */ /* 0x000fe40000000021 */
[----:B------:R-:W-:Y:S02]  /*12f40*/  SHF.R.U32.HI R24, RZ, 0x10, R29 ;  /* 0x00000010ff187819 */ /* 0x000fe4000001161d */
[----:B------:R-:W-:Y:S02]  /*12f50*/  SHF.R.U32.HI R32, RZ, 0x10, R27 ;  /* 0x00000010ff207819 */ /* 0x000fe4000001161b */
[----:B------:R-:W-:-:S02]  /*12f60*/  LOP3.LUT R15, R28, 0xff, RZ, 0xc0, !PT ;  /* 0x000000ff1c0f7812 */ /* 0x000fc400078ec0ff */
[----:B------:R-:W-:Y:S02]  /*12f70*/  LOP3.LUT R14, R14, 0xff, RZ, 0xc0, !PT ;  /* 0x000000ff0e0e7812 */ /* 0x000fe400078ec0ff */
        /* <DEDUP_REMOVED lines=8> */
[----:B------:R-:W-:Y:S02]  /*13000*/  PRMT R33, R32, 0x7054, R33 ;  /* 0x0000705420217816 */ /* 0x000fe40000000021 */
[----:B------:R-:W-:Y:S02]  /*13010*/  LOP3.LUT R14, R14, 0xff, RZ, 0xc0, !PT ;  /* 0x000000ff0e0e7812 */ /* 0x000fe400078ec0ff */
[----:B------:R-:W-:-:S02]  /*13020*/  PRMT R31, R30, 0x7604, R31 ;  /* 0x000076041e1f7816 */ /* 0x000fc4000000001f */
[----:B------:R-:W-:Y:S02]  /*13030*/  SHF.R.U32.HI R30, RZ, 0x10, R26 ;  /* 0x00000010ff1e7819 */ /* 0x000fe4000001161a */
[----:B------:R-:W-:Y:S02]  /*13040*/  LOP3.LUT R33, R33, 0xff000000, R27, 0xf8, !PT ;  /* 0xff00000021217812 */ /* 0x000fe400078ef81b */
[----:B------:R-:W-:Y:S02]  /*13050*/  LOP3.LUT R29, R25, 0xff000000, R29, 0xf8, !PT ;  /* 0xff000000191d7812 */ /* 0x000fe400078ef81d */
[----:B------:R-:W-:Y:S02]  /*13060*/  PRMT R15, R14, 0x7054, R15 ;  /* 0x000070540e0f7816 */ /* 0x000fe4000000000f */
[----:B0-----:R-:W-:Y:S02]  /*13070*/  F2FP.F16.E4M3.UNPACK_B R14, R6.H1 ;  /* 0x00000006ff0e723e */ /* 0x001fe400030006ff */
[----:B------:R-:W-:-:S02]  /*13080*/  LOP3.LUT R30, R30, 0xff, RZ, 0xc0, !PT ;  /* 0x000000ff1e1e7812 */ /* 0x000fc400078ec0ff */
[----:B------:R-:W-:Y:S01]  /*13090*/  F2FP.F16.E4M3.UNPACK_B R32, R33 ;  /* 0x00000021ff20723e */ /* 0x000fe200020006ff */
[--C-:B------:R-:W-:Y:S01]  /*130a0*/  HADD2.F32 R25, -RZ, R14.reuse.H0_H0 ;  /* 0x2000000eff197230 */ /* 0x100fe20000004100 */
[----:B------:R-:W-:Y:S01]  /*130b0*/  F2FP.F16.E4M3.UNPACK_B R27, R29 ;  /* 0x0000001dff1b723e */ /* 0x000fe200020006ff */
[----:B------:R-:W-:Y:S01]  /*130c0*/  HADD2.F32 R14, -RZ, R14.H1_H1 ;  /* 0x3000000eff0e7230 */ /* 0x000fe20000004100 */
[----:B------:R-:W-:Y:S01]  /*130d0*/  PRMT R31, R30, 0x7054, R31 ;  /* 0x000070541e1f7816 */ /* 0x000fe2000000001f */
[--C-:B------:R-:W-:Y:S01]  /*130e0*/  HADD2.F32 R34, -RZ, R32.reuse.H1_H1 ;  /* 0x30000020ff227230 */ /* 0x100fe20000004100 */
[----:B------:R-:W-:Y:S01]  /*130f0*/  F2FP.F16.E4M3.UNPACK_B R24, R6 ;  /* 0x00000006ff18723e */ /* 0x000fe200020006ff */
[--C-:B------:R-:W-:Y:S01]  /*13100*/  HADD2.F32 R30, -RZ, R27.reuse.H1_H1 ;  /* 0x3000001bff1e7230 */ /* 0x100fe20000004100 */
[----:B------:R-:W-:Y:S01]  /*13110*/  LOP3.LUT R28, R15, 0xff000000, R28, 0xf8, !PT ;  /* 0xff0000000f1c7812 */ /* 0x000fe200078ef81c */
[----:B------:R-:W-:Y:S02]  /*13120*/  HADD2.F32 R32, -RZ, R32.H0_H0 ;  /* 0x20000020ff207230 */ /* 0x000fe40000004100 */
[C---:B------:R-:W-:Y:S01]  /*13130*/  FMUL.FTZ R36, R14.reuse, R34 ;  /* 0x000000220e247220 */ /* 0x040fe20000410000 */
[-C--:B------:R-:W-:Y:S01]  /*13140*/  F2FP.F16.E4M3.UNPACK_B R15, R5.reuse.H1 ;  /* 0x00000005ff0f723e */ /* 0x080fe200030006ff */
        /* <DEDUP_REMOVED lines=79> */
.L_x_466:
[----:B------:R-:W-:Y:S05]  /*13640*/  BSYNC B1 ;  /* 0x0000000000017941 */ /* 0x000fea0003800000 */
.L_x_465:
[----:B------:R-:W-:Y:S04]  /*13650*/  BSSY B1, `(.L_x_467) ;  /* 0x0000078000017945 */ /* 0x000fe80003800000 */
[----:B------:R-:W-:Y:S05]  /*13660*/  @P4 BRA `(.L_x_468) ;  /* 0x0000000400d84947 */ /* 0x000fea0003800000 */
[----:B0--34-:R-:W0:Y:S01]  /*13670*/  LDS.128 R4, [R3+0x22200] ;  /* 0x0222000003047984 */ /* 0x019e220000000c00 */
[----:B-1---5:R-:W-:Y:S02]  /*13680*/  SHF.R.U32.HI R25, RZ, 0x8, R21 ;  /* 0x00000008ff197819 */ /* 0x022fe40000011615 */
[----:B------:R-:W-:Y:S02]  /*13690*/  LOP3.LUT R24, R21, 0xff, RZ, 0xc0, !PT ;  /* 0x000000ff15187812 */ /* 0x000fe400078ec0ff */
[----:B------:R-:W-:Y:S02]  /*136a0*/  LOP3.LUT R25, R25, 0xff, RZ, 0xc0, !PT ;  /* 0x000000ff19197812 */ /* 0x000fe400078ec0ff */
[----:B------:R-:W-:Y:S02]  /*136b0*/  SHF.R.U32.HI R29, RZ, 0x8, R13 ;  /* 0x00000008ff1d7819 */ /* 0x000fe4000001160d */
[----:B------:R-:W-:Y:S02]  /*136c0*/  PRMT R24, R25, 0x7604, R24 ;  /* 0x0000760419187816 */ /* 0x000fe40000000018 */
[----:B------:R-:W-:-:S02]  /*136d0*/  LOP3.LUT R26, R13, 0xff, RZ, 0xc0, !PT ;  /* 0x000000ff0d1a7812 */ /* 0x000fc400078ec0ff */
[----:B------:R-:W-:Y:S02]  /*136e0*/  LOP3.LUT R29, R29, 0xff, RZ, 0xc0, !PT ;  /* 0x000000ff1d1d7812 */ /* 0x000fe400078ec0ff */
[----:B------:R-:W-:Y:S02]  /*136f0*/  SHF.R.U32.HI R28, RZ, 0x10, R13 ;  /* 0x00000010ff1c7819 */ /* 0x000fe4000001160d */
[----:B------:R-:W-:Y:S02]  /*13700*/  SHF.R.U32.HI R15, RZ, 0x8, R20 ;  /* 0x00000008ff0f7819 */ /* 0x000fe40000011614 */
[----:B------:R-:W-:Y:S02]  /*13710*/  SHF.R.U32.HI R25, RZ, 0x8, R12 ;  /* 0x00000008ff197819 */ /* 0x000fe4000001160c */
[----:B------:R-:W-:Y:S02]  /*13720*/  SHF.R.U32.HI R30, RZ, 0x10, R21 ;  /* 0x00000010ff1e7819 */ /* 0x000fe40000011615 */
[----:B------:R-:W-:Y:S01]  /*13730*/  PRMT R26, R29, 0x7604, R26 ;  /* 0x000076041d1a7816 */ /* 0x000fe2000000001a */
[----:B------:R-:W-:Y:S01]  /*13740*/  IMAD.U32 R29, R28, 0x10000, RZ ;  /* 0x000100001c1d7824 */ /* 0x000fe200078e00ff */
[----:B--2---:R-:W-:-:S02]  /*13750*/  LOP3.LUT R14, R20, 0xff, RZ, 0xc0, !PT ;  /* 0x000000ff140e7812 */ /* 0x004fc400078ec0ff */
[----:B------:R-:W-:Y:S02]  /*13760*/  LOP3.LUT R15, R15, 0xff, RZ, 0xc0, !PT ;  /* 0x000000ff0f0f7812 */ /* 0x000fe400078ec0ff */
[----:B------:R-:W-:Y:S02]  /*13770*/  LOP3.LUT R27, R25, 0xff, RZ, 0xc0, !PT ;  /* 0x000000ff191b7812 */ /* 0x000fe400078ec0ff */
[----:B------:R-:W-:Y:S02]  /*13780*/  SHF.L.U32 R25, R30, 0x10, RZ ;  /* 0x000000101e197819 */ /* 0x000fe400000006ff */
[----:B------:R-:W-:Y:S02]  /*13790*/  PRMT R15, R15, 0x7604, R14 ;  /* 0x000076040f0f7816 */ /* 0x000fe4000000000e */
[----:B------:R-:W-:Y:S02]  /*137a0*/  LOP3.LUT R14, R12, 0xff, RZ, 0xc0, !PT ;  /* 0x000000ff0c0e7812 */ /* 0x000fe400078ec0ff */
[----:B------:R-:W-:-:S02]  /*137b0*/  LOP3.LUT R25, R24, 0xff0000, R25, 0xf8, !PT ;  /* 0x00ff000018197812 */ /* 0x000fc400078ef819 */
[----:B------:R-:W-:Y:S02]  /*137c0*/  LOP3.LUT R29, R26, 0xff0000, R29, 0xf8, !PT ;  /* 0x00ff00001a1d7812 */ /* 0x000fe400078ef81d */
[----:B------:R-:W-:Y:S02]  /*137d0*/  PRMT R27, R27, 0x7604, R14 ;  /* 0x000076041b1b7816 */ /* 0x000fe4000000000e */
[----:B------:R-:W-:Y:S02]  /*137e0*/  LOP3.LUT R29, R29, 0xff000000, R13, 0xf8, !PT ;  /* 0xff0000001d1d7812 */ /* 0x000fe400078ef80d */
[----:B------:R-:W-:Y:S02]  /*137f0*/  LOP3.LUT R25, R25, 0xff000000, R21, 0xf8, !PT ;  /* 0xff00000019197812 */ /* 0x000fe400078ef815 */
[----:B0-----:R-:W-:Y:S02]  /*13800*/  F2FP.F16.E4M3.UNPACK_B R14, R6.H1 ;  /* 0x00000006ff0e723e */ /* 0x001fe400030006ff */
[----:B------:R-:W-:-:S02]  /*13810*/  LOP3.LUT R27, R27, 0xff0000, R12, 0xf8, !PT ;  /* 0x00ff00001b1b7812 */ /* 0x000fc400078ef80c */
[----:B------:R-:W-:Y:S02]  /*13820*/  F2FP.F16.E4M3.UNPACK_B R28, R29 ;  /* 0x0000001dff1c723e */ /* 0x000fe400020006ff */
[----:B------:R-:W-:Y:S02]  /*13830*/  F2FP.F16.E4M3.UNPACK_B R21, R25 ;  /* 0x00000019ff15723e */ /* 0x000fe400020006ff */
[----:B------:R-:W-:Y:S01]  /*13840*/  LOP3.LUT R15, R15, 0xff0000, R20, 0xf8, !PT ;  /* 0x00ff00000f0f7812 */ /* 0x000fe200078ef814 */
[----:B------:R-:W-:Y:S01]  /*13850*/  HADD2.F32 R30, -RZ, R28.H1_H1 ;  /* 0x3000001cff1e7230 */ /* 0x000fe20000004100 */
[----:B------:R-:W-:Y:S01]  /*13860*/  LOP3.LUT R27, R27, 0xff000000, R12, 0xf8, !PT ;  /* 0xff0000001b1b7812 */ /* 0x000fe200078ef80c */
[--C-:B------:R-:W-:Y:S01]  /*13870*/  HADD2.F32 R12, -RZ, R14.reuse.H1_H1 ;  /* 0x3000000eff0c7230 */ /* 0x100fe20000004100 */
[----:B------:R-:W-:Y:S01]  /*13880*/  LOP3.LUT R24, R15, 0xff000000, R20, 0xf8, !PT ;  /* 0xff0000000f187812 */ /* 0x000fe200078ef814 */
[----:B------:R-:W-:Y:S01]  /*13890*/  HADD2.F32 R26, -RZ, R21.H1_H1 ;  /* 0x30000015ff1a7230 */ /* 0x000fe20000004100 */
[-C--:B------:R-:W-:Y:S01]  /*138a0*/  F2FP.F16.E4M3.UNPACK_B R13, R5.reuse.H1 ;  /* 0x00000005ff0d723e */ /* 0x080fe200030006ff */
[----:B------:R-:W-:Y:S01]  /*138b0*/  HADD2.F32 R15, -RZ, R14.H0_H0 ;  /* 0x2000000eff0f7230 */ /* 0x000fe20000004100 */
[----:B------:R-:W-:Y:S01]  /*138c0*/  F2FP.F16.E4M3.UNPACK_B R14, R6 ;  /* 0x00000006ff0e723e */ /* 0x000fe200020006ff */
[C---:B------:R-:W-:Y:S01]  /*138d0*/  FMUL.FTZ R32, R12.reuse, R30 ;  /* 0x0000001e0c207220 */ /* 0x040fe20000410000 */
[----:B------:R-:W-:Y:S01]  /*138e0*/  FMUL.FTZ R31, R12, R26 ;  /* 0x0000001a0c1f7220 */ /* 0x000fe20000410000 */
[----:B------:R-:W-:Y:S01]  /*138f0*/  F2FP.F16.E4M3.UNPACK_B R12, R5 ;  /* 0x00000005ff0c723e */ /* 0x000fe200020006ff */
[----:B------:R-:W-:-:S02]  /*13900*/  HADD2.F32 R28, -RZ, R28.H0_H0 ;  /* 0x2000001cff1c7230 */ /* 0x000fc40000004100 */
[C---:B------:R-:W-:Y:S01]  /*13910*/  FFMA.FTZ R32, R15.reuse, R26, -R32 ;  /* 0x0000001a0f207223 */ /* 0x040fe20000010820 */
[--C-:B------:R-:W-:Y:S02]  /*13920*/  HADD2.F32 R5, -RZ, R14.reuse.H1_H1 ;  /* 0x3000000eff057230 */ /* 0x100fe40000004100 */
        /* <DEDUP_REMOVED lines=74> */
.L_x_468:
[----:B------:R-:W-:Y:S05]  /*13dd0*/  BSYNC B1 ;  /* 0x0000000000017941 */ /* 0x000fea0003800000 */
.L_x_467:
[----:B------:R-:W-:Y:S05]  /*13de0*/  @P5 BRA `(.L_x_458) ;  /* 0x0000003c00585947 */ /* 0x000fea0003800000 */
[----:B0--34-:R-:W0:Y:S01]  /*13df0*/  LDS.128 R4, [R0+0x22200] ;  /* 0x0222000000047984 */ /* 0x019e220000000c00 */
[----:B-----5:R-:W-:Y:S02]  /*13e00*/  SHF.R.U32.HI R13, RZ, 0x8, R9 ;  /* 0x00000008ff0d7819 */ /* 0x020fe40000011609 */
[----:B------:R-:W-:Y:S02]  /*13e10*/  SHF.R.U32.HI R24, RZ, 0x8, R11 ;  /* 0x00000008ff187819 */ /* 0x000fe4000001160b */
[----:B------:R-:W-:Y:S02]  /*13e20*/  SHF.R.U32.HI R15, RZ, 0x8, R10 ;  /* 0x00000008ff0f7819 */ /* 0x000fe4000001160a */
[----:B--2---:R-:W-:Y:S02]  /*13e30*/  LOP3.LUT R14, R9, 0xff, RZ, 0xc0, !PT ;  /* 0x000000ff090e7812 */ /* 0x004fe400078ec0ff */
[----:B-1----:R-:W-:Y:S02]  /*13e40*/  LOP3.LUT R25, R11, 0xff, RZ, 0xc0, !PT ;  /* 0x000000ff0b197812 */ /* 0x002fe400078ec0ff */
[----:B------:R-:W-:-:S02]  /*13e50*/  LOP3.LUT R13, R13, 0xff, RZ, 0xc0, !PT ;  /* 0x000000ff0d0d7812 */ /* 0x000fc400078ec0ff */
[----:B------:R-:W-:Y:S02]  /*13e60*/  LOP3.LUT R24, R24, 0xff, RZ, 0xc0, !PT ;  /* 0x000000ff18187812 */ /* 0x000fe400078ec0ff */
[----:B------:R-:W-:Y:S02]  /*13e70*/  SHF.R.U32.HI R3, RZ, 0x8, R8 ;  /* 0x00000008ff037819 */ /* 0x000fe40000011608 */
[----:B------:R-:W-:Y:S02]  /*13e80*/  LOP3.LUT R20, R15, 0xff, RZ, 0xc0, !PT ;  /* 0x000000ff0f147812 */ /* 0x000fe400078ec0ff */
[----:B------:R-:W-:Y:S02]  /*13e90*/  PRMT R15, R13, 0x7604, R14 ;  /* 0x000076040d0f7816 */ /* 0x000fe4000000000e */
[----:B------:R-:W-:Y:S02]  /*13ea0*/  PRMT R25, R24, 0x7604, R25 ;  /* 0x0000760418197816 */ /* 0x000fe40000000019 */
[----:B------:R-:W-:-:S02]  /*13eb0*/  SHF.R.U32.HI R14, RZ, 0x10, R9 ;  /* 0x00000010ff0e7819 */ /* 0x000fc40000011609 */
[----:B------:R-:W-:Y:S02]  /*13ec0*/  SHF.R.U32.HI R24, RZ, 0x10, R11 ;  /* 0x00000010ff187819 */ /* 0x000fe4000001160b */
[----:B------:R-:W-:Y:S02]  /*13ed0*/  LOP3.LUT R12, R8, 0xff, RZ, 0xc0, !PT ;  /* 0x000000ff080c7812 */ /* 0x000fe400078ec0ff */
[----:B------:R-:W-:Y:S02]  /*13ee0*/  LOP3.LUT R3, R3, 0xff, RZ, 0xc0, !PT ;  /* 0x000000ff03037812 */ /* 0x000fe400078ec0ff */
[----:B------:R-:W-:Y:S02]  /*13ef0*/  LOP3.LUT R14, R14, 0xff, RZ, 0xc0, !PT ;  /* 0x000000ff0e0e7812 */ /* 0x000fe400078ec0ff */
[----:B------:R-:W-:Y:S02]  /*13f00*/  LOP3.LUT R24, R24, 0xff, RZ, 0xc0, !PT ;  /* 0x000000ff18187812 */ /* 0x000fe400078ec0ff */
[----:B------:R-:W-:-:S02]  /*13f10*/  LOP3.LUT R21, R10, 0xff, RZ, 0xc0, !PT ;  /* 0x000000ff0a157812 */ /* 0x000fc400078ec0ff */
[----:B------:R-:W-:Y:S02]  /*13f20*/  PRMT R12, R3, 0x7604, R12 ;  /* 0x00007604030c7816 */ /* 0x000fe4000000000c */
[----:B------:R-:W-:Y:S02]  /*13f30*/  SHF.R.U32.HI R3, RZ, 0x10, R8 ;  /* 0x00000010ff037819 */ /* 0x000fe40000011608 */
[----:B------:R-:W-:Y:S02]  /*13f40*/  SHF.R.U32.HI R13, RZ, 0x10, R10 ;  /* 0x00000010ff0d7819 */ /* 0x000fe4000001160a */
[----:B------:R-:W-:Y:S02]  /*13f50*/  PRMT R15, R14, 0x7054, R15 ;  /* 0x000070540e0f7816 */ /* 0x000fe4000000000f */
[----:B------:R-:W-:Y:S02]  /*13f60*/  PRMT R25, R24, 0x7054, R25 ;  /* 0x0000705418197816 */ /* 0x000fe40000000019 */
[----:B------:R-:W-:-:S02]  /*13f70*/  PRMT R21, R20, 0x7604, R21 ;  /* 0x0000760414157816 */ /* 0x000fc40000000015 */
[----:B------:R-:W-:Y:S02]  /*13f80*/  LOP3.LUT R3, R3, 0xff, RZ, 0xc0, !PT ;  /* 0x000000ff03037812 */ /* 0x000fe400078ec0ff */
[----:B------:R-:W-:Y:S02]  /*13f90*/  LOP3.LUT R20, R13, 0xff, RZ, 0xc0, !PT ;  /* 0x000000ff0d147812 */ /* 0x000fe400078ec0ff */
[----:B------:R-:W-:Y:S02]  /*13fa0*/  LOP3.LUT R25, R25, 0xff000000, R11, 0xf8, !PT ;  /* 0xff00000019197812 */ /* 0x000fe400078ef80b */
[----:B------:R-:W-:Y:S02]  /*13fb0*/  LOP3.LUT R15, R15, 0xff000000, R9, 0xf8, !PT ;  /* 0xff0000000f0f7812 */ /* 0x000fe400078ef809 */
[----:B------:R-:W-:Y:S02]  /*13fc0*/  PRMT R13, R3, 0x7054, R12 ;  /* 0x00007054030d7816 */ /* 0x000fe4000000000c */
[----:B------:R-:W-:-:S02]  /*13fd0*/  PRMT R21, R20, 0x7054, R21 ;  /* 0x0000705414157816 */ /* 0x000fc40000000015 */
[-C--:B0-----:R-:W-:Y:S02]  /*13fe0*/  F2FP.F16.E4M3.UNPACK_B R3, R6.reuse.H1 ;  /* 0x00000006ff03723e */ /* 0x081fe400030006ff */
[----:B------:R-:W-:Y:S02]  /*13ff0*/  F2FP.F16.E4M3.UNPACK_B R20, R25 ;  /* 0x00000019ff14723e */ /* 0x000fe400020006ff */
[----:B------:R-:W-:Y:S01]  /*14000*/  F2FP.F16.E4M3.UNPACK_B R12, R15 ;  /* 0x0000000fff0c723e */ /* 0x000fe200020006ff */
[--C-:B------:R-:W-:Y:S01]  /*14010*/  HADD2.F32 R9, -RZ, R3.reuse.H0_H0 ;  /* 0x20000003ff097230 */ /* 0x100fe20000004100 */
[----:B------:R-:W-:Y:S01]  /*14020*/  LOP3.LUT R13, R13, 0xff000000, R8, 0xf8, !PT ;  /* 0xff0000000d0d7812 */ /* 0x000fe200078ef808 */
[----:B------:R-:W-:Y:S01]  /*14030*/  HADD2.F32 R8, -RZ, R3.H1_H1 ;  /* 0x30000003ff087230 */ /* 0x000fe20000004100 */
[----:B------:R-:W-:Y:S01]  /*14040*/  F2FP.F16.E4M3.UNPACK_B R6, R6 ;  /* 0x00000006ff06723e */ /* 0x000fe200020006ff */
[----:B------:R-:W-:Y:S01]  /*14050*/  HADD2.F32 R24, -RZ, R20.H1_H1 ;  /* 0x30000014ff187230 */ /* 0x000fe20000004100 */
[----:B------:R-:W-:Y:S01]  /*14060*/  LOP3.LUT R21, R21, 0xff000000, R10, 0xf8, !PT ;  /* 0xff00000015157812 */ /* 0x000fe200078ef80a */
[----:B------:R-:W-:Y:S01]  /*14070*/  HADD2.F32 R14, -RZ, R12.H1_H1 ;  /* 0x3000000cff0e7230 */ /* 0x000fe20000004100 */
[-C--:B------:R-:W-:Y:S01]  /*14080*/  F2FP.F16.E4M3.UNPACK_B R10, R7.reuse ;  /* 0x00000007ff0a723e */ /* 0x080fe200020006ff */
[----:B------:R-:W-:Y:S01]  /*14090*/  HADD2.F32 R20, -RZ, R20.H0_H0 ;  /* 0x20000014ff147230 */ /* 0x000fe20000004100 */
[----:B------:R-:W-:Y:S01]  /*140a0*/  F2FP.F16.E4M3.UNPACK_B R11, R7.H1 ;  /* 0x00000007ff0b723e */ /* 0x000fe200030006ff */
[C---:B------:R-:W-:Y:S01]  /*140b0*/  FMUL.FTZ R26, R8.reuse, R24 ;  /* 0x00000018081a7220 */ /* 0x040fe20000410000 */
[----:B------:R-:W-:Y:S01]  /*140c0*/  FMUL.FTZ R27, R8, R14 ;  /* 0x0000000e081b7220 */ /* 0x000fe20000410000 */
[-C--:B------:R-:W-:Y:S01]  /*140d0*/  F2FP.F16.E4M3.UNPACK_B R7, R5.reuse ;  /* 0x00000005ff07723e */ /* 0x080fe200020006ff */
[----:B------:R-:W-:Y:S01]  /*140e0*/  HADD2.F32 R12, -RZ, R12.H0_H0 ;  /* 0x2000000cff0c7230 */ /* 0x000fe20000004100 */
[----:B------:R-:W-:Y:S01]  /*140f0*/  F2FP.F16.E4M3.UNPACK_B R8, R5.H1 ;  /* 0x00000005ff08723e */ /* 0x000fe200030006ff */
[----:B------:R-:W-:-:S02]  /*14100*/  HADD2.F32 R5, -RZ, R6.H1_H1 ;  /* 0x30000006ff057230 */ /* 0x000fc40000004100 */
[C---:B------:R-:W-:Y:S01]  /*14110*/  FFMA.FTZ R26, R9.reuse, R14, -R26 ;  /* 0x0000000e091a7223 */ /* 0x040fe2000001081a */
[----:B------:R-:W-:Y:S01]  /*14120*/  FFMA.FTZ R29, R9, R24, R27 ;  /* 0x00000018091d7223 */ /* 0x000fe2000001001b */
[----:B------:R-:W-:Y:S01]  /*14130*/  HADD2.F32 R6, -RZ, R6.H0_H0 ;  /* 0x20000006ff067230 */ /* 0x000fe20000004100 */
[----:B------:R-:W-:Y:S01]  /*14140*/  F2FP.F16.E4M3.UNPACK_B R25, R25.H1 ;  /* 0x00000019ff19723e */ /* 0x000fe200030006ff */
[C---:B------:R-:W-:Y:S01]  /*14150*/  FMUL.FTZ R9, R5.reuse, R20 ;  /* 0x0000001405097220 */ /* 0x040fe20000410000 */
[----:B------:R-:W-:Y:S01]  /*14160*/  F2FP.F16.E4M3.UNPACK_B R15, R15.H1 ;  /* 0x0000000fff0f723e */ /* 0x000fe200030006ff */
[-C--:B------:R-:W-:Y:S01]  /*14170*/  FMUL.FTZ R27, R5, R12.reuse ;  /* 0x0000000c051b7220 */ /* 0x080fe20000410000 */
[----:B------:R-:W-:Y:S02]  /*14180*/  HADD2.F32 R5, -RZ, R10.H1_H1 ;  /* 0x3000000aff057230 */ /* 0x000fe40000004100 */
[----:B------:R-:W-:Y:S01]  /*14190*/  FFMA.FTZ R24, R6, R12, -R9 ;  /* 0x0000000c06187223 */ /* 0x000fe20000010809 */
[----:B------:R-:W-:-:S02]  /*141a0*/  HADD2.F32 R14, -RZ, R25.H0_H0 ;  /* 0x20000019ff0e7230 */ /* 0x000fc40000004100 */
[----:B------:R-:W-:Y:S01]  /*141b0*/  FFMA.FTZ R27, R6, R20, R27 ;  /* 0x00000014061b7223 */ /* 0x000fe2000001001b */
[----:B------:R-:W-:Y:S01]  /*141c0*/  HADD2.F32 R9, -RZ, R15.H0_H0 ;  /* 0x2000000fff097230 */ /* 0x000fe20000004100 */
[----:B------:R-:W-:Y:S01]  /*141d0*/  F2FP.F16.E4M3.UNPACK_B R3, R4 ;  /* 0x00000004ff03723e */ /* 0x000fe200020006ff */
[----:B------:R-:W-:Y:S02]  /*141e0*/  HADD2.F32 R10, -RZ, R10.H0_H0 ;  /* 0x2000000aff0a7230 */ /* 0x000fe40000004100 */
[C---:B------:R-:W-:Y:S01]  /*141f0*/  FMUL.FTZ R31, R5.reuse, R14 ;  /* 0x0000000e051f7220 */ /* 0x040fe20000410000 */
[----:B------:R-:W-:Y:S02]  /*14200*/  HADD2.F32 R25, -RZ, R25.H1_H1 ;  /* 0x30000019ff197230 */ /* 0x000fe40000004100 */
[-C--:B------:R-:W-:Y:S01]  /*14210*/  FMUL.FTZ R5, R5, R9.reuse ;  /* 0x0000000905057220 */ /* 0x080fe20000410000 */
[----:B------:R-:W-:Y:S02]  /*14220*/  HADD2.F32 R6, -RZ, R11.H1_H1 ;  /* 0x3000000bff067230 */ /* 0x000fe40000004100 */
[----:B------:R-:W-:Y:S01]  /*14230*/  FFMA.FTZ R31, R10, R9, -R31 ;  /* 0x000000090a1f7223 */ /* 0x000fe2000001081f */
[----:B------:R-:W-:-:S02]  /*14240*/  HADD2.F32 R15, -RZ, R15.H1_H1 ;  /* 0x3000000fff0f7230 */ /* 0x000fc40000004100 */
[----:B------:R-:W-:Y:S01]  /*14250*/  FFMA.FTZ R28, R10, R14, R5 ;  /* 0x0000000e0a1c7223 */ /* 0x000fe20000010005 */
[----:B------:R-:W-:Y:S02]  /*14260*/  HADD2.F32 R11, -RZ, R11.H0_H0 ;  /* 0x2000000bff0b7230 */ /* 0x000fe40000004100 */
[C---:B------:R-:W-:Y:S01]  /*14270*/  FMUL.FTZ R12, R6.reuse, R25 ;  /* 0x00000019060c7220 */ /* 0x040fe20000410000 */
[----:B------:R-:W-:Y:S01]  /*14280*/  F2FP.F16.E4M3.UNPACK_B R5, R21 ;  /* 0x00000015ff05723e */ /* 0x000fe200020006ff */
[-C--:B------:R-:W-:Y:S01]  /*14290*/  FMUL.FTZ R10, R6, R15.reuse ;  /* 0x0000000f060a7220 */ /* 0x080fe20000410000 */
[----:B------:R-:W-:Y:S01]  /*142a0*/  F2FP.F16.E4M3.UNPACK_B R4, R4.H1 ;  /* 0x00000004ff04723e */ /* 0x000fe200030006ff */
[C---:B------:R-:W-:Y:S01]  /*142b0*/  FFMA.FTZ R30, R11.reuse, R15, -R12 ;  /* 0x0000000f0b1e7223 */ /* 0x040fe2000001080c */
[----:B------:R-:W-:Y:S01]  /*142c0*/  F2FP.F16.E4M3.UNPACK_B R9, R13 ;  /* 0x0000000dff09723e */ /* 0x000fe200020006ff */
[----:B------:R-:W-:Y:S01]  /*142d0*/  FFMA.FTZ R25, R11, R25, R10 ;  /* 0x000000190b197223 */ /* 0x000fe2000001000a */
[--C-:B------:R-:W-:Y:S01]  /*142e0*/  HADD2.F32 R12, -RZ, R5.reuse.H1_H1 ;  /* 0x30000005ff0c7230 */ /* 0x100fe20000004100 */
[----:B------:R-:W-:Y:S01]  /*142f0*/  F2FP.F16.E4M3.UNPACK_B R13, R13.H1 ;  /* 0x0000000dff0d723e */ /* 0x000fe200030006ff */
[----:B------:R-:W-:Y:S01]  /*14300*/  HADD2.F32 R11, -RZ, R5.H0_H0 ;  /* 0x20000005ff0b7230 */ /* 0x000fe20000004100 */
[----:B------:R-:W-:Y:S01]  /*14310*/  F2FP.F16.E4M3.UNPACK_B R21, R21.H1 ;  /* 0x00000015ff15723e */ /* 0x000fe200030006ff */
[----:B------:R-:W-:-:S02]  /*14320*/  HADD2.F32 R6, -RZ, R4.H1_H1 ;  /* 0x30000004ff067230 */ /* 0x000fc40000004100 */
[----:B------:R-:W-:Y:S02]  /*14330*/  HADD2.F32 R10, -RZ, R9.H1_H1 ;  /* 0x30000009ff0a7230 */ /* 0x000fe40000004100 */
[----:B------:R-:W-:Y:S02]  /*14340*/  HADD2.F32 R5, -RZ, R4.H0_H0 ;  /* 0x20000004ff057230 */ /* 0x000fe40000004100 */
[C---:B------:R-:W-:Y:S01]  /*14350*/  FMUL.FTZ R14, R6.reuse, R12 ;  /* 0x0000000c060e7220 */ /* 0x040fe20000410000 */
[----:B------:R-:W-:Y:S02]  /*14360*/  HADD2.F32 R4, -RZ, R3.H1_H1 ;  /* 0x30000003ff047230 */ /* 0x000fe40000004100 */
[-C--:B------:R-:W-:Y:S01]  /*14370*/  FMUL.FTZ R20, R6, R10.reuse ;  /* 0x0000000a06147220 */ /* 0x080fe20000410000 */
[----:B------:R-:W-:Y:S02]  /*14380*/  HADD2.F32 R9, -RZ, R9.H0_H0 ;  /* 0x20000009ff097230 */ /* 0x000fe40000004100 */
[----:B------:R-:W-:Y:S01]  /*14390*/  FFMA.FTZ R14, R5, R10, -R14 ;  /* 0x0000000a050e7223 */ /* 0x000fe2000001080e */
[----:B------:R-:W-:-:S02]  /*143a0*/  HADD2.F32 R3, -RZ, R3.H0_H0 ;  /* 0x20000003ff037230 */ /* 0x000fc40000004100 */
[C---:B------:R-:W-:Y:S01]  /*143b0*/  FMUL.FTZ R6, R4.reuse, R11 ;  /* 0x0000000b04067220 */ /* 0x040fe20000410000 */
[----:B------:R-:W-:Y:S01]  /*143c0*/  FFMA.FTZ R15, R5, R12, R20 ;  /* 0x0000000c050f7223 */ /* 0x000fe20000010014 */
[-C--:B------:R-:W-:Y:S01]  /*143d0*/  FMUL.FTZ R4, R4, R9.reuse ;  /* 0x0000000904047220 */ /* 0x080fe20000410000 */
[----:B------:R-:W-:Y:S02]  /*143e0*/  HADD2.F32 R5, -RZ, R13.H1_H1 ;  /* 0x3000000dff057230 */ /* 0x000fe40000004100 */
[C---:B------:R-:W-:Y:S01]  /*143f0*/  FFMA.FTZ R12, R3.reuse, R9, -R6 ;  /* 0x00000009030c7223 */ /* 0x040fe20000010806 */
[--C-:B------:R-:W-:Y:S02]  /*14400*/  HADD2.F32 R9, -RZ, R21.reuse.H1_H1 ;  /* 0x30000015ff097230 */ /* 0x100fe40000004100 */
[----:B------:R-:W-:Y:S01]  /*14410*/  FFMA.FTZ R11, R3, R11, R4 ;  /* 0x0000000b030b7223 */ /* 0x000fe20000010004 */
[----:B------:R-:W-:Y:S02]  /*14420*/  HADD2.F32 R4, -RZ, R8.H1_H1 ;  /* 0x30000008ff047230 */ /* 0x000fe40000004100 */
[----:B------:R-:W-:-:S02]  /*14430*/  HADD2.F32 R10, -RZ, R21.H0_H0 ;  /* 0x20000015ff0a7230 */ /* 0x000fc40000004100 */
[----:B------:R-:W-:Y:S02]  /*14440*/  HADD2.F32 R3, -RZ, R7.H1_H1 ;  /* 0x30000007ff037230 */ /* 0x000fe40000004100 */
[C---:B------:R-:W-:Y:S01]  /*14450*/  FMUL.FTZ R20, R4.reuse, R5 ;  /* 0x0000000504147220 */ /* 0x040fe20000410000 */
[----:B------:R-:W-:Y:S02]  /*14460*/  HADD2.F32 R6, -RZ, R13.H0_H0 ;  /* 0x2000000dff067230 */ /* 0x000fe40000004100 */
        /* <DEDUP_REMOVED lines=17> */
[----:B------:R0:W-:Y:S01]  /*14580*/  STS.128 [R0+0x22200], R4 ;  /* 0x0222000400007388 */ /* 0x0001e20000000c00 */
[----:B------:R-:W-:Y:S05]  /*14590*/  BRA `(.L_x_458) ;  /* 0x00000034006c7947 */ /* 0x000fea0003800000 */
.L_x_452:
[----:B------:R-:W-:-:S03]  /*145a0*/  UMOV UR4, 0xffffffff ;  /* 0xffffffff00047882 */ /* 0x000fc60000000000 */
[----:B------:R-:W-:Y:S05]  /*145b0*/  BRA.DIV UR4, `(.L_x_469) ;  /* 0x0000019e04687947 */ /* 0x000fea000b800000 */
[----:B------:R0:W1:Y:S04]  /*145c0*/  SHFL.IDX PT, R3, R24, RZ, 0x1e1f ;  /* 0x001e1fff18037589 */ /* 0x00006800000e0000 */
[----:B------:R0:W2:Y:S04]  /*145d0*/  SHFL.IDX PT, R147, R146, RZ, 0x1e1f ;  /* 0x001e1fff92937589 */ /* 0x0000a800000e0000 */
[----:B------:R0:W3:Y:S04]  /*145e0*/  SHFL.IDX PT, R0, R26, RZ, 0x1e1f ;  /* 0x001e1fff1a007589 */ /* 0x0000e800000e0000 */
[----:B------:R0:W4:Y:S02]  /*145f0*/  SHFL.IDX PT, R20, R27, RZ, 0x1e1f ;  /* 0x001e1fff1b147589 */ /* 0x00012400000e0000 */
.L_x_692:
        /* <DEDUP_REMOVED lines=12> */
[----:B------:R-:W-:Y:S02]  /*146c0*/  CS2R R12, SRZ ;  /* 0x00000000000c7805 */ /* 0x000fe4000001ff00 */
[----:B------:R-:W-:-:S02]  /*146d0*/  CS2R R14, SRZ ;  /* 0x00000000000e7805 */ /* 0x000fc4000001ff00 */
[----:B0-----:R-:W-:Y:S02]  /*146e0*/  CS2R R24, SRZ ;  /* 0x0000000000187805 */ /* 0x001fe4000001ff00 */
[----:B------:R-:W-:Y:S01]  /*146f0*/  CS2R R26, SRZ ;  /* 0x00000000001a7805 */ /* 0x000fe2000001ff00 */
[----:B------:R-:W-:Y:S06]  /*14700*/  @P0 BRA `(.L_x_471) ;  /* 0x0000000000c40947 */ /* 0x000fec0003800000 */
[----:B------:R-:W-:Y:S01]  /*14710*/  VIADD R5, R18, 0x20 ;  /* 0x0000002012057836 */ /* 0x000fe20000000000 */
[----:B------:R-:W-:Y:S01]  /*14720*/  ULDC UR4, c[0x0][0x3f4] ;  /* 0x0000fd0000047ab9 */ /* 0x000fe20000000800 */
[----:B------:R-:W-:Y:S01]  /*14730*/  IMAD.IADD R4, R22, 0x1, R223 ;  /* 0x0000000116047824 */ /* 0x000fe200078e02df */
[C---:B------:R-:W-:Y:S01]  /*14740*/  ISETP.GE.AND P2, PT, R18.reuse, UR4, PT ;  /* 0x0000000412007c0c */ /* 0x040fe2000bf46270 */
[----:B------:R-:W-:Y:S01]  /*14750*/  VIADD R7, R18, 0x40 ;  /* 0x0000004012077836 */ /* 0x000fe20000000000 */
[----:B------:R-:W-:Y:S01]  /*14760*/  ISETP.GE.AND P1, PT, R5, UR4, PT ;  /* 0x0000000405007c0c */ /* 0x000fe2000bf26270 */
[----:B------:R-:W-:Y:S01]  /*14770*/  IMAD.IADD R6, R22, 0x1, R222 ;  /* 0x0000000116067824 */ /* 0x000fe200078e02de */
[----:B------:R-:W-:Y:S02]  /*14780*/  SHF.R.S32.HI R5, RZ, 0x1f, R4 ;  /* 0x0000001fff057819 */ /* 0x000fe40000011404 */
[----:B------:R-:W-:Y:S02]  /*14790*/  CS2R R32, SRZ ;  /* 0x0000000000207805 */ /* 0x000fe4000001ff00 */
[----:B------:R-:W-:-:S02]  /*147a0*/  ISETP.GE.AND P0, PT, R7, UR4, PT ;  /* 0x0000000407007c0c */ /* 0x000fc4000bf06270 */
[----:B------:R-:W-:Y:S02]  /*147b0*/  CS2R R34, SRZ ;  /* 0x0000000000227805 */ /* 0x000fe4000001ff00 */
[----:B------:R-:W-:Y:S02]  /*147c0*/  SHF.R.S32.HI R7, RZ, 0x1f, R6 ;  /* 0x0000001fff077819 */ /* 0x000fe40000011406 */
[----:B------:R-:W-:Y:S02]  /*147d0*/  CS2R R28, SRZ ;  /* 0x00000000001c7805 */ /* 0x000fe4000001ff00 */
[----:B------:R-:W-:Y:S02]  /*147e0*/  LEA.HI R4, R5, R4, RZ, 0x4 ;  /* 0x0000000405047211 */ /* 0x000fe400078f20ff */
[----:B------:R-:W-:Y:S02]  /*147f0*/  CS2R R30, SRZ ;  /* 0x00000000001e7805 */ /* 0x000fe4000001ff00 */
[----:B------:R-:W-:-:S02]  /*14800*/  LEA.HI R7, R7, R6, RZ, 0x4 ;  /* 0x0000000607077211 */ /* 0x000fc400078f20ff */
[----:B------:R-:W-:Y:S02]  /*14810*/  CS2R R12, SRZ ;  /* 0x00000000000c7805 */ /* 0x000fe4000001ff00 */
[----:B------:R-:W-:Y:S02]  /*14820*/  SHF.R.S32.HI R4, RZ, 0x4, R4 ;  /* 0x00000004ff047819 */ /* 0x000fe40000011404 */
[----:B------:R-:W-:Y:S02]  /*14830*/  CS2R R14, SRZ ;  /* 0x00000000000e7805 */ /* 0x000fe4000001ff00 */
[----:B------:R-:W-:Y:S02]  /*14840*/  @!P2 SHF.R.S32.HI R5, RZ, 0x1f, R18 ;  /* 0x0000001fff05a819 */ /* 0x000fe40000011412 */
[C---:B-1----:R-:W-:Y:S02]  /*14850*/  @!P2 IADD3 R36, P3, R18.reuse, R3, RZ ;  /* 0x000000031224a210 */ /* 0x042fe40007f7e0ff */
[----:B--2---:R-:W-:-:S02]  /*14860*/  @!P2 IADD3 R40, P4, R18, R147, RZ ;  /* 0x000000931228a210 */ /* 0x004fc40007f9e0ff */
[----:B------:R-:W-:Y:S01]  /*14870*/  SHF.R.S32.HI R7, RZ, 0x4, R7 ;  /* 0x00000004ff077819 */ /* 0x000fe20000011407 */
[--C-:B---3--:R-:W-:Y:S01]  /*14880*/  @!P2 IMAD.X R37, R0, 0x1, R5.reuse, P3 ;  /* 0x000000010025a824 */ /* 0x108fe200018e0605 */
[----:B------:R-:W-:Y:S01]  /*14890*/  @!P1 SHF.L.U32 R46, R4, 0x4, RZ ;  /* 0x00000004042e9819 */ /* 0x000fe200000006ff */
[----:B----4-:R-:W-:Y:S02]  /*148a0*/  @!P2 IMAD.X R41, R20, 0x1, R5, P4 ;  /* 0x000000011429a824 */ /* 0x010fe400020e0605 */
[----:B------:R-:W-:Y:S01]  /*148b0*/  @!P0 IMAD.SHL.U32 R50, R7, 0x10, RZ ;  /* 0x0000001007328824 */ /* 0x000fe200078e00ff */
[----:B------:R-:W-:Y:S02]  /*148c0*/  @!P1 SHF.R.S32.HI R5, RZ, 0x1f, R46 ;  /* 0x0000001fff059819 */ /* 0x000fe4000001142e */
[----:B------:R-:W-:Y:S02]  /*148d0*/  CS2R R24, SRZ ;  /* 0x0000000000187805 */ /* 0x000fe4000001ff00 */
[----:B------:R-:W-:-:S02]  /*148e0*/  @!P1 IADD3 R42, P5, R3, R46, RZ ;  /* 0x0000002e032a9210 */ /* 0x000fc40007fbe0ff */
[----:B------:R-:W-:Y:S02]  /*148f0*/  CS2R R26, SRZ ;  /* 0x00000000001a7805 */ /* 0x000fe4000001ff00 */
[----:B------:R-:W-:Y:S02]  /*14900*/  @!P1 IADD3 R46, P4, R147, R46, RZ ;  /* 0x0000002e932e9210 */ /* 0x000fe40007f9e0ff */
[----:B------:R-:W-:Y:S02]  /*14910*/  CS2R R8, SRZ ;  /* 0x0000000000087805 */ /* 0x000fe4000001ff00 */
[-C--:B------:R-:W-:Y:S01]  /*14920*/  @!P0 IADD3 R48, P3, R3, R50.reuse, RZ ;  /* 0x0000003203308210 */ /* 0x080fe20007f7e0ff */
[--C-:B------:R-:W-:Y:S01]  /*14930*/  @!P1 IMAD.X R43, R0, 0x1, R5.reuse, P5 ;  /* 0x00000001002b9824 */ /* 0x100fe200028e0605 */
[----:B------:R-:W-:Y:S01]  /*14940*/  @!P0 SHF.R.S32.HI R3, RZ, 0x1f, R50 ;  /* 0x0000001fff038819 */ /* 0x000fe20000011432 */
[----:B------:R-:W-:Y:S01]  /*14950*/  @!P1 IMAD.X R47, R20, 0x1, R5, P4 ;  /* 0x00000001142f9824 */ /* 0x000fe200020e0605 */
[----:B------:R-:W-:-:S02]  /*14960*/  @!P0 IADD3 R50, P5, R147, R50, RZ ;  /* 0x0000003293328210 */ /* 0x000fc40007fbe0ff */
[----:B------:R-:W-:Y:S02]  /*14970*/  CS2R R4, SRZ ;  /* 0x0000000000047805 */ /* 0x000fe4000001ff00 */
[----:B------:R-:W-:Y:S02]  /*14980*/  CS2R R6, SRZ ;  /* 0x0000000000067805 */ /* 0x000fe4000001ff00 */
[----:B------:R-:W-:Y:S02]  /*14990*/  CS2R R10, SRZ ;  /* 0x00000000000a7805 */ /* 0x000fe4000001ff00 */
[----:B------:R-:W-:Y:S01]  /*149a0*/  @!P0 IADD3.X R49, R0, R3, RZ, P3, !PT ;  /* 0x0000000300318210 */ /* 0x000fe20001ffe4ff */
[----:B------:R-:W-:Y:S01]  /*149b0*/  @!P0 IMAD.X R51, R20, 0x1, R3, P5 ;  /* 0x0000000114338824 */ /* 0x000fe200028e0603 */
[----:B------:R0:W5:Y:S04]  /*149c0*/  @!P2 LD.E.128 R32, desc[UR54][R36.64] ;  /* 0x000000362420a980 */ /* 0x000168000c101d00 */
[----:B------:R0:W5:Y:S04]  /*149d0*/  @!P2 LD.E.128 R28, desc[UR54][R40.64] ;  /* 0x00000036281ca980 */ /* 0x000168000c101d00 */
[----:B------:R0:W5:Y:S04]  /*149e0*/  @!P1 LD.E.128 R12, desc[UR54][R42.64] ;  /* 0x000000362a0c9980 */ /* 0x000168000c101d00 */
[----:B------:R0:W5:Y:S04]  /*149f0*/  @!P1 LD.E.128 R4, desc[UR54][R46.64] ;  /* 0x000000362e049980 */ /* 0x000168000c101d00 */
[----:B------:R0:W5:Y:S04]  /*14a00*/  @!P0 LD.E.128 R24, desc[UR54][R48.64] ;  /* 0x0000003630188980 */ /* 0x000168000c101d00 */
[----:B------:R0:W5:Y:S02]  /*14a10*/  @!P0 LD.E.128 R8, desc[UR54][R50.64] ;  /* 0x0000003632088980 */ /* 0x000164000c101d00 */
.L_x_471:
[----:B------:R-:W-:Y:S05]  /*14a20*/  BSYNC B1 ;  /* 0x0000000000017941 */ /* 0x000fea0003800000 */
.L_x_470:
[----:B------:R-:W-:Y:S01]  /*14a30*/  ULEA.HI UR4, UR43, UR43, URZ, 0x1 ;  /* 0x0000002b2b047291 */ /* 0x000fe2000f8f083f */
[----:B---3--:R-:W-:Y:S01]  /*14a40*/  IMAD R0, R149, -0x80, R151 ;  /* 0xffffff8095007824 */ /* 0x008fe200078e0297 */
[----:B------:R-:W-:Y:S02]  /*14a50*/  BSSY B1, `(.L_x_472) ;  /* 0x0000009000017945 */ /* 0x000fe40003800000 */
[----:B------:R-:W-:Y:S02]  /*14a60*/  ULOP3.LUT UR4, UR4, 0xfffffffe, URZ, 0xc0, !UPT ;  /* 0xfffffffe04047892 */ /* 0x000fe4000f8ec03f */
[----:B-1----:R-:W-:Y:S02]  /*14a70*/  VIMNMX R3, R0, 0x80, PT ;  /* 0x0000008000037848 */ /* 0x002fe40003fe0100 */
[----:B------:R-:W-:Y:S02]  /*14a80*/  UIADD3 UR4, UR43, -UR4, URZ ;  /* 0x800000042b047290 */ /* 0x000fe4000fffe03f */
[----:B------:R-:W-:-:S04]  /*14a90*/  ISETP.GE.AND P1, PT, R220, R3, PT ;  /* 0x00000003dc00720c */ /* 0x000fc80003f26270 */
[----:B------:R-:W-:-:S05]  /*14aa0*/  IMAD.U32 R21, RZ, RZ, UR4 ;  /* 0x00000004ff157e24 */ /* 0x000fca000f8e00ff */
[----:B------:R-:W-:-:S04]  /*14ab0*/  SHF.L.U32 R21, R21, 0x1f, RZ ;  /* 0x0000001f15157819 */ /* 0x000fc800000006ff */
[----:B------:R-:W1:Y:S02]  /*14ac0*/  SYNCS.PHASECHK.TRANS64.TRYWAIT P0, [R16+URZ+0x33400], R21 ;  /* 0x03340015100075a7 */ /* 0x000e64000800017f */
[----:B-1----:R-:W-:Y:S05]  /*14ad0*/  @!P0 BRA `(.L_x_473) ;  /* 0x0000019800948947 */ /* 0x002fea0003800000 */
.L_x_693:
[----:B------:R-:W-:Y:S05]  /*14ae0*/  BSYNC B1 ;  /* 0x0000000000017941 */ /* 0x000fea0003800000 */
.L_x_472:
[----:B------:R-:W-:Y:S05]  /*14af0*/  @P1 BRA `(.L_x_458) ;  /* 0x0000003000141947 */ /* 0x000fea0003800000 */
[----:B------:R-:W3:Y:S01]  /*14b00*/  LDC R3, c[0x0][0x3f4] ;  /* 0x0000fd00ff037b82 */ /* 0x000ee20000000800 */
[C---:B------:R-:W-:Y:S01]  /*14b10*/  VIADD R0, R18.reuse, 0x20 ;  /* 0x0000002012007836 */ /* 0x040fe20000000000 */
[----:B------:R-:W-:Y:S01]  /*14b20*/  BSSY B1, `(.L_x_474) ;  /* 0x0000100000017945 */ /* 0x000fe20003800000 */
[C---:B----4-:R-:W-:Y:S01]  /*14b30*/  VIADD R20, R18.reuse, 0x40 ;  /* 0x0000004012147836 */ /* 0x050fe20000000000 */
[-C--:B---3--:R-:W-:Y:S02]  /*14b40*/  ISETP.GE.AND P0, PT, R18, R3.reuse, PT ;  /* 0x000000031200720c */ /* 0x088fe40003f06270 */
[-C--:B------:R-:W-:Y:S02]  /*14b50*/  ISETP.GE.AND P1, PT, R0, R3.reuse, PT ;  /* 0x000000030000720c */ /* 0x080fe40003f26270 */
[----:B------:R-:W-:-:S09]  /*14b60*/  ISETP.GE.AND P2, PT, R20, R3, PT ;  /* 0x000000031400720c */ /* 0x000fd20003f46270 */
[----:B------:R-:W-:Y:S05]  /*14b70*/  @P0 BRA `(.L_x_475) ;  /* 0x0000000c00e80947 */ /* 0x000fea0003800000 */
[----:B------:R-:W3:Y:S01]  /*14b80*/  LDL R65, [R1+0xd0] ;  /* 0x0000d00001417983 */ /* 0x000ee20000100800 */
[----:B------:R-:W-:Y:S02]  /*14b90*/  LEA.HI R0, R38, R38, RZ, 0x1 ;  /* 0x0000002626007211 */ /* 0x000fe400078f08ff */
[----:B-----5:R-:W-:Y:S02]  /*14ba0*/  LOP3.LUT R20, R32, 0xff, RZ, 0xc0, !PT ;  /* 0x000000ff20147812 */ /* 0x020fe400078ec0ff */
[----:B-1----:R-:W-:Y:S02]  /*14bb0*/  LOP3.LUT R21, R0, 0xfffffffe, RZ, 0xc0, !PT ;  /* 0xfffffffe00157812 */ /* 0x002fe400078ec0ff */
[----:B------:R-:W-:Y:S02]  /*14bc0*/  SHF.R.U32.HI R0, RZ, 0x8, R32 ;  /* 0x00000008ff007819 */ /* 0x000fe40000011620 */
[----:B0-----:R-:W-:Y:S01]  /*14bd0*/  SHF.R.U32.HI R37, RZ, 0x8, R33 ;  /* 0x00000008ff257819 */ /* 0x001fe20000011621 */
[----:B------:R-:W-:Y:S01]  /*14be0*/  IMAD.IADD R40, R38, 0x1, -R21 ;  /* 0x0000000126287824 */ /* 0x000fe200078e0a15 */
[----:B------:R-:W-:-:S02]  /*14bf0*/  LOP3.LUT R21, R0, 0xff, RZ, 0xc0, !PT ;  /* 0x000000ff00157812 */ /* 0x000fc400078ec0ff */
[----:B------:R-:W-:Y:S02]  /*14c00*/  SHF.R.U32.HI R39, RZ, 0x8, R34 ;  /* 0x00000008ff277819 */ /* 0x000fe40000011622 */
[----:B------:R-:W-:Y:S02]  /*14c10*/  LEA.HI R0, R3, R40, RZ, 0x1c ;  /* 0x0000002803007211 */ /* 0x000fe400078fe0ff */
[----:B------:R-:W-:Y:S02]  /*14c20*/  PRMT R45, R21, 0x7604, R20 ;  /* 0x00007604152d7816 */ /* 0x000fe40000000014 */
[----:B------:R-:W-:Y:S02]  /*14c30*/  SHF.R.S32.HI R21, RZ, 0x1f, R0 ;  /* 0x0000001fff157819 */ /* 0x000fe40000011400 */
[----:B------:R-:W-:Y:S02]  /*14c40*/  LOP3.LUT R36, R33, 0xff, RZ, 0xc0, !PT ;  /* 0x000000ff21247812 */ /* 0x000fe400078ec0ff */
[----:B------:R-:W-:-:S02]  /*14c50*/  LEA.HI R20, R21, R0, RZ, 0x2 ;  /* 0x0000000015147211 */ /* 0x000fc400078f10ff */
[----:B------:R-:W-:Y:S02]  /*14c60*/  SHF.L.U32 R0, R0, 0x4, RZ ;  /* 0x0000000400007819 */ /* 0x000fe400000006ff */
[----:B------:R-:W-:Y:S01]  /*14c70*/  LOP3.LUT R38, R34, 0xff, RZ, 0xc0, !PT ;  /* 0x000000ff22267812 */ /* 0x000fe200078ec0ff */
[----:B------:R-:W-:Y:S01]  /*14c80*/  IMAD.SHL.U32 R20, R20, 0x800, RZ ;  /* 0x0000080014147824 */ /* 0x000fe200078e00ff */
[----:B------:R-:W-:Y:S02]  /*14c90*/  LOP3.LUT R21, R227, 0x30, R0, 0xf8, !PT ;  /* 0x00000030e3157812 */ /* 0x000fe400078ef800 */
[----:B------:R-:W-:Y:S02]  /*14ca0*/  LOP3.LUT R37, R37, 0xff, RZ, 0xc0, !PT ;  /* 0x000000ff25257812 */ /* 0x000fe400078ec0ff */
[----:B------:R-:W-:Y:S02]  /*14cb0*/  LOP3.LUT R21, R21, R228, RZ, 0x3c, !PT ;  /* 0x000000e415157212 */ /* 0x000fe400078e3cff */
[----:B------:R-:W-:-:S02]  /*14cc0*/  LOP3.LUT R20, R20, 0xffffe000, RZ, 0xc0, !PT ;  /* 0xffffe00014147812 */ /* 0x000fc400078ec0ff */
[----:B------:R-:W-:Y:S02]  /*14cd0*/  LOP3.LUT R39, R39, 0xff, RZ, 0xc0, !PT ;  /* 0x000000ff27277812 */ /* 0x000fe400078ec0ff */
[----:B------:R-:W-:Y:S02]  /*14ce0*/  IADD3 R21, R21, R229, R20 ;  /* 0x000000e515157210 */ /* 0x000fe40007ffe014 */
[----:B------:R-:W-:Y:S02]  /*14cf0*/  PRMT R46, R37, 0x7604, R36 ;  /* 0x00007604252e7816 */ /* 0x000fe40000000024 */
[----:B------:R-:W-:Y:S01]  /*14d00*/  PRMT R47, R39, 0x7604, R38 ;  /* 0x00007604272f7816 */ /* 0x000fe20000000026 */
[----:B------:R-:W-:Y:S01]  /*14d10*/  IMAD.IADD R0, R16, 0x1, R21 ;  /* 0x0000000110007824 */ /* 0x000fe200078e0215 */
[----:B------:R-:W-:Y:S02]  /*14d20*/  SHF.R.U32.HI R37, RZ, 0x8, R35 ;  /* 0x00000008ff257819 */ /* 0x000fe40000011623 */
[----:B------:R-:W-:-:S02]  /*14d30*/  SHF.R.U32.HI R39, RZ, 0x8, R28 ;  /* 0x00000008ff277819 */ /* 0x000fc4000001161c */
[----:B------:R-:W-:Y:S02]  /*14d40*/  SHF.R.U32.HI R40, RZ, 0x8, R29 ;  /* 0x00000008ff287819 */ /* 0x000fe4000001161d */
[----:B------:R-:W-:Y:S02]  /*14d50*/  LOP3.LUT R36, R35, 0xff, RZ, 0xc0, !PT ;  /* 0x000000ff23247812 */ /* 0x000fe400078ec0ff */
[----:B------:R-:W-:Y:S02]  /*14d60*/  LOP3.LUT R38, R28, 0xff, RZ, 0xc0, !PT ;  /* 0x000000ff1c267812 */ /* 0x000fe400078ec0ff */
[----:B------:R-:W-:Y:S02]  /*14d70*/  LOP3.LUT R37, R37, 0xff, RZ, 0xc0, !PT ;  /* 0x000000ff25257812 */ /* 0x000fe400078ec0ff */
[----:B------:R-:W-:Y:S02]  /*14d80*/  LOP3.LUT R39, R39, 0xff, RZ, 0xc0, !PT ;  /* 0x000000ff27277812 */ /* 0x000fe400078ec0ff */
[----:B------:R-:W-:-:S02]  /*14d90*/  LOP3.LUT R21, R40, 0xff, RZ, 0xc0, !PT ;  /* 0x000000ff28157812 */ /* 0x000fc400078ec0ff */
[----:B------:R-:W0:Y:S01]  /*14da0*/  LDS.128 R40, [R0+0x1e200] ;  /* 0x01e2000000287984 */ /* 0x000e220000000c00 */
[----:B------:R-:W-:Y:S02]  /*14db0*/  PRMT R48, R37, 0x7604, R36 ;  /* 0x0000760425307816 */ /* 0x000fe40000000024 */
[----:B------:R-:W-:Y:S02]  /*14dc0*/  PRMT R51, R39, 0x7604, R38 ;  /* 0x0000760427337816 */ /* 0x000fe40000000026 */
[----:B------:R-:W-:Y:S02]  /*14dd0*/  SHF.R.U32.HI R53, RZ, 0x8, R31 ;  /* 0x00000008ff357819 */ /* 0x000fe4000001161f */
[----:B------:R-:W-:Y:S02]  /*14de0*/  SHF.R.U32.HI R50, RZ, 0x8, R30 ;  /* 0x00000008ff327819 */ /* 0x000fe4000001161e */
[----:B------:R-:W-:Y:S02]  /*14df0*/  LOP3.LUT R52, R31, 0xff, RZ, 0xc0, !PT ;  /* 0x000000ff1f347812 */ /* 0x000fe400078ec0ff */
[----:B------:R-:W-:-:S02]  /*14e00*/  LOP3.LUT R53, R53, 0xff, RZ, 0xc0, !PT ;  /* 0x000000ff35357812 */ /* 0x000fc400078ec0ff */
[----:B------:R-:W-:Y:S02]  /*14e10*/  LOP3.LUT R20, R29, 0xff, RZ, 0xc0, !PT ;  /* 0x000000ff1d147812 */ /* 0x000fe400078ec0ff */
[----:B------:R-:W-:Y:S02]  /*14e20*/  LOP3.LUT R49, R30, 0xff, RZ, 0xc0, !PT ;  /* 0x000000ff1e317812 */ /* 0x000fe400078ec0ff */
[----:B------:R-:W-:Y:S02]  /*14e30*/  LOP3.LUT R50, R50, 0xff, RZ, 0xc0, !PT ;  /* 0x000000ff32327812 */ /* 0x000fe400078ec0ff */
[----:B------:R-:W-:Y:S02]  /*14e40*/  PRMT R52, R53, 0x7604, R52 ;  /* 0x0000760435347816 */ /* 0x000fe40000000034 */
[----:B------:R-:W-:Y:S02]  /*14e50*/  PRMT R20, R21, 0x7604, R20 ;  /* 0x0000760415147816 */ /* 0x000fe40000000014 */
[----:B------:R-:W-:-:S02]  /*14e60*/  SHF.R.U32.HI R53, RZ, 0x10, R29 ;  /* 0x00000010ff357819 */ /* 0x000fc4000001161d */
[----:B------:R-:W-:Y:S02]  /*14e70*/  SHF.R.U32.HI R21, RZ, 0x10, R33 ;  /* 0x00000010ff157819 */ /* 0x000fe40000011621 */
[----:B------:R-:W-:Y:S01]  /*14e80*/  PRMT R57, R50, 0x7604, R49 ;  /* 0x0000760432397816 */ /* 0x000fe20000000031 */
[----:B------:R-:W-:Y:S01]  /*14e90*/  IMAD.U32 R53, R53, 0x10000, RZ ;  /* 0x0001000035357824 */ /* 0x000fe200078e00ff */
[----:B------:R-:W-:Y:S01]  /*14ea0*/  SHF.R.U32.HI R49, RZ, 0x10, R35 ;  /* 0x00000010ff317819 */ /* 0x000fe20000011623 */
[----:B------:R-:W-:Y:S01]  /*14eb0*/  IMAD.U32 R21, R21, 0x10000, RZ ;  /* 0x0001000015157824 */ /* 0x000fe200078e00ff */
[----:B------:R-:W-:Y:S02]  /*14ec0*/  SHF.R.U32.HI R59, RZ, 0x10, R31 ;  /* 0x00000010ff3b7819 */ /* 0x000fe4000001161f */
[----:B------:R-:W-:Y:S01]  /*14ed0*/  LOP3.LUT R55, R20, 0xff0000, R53, 0xf8, !PT ;  /* 0x00ff000014377812 */ /* 0x000fe200078ef835 */
[----:B------:R-:W-:Y:S01]  /*14ee0*/  IMAD.U32 R49, R49, 0x10000, RZ ;  /* 0x0001000031317824 */ /* 0x000fe200078e00ff */
[----:B------:R-:W-:-:S02]  /*14ef0*/  LOP3.LUT R21, R46, 0xff0000, R21, 0xf8, !PT ;  /* 0x00ff00002e157812 */ /* 0x000fc400078ef815 */
[----:B------:R-:W-:Y:S02]  /*14f00*/  SHF.L.U32 R59, R59, 0x10, RZ ;  /* 0x000000103b3b7819 */ /* 0x000fe400000006ff */
[----:B------:R-:W-:Y:S02]  /*14f10*/  LOP3.LUT R49, R48, 0xff0000, R49, 0xf8, !PT ;  /* 0x00ff000030317812 */ /* 0x000fe400078ef831 */
[----:B------:R-:W-:Y:S02]  /*14f20*/  LOP3.LUT R45, R45, 0xff0000, R32, 0xf8, !PT ;  /* 0x00ff00002d2d7812 */ /* 0x000fe400078ef820 */
[----:B------:R-:W-:Y:S02]  /*14f30*/  LOP3.LUT R47, R47, 0xff0000, R34, 0xf8, !PT ;  /* 0x00ff00002f2f7812 */ /* 0x000fe400078ef822 */
[----:B------:R-:W-:Y:S02]  /*14f40*/  LOP3.LUT R55, R55, 0xff000000, R29, 0xf8, !PT ;  /* 0xff00000037377812 */ /* 0x000fe400078ef81d */
[----:B------:R-:W-:-:S02]  /*14f50*/  LOP3.LUT R53, R21, 0xff000000, R33, 0xf8, !PT ;  /* 0xff00000015357812 */ /* 0x000fc400078ef821 */
[----:B------:R-:W-:Y:S02]  /*14f60*/  LOP3.LUT R59, R52, 0xff0000, R59, 0xf8, !PT ;  /* 0x00ff0000343b7812 */ /* 0x000fe400078ef83b */
[----:B------:R-:W-:Y:S02]  /*14f70*/  LOP3.LUT R45, R45, 0xff000000, R32, 0xf8, !PT ;  /* 0xff0000002d2d7812 */ /* 0x000fe400078ef820 */
[----:B------:R-:W-:Y:S02]  /*14f80*/  LOP3.LUT R54, R49, 0xff000000, R35, 0xf8, !PT ;  /* 0xff00000031367812 */ /* 0x000fe400078ef823 */
[----:B------:R-:W-:Y:S02]  /*14f90*/  LOP3.LUT R20, R47, 0xff000000, R34, 0xf8, !PT ;  /* 0xff0000002f147812 */ /* 0x000fe400078ef822 */
[----:B------:R-:W-:Y:S02]  /*14fa0*/  F2FP.F16.E4M3.UNPACK_B R35, R55 ;  /* 0x00000037ff23723e */ /* 0x000fe400020006ff */
[----:B0-----:R-:W-:-:S02]  /*14fb0*/  F2FP.F16.E4M3.UNPACK_B R32, R41 ;  /* 0x00000029ff20723e */ /* 0x001fc400020006ff */
[----:B------:R-:W-:Y:S01]  /*14fc0*/  F2FP.F16.E4M3.UNPACK_B R34, R53 ;  /* 0x00000035ff22723e */ /* 0x000fe200020006ff */
[----:B------:R-:W-:Y:S01]  /*14fd0*/  HADD2.F32 R56, -RZ, R35.H0_H0 ;  /* 0x20000023ff387230 */ /* 0x000fe20000004100 */
[----:B------:R-:W-:Y:S01]  /*14fe0*/  LOP3.LUT R59, R59, 0xff000000, R31, 0xf8, !PT ;  /* 0xff0000003b3b7812 */ /* 0x000fe200078ef81f */
[--C-:B------:R-:W-:Y:S01]  /*14ff0*/  HADD2.F32 R29, -RZ, R32.reuse.H0_H0 ;  /* 0x20000020ff1d7230 */ /* 0x100fe20000004100 */
[----:B------:R-:W-:Y:S01]  /*15000*/  LOP3.LUT R51, R51, 0xff0000, R28, 0xf8, !PT ;  /* 0x00ff000033337812 */ /* 0x000fe200078ef81c */
[----:B------:R-:W-:Y:S01]  /*15010*/  HADD2.F32 R32, -RZ, R32.H1_H1 ;  /* 0x30000020ff207230 */ /* 0x000fe20000004100 */
[----:B------:R-:W-:Y:S02]  /*15020*/  LOP3.LUT R21, R57, 0xff0000, R30, 0xf8, !PT ;  /* 0x00ff000039157812 */ /* 0x000fe400078ef81e */
[----:B------:R-:W-:Y:S02]  /*15030*/  LOP3.LUT R57, R51, 0xff000000, R28, 0xf8, !PT ;  /* 0xff00000033397812 */ /* 0x000fe400078ef81c */
[----:B------:R-:W-:-:S02]  /*15040*/  F2FP.F16.E4M3.UNPACK_B R49, R40 ;  /* 0x00000028ff31723e */ /* 0x000fc400020006ff */
[----:B------:R-:W-:Y:S01]  /*15050*/  F2FP.F16.E4M3.UNPACK_B R50, R40.H1 ;  /* 0x00000028ff32723e */ /* 0x000fe200030006ff */
[----:B------:R-:W-:Y:S01]  /*15060*/  FMUL.FTZ R40, R29, R56 ;  /* 0x000000381d287220 */ /* 0x000fe20000410000 */
[-C--:B------:R-:W-:Y:S02]  /*15070*/  F2FP.F16.E4M3.UNPACK_B R51, R43.reuse ;  /* 0x0000002bff33723e */ /* 0x080fe400020006ff */
[----:B------:R-:W-:Y:S02]  /*15080*/  F2FP.F16.E4M3.UNPACK_B R52, R43.H1 ;  /* 0x0000002bff34723e */ /* 0x000fe400030006ff */
[----:B------:R-:W-:Y:S02]  /*15090*/  F2FP.F16.E4M3.UNPACK_B R41, R41.H1 ;  /* 0x00000029ff29723e */ /* 0x000fe400030006ff */
[----:B------:R-:W-:Y:S02]  /*150a0*/  F2FP.F16.E4M3.UNPACK_B R55, R55.H1 ;  /* 0x00000037ff37723e */ /* 0x000fe400030006ff */
[----:B------:R-:W-:-:S02]  /*150b0*/  F2FP.F16.E4M3.UNPACK_B R53, R53.H1 ;  /* 0x00000035ff35723e */ /* 0x000fc400030006ff */
[----:B------:R-:W-:Y:S02]  /*150c0*/  LOP3.LUT R28, R21, 0xff000000, R30, 0xf8, !PT ;  /* 0xff000000151c7812 */ /* 0x000fe400078ef81e */
[-C--:B------:R-:W-:Y:S02]  /*150d0*/  F2FP.F16.E4M3.UNPACK_B R30, R42.reuse ;  /* 0x0000002aff1e723e */ /* 0x080fe400020006ff */
[----:B------:R-:W-:Y:S01]  /*150e0*/  F2FP.F16.E4M3.UNPACK_B R42, R42.H1 ;  /* 0x0000002aff2a723e */ /* 0x000fe200030006ff */
[----:B---3--:R-:W0:Y:S02]  /*150f0*/  LDS.128 R36, [R65+0x1e200] ;  /* 0x01e2000041247984 */ /* 0x008e240000000c00 */
[----:B0-----:R-:W-:Y:S02]  /*15100*/  F2FP.F16.E4M3.UNPACK_B R31, R37 ;  /* 0x00000025ff1f723e */ /* 0x001fe400020006ff */
[-C--:B------:R-:W-:Y:S02]  /*15110*/  F2FP.F16.E4M3.UNPACK_B R47, R39.reuse ;  /* 0x00000027ff2f723e */ /* 0x080fe400020006ff */
[----:B------:R-:W-:Y:S01]  /*15120*/  F2FP.F16.E4M3.UNPACK_B R48, R39.H1 ;  /* 0x00000027ff30723e */ /* 0x000fe200030006ff */
[--C-:B------:R-:W-:Y:S01]  /*15130*/  HADD2.F32 R33, -RZ, R31.reuse.H0_H0 ;  /* 0x2000001fff217230 */ /* 0x100fe20000004100 */
[-C--:B------:R-:W-:Y:S01]  /*15140*/  F2FP.F16.E4M3.UNPACK_B R39, R36.reuse ;  /* 0x00000024ff27723e */ /* 0x080fe200020006ff */
[----:B------:R-:W-:Y:S01]  /*15150*/  HADD2.F32 R31, -RZ, R31.H1_H1 ;  /* 0x3000001fff1f7230 */ /* 0x000fe20000004100 */
[----:B------:R-:W-:Y:S01]  /*15160*/  F2FP.F16.E4M3.UNPACK_B R46, R36.H1 ;  /* 0x00000024ff2e723e */ /* 0x000fe200030006ff */
[----:B------:R-:W-:Y:S01]  /*15170*/  HADD2.F32 R36, -RZ, R34.H0_H0 ;  /* 0x20000022ff247230 */ /* 0x000fe20000004100 */
[----:B------:R-:W-:-:S02]  /*15180*/  F2FP.F16.E4M3.UNPACK_B R37, R37.H1 ;  /* 0x00000025ff25723e */ /* 0x000fc400030006ff */
[----:B------:R-:W-:Y:S02]  /*15190*/  F2FP.F16.E4M3.UNPACK_B R21, R38 ;  /* 0x00000026ff15723e */ /* 0x000fe400020006ff */
[-C--:B------:R-:W-:Y:S01]  /*151a0*/  FMUL.FTZ R43, R29, R36.reuse ;  /* 0x000000241d2b7220 */ /* 0x080fe20000410000 */
[C---:B------:R-:W-:Y:S01]  /*151b0*/  FFMA.FTZ R29, R33.reuse, R36, -R40 ;  /* 0x00000024211d7223 */ /* 0x040fe20000010828 */
[----:B------:R-:W-:Y:S01]  /*151c0*/  HADD2.F32 R36, -RZ, R34.H1_H1 ;  /* 0x30000022ff247230 */ /* 0x000fe20000004100 */
[----:B------:R-:W-:Y:S01]  /*151d0*/  F2FP.F16.E4M3.UNPACK_B R38, R38.H1 ;  /* 0x00000026ff26723e */ /* 0x000fe200030006ff */
[----:B------:R-:W-:Y:S01]  /*151e0*/  FFMA.FTZ R33, R33, R56, R43 ;  /* 0x0000003821217223 */ /* 0x000fe2000001002b */
[----:B------:R-:W-:Y:S02]  /*151f0*/  HADD2.F32 R43, -RZ, R35.H1_H1 ;  /* 0x30000023ff2b7230 */ /* 0x000fe40000004100 */
[----:B------:R-:W-:Y:S02]  /*15200*/  HADD2.F32 R56, -RZ, R55.H0_H0 ;  /* 0x20000037ff387230 */ /* 0x000fe40000004100 */
[----:B------:R-:W-:Y:S01]  /*15210*/  FMUL.FTZ R60, R32, R36 ;  /* 0x00000024203c7220 */ /* 0x000fe20000410000 */
[----:B------:R-:W-:-:S02]  /*15220*/  HADD2.F32 R34, -RZ, R41.H0_H0 ;  /* 0x20000029ff227230 */ /* 0x000fc40000004100 */
[-C--:B------:R-:W-:Y:S01]  /*15230*/  FMUL.FTZ R58, R32, R43.reuse ;  /* 0x0000002b203a7220 */ /* 0x080fe20000410000 */
[----:B------:R-:W-:Y:S02]  /*15240*/  HADD2.F32 R40, -RZ, R53.H0_H0 ;  /* 0x20000035ff287230 */ /* 0x000fe40000004100 */
[----:B------:R-:W-:Y:S02]  /*15250*/  HADD2.F32 R35, -RZ, R37.H0_H0 ;  /* 0x20000025ff237230 */ /* 0x000fe40000004100 */
[C---:B------:R-:W-:Y:S01]  /*15260*/  FMUL.FTZ R62, R34.reuse, R56 ;  /* 0x00000038223e7220 */ /* 0x040fe20000410000 */
[C---:B------:R-:W-:Y:S01]  /*15270*/  FFMA.FTZ R32, R31.reuse, R36, -R58 ;  /* 0x000000241f207223 */ /* 0x040fe2000001083a */
[-C--:B------:R-:W-:Y:S01]  /*15280*/  FMUL.FTZ R61, R34, R40.reuse ;  /* 0x00000028223d7220 */ /* 0x080fe20000410000 */
[----:B------:R-:W-:Y:S01]  /*15290*/  FFMA.FTZ R34, R31, R43, R60 ;  /* 0x0000002b1f227223 */ /* 0x000fe2000001003c */
[-C--:B------:R-:W-:Y:S01]  /*152a0*/  F2FP.F16.E4M3.UNPACK_B R58, R59.reuse ;  /* 0x0000003bff3a723e */ /* 0x080fe200020006ff */
[C---:B------:R-:W-:Y:S01]  /*152b0*/  FFMA.FTZ R31, R35.reuse, R40, -R62 ;  /* 0x00000028231f7223 */ /* 0x040fe2000001083e */
[----:B------:R-:W-:Y:S01]  /*152c0*/  F2FP.F16.E4M3.UNPACK_B R43, R54 ;  /* 0x00000036ff2b723e */ /* 0x000fe200020006ff */
[----:B------:R-:W-:Y:S01]  /*152d0*/  FFMA.FTZ R35, R35, R56, R61 ;  /* 0x0000003823237223 */ /* 0x000fe2000001003d */
[----:B------:R-:W-:Y:S01]  /*152e0*/  HADD2.F32 R53, -RZ, R53.H1_H1 ;  /* 0x30000035ff357230 */ /* 0x000fe20000004100 */
[----:B------:R-:W-:Y:S01]  /*152f0*/  F2FP.F16.E4M3.UNPACK_B R59, R59.H1 ;  /* 0x0000003bff3b723e */ /* 0x000fe200030006ff */
[----:B------:R-:W-:Y:S01]  /*15300*/  HADD2.F32 R56, -RZ, R55.H1_H1 ;  /* 0x30000037ff387230 */ /* 0x000fe20000004100 */
[----:B------:R-:W-:Y:S01]  /*15310*/  F2FP.F16.E4M3.UNPACK_B R54, R54.H1 ;  /* 0x00000036ff36723e */ /* 0x000fe200030006ff */
[----:B------:R-:W-:-:S02]  /*15320*/  HADD2.F32 R36, -RZ, R41.H1_H1 ;  /* 0x30000029ff247230 */ /* 0x000fc40000004100 */
[----:B------:R-:W-:Y:S02]  /*15330*/  HADD2.F32 R60, -RZ, R58.H0_H0 ;  /* 0x2000003aff3c7230 */ /* 0x000fe40000004100 */
[----:B------:R-:W-:Y:S02]  /*15340*/  HADD2.F32 R40, -RZ, R51.H0_H0 ;  /* 0x20000033ff287230 */ /* 0x000fe40000004100 */
[C---:B------:R-:W-:Y:S01]  /*15350*/  FMUL.FTZ R62, R36.reuse, R56 ;  /* 0x00000038243e7220 */ /* 0x040fe20000410000 */
[----:B------:R-:W-:Y:S02]  /*15360*/  HADD2.F32 R55, -RZ, R43.H0_H0 ;  /* 0x2000002bff377230 */ /* 0x000fe40000004100 */
[----:B------:R-:W-:Y:S01]  /*15370*/  FMUL.FTZ R61, R36, R53 ;  /* 0x00000035243d7220 */ /* 0x000fe20000410000 */
[----:B------:R-:W-:Y:S02]  /*15380*/  HADD2.F32 R37, -RZ, R37.H1_H1 ;  /* 0x30000025ff257230 */ /* 0x000fe40000004100 */
[----:B------:R-:W-:Y:S01]  /*15390*/  FMUL.FTZ R64, R40, R60 ;  /* 0x0000003c28407220 */ /* 0x000fe20000410000 */
[----:B------:R-:W-:-:S02]  /*153a0*/  HADD2.F32 R41, -RZ, R47.H0_H0 ;  /* 0x2000002fff297230 */ /* 0x000fc40000004100 */
[----:B------:R-:W-:Y:S01]  /*153b0*/  FMUL.FTZ R63, R40, R55 ;  /* 0x00000037283f7220 */ /* 0x000fe20000410000 */
[----:B------:R-:W-:Y:S02]  /*153c0*/  HADD2.F32 R51, -RZ, R51.H1_H1 ;  /* 0x30000033ff337230 */ /* 0x000fe40000004100 */
[C---:B------:R-:W-:Y:S01]  /*153d0*/  FFMA.FTZ R36, R37.reuse, R53, -R62 ;  /* 0x0000003525247223 */ /* 0x040fe2000001083e */
[----:B------:R-:W-:Y:S01]  /*153e0*/  FFMA.FTZ R40, R37, R56, R61 ;  /* 0x0000003825287223 */ /* 0x000fe2000001003d */
[C---:B------:R-:W-:Y:S01]  /*153f0*/  FFMA.FTZ R37, R41.reuse, R55, -R64 ;  /* 0x0000003729257223 */ /* 0x040fe20000010840 */
[----:B------:R-:W-:Y:S01]  /*15400*/  FFMA.FTZ R41, R41, R60, R63 ;  /* 0x0000003c29297223 */ /* 0x000fe2000001003f */
[----:B------:R-:W-:Y:S01]  /*15410*/  HADD2.F32 R60, -RZ, R58.H1_H1 ;  /* 0x3000003aff3c7230 */ /* 0x000fe20000004100 */
[-C--:B------:R-:W-:Y:S01]  /*15420*/  F2FP.F16.E4M3.UNPACK_B R55, R57.reuse.H1 ;  /* 0x00000039ff37723e */ /* 0x080fe200030006ff */
[----:B------:R-:W-:Y:S01]  /*15430*/  HADD2.F32 R56, -RZ, R43.H1_H1 ;  /* 0x3000002bff387230 */ /* 0x000fe20000004100 */
[----:B------:R-:W-:Y:S01]  /*15440*/  F2FP.F16.E4M3.UNPACK_B R57, R57 ;  /* 0x00000039ff39723e */ /* 0x000fe200020006ff */
[----:B------:R-:W-:-:S02]  /*15450*/  HADD2.F32 R62, -RZ, R59.H0_H0 ;  /* 0x2000003bff3e7230 */ /* 0x000fc40000004100 */
[C---:B------:R-:W-:Y:S01]  /*15460*/  FMUL.FTZ R64, R51.reuse, R60 ;  /* 0x0000003c33407220 */ /* 0x040fe20000410000 */
[----:B------:R-:W-:Y:S02]  /*15470*/  HADD2.F32 R53, -RZ, R52.H0_H0 ;  /* 0x20000034ff357230 */ /* 0x000fe40000004100 */
[----:B------:R-:W-:Y:S01]  /*15480*/  FMUL.FTZ R51, R51, R56 ;  /* 0x0000003833337220 */ /* 0x000fe20000410000 */
[----:B------:R-:W-:Y:S01]  /*15490*/  HADD2.F32 R58, -RZ, R54.H0_H0 ;  /* 0x20000036ff3a7230 */ /* 0x000fe20000004100 */
[----:B------:R-:W-:Y:S01]  /*154a0*/  F2FP.SATFINITE.E4M3.F32.PACK_AB_MERGE_C R31, R36, R31, RZ ;  /* 0x0000001f241f723e */ /* 0x000fe200048070ff */
[----:B------:R-:W-:Y:S02]  /*154b0*/  HADD2.F32 R47, -RZ, R47.H1_H1 ;  /* 0x3000002fff2f7230 */ /* 0x000fe40000004100 */
[C---:B------:R-:W-:Y:S01]  /*154c0*/  FMUL.FTZ R68, R53.reuse, R62 ;  /* 0x0000003e35447220 */ /* 0x040fe20000410000 */
[----:B------:R-:W-:Y:S02]  /*154d0*/  HADD2.F32 R43, -RZ, R48.H0_H0 ;  /* 0x20000030ff2b7230 */ /* 0x000fe40000004100 */
[----:B------:R-:W-:Y:S01]  /*154e0*/  FMUL.FTZ R53, R53, R58 ;  /* 0x0000003a35357220 */ /* 0x000fe20000410000 */
[----:B------:R-:W-:-:S02]  /*154f0*/  HADD2.F32 R59, -RZ, R59.H1_H1 ;  /* 0x3000003bff3b7230 */ /* 0x000fc40000004100 */
[----:B------:R-:W-:Y:S01]  /*15500*/  FFMA.FTZ R66, R47, R60, R51 ;  /* 0x0000003c2f427223 */ /* 0x000fe20000010033 */
[----:B------:R-:W-:Y:S01]  /*15510*/  F2FP.F16.E4M3.UNPACK_B R51, R45.H1 ;  /* 0x0000002dff33723e */ /* 0x000fe200030006ff */
[----:B------:R-:W-:Y:S01]  /*15520*/  FFMA.FTZ R62, R43, R62, R53 ;  /* 0x0000003e2b3e7223 */ /* 0x000fe20000010035 */
[----:B------:R-:W-:Y:S01]  /*15530*/  FFMA.FTZ R64, R47, R56, -R64 ;  /* 0x000000382f407223 */ /* 0x000fe20000010840 */
[----:B------:R-:W-:Y:S02]  /*15540*/  HADD2.F32 R53, -RZ, R54.H1_H1 ;  /* 0x30000036ff357230 */ /* 0x000fe40000004100 */
[----:B------:R-:W-:Y:S01]  /*15550*/  FFMA.FTZ R68, R43, R58, -R68 ;  /* 0x0000003a2b447223 */ /* 0x000fe20000010844 */
[----:B------:R-:W-:Y:S01]  /*15560*/  HADD2.F32 R52, -RZ, R52.H1_H1 ;  /* 0x30000034ff347230 */ /* 0x000fe20000004100 */
[----:B------:R-:W-:Y:S01]  /*15570*/  F2FP.SATFINITE.E4M3.F32.PACK_AB_MERGE_C R35, R40, R35, RZ ;  /* 0x000000232823723e */ /* 0x000fe200048070ff */
[----:B------:R-:W-:Y:S01]  /*15580*/  HADD2.F32 R56, -RZ, R55.H0_H0 ;  /* 0x20000037ff387230 */ /* 0x000fe20000004100 */
[----:B------:R-:W-:Y:S01]  /*15590*/  F2FP.SATFINITE.E4M3.F32.PACK_AB_MERGE_C R29, R32, R29, R31 ;  /* 0x0000001d201d723e */ /* 0x000fe2000480701f */
[----:B------:R-:W-:-:S02]  /*155a0*/  HADD2.F32 R47, -RZ, R50.H0_H0 ;  /* 0x20000032ff2f7230 */ /* 0x000fc40000004100 */
[C---:B------:R-:W-:Y:S01]  /*155b0*/  FMUL.FTZ R61, R52.reuse, R59 ;  /* 0x0000003b343d7220 */ /* 0x040fe20000410000 */
[----:B------:R-:W-:Y:S02]  /*155c0*/  HADD2.F32 R54, -RZ, R51.H0_H0 ;  /* 0x20000033ff367230 */ /* 0x000fe40000004100 */
[----:B------:R-:W-:Y:S01]  /*155d0*/  FMUL.FTZ R58, R52, R53 ;  /* 0x00000035343a7220 */ /* 0x000fe20000410000 */
[----:B------:R-:W-:Y:S02]  /*155e0*/  HADD2.F32 R48, -RZ, R48.H1_H1 ;  /* 0x30000030ff307230 */ /* 0x000fe40000004100 */
[C---:B------:R-:W-:Y:S01]  /*155f0*/  FMUL.FTZ R52, R47.reuse, R56 ;  /* 0x000000382f347220 */ /* 0x040fe20000410000 */
[----:B------:R-:W-:Y:S02]  /*15600*/  HADD2.F32 R43, -RZ, R46.H0_H0 ;  /* 0x2000002eff2b7230 */ /* 0x000fe40000004100 */
[----:B------:R-:W-:Y:S01]  /*15610*/  FMUL.FTZ R47, R47, R54 ;  /* 0x000000362f2f7220 */ /* 0x000fe20000410000 */
[----:B------:R-:W-:-:S02]  /*15620*/  HADD2.F32 R55, -RZ, R55.H1_H1 ;  /* 0x30000037ff377230 */ /* 0x000fc40000004100 */
[C---:B------:R-:W-:Y:S01]  /*15630*/  FFMA.FTZ R61, R48.reuse, R53, -R61 ;  /* 0x00000035303d7223 */ /* 0x040fe2000001083d */
[----:B------:R-:W-:Y:S02]  /*15640*/  HADD2.F32 R50, -RZ, R50.H1_H1 ;  /* 0x30000032ff327230 */ /* 0x000fe40000004100 */
[----:B------:R-:W-:Y:S01]  /*15650*/  FFMA.FTZ R63, R48, R59, R58 ;  /* 0x0000003b303f7223 */ /* 0x000fe2000001003a */
[----:B------:R-:W-:Y:S02]  /*15660*/  HADD2.F32 R51, -RZ, R51.H1_H1 ;  /* 0x30000033ff337230 */ /* 0x000fe40000004100 */
[C---:B------:R-:W-:Y:S01]  /*15670*/  FFMA.FTZ R53, R43.reuse, R54, -R52 ;  /* 0x000000362b357223 */ /* 0x040fe20000010834 */
[----:B------:R-:W-:Y:S01]  /*15680*/  FFMA.FTZ R58, R43, R56, R47 ;  /* 0x000000382b3a7223 */ /* 0x000fe2000001002f */
[----:B------:R-:W-:Y:S02]  /*15690*/  HADD2.F32 R46, -RZ, R46.H1_H1 ;  /* 0x3000002eff2e7230 */ /* 0x000fe40000004100 */
[C---:B------:R-:W-:Y:S01]  /*156a0*/  FMUL.FTZ R43, R50.reuse, R55 ;  /* 0x00000037322b7220 */ /* 0x040fe20000410000 */
[----:B------:R-:W-:Y:S01]  /*156b0*/  F2FP.F16.E4M3.UNPACK_B R47, R45 ;  /* 0x0000002dff2f723e */ /* 0x000fe200020006ff */
[----:B------:R-:W-:Y:S01]  /*156c0*/  FMUL.FTZ R50, R50, R51 ;  /* 0x0000003332327220 */ /* 0x000fe20000410000 */
[----:B------:R-:W-:-:S02]  /*156d0*/  HADD2.F32 R48, -RZ, R57.H0_H0 ;  /* 0x20000039ff307230 */ /* 0x000fc40000004100 */
[C---:B------:R-:W-:Y:S01]  /*156e0*/  FFMA.FTZ R60, R46.reuse, R51, -R43 ;  /* 0x000000332e3c7223 */ /* 0x040fe2000001082b */
[----:B------:R-:W-:Y:S02]  /*156f0*/  HADD2.F32 R45, -RZ, R49.H0_H0 ;  /* 0x20000031ff2d7230 */ /* 0x000fe40000004100 */
[----:B------:R-:W-:Y:S01]  /*15700*/  FFMA.FTZ R55, R46, R55, R50 ;  /* 0x000000372e377223 */ /* 0x000fe20000010032 */
[----:B------:R-:W-:Y:S01]  /*15710*/  HADD2.F32 R46, -RZ, R47.H0_H0 ;  /* 0x2000002fff2e7230 */ /* 0x000fe20000004100 */
[----:B------:R-:W-:Y:S01]  /*15720*/  F2FP.SATFINITE.E4M3.F32.PACK_AB_MERGE_C R61, R61, R68, RZ ;  /* 0x000000443d3d723e */ /* 0x000fe200048070ff */
[----:B------:R-:W-:Y:S02]  /*15730*/  HADD2.F32 R43, -RZ, R39.H0_H0 ;  /* 0x20000027ff2b7230 */ /* 0x000fe40000004100 */
[C---:B------:R-:W-:Y:S01]  /*15740*/  FMUL.FTZ R52, R45.reuse, R48 ;  /* 0x000000302d347220 */ /* 0x040fe20000410000 */
[----:B------:R-:W-:Y:S02]  /*15750*/  HADD2.F32 R50, -RZ, R57.H1_H1 ;  /* 0x30000039ff327230 */ /* 0x000fe40000004100 */
[----:B------:R-:W-:Y:S01]  /*15760*/  FMUL.FTZ R54, R45, R46 ;  /* 0x0000002e2d367220 */ /* 0x000fe20000410000 */
[----:B------:R-:W-:-:S02]  /*15770*/  HADD2.F32 R49, -RZ, R49.H1_H1 ;  /* 0x30000031ff317230 */ /* 0x000fc40000004100 */
[----:B------:R-:W-:Y:S01]  /*15780*/  FFMA.FTZ R52, R43, R46, -R52 ;  /* 0x0000002e2b347223 */ /* 0x000fe20000010834 */
[----:B------:R-:W-:Y:S01]  /*15790*/  HADD2.F32 R46, -RZ, R47.H1_H1 ;  /* 0x3000002fff2e7230 */ /* 0x000fe20000004100 */
[----:B------:R-:W-:Y:S01]  /*157a0*/  F2FP.F16.E4M3.UNPACK_B R47, R28.H1 ;  /* 0x0000001cff2f723e */ /* 0x000fe200030006ff */
[----:B------:R-:W-:Y:S02]  /*157b0*/  HADD2.F32 R39, -RZ, R39.H1_H1 ;  /* 0x30000027ff277230 */ /* 0x000fe40000004100 */
[----:B------:R-:W-:Y:S01]  /*157c0*/  FMUL.FTZ R56, R49, R50 ;  /* 0x0000003231387220 */ /* 0x000fe20000410000 */
[----:B------:R-:W-:Y:S01]  /*157d0*/  FFMA.FTZ R54, R43, R48, R54 ;  /* 0x000000302b367223 */ /* 0x000fe20000010036 */
[----:B------:R-:W-:Y:S01]  /*157e0*/  F2FP.F16.E4M3.UNPACK_B R45, R20.H1 ;  /* 0x00000014ff2d723e */ /* 0x000fe200030006ff */
[-C--:B------:R-:W-:Y:S01]  /*157f0*/  FMUL.FTZ R51, R49, R46.reuse ;  /* 0x0000002e31337220 */ /* 0x080fe20000410000 */
[----:B------:R-:W-:Y:S02]  /*15800*/  HADD2.F32 R48, -RZ, R47.H0_H0 ;  /* 0x2000002fff307230 */ /* 0x000fe40000004100 */
[----:B------:R-:W-:Y:S01]  /*15810*/  FFMA.FTZ R49, R39, R46, -R56 ;  /* 0x0000002e27317223 */ /* 0x000fe20000010838 */
[----:B------:R-:W-:-:S02]  /*15820*/  HADD2.F32 R43, -RZ, R42.H0_H0 ;  /* 0x2000002aff2b7230 */ /* 0x000fc40000004100 */
[----:B------:R-:W-:Y:S01]  /*15830*/  FFMA.FTZ R51, R39, R50, R51 ;  /* 0x0000003227337223 */ /* 0x000fe20000010033 */
[--C-:B------:R-:W-:Y:S01]  /*15840*/  HADD2.F32 R46, -RZ, R45.reuse.H0_H0 ;  /* 0x2000002dff2e7230 */ /* 0x100fe20000004100 */
        /* <DEDUP_REMOVED lines=9> */
[----:B------:R-:W-:Y:S01]  /*158e0*/  HADD2.F32 R38, -RZ, R38.H1_H1 ;  /* 0x30000026ff267230 */ /* 0x000fe20000004100 */
[----:B------:R-:W-:Y:S01]  /*158f0*/  F2FP.SATFINITE.E4M3.F32.PACK_AB_MERGE_C R62, R63, R62, RZ ;  /* 0x0000003e3f3e723e */ /* 0x000fe200048070ff */
[----:B------:R-:W-:Y:S02]  /*15900*/  HADD2.F32 R39, -RZ, R20.H0_H0 ;  /* 0x20000014ff277230 */ /* 0x000fe40000004100 */
[C---:B------:R-:W-:Y:S01]  /*15910*/  FMUL.FTZ R43, R42.reuse, R47 ;  /* 0x0000002f2a2b7220 */ /* 0x040fe20000410000 */
[-C--:B------:R-:W-:Y:S01]  /*15920*/  FMUL.FTZ R46, R42, R45.reuse ;  /* 0x0000002d2a2e7220 */ /* 0x080fe20000410000 */
[----:B------:R-:W-:Y:S01]  /*15930*/  F2FP.F16.E4M3.UNPACK_B R42, R28 ;  /* 0x0000001cff2a723e */ /* 0x000fe200020006ff */
[--C-:B------:R-:W-:Y:S02]  /*15940*/  HADD2.F32 R28, -RZ, R30.reuse.H0_H0 ;  /* 0x2000001eff1c7230 */ /* 0x100fe40000004100 */
[C---:B------:R-:W-:Y:S01]  /*15950*/  FFMA.FTZ R57, R38.reuse, R45, -R43 ;  /* 0x0000002d26397223 */ /* 0x040fe2000001082b */
[----:B------:R-:W-:Y:S01]  /*15960*/  FFMA.FTZ R59, R38, R47, R46 ;  /* 0x0000002f263b7223 */ /* 0x000fe2000001002e */
[----:B------:R-:W-:Y:S01]  /*15970*/  HADD2.F32 R30, -RZ, R30.H1_H1 ;  /* 0x3000001eff1e7230 */ /* 0x000fe20000004100 */
[----:B------:R-:W-:Y:S01]  /*15980*/  F2FP.SATFINITE.E4M3.F32.PACK_AB_MERGE_C R55, R55, R58, RZ ;  /* 0x0000003a3737723e */ /* 0x000fe200048070ff */
[--C-:B------:R-:W-:Y:S01]  /*15990*/  HADD2.F32 R43, -RZ, R42.reuse.H0_H0 ;  /* 0x2000002aff2b7230 */ /* 0x100fe20000004100 */
[----:B------:R-:W-:Y:S01]  /*159a0*/  F2FP.SATFINITE.E4M3.F32.PACK_AB_MERGE_C R50, R57, R50, RZ ;  /* 0x000000323932723e */ /* 0x000fe200048070ff */
[----:B------:R-:W-:Y:S01]  /*159b0*/  HADD2.F32 R42, -RZ, R42.H1_H1 ;  /* 0x3000002aff2a7230 */ /* 0x000fe20000004100 */
[----:B------:R-:W-:Y:S01]  /*159c0*/  F2FP.SATFINITE.E4M3.F32.PACK_AB_MERGE_C R56, R59, R56, RZ ;  /* 0x000000383b38723e */ /* 0x000fe200048070ff */
[----:B------:R-:W-:-:S02]  /*159d0*/  HADD2.F32 R38, -RZ, R20.H1_H1 ;  /* 0x30000014ff267230 */ /* 0x000fc40000004100 */
[C---:B------:R-:W-:Y:S01]  /*159e0*/  FMUL.FTZ R45, R28.reuse, R43 ;  /* 0x0000002b1c2d7220 */ /* 0x040fe20000410000 */
[--C-:B------:R-:W-:Y:S02]  /*159f0*/  HADD2.F32 R20, -RZ, R21.reuse.H0_H0 ;  /* 0x20000015ff147230 */ /* 0x100fe40000004100 */
[-C--:B------:R-:W-:Y:S01]  /*15a00*/  FMUL.FTZ R28, R28, R39.reuse ;  /* 0x000000271c1c7220 */ /* 0x080fe20000410000 */
[----:B------:R-:W-:Y:S02]  /*15a10*/  HADD2.F32 R21, -RZ, R21.H1_H1 ;  /* 0x30000015ff157230 */ /* 0x000fe40000004100 */
[C---:B------:R-:W-:Y:S01]  /*15a20*/  FMUL.FTZ R46, R30.reuse, R42 ;  /* 0x0000002a1e2e7220 */ /* 0x040fe20000410000 */
[-C--:B------:R-:W-:Y:S01]  /*15a30*/  FMUL.FTZ R47, R30, R38.reuse ;  /* 0x000000261e2f7220 */ /* 0x080fe20000410000 */
[C---:B------:R-:W-:Y:S01]  /*15a40*/  FFMA.FTZ R30, R20.reuse, R39, -R45 ;  /* 0x00000027141e7223 */ /* 0x040fe2000001082d */
[----:B------:R-:W-:Y:S01]  /*15a50*/  FFMA.FTZ R20, R20, R43, R28 ;  /* 0x0000002b14147223 */ /* 0x000fe2000001001c */
[C---:B------:R-:W-:Y:S01]  /*15a60*/  FFMA.FTZ R39, R21.reuse, R38, -R46 ;  /* 0x0000002615277223 */ /* 0x040fe2000001082e */
[----:B------:R-:W-:Y:S01]  /*15a70*/  FFMA.FTZ R47, R21, R42, R47 ;  /* 0x0000002a152f7223 */ /* 0x000fe2000001002f */
[----:B------:R-:W-:-:S02]  /*15a80*/  F2FP.SATFINITE.E4M3.F32.PACK_AB_MERGE_C R28, R60, R53, RZ ;  /* 0x000000353c1c723e */ /* 0x000fc400048070ff */
[----:B------:R-:W-:Y:S02]  /*15a90*/  F2FP.SATFINITE.E4M3.F32.PACK_AB_MERGE_C R31, R64, R37, R61 ;  /* 0x00000025401f723e */ /* 0x000fe4000480703d */
[----:B------:R-:W-:Y:S02]  /*15aa0*/  F2FP.SATFINITE.E4M3.F32.PACK_AB_MERGE_C R33, R34, R33, R35 ;  /* 0x000000212221723e */ /* 0x000fe40004807023 */
[----:B------:R-:W-:Y:S02]  /*15ab0*/  F2FP.SATFINITE.E4M3.F32.PACK_AB_MERGE_C R28, R49, R52, R28 ;  /* 0x00000034311c723e */ /* 0x000fe4000480701c */
[----:B------:R-:W-:Y:S02]  /*15ac0*/  F2FP.SATFINITE.E4M3.F32.PACK_AB_MERGE_C R30, R39, R30, R50 ;  /* 0x0000001e271e723e */ /* 0x000fe40004807032 */
[----:B------:R-:W-:Y:S02]  /*15ad0*/  F2FP.SATFINITE.E4M3.F32.PACK_AB_MERGE_C R35, R66, R41, R62 ;  /* 0x000000294223723e */ /* 0x000fe4000480703e */
[----:B------:R-:W-:Y:S01]  /*15ae0*/  F2FP.SATFINITE.E4M3.F32.PACK_AB_MERGE_C R32, R51, R54, R55 ;  /* 0x000000363320723e */ /* 0x000fe20004807037 */
[----:B------:R3:W-:Y:S01]  /*15af0*/  STS.128 [R65+0x1e200], R28 ;  /* 0x01e2001c41007388 */ /* 0x0007e20000000c00 */
[----:B------:R-:W-:-:S05]  /*15b00*/  F2FP.SATFINITE.E4M3.F32.PACK_AB_MERGE_C R34, R47, R20, R56 ;  /* 0x000000142f22723e */ /* 0x000fca0004807038 */
[----:B------:R3:W-:Y:S02]  /*15b10*/  STS.128 [R0+0x1e200], R32 ;  /* 0x01e2002000007388 */ /* 0x0007e40000000c00 */
.L_x_475:
[----:B------:R-:W-:Y:S05]  /*15b20*/  BSYNC B1 ;  /* 0x0000000000017941 */ /* 0x000fea0003800000 */
.L_x_474:
[----:B------:R-:W-:Y:S04]  /*15b30*/  BSSY B1, `(.L_x_476) ;  /* 0x0000105000017945 */ /* 0x000fe80003800000 */
[----:B------:R-:W-:Y:S05]  /*15b40*/  @P1 BRA `(.L_x_477) ;  /* 0x00000010000c1947 */ /* 0x000fea0003800000 */
[----:B------:R-:W4:Y:S01]  /*15b50*/  LDL R61, [R1+0xcc] ;  /* 0x0000cc00013d7983 */ /* 0x000f220000100800 */
[----:B------:R-:W-:Y:S01]  /*15b60*/  IMAD.IADD R20, R22, 0x1, R223 ;  /* 0x0000000116147824 */ /* 0x000fe200078e02df */
[----:B---3-5:R-:W-:Y:S02]  /*15b70*/  SHF.R.U32.HI R0, RZ, 0x8, R12 ;  /* 0x00000008ff007819 */ /* 0x028fe4000001160c */
[----:B------:R-:W-:Y:S02]  /*15b80*/  SHF.R.U32.HI R32, RZ, 0x8, R15 ;  /* 0x00000008ff207819 */ /* 0x000fe4000001160f */
[----:B-1----:R-:W-:Y:S02]  /*15b90*/  SHF.R.S32.HI R21, RZ, 0x1f, R20 ;  /* 0x0000001fff157819 */ /* 0x002fe40000011414 */
[----:B------:R-:W-:Y:S02]  /*15ba0*/  LOP3.LUT R31, R15, 0xff, RZ, 0xc0, !PT ;  /* 0x000000ff0f1f7812 */ /* 0x000fe400078ec0ff */
[----:B------:R-:W-:-:S02]  /*15bb0*/  LEA.HI R20, R21, R20, RZ, 0x4 ;  /* 0x0000001415147211 */ /* 0x000fc400078f20ff */
[----:B------:R-:W-:Y:S02]  /*15bc0*/  LOP3.LUT R21, R12, 0xff, RZ, 0xc0, !PT ;  /* 0x000000ff0c157812 */ /* 0x000fe400078ec0ff */
[----:B------:R-:W-:Y:S02]  /*15bd0*/  SHF.R.S32.HI R30, RZ, 0x4, R20 ;  /* 0x00000004ff1e7819 */ /* 0x000fe40000011414 */
[----:B------:R-:W-:Y:S02]  /*15be0*/  LOP3.LUT R20, R0, 0xff, RZ, 0xc0, !PT ;  /* 0x000000ff00147812 */ /* 0x000fe400078ec0ff */
[----:B------:R-:W-:Y:S02]  /*15bf0*/  LEA.HI R0, R3, R30, RZ, 0x1c ;  /* 0x0000001e03007211 */ /* 0x000fe400078fe0ff */
[----:B0-----:R-:W-:Y:S02]  /*15c00*/  PRMT R37, R20, 0x7604, R21 ;  /* 0x0000760414257816 */ /* 0x001fe40000000015 */
[----:B------:R-:W-:-:S02]  /*15c10*/  SHF.R.S32.HI R21, RZ, 0x1f, R0 ;  /* 0x0000001fff157819 */ /* 0x000fc40000011400 */
[----:B------:R-:W-:Y:S02]  /*15c20*/  SHF.R.U32.HI R30, RZ, 0x8, R4 ;  /* 0x00000008ff1e7819 */ /* 0x000fe40000011604 */
[----:B------:R-:W-:Y:S01]  /*15c30*/  LEA.HI R20, R21, R0, RZ, 0x2 ;  /* 0x0000000015147211 */ /* 0x000fe200078f10ff */
[----:B------:R-:W-:Y:S01]  /*15c40*/  IMAD.SHL.U32 R0, R0, 0x10, RZ ;  /* 0x0000001000007824 */ /* 0x000fe200078e00ff */
[----:B------:R-:W-:Y:S02]  /*15c50*/  SHF.R.U32.HI R28, RZ, 0x8, R13 ;  /* 0x00000008ff1c7819 */ /* 0x000fe4000001160d */
[----:B------:R-:W-:Y:S01]  /*15c60*/  LOP3.LUT R33, R4, 0xff, RZ, 0xc0, !PT ;  /* 0x000000ff04217812 */ /* 0x000fe200078ec0ff */
[----:B------:R-:W-:Y:S01]  /*15c70*/  IMAD.SHL.U32 R20, R20, 0x800, RZ ;  /* 0x0000080014147824 */ /* 0x000fe200078e00ff */
[----:B------:R-:W-:Y:S02]  /*15c80*/  LOP3.LUT R21, R227, 0x30, R0, 0xf8, !PT ;  /* 0x00000030e3157812 */ /* 0x000fe400078ef800 */
[----:B------:R-:W-:-:S02]  /*15c90*/  LOP3.LUT R0, R32, 0xff, RZ, 0xc0, !PT ;  /* 0x000000ff20007812 */ /* 0x000fc400078ec0ff */
[----:B------:R-:W-:Y:S02]  /*15ca0*/  LOP3.LUT R30, R30, 0xff, RZ, 0xc0, !PT ;  /* 0x000000ff1e1e7812 */ /* 0x000fe400078ec0ff */
[----:B------:R-:W-:Y:S02]  /*15cb0*/  PRMT R41, R0, 0x7604, R31 ;  /* 0x0000760400297816 */ /* 0x000fe4000000001f */
[----:B------:R-:W-:Y:S02]  /*15cc0*/  LOP3.LUT R21, R21, R228, RZ, 0x3c, !PT ;  /* 0x000000e415157212 */ /* 0x000fe400078e3cff */
[----:B------:R-:W-:Y:S02]  /*15cd0*/  LOP3.LUT R20, R20, 0xffffe000, RZ, 0xc0, !PT ;  /* 0xffffe00014147812 */ /* 0x000fe400078ec0ff */
[----:B------:R-:W-:Y:S02]  /*15ce0*/  SHF.R.U32.HI R0, RZ, 0x8, R5 ;  /* 0x00000008ff007819 */ /* 0x000fe40000011605 */
[----:B------:R-:W-:-:S02]  /*15cf0*/  LOP3.LUT R29, R13, 0xff, RZ, 0xc0, !PT ;  /* 0x000000ff0d1d7812 */ /* 0x000fc400078ec0ff */
[----:B------:R-:W-:Y:S02]  /*15d00*/  LOP3.LUT R28, R28, 0xff, RZ, 0xc0, !PT ;  /* 0x000000ff1c1c7812 */ /* 0x000fe400078ec0ff */
[----:B------:R-:W-:Y:S02]  /*15d10*/  PRMT R43, R30, 0x7604, R33 ;  /* 0x000076041e2b7816 */ /* 0x000fe40000000021 */
[----:B------:R-:W-:Y:S02]  /*15d20*/  IADD3 R21, R21, R229, R20 ;  /* 0x000000e515157210 */ /* 0x000fe40007ffe014 */
[----:B------:R-:W-:Y:S02]  /*15d30*/  LOP3.LUT R33, R5, 0xff, RZ, 0xc0, !PT ;  /* 0x000000ff05217812 */ /* 0x000fe400078ec0ff */
[----:B------:R-:W-:Y:S02]  /*15d40*/  SHF.R.U32.HI R32, RZ, 0x8, R7 ;  /* 0x00000008ff207819 */ /* 0x000fe40000011607 */
[----:B------:R-:W-:-:S02]  /*15d50*/  LOP3.LUT R0, R0, 0xff, RZ, 0xc0, !PT ;  /* 0x000000ff00007812 */ /* 0x000fc400078ec0ff */
[----:B------:R-:W-:Y:S02]  /*15d60*/  SHF.R.U32.HI R20, RZ, 0x8, R6 ;  /* 0x00000008ff147819 */ /* 0x000fe40000011606 */
[----:B------:R-:W-:Y:S02]  /*15d70*/  PRMT R36, R28, 0x7604, R29 ;  /* 0x000076041c247816 */ /* 0x000fe4000000001d */
[----:B------:R-:W-:Y:S02]  /*15d80*/  SHF.R.U32.HI R28, RZ, 0x8, R14 ;  /* 0x00000008ff1c7819 */ /* 0x000fe4000001160e */
[----:B------:R-:W-:Y:S02]  /*15d90*/  LOP3.LUT R35, R6, 0xff, RZ, 0xc0, !PT ;  /* 0x000000ff06237812 */ /* 0x000fe400078ec0ff */
[----:B------:R-:W-:Y:S02]  /*15da0*/  LOP3.LUT R32, R32, 0xff, RZ, 0xc0, !PT ;  /* 0x000000ff20207812 */ /* 0x000fe400078ec0ff */
[----:B------:R-:W-:Y:S01]  /*15db0*/  PRMT R45, R0, 0x7604, R33 ;  /* 0x00007604002d7816 */ /* 0x000fe20000000021 */
[----:B------:R-:W-:Y:S01]  /*15dc0*/  IMAD.IADD R0, R16, 0x1, R21 ;  /* 0x0000000110007824 */ /* 0x000fe200078e0215 */
[----:B------:R-:W-:-:S02]  /*15dd0*/  LOP3.LUT R20, R20, 0xff, RZ, 0xc0, !PT ;  /* 0x000000ff14147812 */ /* 0x000fc400078ec0ff */
[----:B------:R-:W-:Y:S02]  /*15de0*/  LOP3.LUT R47, R7, 0xff, RZ, 0xc0, !PT ;  /* 0x000000ff072f7812 */ /* 0x000fe400078ec0ff */
[----:B------:R-:W-:Y:S02]  /*15df0*/  LOP3.LUT R29, R14, 0xff, RZ, 0xc0, !PT ;  /* 0x000000ff0e1d7812 */ /* 0x000fe400078ec0ff */
[----:B------:R-:W-:Y:S02]  /*15e00*/  LOP3.LUT R28, R28, 0xff, RZ, 0xc0, !PT ;  /* 0x000000ff1c1c7812 */ /* 0x000fe400078ec0ff */
[----:B------:R-:W-:Y:S02]  /*15e10*/  PRMT R49, R20, 0x7604, R35 ;  /* 0x0000760414317816 */ /* 0x000fe40000000023 */
[----:B------:R-:W-:Y:S02]  /*15e20*/  PRMT R51, R32, 0x7604, R47 ;  /* 0x0000760420337816 */ /* 0x000fe4000000002f */
[----:B------:R-:W0:Y:S01]  /*15e30*/  LDS.128 R32, [R0+0x1e200] ;  /* 0x01e2000000207984 */ /* 0x000e220000000c00 */
[----:B------:R-:W-:-:S02]  /*15e40*/  PRMT R39, R28, 0x7604, R29 ;  /* 0x000076041c277816 */ /* 0x000fc4000000001d */
[----:B------:R-:W-:Y:S02]  /*15e50*/  SHF.R.U32.HI R21, RZ, 0x10, R13 ;  /* 0x00000010ff157819 */ /* 0x000fe4000001160d */
[----:B------:R-:W-:Y:S02]  /*15e60*/  SHF.R.U32.HI R20, RZ, 0x10, R12 ;  /* 0x00000010ff147819 */ /* 0x000fe4000001160c */
[----:B------:R-:W-:Y:S02]  /*15e70*/  LOP3.LUT R21, R21, 0xff, RZ, 0xc0, !PT ;  /* 0x000000ff15157812 */ /* 0x000fe400078ec0ff */
[----:B------:R-:W-:Y:S02]  /*15e80*/  LOP3.LUT R20, R20, 0xff, RZ, 0xc0, !PT ;  /* 0x000000ff14147812 */ /* 0x000fe400078ec0ff */
[----:B------:R-:W-:Y:S02]  /*15e90*/  PRMT R21, R21, 0x7054, R36 ;  /* 0x0000705415157816 */ /* 0x000fe40000000024 */
[----:B------:R-:W-:-:S02]  /*15ea0*/  SHF.R.U32.HI R36, RZ, 0x10, R5 ;  /* 0x00000010ff247819 */ /* 0x000fc40000011605 */
[----:B------:R-:W-:Y:S02]  /*15eb0*/  PRMT R37, R20, 0x7054, R37 ;  /* 0x0000705414257816 */ /* 0x000fe40000000025 */
[----:B------:R-:W-:Y:S02]  /*15ec0*/  SHF.R.U32.HI R40, RZ, 0x10, R15 ;  /* 0x00000010ff287819 */ /* 0x000fe4000001160f */
[----:B------:R-:W-:Y:S02]  /*15ed0*/  SHF.R.U32.HI R20, RZ, 0x10, R4 ;  /* 0x00000010ff147819 */ /* 0x000fe40000011604 */
[----:B------:R-:W-:Y:S02]  /*15ee0*/  SHF.R.U32.HI R38, RZ, 0x10, R14 ;  /* 0x00000010ff267819 */ /* 0x000fe4000001160e */
[----:B------:R-:W-:Y:S02]  /*15ef0*/  LOP3.LUT R36, R36, 0xff, RZ, 0xc0, !PT ;  /* 0x000000ff24247812 */ /* 0x000fe400078ec0ff */
[----:B------:R-:W-:-:S02]  /*15f00*/  LOP3.LUT R40, R40, 0xff, RZ, 0xc0, !PT ;  /* 0x000000ff28287812 */ /* 0x000fc400078ec0ff */
[----:B------:R-:W-:Y:S02]  /*15f10*/  LOP3.LUT R20, R20, 0xff, RZ, 0xc0, !PT ;  /* 0x000000ff14147812 */ /* 0x000fe400078ec0ff */
[----:B------:R-:W-:Y:S02]  /*15f20*/  LOP3.LUT R38, R38, 0xff, RZ, 0xc0, !PT ;  /* 0x000000ff26267812 */ /* 0x000fe400078ec0ff */
[----:B------:R-:W-:Y:S02]  /*15f30*/  PRMT R47, R36, 0x7054, R45 ;  /* 0x00007054242f7816 */ /* 0x000fe4000000002d */
[----:B------:R-:W-:Y:S02]  /*15f40*/  PRMT R41, R40, 0x7054, R41 ;  /* 0x0000705428297816 */ /* 0x000fe40000000029 */
[----:B------:R-:W-:Y:S02]  /*15f50*/  PRMT R43, R20, 0x7054, R43 ;  /* 0x00007054142b7816 */ /* 0x000fe4000000002b */
[----:B------:R-:W-:-:S02]  /*15f60*/  PRMT R39, R38, 0x7054, R39 ;  /* 0x0000705426277816 */ /* 0x000fc40000000027 */
[----:B------:R-:W-:Y:S02]  /*15f70*/  LOP3.LUT R47, R47, 0xff000000, R5, 0xf8, !PT ;  /* 0xff0000002f2f7812 */ /* 0x000fe400078ef805 */
[----:B------:R-:W-:Y:S02]  /*15f80*/  SHF.R.U32.HI R38, RZ, 0x10, R6 ;  /* 0x00000010ff267819 */ /* 0x000fe40000011606 */
[----:B------:R-:W-:Y:S02]  /*15f90*/  LOP3.LUT R21, R21, 0xff000000, R13, 0xf8, !PT ;  /* 0xff00000015157812 */ /* 0x000fe400078ef80d */
[----:B------:R-:W-:Y:S02]  /*15fa0*/  SHF.R.U32.HI R40, RZ, 0x10, R7 ;  /* 0x00000010ff287819 */ /* 0x000fe40000011607 */
[----:B------:R-:W-:Y:S02]  /*15fb0*/  LOP3.LUT R45, R41, 0xff000000, R15, 0xf8, !PT ;  /* 0xff000000292d7812 */ /* 0x000fe400078ef80f */
[----:B------:R-:W-:-:S02]  /*15fc0*/  LOP3.LUT R48, R43, 0xff000000, R4, 0xf8, !PT ;  /* 0xff0000002b307812 */ /* 0x000fc400078ef804 */
[----:B------:R-:W-:Y:S02]  /*15fd0*/  F2FP.F16.E4M3.UNPACK_B R43, R47 ;  /* 0x0000002fff2b723e */ /* 0x000fe400020006ff */
[----:B0-----:R-:W-:Y:S02]  /*15fe0*/  F2FP.F16.E4M3.UNPACK_B R15, R33 ;  /* 0x00000021ff0f723e */ /* 0x001fe400020006ff */
[----:B------:R-:W-:Y:S01]  /*15ff0*/  LOP3.LUT R38, R38, 0xff, RZ, 0xc0, !PT ;  /* 0x000000ff26267812 */ /* 0x000fe200078ec0ff */
[----:B------:R-:W-:Y:S01]  /*16000*/  HADD2.F32 R50, -RZ, R43.H0_H0 ;  /* 0x2000002bff327230 */ /* 0x000fe20000004100 */
[----:B------:R-:W-:Y:S01]  /*16010*/  LOP3.LUT R42, R37, 0xff000000, R12, 0xf8, !PT ;  /* 0xff000000252a7812 */ /* 0x000fe200078ef80c */
[--C-:B------:R-:W-:Y:S01]  /*16020*/  HADD2.F32 R5, -RZ, R15.reuse.H0_H0 ;  /* 0x2000000fff057230 */ /* 0x100fe20000004100 */
[----:B------:R-:W-:Y:S01]  /*16030*/  F2FP.F16.E4M3.UNPACK_B R20, R21 ;  /* 0x00000015ff14723e */ /* 0x000fe200020006ff */
[----:B------:R-:W-:Y:S01]  /*16040*/  HADD2.F32 R15, -RZ, R15.H1_H1 ;  /* 0x3000000fff0f7230 */ /* 0x000fe20000004100 */
[----:B------:R-:W-:-:S02]  /*16050*/  LOP3.LUT R40, R40, 0xff, RZ, 0xc0, !PT ;  /* 0x000000ff28287812 */ /* 0x000fc400078ec0ff */
[----:B------:R-:W-:Y:S01]  /*16060*/  LOP3.LUT R12, R39, 0xff000000, R14, 0xf8, !PT ;  /* 0xff000000270c7812 */ /* 0x000fe200078ef80e */
[----:B------:R-:W-:Y:S01]  /*16070*/  HADD2.F32 R46, -RZ, R20.H0_H0 ;  /* 0x20000014ff2e7230 */ /* 0x000fe20000004100 */
[----:B------:R-:W-:Y:S02]  /*16080*/  PRMT R49, R38, 0x7054, R49 ;  /* 0x0000705426317816 */ /* 0x000fe40000000031 */
[----:B------:R-:W-:Y:S02]  /*16090*/  PRMT R51, R40, 0x7054, R51 ;  /* 0x0000705428337816 */ /* 0x000fe40000000033 */
[-C--:B------:R-:W-:Y:S01]  /*160a0*/  F2FP.F16.E4M3.UNPACK_B R39, R35.reuse ;  /* 0x00000023ff27723e */ /* 0x080fe200020006ff */
[----:B------:R-:W-:Y:S01]  /*160b0*/  FMUL.FTZ R41, R5, R46 ;  /* 0x0000002e05297220 */ /* 0x000fe20000410000 */
[----:B------:R-:W-:Y:S02]  /*160c0*/  F2FP.F16.E4M3.UNPACK_B R40, R35.H1 ;  /* 0x00000023ff28723e */ /* 0x000fe400030006ff */
[----:B------:R-:W-:-:S02]  /*160d0*/  F2FP.F16.E4M3.UNPACK_B R35, R32.H1 ;  /* 0x00000020ff23723e */ /* 0x000fc400030006ff */
[----:B------:R-:W-:Y:S02]  /*160e0*/  F2FP.F16.E4M3.UNPACK_B R47, R47.H1 ;  /* 0x0000002fff2f723e */ /* 0x000fe400030006ff */
[----:B------:R-:W-:Y:S02]  /*160f0*/  LOP3.LUT R6, R49, 0xff000000, R6, 0xf8, !PT ;  /* 0xff00000031067812 */ /* 0x000fe400078ef806 */
[----:B------:R-:W-:Y:S01]  /*16100*/  LOP3.LUT R51, R51, 0xff000000, R7, 0xf8, !PT ;  /* 0xff00000033337812 */ /* 0x000fe200078ef807 */
[----:B------:R-:W-:Y:S01]  /*16110*/  HADD2.F32 R49, -RZ, R47.H0_H0 ;  /* 0x2000002fff317230 */ /* 0x000fe20000004100 */
[-C--:B------:R-:W-:Y:S02]  /*16120*/  F2FP.F16.E4M3.UNPACK_B R7, R34.reuse ;  /* 0x00000022ff07723e */ /* 0x080fe400020006ff */
[----:B------:R-:W-:Y:S01]  /*16130*/  F2FP.F16.E4M3.UNPACK_B R34, R34.H1 ;  /* 0x00000022ff22723e */ /* 0x000fe200030006ff */
[----:B----4-:R-:W0:Y:S02]  /*16140*/  LDS.128 R28, [R61+0x1e200] ;  /* 0x01e200003d1c7984 */ /* 0x010e240000000c00 */
[----:B0-----:R-:W-:-:S02]  /*16150*/  F2FP.F16.E4M3.UNPACK_B R14, R29 ;  /* 0x0000001dff0e723e */ /* 0x001fc400020006ff */
[----:B------:R-:W-:Y:S02]  /*16160*/  F2FP.F16.E4M3.UNPACK_B R36, R29.H1 ;  /* 0x0000001dff24723e */ /* 0x000fe400030006ff */
[-C--:B------:R-:W-:Y:S01]  /*16170*/  F2FP.F16.E4M3.UNPACK_B R37, R31.reuse ;  /* 0x0000001fff25723e */ /* 0x080fe200020006ff */
[----:B------:R-:W-:Y:S01]  /*16180*/  HADD2.F32 R13, -RZ, R14.H0_H0 ;  /* 0x2000000eff0d7230 */ /* 0x000fe20000004100 */
[----:B------:R-:W-:Y:S02]  /*16190*/  F2FP.F16.E4M3.UNPACK_B R38, R31.H1 ;  /* 0x0000001fff26723e */ /* 0x000fe400030006ff */
[-C--:B------:R-:W-:Y:S02]  /*161a0*/  F2FP.F16.E4M3.UNPACK_B R29, R28.reuse ;  /* 0x0000001cff1d723e */ /* 0x080fe400020006ff */
[----:B------:R-:W-:Y:S02]  /*161b0*/  F2FP.F16.E4M3.UNPACK_B R31, R28.H1 ;  /* 0x0000001cff1f723e */ /* 0x000fe400030006ff */
[----:B------:R-:W-:-:S02]  /*161c0*/  F2FP.F16.E4M3.UNPACK_B R28, R33.H1 ;  /* 0x00000021ff1c723e */ /* 0x000fc400030006ff */
[----:B------:R-:W-:Y:S01]  /*161d0*/  F2FP.F16.E4M3.UNPACK_B R33, R32 ;  /* 0x00000020ff21723e */ /* 0x000fe200020006ff */
[----:B------:R-:W-:Y:S01]  /*161e0*/  FMUL.FTZ R32, R5, R50 ;  /* 0x0000003205207220 */ /* 0x000fe20000410000 */
[-C--:B------:R-:W-:Y:S02]  /*161f0*/  F2FP.F16.E4M3.UNPACK_B R4, R30.reuse ;  /* 0x0000001eff04723e */ /* 0x080fe400020006ff */
[----:B------:R-:W-:Y:S01]  /*16200*/  F2FP.F16.E4M3.UNPACK_B R30, R30.H1 ;  /* 0x0000001eff1e723e */ /* 0x000fe200030006ff */
[C---:B------:R-:W-:Y:S01]  /*16210*/  FFMA.FTZ R5, R13.reuse, R46, -R32 ;  /* 0x0000002e0d057223 */ /* 0x040fe20000010820 */
[----:B------:R-:W-:Y:S01]  /*16220*/  F2FP.F16.E4M3.UNPACK_B R32, R21.H1 ;  /* 0x00000015ff20723e */ /* 0x000fe200030006ff */
[----:B------:R-:W-:Y:S01]  /*16230*/  FFMA.FTZ R13, R13, R50, R41 ;  /* 0x000000320d0d7223 */ /* 0x000fe20000010029 */
[----:B------:R-:W-:Y:S02]  /*16240*/  HADD2.F32 R41, -RZ, R20.H1_H1 ;  /* 0x30000014ff297230 */ /* 0x000fe40000004100 */
[----:B------:R-:W-:-:S02]  /*16250*/  HADD2.F32 R46, -RZ, R43.H1_H1 ;  /* 0x3000002bff2e7230 */ /* 0x000fc40000004100 */
[----:B------:R-:W-:Y:S02]  /*16260*/  HADD2.F32 R20, -RZ, R14.H1_H1 ;  /* 0x3000000eff147230 */ /* 0x000fe40000004100 */
[----:B------:R-:W-:Y:S02]  /*16270*/  HADD2.F32 R14, -RZ, R28.H0_H0 ;  /* 0x2000001cff0e7230 */ /* 0x000fe40000004100 */
[C---:B------:R-:W-:Y:S01]  /*16280*/  FMUL.FTZ R53, R15.reuse, R46 ;  /* 0x0000002e0f357220 */ /* 0x040fe20000410000 */
[----:B------:R-:W-:Y:S02]  /*16290*/  HADD2.F32 R43, -RZ, R32.H0_H0 ;  /* 0x20000020ff2b7230 */ /* 0x000fe40000004100 */
[----:B------:R-:W-:Y:S01]  /*162a0*/  FMUL.FTZ R15, R15, R41 ;  /* 0x000000290f0f7220 */ /* 0x000fe20000410000 */
[----:B------:R-:W-:Y:S02]  /*162b0*/  HADD2.F32 R21, -RZ, R36.H0_H0 ;  /* 0x20000024ff157230 */ /* 0x000fe40000004100 */
[----:B------:R-:W-:Y:S01]  /*162c0*/  FMUL.FTZ R50, R14, R49 ;  /* 0x000000310e327220 */ /* 0x000fe20000410000 */
[----:B------:R-:W-:-:S02]  /*162d0*/  HADD2.F32 R28, -RZ, R28.H1_H1 ;  /* 0x3000001cff1c7230 */ /* 0x000fc40000004100 */
[----:B------:R-:W-:Y:S01]  /*162e0*/  FMUL.FTZ R52, R14, R43 ;  /* 0x0000002b0e347220 */ /* 0x000fe20000410000 */
[C---:B------:R-:W-:Y:S01]  /*162f0*/  FFMA.FTZ R14, R20.reuse, R41, -R53 ;  /* 0x00000029140e7223 */ /* 0x040fe20000010835 */
[----:B------:R-:W-:Y:S01]  /*16300*/  FFMA.FTZ R20, R20, R46, R15 ;  /* 0x0000002e14147223 */ /* 0x000fe2000001000f */
[C---:B------:R-:W-:Y:S01]  /*16310*/  FFMA.FTZ R15, R21.reuse, R43, -R50 ;  /* 0x0000002b150f7223 */ /* 0x040fe20000010832 */
[----:B------:R-:W-:Y:S01]  /*16320*/  FFMA.FTZ R21, R21, R49, R52 ;  /* 0x0000003115157223 */ /* 0x000fe20000010034 */
[----:B------:R-:W-:Y:S01]  /*16330*/  F2FP.F16.E4M3.UNPACK_B R50, R51 ;  /* 0x00000033ff32723e */ /* 0x000fe200020006ff */
[----:B------:R-:W-:Y:S01]  /*16340*/  HADD2.F32 R49, -RZ, R47.H1_H1 ;  /* 0x3000002fff317230 */ /* 0x000fe20000004100 */
[----:B------:R-:W-:Y:S01]  /*16350*/  F2FP.F16.E4M3.UNPACK_B R46, R45 ;  /* 0x0000002dff2e723e */ /* 0x000fe200020006ff */
[----:B------:R-:W-:Y:S01]  /*16360*/  HADD2.F32 R43, -RZ, R32.H1_H1 ;  /* 0x30000020ff2b7230 */ /* 0x000fe20000004100 */
[----:B------:R-:W-:Y:S01]  /*16370*/  F2FP.F16.E4M3.UNPACK_B R51, R51.H1 ;  /* 0x00000033ff33723e */ /* 0x000fe200030006ff */
[----:B------:R-:W-:-:S02]  /*16380*/  HADD2.F32 R52, -RZ, R50.H0_H0 ;  /* 0x20000032ff347230 */ /* 0x000fc40000004100 */
[C---:B------:R-:W-:Y:S01]  /*16390*/  FMUL.FTZ R53, R28.reuse, R49 ;  /* 0x000000311c357220 */ /* 0x040fe20000410000 */
[----:B------:R-:W-:Y:S02]  /*163a0*/  HADD2.F32 R41, -RZ, R39.H0_H0 ;  /* 0x20000027ff297230 */ /* 0x000fe40000004100 */
[----:B------:R-:W-:Y:S01]  /*163b0*/  FMUL.FTZ R28, R28, R43 ;  /* 0x0000002b1c1c7220 */ /* 0x000fe20000410000 */
[----:B------:R-:W-:Y:S01]  /*163c0*/  HADD2.F32 R36, -RZ, R36.H1_H1 ;  /* 0x30000024ff247230 */ /* 0x000fe20000004100 */
[----:B------:R-:W-:Y:S01]  /*163d0*/  F2FP.F16.E4M3.UNPACK_B R45, R45.H1 ;  /* 0x0000002dff2d723e */ /* 0x000fe200030006ff */
[----:B------:R-:W-:Y:S02]  /*163e0*/  HADD2.F32 R47, -RZ, R46.H0_H0 ;  /* 0x2000002eff2f7230 */ /* 0x000fe40000004100 */
[C---:B------:R-:W-:Y:S01]  /*163f0*/  FMUL.FTZ R55, R41.reuse, R52 ;  /* 0x0000003429377220 */ /* 0x040fe20000410000 */
[----:B------:R-:W-:Y:S02]  /*16400*/  HADD2.F32 R32, -RZ, R37.H0_H0 ;  /* 0x20000025ff207230 */ /* 0x000fe40000004100 */
[C---:B------:R-:W-:Y:S01]  /*16410*/  FFMA.FTZ R54, R36.reuse, R43, -R53 ;  /* 0x0000002b24367223 */ /* 0x040fe20000010835 */
[----:B------:R-:W-:Y:S01]  /*16420*/  FFMA.FTZ R56, R36, R49, R28 ;  /* 0x0000003124387223 */ /* 0x000fe2000001001c */
[----:B------:R-:W-:Y:S01]  /*16430*/  FMUL.FTZ R41, R41, R47 ;  /* 0x0000002f29297220 */ /* 0x000fe20000410000 */
[----:B------:R-:W-:-:S02]  /*16440*/  HADD2.F32 R50, -RZ, R50.H1_H1 ;  /* 0x30000032ff327230 */ /* 0x000fc40000004100 */
[C---:B------:R-:W-:Y:S01]  /*16450*/  FFMA.FTZ R28, R32.reuse, R47, -R55 ;  /* 0x0000002f201c7223 */ /* 0x040fe20000010837 */
[----:B------:R-:W-:Y:S02]  /*16460*/  HADD2.F32 R39, -RZ, R39.H1_H1 ;  /* 0x30000027ff277230 */ /* 0x000fe40000004100 */
[----:B------:R-:W-:Y:S01]  /*16470*/  FFMA.FTZ R52, R32, R52, R41 ;  /* 0x0000003420347223 */ /* 0x000fe20000010029 */
[----:B------:R-:W-:Y:S01]  /*16480*/  HADD2.F32 R43, -RZ, R51.H0_H0 ;  /* 0x20000033ff2b7230 */ /* 0x000fe20000004100 */
[----:B------:R-:W-:Y:S01]  /*16490*/  F2FP.SATFINITE.E4M3.F32.PACK_AB_MERGE_C R15, R54, R15, RZ ;  /* 0x0000000f360f723e */ /* 0x000fe200048070ff */
[----:B------:R-:W-:Y:S02]  /*164a0*/  HADD2.F32 R36, -RZ, R40.H0_H0 ;  /* 0x20000028ff247230 */ /* 0x000fe40000004100 */
[----:B------:R-:W-:Y:S01]  /*164b0*/  FMUL.FTZ R58, R39, R50 ;  /* 0x00000032273a7220 */ /* 0x000fe20000410000 */
[----:B------:R-:W-:Y:S01]  /*164c0*/  HADD2.F32 R46, -RZ, R46.H1_H1 ;  /* 0x3000002eff2e7230 */ /* 0x000fe20000004100 */
[----:B------:R-:W-:Y:S01]  /*164d0*/  F2FP.SATFINITE.E4M3.F32.PACK_AB_MERGE_C R21, R56, R21, RZ ;  /* 0x000000153815723e */ /* 0x000fe200048070ff */
[----:B------:R-:W-:-:S02]  /*164e0*/  HADD2.F32 R41, -RZ, R45.H0_H0 ;  /* 0x2000002dff297230 */ /* 0x000fc40000004100 */
[C---:B------:R-:W-:Y:S01]  /*164f0*/  FMUL.FTZ R47, R36.reuse, R43 ;  /* 0x0000002b242f7220 */ /* 0x040fe20000410000 */
[----:B------:R-:W-:Y:S02]  /*16500*/  HADD2.F32 R32, -RZ, R38.H0_H0 ;  /* 0x20000026ff207230 */ /* 0x000fe40000004100 */
[----:B------:R-:W-:Y:S01]  /*16510*/  FMUL.FTZ R39, R39, R46 ;  /* 0x0000002e27277220 */ /* 0x000fe20000410000 */
[----:B------:R-:W-:Y:S02]  /*16520*/  HADD2.F32 R37, -RZ, R37.H1_H1 ;  /* 0x30000025ff257230 */ /* 0x000fe40000004100 */
[-C--:B------:R-:W-:Y:S01]  /*16530*/  FMUL.FTZ R36, R36, R41.reuse ;  /* 0x0000002924247220 */ /* 0x080fe20000410000 */
[----:B------:R-:W-:Y:S02]  /*16540*/  HADD2.F32 R51, -RZ, R51.H1_H1 ;  /* 0x30000033ff337230 */ /* 0x000fe40000004100 */
[C---:B------:R-:W-:Y:S01]  /*16550*/  FFMA.FTZ R55, R32.reuse, R41, -R47 ;  /* 0x0000002920377223 */ /* 0x040fe2000001082f */
[----:B------:R-:W-:Y:S01]  /*16560*/  F2FP.F16.E4M3.UNPACK_B R41, R48.H1 ;  /* 0x00000030ff29723e */ /* 0x000fe200030006ff */
[C---:B------:R-:W-:Y:S01]  /*16570*/  FFMA.FTZ R49, R37.reuse, R46, -R58 ;  /* 0x0000002e25317223 */ /* 0x040fe2000001083a */
[----:B------:R-:W-:Y:S01]  /*16580*/  FFMA.FTZ R53, R37, R50, R39 ;  /* 0x0000003225357223 */ /* 0x000fe20000010027 */
[----:B------:R-:W-:Y:S01]  /*16590*/  F2FP.F16.E4M3.UNPACK_B R37, R42.H1 ;  /* 0x0000002aff25723e */ /* 0x000fe200030006ff */
[----:B------:R-:W-:Y:S01]  /*165a0*/  FFMA.FTZ R57, R32, R43, R36 ;  /* 0x0000002b20397223 */ /* 0x000fe20000010024 */
[----:B------:R-:W-:Y:S01]  /*165b0*/  HADD2.F32 R40, -RZ, R40.H1_H1 ;  /* 0x30000028ff287230 */ /* 0x000fe20000004100 */
[----:B------:R-:W-:Y:S01]  /*165c0*/  F2FP.F16.E4M3.UNPACK_B R48, R48 ;  /* 0x00000030ff30723e */ /* 0x000fe200020006ff */
[----:B------:R-:W-:Y:S01]  /*165d0*/  HADD2.F32 R45, -RZ, R45.H1_H1 ;  /* 0x3000002dff2d7230 */ /* 0x000fe20000004100 */
[----:B------:R-:W-:Y:S01]  /*165e0*/  F2FP.F16.E4M3.UNPACK_B R42, R42 ;  /* 0x0000002aff2a723e */ /* 0x000fe200020006ff */
[----:B------:R-:W-:-:S02]  /*165f0*/  HADD2.F32 R43, -RZ, R41.H0_H0 ;  /* 0x20000029ff2b7230 */ /* 0x000fc40000004100 */
[C---:B------:R-:W-:Y:S01]  /*16600*/  FMUL.FTZ R59, R40.reuse, R51 ;  /* 0x00000033283b7220 */ /* 0x040fe20000410000 */
[----:B------:R-:W-:Y:S02]  /*16610*/  HADD2.F32 R36, -RZ, R35.H0_H0 ;  /* 0x20000023ff247230 */ /* 0x000fe40000004100 */
[----:B------:R-:W-:Y:S01]  /*16620*/  FMUL.FTZ R40, R40, R45 ;  /* 0x0000002d28287220 */ /* 0x000fe20000410000 */
[----:B------:R-:W-:Y:S01]  /*16630*/  HADD2.F32 R39, -RZ, R37.H0_H0 ;  /* 0x20000025ff277230 */ /* 0x000fe20000004100 */
[----:B------:R-:W-:Y:S01]  /*16640*/  F2FP.SATFINITE.E4M3.F32.PACK_AB_MERGE_C R5, R14, R5, R15 ;  /* 0x000000050e05723e */ /* 0x000fe2000480700f */
[----:B------:R-:W-:Y:S02]  /*16650*/  HADD2.F32 R38, -RZ, R38.H1_H1 ;  /* 0x30000026ff267230 */ /* 0x000fe40000004100 */
[C---:B------:R-:W-:Y:S01]  /*16660*/  FMUL.FTZ R47, R36.reuse, R43 ;  /* 0x0000002b242f7220 */ /* 0x040fe20000410000 */
[----:B------:R-:W-:Y:S02]  /*16670*/  HADD2.F32 R32, -RZ, R31.H0_H0 ;  /* 0x2000001fff207230 */ /* 0x000fe40000004100 */
[----:B------:R-:W-:Y:S01]  /*16680*/  FMUL.FTZ R36, R36, R39 ;  /* 0x0000002724247220 */ /* 0x000fe20000410000 */
[----:B------:R-:W-:-:S02]  /*16690*/  HADD2.F32 R35, -RZ, R35.H1_H1 ;  /* 0x30000023ff237230 */ /* 0x000fc40000004100 */
[C---:B------:R-:W-:Y:S01]  /*166a0*/  FFMA.FTZ R58, R38.reuse, R45, -R59 ;  /* 0x0000002d263a7223 */ /* 0x040fe2000001083b */
[----:B------:R-:W-:Y:S01]  /*166b0*/  FFMA.FTZ R60, R38, R51, R40 ;  /* 0x00000033263c7223 */ /* 0x000fe20000010028 */
[C---:B------:R-:W-:Y:S01]  /*166c0*/  FFMA.FTZ R43, R32.reuse, R43, R36 ;  /* 0x0000002b202b7223 */ /* 0x040fe20000010024 */
[----:B------:R-:W-:Y:S02]  /*166d0*/  HADD2.F32 R38, -RZ, R41.H1_H1 ;  /* 0x30000029ff267230 */ /* 0x000fe40000004100 */
[----:B------:R-:W-:Y:S01]  /*166e0*/  FFMA.FTZ R47, R32, R39, -R47 ;  /* 0x00000027202f7223 */ /* 0x000fe2000001082f */
[----:B------:R-:W-:Y:S01]  /*166f0*/  HADD2.F32 R36, -RZ, R37.H1_H1 ;  /* 0x30000025ff247230 */ /* 0x000fe20000004100 */
[----:B------:R-:W-:Y:S01]  /*16700*/  F2FP.SATFINITE.E4M3.F32.PACK_AB_MERGE_C R57, R60, R57, RZ ;  /* 0x000000393c39723e */ /* 0x000fe200048070ff */
[----:B------:R-:W-:Y:S02]  /*16710*/  HADD2.F32 R31, -RZ, R31.H1_H1 ;  /* 0x3000001fff1f7230 */ /* 0x000fe40000004100 */
[----:B------:R-:W-:Y:S01]  /*16720*/  FMUL.FTZ R40, R35, R38 ;  /* 0x0000002623287220 */ /* 0x000fe20000410000 */
[----:B------:R-:W-:-:S02]  /*16730*/  HADD2.F32 R37, -RZ, R48.H0_H0 ;  /* 0x20000030ff257230 */ /* 0x000fc40000004100 */
[-C--:B------:R-:W-:Y:S01]  /*16740*/  FMUL.FTZ R35, R35, R36.reuse ;  /* 0x0000002423237220 */ /* 0x080fe20000410000 */
[----:B------:R-:W-:Y:S02]  /*16750*/  HADD2.F32 R32, -RZ, R33.H0_H0 ;  /* 0x20000021ff207230 */ /* 0x000fe40000004100 */
[C---:B------:R-:W-:Y:S01]  /*16760*/  FFMA.FTZ R40, R31.reuse, R36, -R40 ;  /* 0x000000241f287223 */ /* 0x040fe20000010828 */
[----:B------:R-:W-:Y:S02]  /*16770*/  HADD2.F32 R48, -RZ, R48.H1_H1 ;  /* 0x30000030ff307230 */ /* 0x000fe40000004100 */
[----:B------:R-:W-:Y:S01]  /*16780*/  FFMA.FTZ R46, R31, R38, R35 ;  /* 0x000000261f2e7223 */ /* 0x000fe20000010023 */
[----:B------:R-:W-:Y:S02]  /*16790*/  HADD2.F32 R35, -RZ, R42.H0_H0 ;  /* 0x2000002aff237230 */ /* 0x000fe40000004100 */
[----:B------:R-:W-:Y:S01]  /*167a0*/  FMUL.FTZ R36, R32, R37 ;  /* 0x0000002520247220 */ /* 0x000fe20000410000 */
[----:B------:R-:W-:Y:S01]  /*167b0*/  HADD2.F32 R31, -RZ, R29.H0_H0 ;  /* 0x2000001dff1f7230 */ /* 0x000fe20000004100 */
[----:B------:R-:W-:Y:S01]  /*167c0*/  F2FP.SATFINITE.E4M3.F32.PACK_AB_MERGE_C R13, R20, R13, R21 ;  /* 0x0000000d140d723e */ /* 0x000fe20004807015 */
[----:B------:R-:W-:-:S02]  /*167d0*/  HADD2.F32 R33, -RZ, R33.H1_H1 ;  /* 0x30000021ff217230 */ /* 0x000fc40000004100 */
[-C--:B------:R-:W-:Y:S01]  /*167e0*/  FMUL.FTZ R32, R32, R35.reuse ;  /* 0x0000002320207220 */ /* 0x080fe20000410000 */
[----:B------:R-:W-:Y:S02]  /*167f0*/  HADD2.F32 R42, -RZ, R42.H1_H1 ;  /* 0x3000002aff2a7230 */ /* 0x000fe40000004100 */
[C---:B------:R-:W-:Y:S01]  /*16800*/  FFMA.FTZ R39, R31.reuse, R35, -R36 ;  /* 0x000000231f277223 */ /* 0x040fe20000010824 */
[----:B------:R-:W-:Y:S02]  /*16810*/  HADD2.F32 R29, -RZ, R29.H1_H1 ;  /* 0x3000001dff1d7230 */ /* 0x000fe40000004100 */
[----:B------:R-:W-:Y:S01]  /*16820*/  FFMA.FTZ R37, R31, R37, R32 ;  /* 0x000000251f257223 */ /* 0x000fe20000010020 */
[----:B------:R-:W-:Y:S01]  /*16830*/  F2FP.F16.E4M3.UNPACK_B R35, R6.H1 ;  /* 0x00000006ff23723e */ /* 0x000fe200030006ff */
[C---:B------:R-:W-:Y:S01]  /*16840*/  FMUL.FTZ R36, R33.reuse, R48 ;  /* 0x0000003021247220 */ /* 0x040fe20000410000 */
[----:B------:R-:W-:Y:S01]  /*16850*/  F2FP.F16.E4M3.UNPACK_B R32, R12.H1 ;  /* 0x0000000cff20723e */ /* 0x000fe200030006ff */
[----:B------:R-:W-:Y:S01]  /*16860*/  FMUL.FTZ R33, R33, R42 ;  /* 0x0000002a21217220 */ /* 0x000fe20000410000 */
[----:B------:R-:W-:-:S02]  /*16870*/  HADD2.F32 R31, -RZ, R34.H0_H0 ;  /* 0x20000022ff1f7230 */ /* 0x000fc40000004100 */
[C---:B------:R-:W-:Y:S01]  /*16880*/  FFMA.FTZ R42, R29.reuse, R42, -R36 ;  /* 0x0000002a1d2a7223 */ /* 0x040fe20000010824 */
[--C-:B------:R-:W-:Y:S02]  /*16890*/  HADD2.F32 R38, -RZ, R35.reuse.H0_H0 ;  /* 0x20000023ff267230 */ /* 0x100fe40000004100 */
[----:B------:R-:W-:Y:S01]  /*168a0*/  FFMA.FTZ R48, R29, R48, R33 ;  /* 0x000000301d307223 */ /* 0x000fe20000010021 */
[----:B------:R-:W-:Y:S01]  /*168b0*/  HADD2.F32 R36, -RZ, R32.H0_H0 ;  /* 0x20000020ff247230 */ /* 0x000fe20000004100 */
[----:B------:R-:W-:Y:S01]  /*168c0*/  F2FP.F16.E4M3.UNPACK_B R12, R12 ;  /* 0x0000000cff0c723e */ /* 0x000fe200020006ff */
[----:B------:R-:W-:Y:S01]  /*168d0*/  HADD2.F32 R35, -RZ, R35.H1_H1 ;  /* 0x30000023ff237230 */ /* 0x000fe20000004100 */
[----:B------:R-:W-:Y:S01]  /*168e0*/  F2FP.F16.E4M3.UNPACK_B R6, R6 ;  /* 0x00000006ff06723e */ /* 0x000fe200020006ff */
[----:B------:R-:W-:Y:S02]  /*168f0*/  HADD2.F32 R34, -RZ, R34.H1_H1 ;  /* 0x30000022ff227230 */ /* 0x000fe40000004100 */
[----:B------:R-:W-:Y:S01]  /*16900*/  FMUL.FTZ R50, R31, R36 ;  /* 0x000000241f327220 */ /* 0x000fe20000410000 */
[----:B------:R-:W-:-:S02]  /*16910*/  HADD2.F32 R33, -RZ, R32.H1_H1 ;  /* 0x30000020ff217230 */ /* 0x000fc40000004100 */
[----:B------:R-:W-:Y:S01]  /*16920*/  FMUL.FTZ R32, R31, R38 ;  /* 0x000000261f207220 */ /* 0x000fe20000410000 */
[--C-:B------:R-:W-:Y:S02]  /*16930*/  HADD2.F32 R29, -RZ, R30.reuse.H0_H0 ;  /* 0x2000001eff1d7230 */ /* 0x100fe40000004100 */
[C---:B------:R-:W-:Y:S01]  /*16940*/  FMUL.FTZ R31, R34.reuse, R35 ;  /* 0x00000023221f7220 */ /* 0x040fe20000410000 */
[----:B------:R-:W-:Y:S02]  /*16950*/  HADD2.F32 R30, -RZ, R30.H1_H1 ;  /* 0x3000001eff1e7230 */ /* 0x000fe40000004100 */
[-C--:B------:R-:W-:Y:S01]  /*16960*/  FMUL.FTZ R34, R34, R33.reuse ;  /* 0x0000002122227220 */ /* 0x080fe20000410000 */
[----:B------:R-:W-:Y:S01]  /*16970*/  F2FP.SATFINITE.E4M3.F32.PACK_AB_MERGE_C R15, R53, R52, R57 ;  /* 0x00000034350f723e */ /* 0x000fe20004807039 */
[C---:B------:R-:W-:Y:S01]  /*16980*/  FFMA.FTZ R36, R29.reuse, R36, -R32 ;  /* 0x000000241d247223 */ /* 0x040fe20000010820 */
[----:B------:R-:W-:Y:S01]  /*16990*/  FFMA.FTZ R50, R29, R38, R50 ;  /* 0x000000261d327223 */ /* 0x000fe20000010032 */
[C---:B------:R-:W-:Y:S01]  /*169a0*/  FFMA.FTZ R41, R30.reuse, R33, -R31 ;  /* 0x000000211e297223 */ /* 0x040fe2000001081f */
[----:B------:R-:W-:Y:S01]  /*169b0*/  FFMA.FTZ R45, R30, R35, R34 ;  /* 0x000000231e2d7223 */ /* 0x000fe20000010022 */
[----:B------:R-:W-:-:S02]  /*169c0*/  HADD2.F32 R29, -RZ, R12.H0_H0 ;  /* 0x2000000cff1d7230 */ /* 0x000fc40000004100 */
[----:B------:R-:W-:Y:S01]  /*169d0*/  HADD2.F32 R30, -RZ, R12.H1_H1 ;  /* 0x3000000cff1e7230 */ /* 0x000fe20000004100 */
[----:B------:R-:W-:Y:S01]  /*169e0*/  F2FP.SATFINITE.E4M3.F32.PACK_AB_MERGE_C R36, R41, R36, RZ ;  /* 0x000000242924723e */ /* 0x000fe200048070ff */
[--C-:B------:R-:W-:Y:S01]  /*169f0*/  HADD2.F32 R31, -RZ, R6.reuse.H0_H0 ;  /* 0x20000006ff1f7230 */ /* 0x100fe20000004100 */
[----:B------:R-:W-:Y:S01]  /*16a00*/  F2FP.SATFINITE.E4M3.F32.PACK_AB_MERGE_C R45, R45, R50, RZ ;  /* 0x000000322d2d723e */ /* 0x000fe200048070ff */
[--C-:B------:R-:W-:Y:S02]  /*16a10*/  HADD2.F32 R12, -RZ, R7.reuse.H0_H0 ;  /* 0x20000007ff0c7230 */ /* 0x100fe40000004100 */
[----:B------:R-:W-:Y:S02]  /*16a20*/  HADD2.F32 R32, -RZ, R6.H1_H1 ;  /* 0x30000006ff207230 */ /* 0x000fe40000004100 */
[----:B------:R-:W-:Y:S02]  /*16a30*/  HADD2.F32 R7, -RZ, R7.H1_H1 ;  /* 0x30000007ff077230 */ /* 0x000fe40000004100 */
[----:B------:R-:W-:Y:S01]  /*16a40*/  FMUL.FTZ R33, R12, R31 ;  /* 0x0000001f0c217220 */ /* 0x000fe20000410000 */
[----:B------:R-:W-:-:S02]  /*16a50*/  HADD2.F32 R6, -RZ, R4.H0_H0 ;  /* 0x20000004ff067230 */ /* 0x000fc40000004100 */
        /* <DEDUP_REMOVED lines=8> */
[----:B------:R-:W-:Y:S02]  /*16ae0*/  F2FP.SATFINITE.E4M3.F32.PACK_AB_MERGE_C R7, R58, R55, RZ ;  /* 0x000000373a07723e */ /* 0x000fe400048070ff */
[----:B------:R-:W-:-:S02]  /*16af0*/  F2FP.SATFINITE.E4M3.F32.PACK_AB_MERGE_C R4, R40, R47, RZ ;  /* 0x0000002f2804723e */ /* 0x000fc400048070ff */
[----:B------:R-:W-:Y:S02]  /*16b00*/  F2FP.SATFINITE.E4M3.F32.PACK_AB_MERGE_C R12, R46, R43, RZ ;  /* 0x0000002b2e0c723e */ /* 0x000fe400048070ff */
[----:B------:R-:W-:Y:S02]  /*16b10*/  F2FP.SATFINITE.E4M3.F32.PACK_AB_MERGE_C R7, R49, R28, R7 ;  /* 0x0000001c3107723e */ /* 0x000fe40004807007 */
[----:B------:R-:W-:Y:S02]  /*16b20*/  F2FP.SATFINITE.E4M3.F32.PACK_AB_MERGE_C R4, R42, R39, R4 ;  /* 0x000000272a04723e */ /* 0x000fe40004807004 */
[----:B------:R-:W-:Y:S02]  /*16b30*/  F2FP.SATFINITE.E4M3.F32.PACK_AB_MERGE_C R6, R6, R33, R36 ;  /* 0x000000210606723e */ /* 0x000fe40004807024 */
[----:B------:R-:W-:Y:S02]  /*16b40*/  F2FP.SATFINITE.E4M3.F32.PACK_AB_MERGE_C R12, R48, R37, R12 ;  /* 0x00000025300c723e */ /* 0x000fe4000480700c */
[----:B------:R-:W-:Y:S01]  /*16b50*/  F2FP.SATFINITE.E4M3.F32.PACK_AB_MERGE_C R14, R32, R31, R45 ;  /* 0x0000001f200e723e */ /* 0x000fe2000480702d */
[----:B------:R4:W-:Y:S04]  /*16b60*/  STS.128 [R61+0x1e200], R4 ;  /* 0x01e200043d007388 */ /* 0x0009e80000000c00 */
[----:B------:R4:W-:Y:S02]  /*16b70*/  STS.128 [R0+0x1e200], R12 ;  /* 0x01e2000c00007388 */ /* 0x0009e40000000c00 */
.L_x_477:
[----:B------:R-:W-:Y:S05]  /*16b80*/  BSYNC B1 ;  /* 0x0000000000017941 */ /* 0x000fea0003800000 */
.L_x_476:
[----:B------:R-:W-:Y:S05]  /*16b90*/  @P2 BRA `(.L_x_458) ;  /* 0x0000000c00ec2947 */ /* 0x000fea0003800000 */
[----:B------:R-:W2:Y:S01]  /*16ba0*/  LDL R53, [R1+0xc8] ;  /* 0x0000c80001357983 */ /* 0x000ea20000100800 */
[----:B---34-:R-:W-:Y:S01]  /*16bb0*/  IMAD.IADD R0, R22, 0x1, R222 ;  /* 0x0000000116007824 */ /* 0x018fe200078e02de */
[----:B-----5:R-:W-:Y:S02]  /*16bc0*/  SHF.R.U32.HI R4, RZ, 0x8, R24 ;  /* 0x00000008ff047819 */ /* 0x020fe40000011618 */
[----:B------:R-:W-:Y:S02]  /*16bd0*/  SHF.R.U32.HI R12, RZ, 0x8, R26 ;  /* 0x00000008ff0c7819 */ /* 0x000fe4000001161a */
[----:B------:R-:W-:Y:S02]  /*16be0*/  SHF.R.S32.HI R5, RZ, 0x1f, R0 ;  /* 0x0000001fff057819 */ /* 0x000fe40000011400 */
[----:B------:R-:W-:Y:S02]  /*16bf0*/  LOP3.LUT R13, R12, 0xff, RZ, 0xc0, !PT ;  /* 0x000000ff0c0d7812 */ /* 0x000fe400078ec0ff */
[----:B------:R-:W-:-:S02]  /*16c00*/  LEA.HI R5, R5, R0, RZ, 0x4 ;  /* 0x0000000005057211 */ /* 0x000fc400078f20ff */
[----:B------:R-:W-:Y:S02]  /*16c10*/  LOP3.LUT R0, R24, 0xff, RZ, 0xc0, !PT ;  /* 0x000000ff18007812 */ /* 0x000fe400078ec0ff */
[----:B------:R-:W-:Y:S02]  /*16c20*/  SHF.R.S32.HI R6, RZ, 0x4, R5 ;  /* 0x00000004ff067819 */ /* 0x000fe40000011405 */
[----:B------:R-:W-:Y:S02]  /*16c30*/  LOP3.LUT R5, R4, 0xff, RZ, 0xc0, !PT ;  /* 0x000000ff04057812 */ /* 0x000fe400078ec0ff */
[----:B------:R-:W-:Y:S02]  /*16c40*/  LEA.HI R3, R3, R6, RZ, 0x1c ;  /* 0x0000000603037211 */ /* 0x000fe400078fe0ff */
[----:B------:R-:W-:Y:S02]  /*16c50*/  LOP3.LUT R4, R26, 0xff, RZ, 0xc0, !PT ;  /* 0x000000ff1a047812 */ /* 0x000fe400078ec0ff */
[----:B-1----:R-:W-:-:S02]  /*16c60*/  PRMT R21, R5, 0x7604, R0 ;  /* 0x0000760405157816 */ /* 0x002fc40000000000 */
[----:B------:R-:W-:Y:S02]  /*16c70*/  SHF.R.S32.HI R0, RZ, 0x1f, R3 ;  /* 0x0000001fff007819 */ /* 0x000fe40000011403 */
[----:B------:R-:W-:Y:S02]  /*16c80*/  PRMT R29, R13, 0x7604, R4 ;  /* 0x000076040d1d7816 */ /* 0x000fe40000000004 */
[----:B------:R-:W-:Y:S02]  /*16c90*/  LEA.HI R4, R0, R3, RZ, 0x2 ;  /* 0x0000000300047211 */ /* 0x000fe400078f10ff */
[----:B------:R-:W-:Y:S02]  /*16ca0*/  SHF.L.U32 R0, R3, 0x4, RZ ;  /* 0x0000000403007819 */ /* 0x000fe400000006ff */
[----:B------:R-:W-:Y:S01]  /*16cb0*/  SHF.R.U32.HI R7, RZ, 0x8, R25 ;  /* 0x00000008ff077819 */ /* 0x000fe20000011619 */
[----:B------:R-:W-:Y:S01]  /*16cc0*/  IMAD.SHL.U32 R4, R4, 0x800, RZ ;  /* 0x0000080004047824 */ /* 0x000fe200078e00ff */
[----:B------:R-:W-:-:S02]  /*16cd0*/  LOP3.LUT R3, R227, 0x30, R0, 0xf8, !PT ;  /* 0x00000030e3037812 */ /* 0x000fc400078ef800 */
[----:B------:R-:W-:Y:S02]  /*16ce0*/  LOP3.LUT R6, R25, 0xff, RZ, 0xc0, !PT ;  /* 0x000000ff19067812 */ /* 0x000fe400078ec0ff */
[----:B------:R-:W-:Y:S02]  /*16cf0*/  LOP3.LUT R7, R7, 0xff, RZ, 0xc0, !PT ;  /* 0x000000ff07077812 */ /* 0x000fe400078ec0ff */
[----:B------:R-:W-:Y:S02]  /*16d00*/  SHF.R.U32.HI R12, RZ, 0x8, R8 ;  /* 0x00000008ff0c7819 */ /* 0x000fe40000011608 */
[----:B------:R-:W-:Y:S02]  /*16d10*/  LOP3.LUT R3, R3, R228, RZ, 0x3c, !PT ;  /* 0x000000e403037212 */ /* 0x000fe400078e3cff */
[----:B------:R-:W-:Y:S02]  /*16d20*/  LOP3.LUT R0, R4, 0xffffe000, RZ, 0xc0, !PT ;  /* 0xffffe00004007812 */ /* 0x000fe400078ec0ff */
[----:B------:R-:W-:-:S02]  /*16d30*/  PRMT R20, R7, 0x7604, R6 ;  /* 0x0000760407147816 */ /* 0x000fc40000000006 */
[----:B------:R-:W-:Y:S02]  /*16d40*/  SHF.R.U32.HI R6, RZ, 0x8, R27 ;  /* 0x00000008ff067819 */ /* 0x000fe4000001161b */
[----:B------:R-:W-:Y:S02]  /*16d50*/  LOP3.LUT R7, R8, 0xff, RZ, 0xc0, !PT ;  /* 0x000000ff08077812 */ /* 0x000fe400078ec0ff */
[----:B------:R-:W-:Y:S02]  /*16d60*/  LOP3.LUT R12, R12, 0xff, RZ, 0xc0, !PT ;  /* 0x000000ff0c0c7812 */ /* 0x000fe400078ec0ff */
[----:B------:R-:W-:Y:S02]  /*16d70*/  IADD3 R3, R3, R229, R0 ;  /* 0x000000e503037210 */ /* 0x000fe40007ffe000 */
[----:B------:R-:W-:Y:S02]  /*16d80*/  LOP3.LUT R5, R27, 0xff, RZ, 0xc0, !PT ;  /* 0x000000ff1b057812 */ /* 0x000fe400078ec0ff */
[----:B------:R-:W-:Y:S01]  /*16d90*/  LOP3.LUT R6, R6, 0xff, RZ, 0xc0, !PT ;  /* 0x000000ff06067812 */ /* 0x000fe200078ec0ff */
[----:B------:R-:W-:Y:S01]  /*16da0*/  IMAD.IADD R0, R16, 0x1, R3 ;  /* 0x0000000110007824 */ /* 0x000fe200078e0203 */
[----:B------:R-:W-:-:S02]  /*16db0*/  PRMT R35, R12, 0x7604, R7 ;  /* 0x000076040c237816 */ /* 0x000fc40000000007 */
[----:B------:R-:W-:Y:S02]  /*16dc0*/  SHF.R.U32.HI R12, RZ, 0x8, R9 ;  /* 0x00000008ff0c7819 */ /* 0x000fe40000011609 */
[----:B------:R-:W-:Y:S02]  /*16dd0*/  PRMT R28, R6, 0x7604, R5 ;  /* 0x00007604061c7816 */ /* 0x000fe40000000005 */
[----:B------:R-:W-:Y:S02]  /*16de0*/  LOP3.LUT R3, R12, 0xff, RZ, 0xc0, !PT ;  /* 0x000000ff0c037812 */ /* 0x000fe400078ec0ff */
[----:B------:R-:W1:Y:S01]  /*16df0*/  LDS.128 R12, [R0+0x1e200] ;  /* 0x01e20000000c7984 */ /* 0x000e620000000c00 */
[----:B------:R-:W-:Y:S02]  /*16e00*/  SHF.R.U32.HI R32, RZ, 0x8, R10 ;  /* 0x00000008ff207819 */ /* 0x000fe4000001160a */
[----:B------:R-:W-:Y:S02]  /*16e10*/  LOP3.LUT R30, R9, 0xff, RZ, 0xc0, !PT ;  /* 0x000000ff091e7812 */ /* 0x000fe400078ec0ff */
[----:B------:R-:W-:-:S02]  /*16e20*/  LOP3.LUT R31, R10, 0xff, RZ, 0xc0, !PT ;  /* 0x000000ff0a1f7812 */ /* 0x000fc400078ec0ff */
[----:B------:R-:W-:Y:S02]  /*16e30*/  LOP3.LUT R32, R32, 0xff, RZ, 0xc0, !PT ;  /* 0x000000ff20207812 */ /* 0x000fe400078ec0ff */
[----:B------:R-:W-:Y:S02]  /*16e40*/  PRMT R30, R3, 0x7604, R30 ;  /* 0x00007604031e7816 */ /* 0x000fe4000000001e */
[----:B0-----:R-:W-:Y:S02]  /*16e50*/  SHF.R.U32.HI R37, RZ, 0x10, R9 ;  /* 0x00000010ff257819 */ /* 0x001fe40000011609 */
[----:B------:R-:W-:Y:S02]  /*16e60*/  SHF.R.U32.HI R3, RZ, 0x10, R25 ;  /* 0x00000010ff037819 */ /* 0x000fe40000011619 */
[----:B------:R-:W-:Y:S01]  /*16e70*/  PRMT R39, R32, 0x7604, R31 ;  /* 0x0000760420277816 */ /* 0x000fe2000000001f */
[----:B------:R-:W-:Y:S01]  /*16e80*/  IMAD.U32 R37, R37, 0x10000, RZ ;  /* 0x0001000025257824 */ /* 0x000fe200078e00ff */
[----:B------:R-:W-:Y:S01]  /*16e90*/  SHF.R.U32.HI R31, RZ, 0x10, R27 ;  /* 0x00000010ff1f7819 */ /* 0x000fe2000001161b */
[----:B------:R-:W-:Y:S01]  /*16ea0*/  IMAD.U32 R3, R3, 0x10000, RZ ;  /* 0x0001000003037824 */ /* 0x000fe200078e00ff */
[----:B------:R-:W-:-:S02]  /*16eb0*/  SHF.R.U32.HI R34, RZ, 0x8, R11 ;  /* 0x00000008ff227819 */ /* 0x000fc4000001160b */
[----:B------:R-:W-:Y:S01]  /*16ec0*/  LOP3.LUT R33, R11, 0xff, RZ, 0xc0, !PT ;  /* 0x000000ff0b217812 */ /* 0x000fe200078ec0ff */
[----:B------:R-:W-:Y:S01]  /*16ed0*/  IMAD.U32 R31, R31, 0x10000, RZ ;  /* 0x000100001f1f7824 */ /* 0x000fe200078e00ff */
[----:B------:R-:W-:Y:S02]  /*16ee0*/  LOP3.LUT R34, R34, 0xff, RZ, 0xc0, !PT ;  /* 0x000000ff22227812 */ /* 0x000fe400078ec0ff */
[----:B------:R-:W-:Y:S02]  /*16ef0*/  SHF.R.U32.HI R41, RZ, 0x10, R11 ;  /* 0x00000010ff297819 */ /* 0x000fe4000001160b */
[----:B------:R-:W-:Y:S02]  /*16f00*/  LOP3.LUT R37, R30, 0xff0000, R37, 0xf8, !PT ;  /* 0x00ff00001e257812 */ /* 0x000fe400078ef825 */
[----:B------:R-:W-:Y:S02]  /*16f10*/  LOP3.LUT R3, R20, 0xff0000, R3, 0xf8, !PT ;  /* 0x00ff000014037812 */ /* 0x000fe400078ef803 */
[----:B------:R-:W-:-:S02]  /*16f20*/  LOP3.LUT R21, R21, 0xff0000, R24, 0xf8, !PT ;  /* 0x00ff000015157812 */ /* 0x000fc400078ef818 */
[----:B------:R-:W-:Y:S02]  /*16f30*/  PRMT R34, R34, 0x7604, R33 ;  /* 0x0000760422227816 */ /* 0x000fe40000000021 */
[----:B------:R-:W-:Y:S02]  /*16f40*/  SHF.L.U32 R41, R41, 0x10, RZ ;  /* 0x0000001029297819 */ /* 0x000fe400000006ff */
        /* <DEDUP_REMOVED lines=8> */
[----:B------:R-:W-:Y:S02]  /*16fd0*/  LOP3.LUT R36, R35, 0xff000000, R8, 0xf8, !PT ;  /* 0xff00000023247812 */ /* 0x000fe400078ef808 */
[----:B------:R-:W-:-:S02]  /*16fe0*/  LOP3.LUT R34, R33, 0xff000000, R27, 0xf8, !PT ;  /* 0xff00000021227812 */ /* 0x000fc400078ef81b */
[----:B------:R-:W-:Y:S02]  /*16ff0*/  F2FP.F16.E4M3.UNPACK_B R35, R37 ;  /* 0x00000025ff23723e */ /* 0x000fe400020006ff */
[----:B------:R-:W-:Y:S02]  /*17000*/  F2FP.F16.E4M3.UNPACK_B R33, R32 ;  /* 0x00000020ff21723e */ /* 0x000fe400020006ff */
[----:B------:R-:W-:Y:S01]  /*17010*/  LOP3.LUT R20, R29, 0xff000000, R26, 0xf8, !PT ;  /* 0xff0000001d147812 */ /* 0x000fe200078ef81a */
[----:B------:R-:W-:Y:S01]  /*17020*/  HADD2.F32 R38, -RZ, R35.H0_H0 ;  /* 0x20000023ff267230 */ /* 0x000fe20000004100 */
[----:B------:R-:W-:Y:S02]  /*17030*/  LOP3.LUT R8, R39, 0xff000000, R10, 0xf8, !PT ;  /* 0xff00000027087812 */ /* 0x000fe400078ef80a */
[----:B------:R-:W-:Y:S02]  /*17040*/  LOP3.LUT R40, R41, 0xff000000, R11, 0xf8, !PT ;  /* 0xff00000029287812 */ /* 0x000fe400078ef80b */
[----:B-1----:R-:W-:-:S02]  /*17050*/  F2FP.F16.E4M3.UNPACK_B R27, R13.H1 ;  /* 0x0000000dff1b723e */ /* 0x002fc400030006ff */
[-C--:B------:R-:W-:Y:S02]  /*17060*/  F2FP.F16.E4M3.UNPACK_B R29, R15.reuse ;  /* 0x0000000fff1d723e */ /* 0x080fe400020006ff */
[----:B------:R-:W-:Y:S02]  /*17070*/  F2FP.F16.E4M3.UNPACK_B R30, R15.H1 ;  /* 0x0000000fff1e723e */ /* 0x000fe400030006ff */
[----:B------:R-:W-:Y:S02]  /*17080*/  F2FP.F16.E4M3.UNPACK_B R15, R12.H1 ;  /* 0x0000000cff0f723e */ /* 0x000fe400030006ff */
[----:B------:R-:W-:Y:S02]  /*17090*/  F2FP.F16.E4M3.UNPACK_B R37, R37.H1 ;  /* 0x00000025ff25723e */ /* 0x000fe400030006ff */
[----:B------:R-:W-:Y:S02]  /*170a0*/  F2FP.F16.E4M3.UNPACK_B R32, R32.H1 ;  /* 0x00000020ff20723e */ /* 0x000fe400030006ff */
[----:B------:R-:W-:Y:S01]  /*170b0*/  F2FP.F16.E4M3.UNPACK_B R28, R14.H1 ;  /* 0x0000000eff1c723e */ /* 0x000fe200030006ff */
[----:B------:R-:W-:Y:S01]  /*170c0*/  HADD2.F32 R41, -RZ, R37.H0_H0 ;  /* 0x20000025ff297230 */ /* 0x000fe20000004100 */
[----:B--2---:R-:W0:Y:S02]  /*170d0*/  LDS.128 R4, [R53+0x1e200] ;  /* 0x01e2000035047984 */ /* 0x004e240000000c00 */
[----:B0-----:R-:W-:-:S02]  /*170e0*/  F2FP.F16.E4M3.UNPACK_B R3, R6 ;  /* 0x00000006ff03723e */ /* 0x001fc400020006ff */
[----:B------:R-:W-:Y:S02]  /*170f0*/  F2FP.F16.E4M3.UNPACK_B R24, R6.H1 ;  /* 0x00000006ff18723e */ /* 0x000fe400030006ff */
[----:B------:R-:W-:Y:S02]  /*17100*/  F2FP.F16.E4M3.UNPACK_B R6, R13 ;  /* 0x0000000dff06723e */ /* 0x000fe400020006ff */
[-C--:B------:R-:W-:Y:S02]  /*17110*/  F2FP.F16.E4M3.UNPACK_B R25, R7.reuse ;  /* 0x00000007ff19723e */ /* 0x080fe400020006ff */
[----:B------:R-:W-:Y:S02]  /*17120*/  F2FP.F16.E4M3.UNPACK_B R26, R7.H1 ;  /* 0x00000007ff1a723e */ /* 0x000fe400030006ff */
[----:B------:R-:W-:Y:S02]  /*17130*/  F2FP.F16.E4M3.UNPACK_B R10, R5 ;  /* 0x00000005ff0a723e */ /* 0x000fe400020006ff */
[----:B------:R-:W-:-:S02]  /*17140*/  F2FP.F16.E4M3.UNPACK_B R7, R4 ;  /* 0x00000004ff07723e */ /* 0x000fc400020006ff */
[----:B------:R-:W-:Y:S01]  /*17150*/  F2FP.F16.E4M3.UNPACK_B R11, R4.H1 ;  /* 0x00000004ff0b723e */ /* 0x000fe200030006ff */
[----:B------:R-:W-:Y:S01]  /*17160*/  HADD2.F32 R4, -RZ, R6.H0_H0 ;  /* 0x20000006ff047230 */ /* 0x000fe20000004100 */
[----:B------:R-:W-:Y:S01]  /*17170*/  F2FP.F16.E4M3.UNPACK_B R21, R5.H1 ;  /* 0x00000005ff15723e */ /* 0x000fe200030006ff */
[--C-:B------:R-:W-:Y:S01]  /*17180*/  HADD2.F32 R5, -RZ, R33.reuse.H0_H0 ;  /* 0x20000021ff057230 */ /* 0x100fe20000004100 */
[----:B------:R-:W-:Y:S01]  /*17190*/  F2FP.F16.E4M3.UNPACK_B R13, R12 ;  /* 0x0000000cff0d723e */ /* 0x000fe200020006ff */
[----:B------:R-:W-:Y:S02]  /*171a0*/  HADD2.F32 R9, -RZ, R10.H0_H0 ;  /* 0x2000000aff097230 */ /* 0x000fe40000004100 */
[C---:B------:R-:W-:Y:S01]  /*171b0*/  FMUL.FTZ R12, R4.reuse, R38 ;  /* 0x00000026040c7220 */ /* 0x040fe20000410000 */
[----:B------:R-:W-:Y:S02]  /*171c0*/  HADD2.F32 R6, -RZ, R6.H1_H1 ;  /* 0x30000006ff067230 */ /* 0x000fe40000004100 */
[----:B------:R-:W-:Y:S01]  /*171d0*/  FMUL.FTZ R39, R4, R5 ;  /* 0x0000000504277220 */ /* 0x000fe20000410000 */
[----:B------:R-:W-:-:S02]  /*171e0*/  HADD2.F32 R33, -RZ, R33.H1_H1 ;  /* 0x30000021ff217230 */ /* 0x000fc40000004100 */
[C---:B------:R-:W-:Y:S01]  /*171f0*/  FFMA.FTZ R5, R9.reuse, R5, -R12 ;  /* 0x0000000509057223 */ /* 0x040fe2000001080c */
[----:B------:R-:W-:Y:S01]  /*17200*/  F2FP.F16.E4M3.UNPACK_B R4, R14 ;  /* 0x0000000eff04723e */ /* 0x000fe200020006ff */
[----:B------:R-:W-:Y:S01]  /*17210*/  FFMA.FTZ R9, R9, R38, R39 ;  /* 0x0000002609097223 */ /* 0x000fe20000010027 */
[----:B------:R-:W-:Y:S02]  /*17220*/  HADD2.F32 R39, -RZ, R35.H1_H1 ;  /* 0x30000023ff277230 */ /* 0x000fe40000004100 */
[C---:B------:R-:W-:Y:S01]  /*17230*/  FMUL.FTZ R38, R6.reuse, R33 ;  /* 0x0000002106267220 */ /* 0x040fe20000410000 */
[----:B------:R-:W-:Y:S02]  /*17240*/  HADD2.F32 R10, -RZ, R10.H1_H1 ;  /* 0x3000000aff0a7230 */ /* 0x000fe40000004100 */
[----:B------:R-:W-:Y:S02]  /*17250*/  HADD2.F32 R14, -RZ, R27.H0_H0 ;  /* 0x2000001bff0e7230 */ /* 0x000fe40000004100 */
[----:B------:R-:W-:Y:S01]  /*17260*/  FMUL.FTZ R43, R6, R39 ;  /* 0x00000027062b7220 */ /* 0x000fe20000410000 */
[----:B------:R-:W-:-:S02]  /*17270*/  HADD2.F32 R35, -RZ, R32.H0_H0 ;  /* 0x20000020ff237230 */ /* 0x000fc40000004100 */
[----:B------:R-:W-:Y:S02]  /*17280*/  HADD2.F32 R12, -RZ, R21.H0_H0 ;  /* 0x20000015ff0c7230 */ /* 0x000fe40000004100 */
[----:B------:R-:W-:Y:S01]  /*17290*/  FFMA.FTZ R6, R10, R33, -R43 ;  /* 0x000000210a067223 */ /* 0x000fe2000001082b */
[----:B------:R-:W-:Y:S01]  /*172a0*/  FMUL.FTZ R45, R14, R41 ;  /* 0x000000290e2d7220 */ /* 0x000fe20000410000 */
[----:B------:R-:W-:Y:S01]  /*172b0*/  FFMA.FTZ R10, R10, R39, R38 ;  /* 0x000000270a0a7223 */ /* 0x000fe20000010026 */
[----:B------:R-:W-:Y:S01]  /*172c0*/  FMUL.FTZ R14, R14, R35 ;  /* 0x000000230e0e7220 */ /* 0x000fe20000410000 */
[----:B------:R-:W-:Y:S01]  /*172d0*/  F2FP.F16.E4M3.UNPACK_B R39, R40 ;  /* 0x00000028ff27723e */ /* 0x000fe200020006ff */
[----:B------:R-:W-:Y:S01]  /*172e0*/  HADD2.F32 R38, -RZ, R37.H1_H1 ;  /* 0x30000025ff267230 */ /* 0x000fe20000004100 */
[----:B------:R-:W-:Y:S01]  /*172f0*/  F2FP.F16.E4M3.UNPACK_B R33, R34 ;  /* 0x00000022ff21723e */ /* 0x000fe200020006ff */
[----:B------:R-:W-:Y:S02]  /*17300*/  HADD2.F32 R27, -RZ, R27.H1_H1 ;  /* 0x3000001bff1b7230 */ /* 0x000fe40000004100 */
[----:B------:R-:W-:Y:S01]  /*17310*/  FFMA.FTZ R41, R12, R41, R14 ;  /* 0x000000290c297223 */ /* 0x000fe2000001000e */
[----:B------:R-:W-:-:S02]  /*17320*/  HADD2.F32 R32, -RZ, R32.H1_H1 ;  /* 0x30000020ff207230 */ /* 0x000fc40000004100 */
[----:B------:R-:W-:Y:S01]  /*17330*/  FFMA.FTZ R45, R12, R35, -R45 ;  /* 0x000000230c2d7223 */ /* 0x000fe2000001082d */
[----:B------:R-:W-:Y:S02]  /*17340*/  HADD2.F32 R37, -RZ, R39.H0_H0 ;  /* 0x20000027ff257230 */ /* 0x000fe40000004100 */
[C---:B------:R-:W-:Y:S01]  /*17350*/  FMUL.FTZ R42, R27.reuse, R38 ;  /* 0x000000261b2a7220 */ /* 0x040fe20000410000 */
[----:B------:R-:W-:Y:S02]  /*17360*/  HADD2.F32 R14, -RZ, R29.H0_H0 ;  /* 0x2000001dff0e7230 */ /* 0x000fe40000004100 */
[----:B------:R-:W-:Y:S01]  /*17370*/  FMUL.FTZ R27, R27, R32 ;  /* 0x000000201b1b7220 */ /* 0x000fe20000410000 */
[----:B------:R-:W-:Y:S01]  /*17380*/  HADD2.F32 R35, -RZ, R33.H0_H0 ;  /* 0x20000021ff237230 */ /* 0x000fe20000004100 */
[----:B------:R-:W-:Y:S01]  /*17390*/  F2FP.F16.E4M3.UNPACK_B R40, R40.H1 ;  /* 0x00000028ff28723e */ /* 0x000fe200030006ff */
[----:B------:R-:W-:Y:S02]  /*173a0*/  HADD2.F32 R21, -RZ, R21.H1_H1 ;  /* 0x30000015ff157230 */ /* 0x000fe40000004100 */
[----:B------:R-:W-:Y:S01]  /*173b0*/  FMUL.FTZ R43, R14, R37 ;  /* 0x000000250e2b7220 */ /* 0x000fe20000410000 */
[----:B------:R-:W-:-:S02]  /*173c0*/  HADD2.F32 R12, -RZ, R25.H0_H0 ;  /* 0x20000019ff0c7230 */ /* 0x000fc40000004100 */
[----:B------:R-:W-:Y:S01]  /*173d0*/  FMUL.FTZ R14, R14, R35 ;  /* 0x000000230e0e7220 */ /* 0x000fe20000410000 */
[----:B------:R-:W-:Y:S02]  /*173e0*/  HADD2.F32 R29, -RZ, R29.H1_H1 ;  /* 0x3000001dff1d7230 */ /* 0x000fe40000004100 */
[C---:B------:R-:W-:Y:S01]  /*173f0*/  FFMA.FTZ R46, R21.reuse, R38, R27 ;  /* 0x00000026152e7223 */ /* 0x040fe2000001001b */
[----:B------:R-:W-:Y:S01]  /*17400*/  FFMA.FTZ R42, R21, R32, -R42 ;  /* 0x00000020152a7223 */ /* 0x000fe2000001082a */
[----:B------:R-:W-:Y:S02]  /*17410*/  HADD2.F32 R38, -RZ, R39.H1_H1 ;  /* 0x30000027ff267230 */ /* 0x000fe40000004100 */
[----:B------:R-:W-:Y:S01]  /*17420*/  FFMA.FTZ R47, R12, R37, R14 ;  /* 0x000000250c2f7223 */ /* 0x000fe2000001000e */
[----:B------:R-:W-:Y:S01]  /*17430*/  HADD2.F32 R32, -RZ, R33.H1_H1 ;  /* 0x30000021ff207230 */ /* 0x000fe20000004100 */
[----:B------:R-:W-:Y:S01]  /*17440*/  F2FP.F16.E4M3.UNPACK_B R34, R34.H1 ;  /* 0x00000022ff22723e */ /* 0x000fe200030006ff */
[----:B------:R-:W-:-:S02]  /*17450*/  HADD2.F32 R27, -RZ, R40.H0_H0 ;  /* 0x20000028ff1b7230 */ /* 0x000fc40000004100 */
[----:B------:R-:W-:Y:S01]  /*17460*/  FFMA.FTZ R43, R12, R35, -R43 ;  /* 0x000000230c2b7223 */ /* 0x000fe2000001082b */
[----:B------:R-:W-:Y:S02]  /*17470*/  HADD2.F32 R14, -RZ, R30.H0_H0 ;  /* 0x2000001eff0e7230 */ /* 0x000fe40000004100 */
[C---:B------:R-:W-:Y:S01]  /*17480*/  FMUL.FTZ R48, R29.reuse, R38 ;  /* 0x000000261d307220 */ /* 0x040fe20000410000 */
[----:B------:R-:W-:Y:S02]  /*17490*/  HADD2.F32 R25, -RZ, R25.H1_H1 ;  /* 0x30000019ff197230 */ /* 0x000fe40000004100 */
[----:B------:R-:W-:Y:S01]  /*174a0*/  FMUL.FTZ R29, R29, R32 ;  /* 0x000000201d1d7220 */ /* 0x000fe20000410000 */
[----:B------:R-:W-:Y:S02]  /*174b0*/  HADD2.F32 R21, -RZ, R34.H0_H0 ;  /* 0x20000022ff157230 */ /* 0x000fe40000004100 */
[----:B------:R-:W-:Y:S01]  /*174c0*/  FMUL.FTZ R33, R14, R27 ;  /* 0x0000001b0e217220 */ /* 0x000fe20000410000 */
[----:B------:R-:W-:-:S02]  /*174d0*/  HADD2.F32 R12, -RZ, R26.H0_H0 ;  /* 0x2000001aff0c7230 */ /* 0x000fc40000004100 */
[C---:B------:R-:W-:Y:S01]  /*174e0*/  FFMA.FTZ R50, R25.reuse, R38, R29 ;  /* 0x0000002619327223 */ /* 0x040fe2000001001d */
[----:B------:R-:W-:Y:S01]  /*174f0*/  F2FP.F16.E4M3.UNPACK_B R29, R36.H1 ;  /* 0x00000024ff1d723e */ /* 0x000fe200030006ff */
[-C--:B------:R-:W-:Y:S01]  /*17500*/  FMUL.FTZ R14, R14, R21.reuse ;  /* 0x000000150e0e7220 */ /* 0x080fe20000410000 */
[----:B------:R-:W-:Y:S02]  /*17510*/  HADD2.F32 R35, -RZ, R40.H1_H1 ;  /* 0x30000028ff237230 */ /* 0x000fe40000004100 */
[C---:B------:R-:W-:Y:S01]  /*17520*/  FFMA.FTZ R39, R12.reuse, R21, -R33 ;  /* 0x000000150c277223 */ /* 0x040fe20000010821 */
[----:B------:R-:W-:Y:S01]  /*17530*/  F2FP.F16.E4M3.UNPACK_B R21, R31.H1 ;  /* 0x0000001fff15723e */ /* 0x000fe200030006ff */
[----:B------:R-:W-:Y:S01]  /*17540*/  FFMA.FTZ R49, R12, R27, R14 ;  /* 0x0000001b0c317223 */ /* 0x000fe2000001000e */
[----:B------:R-:W-:Y:S02]  /*17550*/  HADD2.F32 R30, -RZ, R30.H1_H1 ;  /* 0x3000001eff1e7230 */ /* 0x000fe40000004100 */
[----:B------:R-:W-:Y:S01]  /*17560*/  FFMA.FTZ R48, R25, R32, -R48 ;  /* 0x0000002019307223 */ /* 0x000fe20000010830 */
[----:B------:R-:W-:Y:S01]  /*17570*/  HADD2.F32 R27, -RZ, R34.H1_H1 ;  /* 0x30000022ff1b7230 */ /* 0x000fe20000004100 */
[----:B------:R-:W-:Y:S01]  /*17580*/  F2FP.F16.E4M3.UNPACK_B R36, R36 ;  /* 0x00000024ff24723e */ /* 0x000fe200020006ff */
[----:B------:R-:W-:-:S02]  /*17590*/  HADD2.F32 R33, -RZ, R29.H0_H0 ;  /* 0x2000001dff217230 */ /* 0x000fc40000004100 */
[C---:B------:R-:W-:Y:S01]  /*175a0*/  FMUL.FTZ R51, R30.reuse, R35 ;  /* 0x000000231e337220 */ /* 0x040fe20000410000 */
[----:B------:R-:W-:Y:S02]  /*175b0*/  HADD2.F32 R14, -RZ, R15.H0_H0 ;  /* 0x2000000fff0e7230 */ /* 0x000fe40000004100 */
[----:B------:R-:W-:Y:S01]  /*175c0*/  FMUL.FTZ R30, R30, R27 ;  /* 0x0000001b1e1e7220 */ /* 0x000fe20000410000 */
[----:B------:R-:W-:Y:S01]  /*175d0*/  HADD2.F32 R25, -RZ, R21.H0_H0 ;  /* 0x20000015ff197230 */ /* 0x000fe20000004100 */
[----:B------:R-:W-:Y:S01]  /*175e0*/  F2FP.F16.E4M3.UNPACK_B R31, R31 ;  /* 0x0000001fff1f723e */ /* 0x000fe200020006ff */
        /* <DEDUP_REMOVED lines=16> */
[--C-:B------:R-:W-:Y:S02]  /*176f0*/  HADD2.F32 R15, -RZ, R36.reuse.H0_H0 ;  /* 0x20000024ff0f7230 */ /* 0x100fe40000004100 */
[C---:B------:R-:W-:Y:S01]  /*17700*/  FFMA.FTZ R34, R11.reuse, R14, -R30 ;  /* 0x0000000e0b227223 */ /* 0x040fe2000001081e */
[----:B------:R-:W-:Y:S02]  /*17710*/  HADD2.F32 R14, -RZ, R31.H0_H0 ;  /* 0x2000001fff0e7230 */ /* 0x000fe40000004100 */
[----:B------:R-:W-:Y:S01]  /*17720*/  FFMA.FTZ R38, R11, R26, R21 ;  /* 0x0000001a0b267223 */ /* 0x000fe20000010015 */
[----:B------:R-:W-:Y:S02]  /*17730*/  HADD2.F32 R11, -RZ, R7.H0_H0 ;  /* 0x20000007ff0b7230 */ /* 0x000fe40000004100 */
[----:B------:R-:W-:Y:S01]  /*17740*/  FMUL.FTZ R26, R12, R15 ;  /* 0x0000000f0c1a7220 */ /* 0x000fe20000410000 */
[----:B------:R-:W-:-:S02]  /*17750*/  HADD2.F32 R36, -RZ, R36.H1_H1 ;  /* 0x30000024ff247230 */ /* 0x000fc40000004100 */
[-C--:B------:R-:W-:Y:S01]  /*17760*/  FMUL.FTZ R30, R12, R14.reuse ;  /* 0x0000000e0c1e7220 */ /* 0x080fe20000410000 */
[----:B------:R-:W-:Y:S02]  /*17770*/  HADD2.F32 R13, -RZ, R13.H1_H1 ;  /* 0x3000000dff0d7230 */ /* 0x000fe40000004100 */
[----:B------:R-:W-:Y:S01]  /*17780*/  FFMA.FTZ R25, R11, R14, -R26 ;  /* 0x0000000e0b197223 */ /* 0x000fe2000001081a */
[----:B------:R-:W-:Y:S01]  /*17790*/  HADD2.F32 R12, -RZ, R31.H1_H1 ;  /* 0x3000001fff0c7230 */ /* 0x000fe20000004100 */
[----:B------:R-:W-:Y:S01]  /*177a0*/  F2FP.F16.E4M3.UNPACK_B R21, R8.H1 ;  /* 0x00000008ff15723e */ /* 0x000fe200030006ff */
[----:B------:R-:W-:Y:S02]  /*177b0*/  HADD2.F32 R7, -RZ, R7.H1_H1 ;  /* 0x30000007ff077230 */ /* 0x000fe40000004100 */
[----:B------:R-:W-:Y:S01]  /*177c0*/  FMUL.FTZ R26, R13, R36 ;  /* 0x000000240d1a7220 */ /* 0x000fe20000410000 */
[----:B------:R-:W-:Y:S01]  /*177d0*/  F2FP.F16.E4M3.UNPACK_B R14, R20.H1 ;  /* 0x00000014ff0e723e */ /* 0x000fe200030006ff */
[----:B------:R-:W-:Y:S01]  /*177e0*/  FFMA.FTZ R30, R11, R15, R30 ;  /* 0x0000000f0b1e7223 */ /* 0x000fe2000001001e */
[-C--:B------:R-:W-:Y:S01]  /*177f0*/  FMUL.FTZ R13, R13, R12.reuse ;  /* 0x0000000c0d0d7220 */ /* 0x080fe20000410000 */
[----:B------:R-:W-:Y:S01]  /*17800*/  FFMA.FTZ R32, R7, R12, -R26 ;  /* 0x0000000c07207223 */ /* 0x000fe2000001081a */
[----:B------:R-:W-:Y:S01]  /*17810*/  HADD2.F32 R26, -RZ, R21.H0_H0 ;  /* 0x20000015ff1a7230 */ /* 0x000fe20000004100 */
[----:B------:R-:W-:Y:S01]  /*17820*/  F2FP.F16.E4M3.UNPACK_B R8, R8 ;  /* 0x00000008ff08723e */ /* 0x000fe200020006ff */
[----:B------:R-:W-:-:S02]  /*17830*/  HADD2.F32 R11, -RZ, R28.H0_H0 ;  /* 0x2000001cff0b7230 */ /* 0x000fc40000004100 */
[----:B------:R-:W-:Y:S01]  /*17840*/  FFMA.FTZ R15, R7, R36, R13 ;  /* 0x00000024070f7223 */ /* 0x000fe2000001000d */
[----:B------:R-:W-:Y:S01]  /*17850*/  HADD2.F32 R12, -RZ, R14.H0_H0 ;  /* 0x2000000eff0c7230 */ /* 0x000fe20000004100 */
[----:B------:R-:W-:Y:S01]  /*17860*/  F2FP.F16.E4M3.UNPACK_B R20, R20 ;  /* 0x00000014ff14723e */ /* 0x000fe200020006ff */
[----:B------:R-:W-:Y:S01]  /*17870*/  HADD2.F32 R21, -RZ, R21.H1_H1 ;  /* 0x30000015ff157230 */ /* 0x000fe20000004100 */
[----:B------:R-:W-:Y:S01]  /*17880*/  F2FP.SATFINITE.E4M3.F32.PACK_AB_MERGE_C R41, R46, R41, RZ ;  /* 0x000000292e29723e */ /* 0x000fe200048070ff */
[----:B------:R-:W-:Y:S02]  /*17890*/  HADD2.F32 R28, -RZ, R28.H1_H1 ;  /* 0x3000001cff1c7230 */ /* 0x000fe40000004100 */
[C---:B------:R-:W-:Y:S01]  /*178a0*/  FMUL.FTZ R36, R11.reuse, R12 ;  /* 0x0000000c0b247220 */ /* 0x040fe20000410000 */
[----:B------:R-:W-:Y:S02]  /*178b0*/  HADD2.F32 R13, -RZ, R14.H1_H1 ;  /* 0x3000000eff0d7230 */ /* 0x000fe40000004100 */
[----:B------:R-:W-:Y:S01]  /*178c0*/  FMUL.FTZ R14, R11, R26 ;  /* 0x0000001a0b0e7220 */ /* 0x000fe20000410000 */
[----:B------:R-:W-:-:S02]  /*178d0*/  HADD2.F32 R7, -RZ, R24.H0_H0 ;  /* 0x20000018ff077230 */ /* 0x000fc40000004100 */
[C---:B------:R-:W-:Y:S01]  /*178e0*/  FMUL.FTZ R11, R28.reuse, R21 ;  /* 0x000000151c0b7220 */ /* 0x040fe20000410000 */
[----:B------:R-:W-:Y:S02]  /*178f0*/  HADD2.F32 R24, -RZ, R24.H1_H1 ;  /* 0x30000018ff187230 */ /* 0x000fe40000004100 */
[----:B------:R-:W-:Y:S01]  /*17900*/  FMUL.FTZ R28, R28, R13 ;  /* 0x0000000d1c1c7220 */ /* 0x000fe20000410000 */
[----:B------:R-:W-:Y:S01]  /*17910*/  F2FP.SATFINITE.E4M3.F32.PACK_AB_MERGE_C R5, R6, R5, R42 ;  /* 0x000000050605723e */ /* 0x000fe2000480702a */
[C---:B------:R-:W-:Y:S01]  /*17920*/  FFMA.FTZ R36, R7.reuse, R26, R36 ;  /* 0x0000001a07247223 */ /* 0x040fe20000010024 */
[----:B------:R-:W-:Y:S01]  /*17930*/  FFMA.FTZ R27, R7, R12, -R14 ;  /* 0x0000000c071b7223 */ /* 0x000fe2000001080e */
[C---:B------:R-:W-:Y:S01]  /*17940*/  FFMA.FTZ R26, R24.reuse, R13, -R11 ;  /* 0x0000000d181a7223 */ /* 0x040fe2000001080b */
[----:B------:R-:W-:Y:S02]  /*17950*/  HADD2.F32 R12, -RZ, R8.H0_H0 ;  /* 0x20000008ff0c7230 */ /* 0x000fe40000004100 */
[----:B------:R-:W-:Y:S01]  /*17960*/  FFMA.FTZ R29, R24, R21, R28 ;  /* 0x00000015181d7223 */ /* 0x000fe2000001001c */
[----:B------:R-:W-:Y:S01]  /*17970*/  HADD2.F32 R7, -RZ, R4.H0_H0 ;  /* 0x20000004ff077230 */ /* 0x000fe20000004100 */
[----:B------:R-:W-:Y:S01]  /*17980*/  F2FP.SATFINITE.E4M3.F32.PACK_AB_MERGE_C R9, R10, R9, R41 ;  /* 0x000000090a09723e */ /* 0x000fe20004807029 */
[----:B------:R-:W-:Y:S01]  /*17990*/  HADD2.F32 R13, -RZ, R8.H1_H1 ;  /* 0x30000008ff0d7230 */ /* 0x000fe20000004100 */
[----:B------:R-:W-:Y:S01]  /*179a0*/  F2FP.SATFINITE.E4M3.F32.PACK_AB_MERGE_C R26, R26, R27, RZ ;  /* 0x0000001b1a1a723e */ /* 0x000fe200048070ff */
[----:B------:R-:W-:-:S02]  /*179b0*/  HADD2.F32 R11, -RZ, R20.H0_H0 ;  /* 0x20000014ff0b7230 */ /* 0x000fc40000004100 */
[----:B------:R-:W-:Y:S01]  /*179c0*/  FMUL.FTZ R21, R7, R12 ;  /* 0x0000000c07157220 */ /* 0x000fe20000410000 */
[----:B------:R-:W-:Y:S01]  /*179d0*/  HADD2.F32 R8, -RZ, R4.H1_H1 ;  /* 0x30000004ff087230 */ /* 0x000fe20000004100 */
[----:B------:R-:W-:Y:S01]  /*179e0*/  F2FP.SATFINITE.E4M3.F32.PACK_AB_MERGE_C R29, R29, R36, RZ ;  /* 0x000000241d1d723e */ /* 0x000fe200048070ff */
[----:B------:R-:W-:Y:S02]  /*179f0*/  HADD2.F32 R20, -RZ, R20.H1_H1 ;  /* 0x30000014ff147230 */ /* 0x000fe40000004100 */
[----:B------:R-:W-:Y:S01]  /*17a00*/  FMUL.FTZ R7, R7, R11 ;  /* 0x0000000b07077220 */ /* 0x000fe20000410000 */
[--C-:B------:R-:W-:Y:S02]  /*17a10*/  HADD2.F32 R4, -RZ, R3.reuse.H0_H0 ;  /* 0x20000003ff047230 */ /* 0x100fe40000004100 */
[C---:B------:R-:W-:Y:S01]  /*17a20*/  FMUL.FTZ R14, R8.reuse, R13 ;  /* 0x0000000d080e7220 */ /* 0x040fe20000410000 */
[----:B------:R-:W-:Y:S02]  /*17a30*/  HADD2.F32 R3, -RZ, R3.H1_H1 ;  /* 0x30000003ff037230 */ /* 0x000fe40000004100 */
[----:B------:R-:W-:Y:S01]  /*17a40*/  FMUL.FTZ R8, R8, R20 ;  /* 0x0000001408087220 */ /* 0x000fe20000410000 */
        /* <DEDUP_REMOVED lines=11> */
[----:B------:R-:W-:Y:S02]  /*17b00*/  F2FP.SATFINITE.E4M3.F32.PACK_AB_MERGE_C R11, R50, R47, R11 ;  /* 0x0000002f320b723e */ /* 0x000fe4000480700b */
[----:B------:R-:W-:Y:S01]  /*17b10*/  F2FP.SATFINITE.E4M3.F32.PACK_AB_MERGE_C R8, R15, R30, R8 ;  /* 0x0000001e0f08723e */ /* 0x000fe20004807008 */
[----:B------:R0:W-:Y:S01]  /*17b20*/  STS.128 [R53+0x1e200], R4 ;  /* 0x01e2000435007388 */ /* 0x0001e20000000c00 */
[----:B------:R-:W-:-:S05]  /*17b30*/  F2FP.SATFINITE.E4M3.F32.PACK_AB_MERGE_C R10, R3, R12, R29 ;  /* 0x0000000c030a723e */ /* 0x000fca000480701d */
[----:B------:R0:W-:Y:S02]  /*17b40*/  STS.128 [R0+0x1e200], R8 ;  /* 0x01e2000800007388 */ /* 0x0001e40000000c00 */
.L_x_458:
[----:B------:R-:W-:Y:S05]  /*17b50*/  BSYNC B0 ;  /* 0x0000000000007941 */ /* 0x000fea0003800000 */
.L_x_451:
[----:B------:R-:W-:Y:S01]  /*17b60*/  @!PT LDS RZ, [RZ] ;  /* 0x00000000fffff984 */ /* 0x000fe20000000800 */
[----:B------:R-:W-:Y:S01]  /*17b70*/  @!PT LDS RZ, [RZ] ;  /* 0x00000000fffff984 */ /* 0x000fe20000000800 */
[----:B------:R-:W-:Y:S01]  /*17b80*/  @!PT LDS RZ, [RZ] ;  /* 0x00000000fffff984 */ /* 0x000fe20000000800 */
[----:B------:R-:W-:Y:S01]  /*17b90*/  @!PT LDS RZ, [RZ] ;  /* 0x00000000fffff984 */ /* 0x000fe20000000800 */
[----:B------:R1:W-:Y:S06]  /*17ba0*/  MEMBAR.ALL.CTA ;  /* 0x0000000000007992 */ /* 0x0003ec0000008000 */
[----:B-1----:R-:W1:Y:S01]  /*17bb0*/  FENCE.VIEW.ASYNC.S ;  /* 0x00000000000073c6 */ /* 0x002e620000000000 */
[----:B------:R-:W-:Y:S05]  /*17bc0*/  WARPSYNC.ALL ;  /* 0x0000000000007948 */ /* 0x000fea0003800000 */
[----:B-1----:R-:W-:Y:S06]  /*17bd0*/  BAR.SYNC.DEFER_BLOCKING 0xd, 0x100 ;  /* 0x0344000000007b1d */ /* 0x002fec0000010000 */
.L_x_449:
[----:B0--34-:R-:W-:-:S05]  /*17be0*/  IMAD.U32 R0, RZ, RZ, UR53 ;  /* 0x00000035ff007e24 */ /* 0x019fca000f8e00ff */
[----:B------:R-:W-:-:S13]  /*17bf0*/  ISETP.NE.AND P0, PT, R0, 0x3, PT ;  /* 0x000000030000780c */ /* 0x000fda0003f05270 */
[----:B------:R-:W-:Y:S05]  /*17c00*/  @!P0 BRA `(.L_x_478) ;  /* 0x0000000000048947 */ /* 0x000fea0003800000 */
[----:B------:R-:W-:Y:S01]  /*17c10*/  BPT.TRAP 0x1 ;  /* 0x000000040000795c */ /* 0x000fe20000300000 */
.L_x_478:
[----:B------:R-:W-:Y:S01]  /*17c20*/  IMAD R0, R152, 0x8, R16 ;  /* 0x0000000898007824 */ /* 0x000fe200078e0210 */
[----:B-1----:R-:W-:-:S04]  /*17c30*/  SHF.L.U32 R3, R230, 0x1f, RZ ;  /* 0x0000001fe6037819 */ /* 0x002fc800000006ff */
[----:B------:R0:W1:Y:S01]  /*17c40*/  SYNCS.PHASECHK.TRANS64.TRYWAIT P2, [R0+URZ+0x33430], R3 ;  /* 0x03343003000075a7 */ /* 0x000062000804017f */
[----:B------:R-:W-:Y:S05]  /*17c50*/  @!P0 BRA `(.L_x_479) ;  /* 0x0000000000048947 */ /* 0x000fea0003800000 */
[----:B------:R-:W-:Y:S01]  /*17c60*/  BPT.TRAP 0x1 ;  /* 0x000000040000795c */ /* 0x000fe20000300000 */
.L_x_479:
[----:B-----5:R-:W3:Y:S01]  /*17c70*/  S2R R4, SR_TID.X ;  /* 0x0000000000047919 */ /* 0x020ee20000002100 */
[----:B------:R-:W-:Y:S01]  /*17c80*/  IMAD.MOV.U32 R25, RZ, RZ, RZ ;  /* 0x000000ffff197224 */ /* 0x000fe200078e00ff */
[----:B---3--:R-:W-:-:S04]  /*17c90*/  LOP3.LUT R4, R4, 0x7f, RZ, 0xc0, !PT ;  /* 0x0000007f04047812 */ /* 0x008fc800078ec0ff */
[----:B------:R-:W-:Y:S01]  /*17ca0*/  ISETP.NE.AND P1, PT, R4, RZ, PT ;  /* 0x000000ff0400720c */ /* 0x000fe20003f25270 */
[----:B-1----:R-:W-:-:S12]  /*17cb0*/  @P2 BRA `(.L_x_480) ;  /* 0x0000000000082947 */ /* 0x002fd80003800000 */
[----:B------:R-:W1:Y:S02]  /*17cc0*/  SYNCS.PHASECHK.TRANS64.TRYWAIT P2, [R0+URZ+0x33430], R3 ;  /* 0x03343003000075a7 */ /* 0x000e64000804017f */
[----:B-1----:R-:W-:Y:S05]  /*17cd0*/  @!P2 BRA `(.L_x_481) ;  /* 0x000001680028a947 */ /* 0x002fea0003800000 */
.L_x_480:
[----:B------:R-:W-:Y:S05]  /*17ce0*/  WARPSYNC.ALL ;  /* 0x0000000000007948 */ /* 0x000fea0003800000 */
[----:B01----:R-:W-:Y:S01]  /*17cf0*/  VIADD R3, R16, 0x24200 ;  /* 0x0002420010037836 */ /* 0x003fe20000000000 */
[----:B------:R-:W-:Y:S01]  /*17d00*/  R2UR UR32, R44 ;  /* 0x000000002c2072ca */ /* 0x000fe200000e0000 */
[----:B------:R-:W-:Y:S01]  /*17d10*/  IMAD.MOV.U32 R5, RZ, RZ, -0x7fffffe0 ;  /* 0x80000020ff057424 */ /* 0x000fe200078e00ff */
[----:B------:R-:W-:Y:S01]  /*17d20*/  WARPGROUP.ARRIVE ;  /* 0x00000000000079c5 */ /* 0x000fe20000000000 */
[----:B------:R-:W-:Y:S01]  /*17d30*/  UMOV UR29, 0x80000020 ;  /* 0x80000020001d7882 */ /* 0x000fe20000000000 */
[----:B------:R-:W-:Y:S01]  /*17d40*/  SHF.R.U32.HI R3, RZ, 0x4, R3 ;  /* 0x00000004ff037819 */ /* 0x000fe20000011603 */
[----:B------:R-:W-:Y:S01]  /*17d50*/  IMAD.MOV.U32 R7, RZ, RZ, -0x7fffffe0 ;  /* 0x80000020ff077424 */ /* 0x000fe200078e00ff */
[----:B------:R-:W3:Y:S01]  /*17d60*/  LDL R108, [R1] ;  /* 0x00000000016c7983 */ /* 0x000ee20000100800 */
[----:B------:R-:W-:Y:S01]  /*17d70*/  R2UR UR31, R5 ;  /* 0x00000000051f72ca */ /* 0x000fe200000e0000 */
[----:B------:R-:W-:Y:S01]  /*17d80*/  IMAD.MOV.U32 R9, RZ, RZ, -0x7fffffe0 ;  /* 0x80000020ff097424 */ /* 0x000fe200078e00ff */
[----:B------:R-:W-:Y:S01]  /*17d90*/  LOP3.LUT R3, R3, 0x3fff, RZ, 0xc0, !PT ;  /* 0x00003fff03037812 */ /* 0x000fe200078ec0ff */
[----:B------:R-:W-:Y:S01]  /*17da0*/  UMOV UR5, UR29 ;  /* 0x0000001d00057c82 */ /* 0x000fe20008000000 */
[----:B------:R-:W-:Y:S01]  /*17db0*/  UMOV UR9, UR29 ;  /* 0x0000001d00097c82 */ /* 0x000fe20008000000 */
[----:B------:R-:W-:Y:S01]  /*17dc0*/  UMOV UR13, UR29 ;  /* 0x0000001d000d7c82 */ /* 0x000fe20008000000 */
[----:B--2---:R-:W-:Y:S01]  /*17dd0*/  LOP3.LUT R14, R3, 0x10000, RZ, 0xfc, !PT ;  /* 0x00010000030e7812 */ /* 0x004fe200078efcff */
[----:B------:R-:W-:Y:S01]  /*17de0*/  ULOP3.LUT UR32, UR32, 0x10000, URZ, 0xfc, !UPT ;  /* 0x0001000020207892 */ /* 0x000fe2000f8efc3f */
[----:B------:R-:W-:Y:S01]  /*17df0*/  R2UR UR7, R9 ;  /* 0x00000000090772ca */ /* 0x000fe200000e0000 */
[----:B------:R-:W-:Y:S01]  /*17e00*/  IMAD.MOV.U32 R9, RZ, RZ, -0x7fffffe0 ;  /* 0x80000020ff097424 */ /* 0x000fe200078e00ff */
[----:B------:R-:W-:Y:S01]  /*17e10*/  UMOV UR49, 0x80000020 ;  /* 0x8000002000317882 */ /* 0x000fe20000000000 */
[----:B------:R-:W-:Y:S01]  /*17e20*/  IMAD R4, R152, 0x780, R14 ;  /* 0x0000078098047824 */ /* 0x000fe200078e020e */
[----:B------:R-:W-:Y:S01]  /*17e30*/  UIADD3 UR48, UR32, 0x2, URZ ;  /* 0x0000000220307890 */ /* 0x000fe2000fffe03f */
[----:B------:R-:W-:Y:S01]  /*17e40*/  IMAD.MOV.U32 R11, RZ, RZ, -0x7fffffe0 ;  /* 0x80000020ff0b7424 */ /* 0x000fe200078e00ff */
[----:B------:R-:W-:Y:S01]  /*17e50*/  UMOV UR28, UR32 ;  /* 0x00000020001c7c82 */ /* 0x000fe20008000000 */
[C---:B------:R-:W-:Y:S01]  /*17e60*/  VIADD R8, R4.reuse, 0x100 ;  /* 0x0000010004087836 */ /* 0x040fe20000000000 */
[C---:B------:R-:W-:Y:S01]  /*17e70*/  R2UR UR30, R4.reuse ;  /* 0x00000000041e72ca */ /* 0x040fe200000e0000 */
[----:B------:R-:W-:Y:S01]  /*17e80*/  UMOV UR4, UR28 ;  /* 0x0000001c00047c82 */ /* 0x000fe20008000000 */
[----:B------:R-:W-:Y:S01]  /*17e90*/  IADD3 R6, R4, 0x80, RZ ;  /* 0x0000008004067810 */ /* 0x000fe20007ffe0ff */
[----:B------:R-:W-:Y:S01]  /*17ea0*/  UMOV UR8, UR28 ;  /* 0x0000001c00087c82 */ /* 0x000fe20008000000 */
[----:B------:R-:W-:Y:S01]  /*17eb0*/  R2UR UR6, R8 ;  /* 0x00000000080672ca */ /* 0x000fe200000e0000 */
[C---:B------:R-:W-:Y:S01]  /*17ec0*/  VIADD R8, R4.reuse, 0x200 ;  /* 0x0000020004087836 */ /* 0x040fe20000000000 */
[----:B------:R-:W-:Y:S01]  /*17ed0*/  R2UR UR15, R9 ;  /* 0x00000000090f72ca */ /* 0x000fe200000e0000 */
[----:B------:R-:W-:Y:S01]  /*17ee0*/  UMOV UR12, UR28 ;  /* 0x0000001c000c7c82 */ /* 0x000fe20008000000 */
[----:B------:R-:W-:Y:S01]  /*17ef0*/  IADD3 R10, R4, 0x2, RZ ;  /* 0x00000002040a7810 */ /* 0x000fe20007ffe0ff */
[----:B------:R-:W-:Y:S01]  /*17f00*/  IMAD.MOV.U32 R9, RZ, RZ, -0x7fffffe0 ;  /* 0x80000020ff097424 */ /* 0x000fe200078e00ff */
[----:B------:R-:W-:Y:S01]  /*17f10*/  R2UR UR14, R8 ;  /* 0x00000000080e72ca */ /* 0x000fe200000e0000 */
[----:B------:R-:W-:Y:S01]  /*17f20*/  VIADD R8, R4, 0x102 ;  /* 0x0000010204087836 */ /* 0x000fe20000000000 */
[----:B------:R-:W-:Y:S01]  /*17f30*/  R2UR UR50, R10 ;  /* 0x000000000a3272ca */ /* 0x000fe200000e0000 */
[----:B------:R-:W-:Y:S01]  /*17f40*/  QGMMA.64x32x32.F32.E4M3.E4M3 R92, gdesc[UR28], RZ, !UPT, gsb0 ;  /* 0x006000001c5c79f3 */ /* 0x000fe2000c0008ff */
[----:B------:R-:W-:Y:S01]  /*17f50*/  R2UR UR30, R6 ;  /* 0x00000000061e72ca */ /* 0x000fe200000e0000 */
[----:B------:R-:W-:Y:S01]  /*17f60*/  VIADD R6, R4, 0x180 ;  /* 0x0000018004067836 */ /* 0x000fe20000000000 */
[----:B------:R-:W-:Y:S01]  /*17f70*/  R2UR UR31, R7 ;  /* 0x00000000071f72ca */ /* 0x000fe200000e0000 */
[----:B------:R-:W-:Y:S01]  /*17f80*/  IMAD.MOV.U32 R7, RZ, RZ, -0x7fffffe0 ;  /* 0x80000020ff077424 */ /* 0x000fe200078e00ff */
[----:B------:R-:W-:Y:S01]  /*17f90*/  R2UR UR51, R11 ;  /* 0x000000000b3372ca */ /* 0x000fe200000e0000 */
[----:B------:R-:W-:Y:S01]  /*17fa0*/  UMOV UR16, UR48 ;  /* 0x0000003000107c82 */ /* 0x000fe20008000000 */
[----:B------:R-:W-:Y:S01]  /*17fb0*/  R2UR UR10, R6 ;  /* 0x00000000060a72ca */ /* 0x000fe200000e0000 */
[C---:B------:R-:W-:Y:S01]  /*17fc0*/  VIADD R6, R4.reuse, 0x82 ;  /* 0x0000008204067836 */ /* 0x040fe20000000000 */
[----:B------:R-:W-:Y:S01]  /*17fd0*/  R2UR UR11, R7 ;  /* 0x00000000070b72ca */ /* 0x000fe200000e0000 */
[----:B------:R-:W-:Y:S01]  /*17fe0*/  UMOV UR17, UR49 ;  /* 0x0000003100117c82 */ /* 0x000fe20008000000 */
[----:B------:R-:W-:Y:S01]  /*17ff0*/  MOV R7, 0x80000020 ;  /* 0x8000002000077802 */ /* 0x000fe20000000f00 */
[----:B------:R-:W-:Y:S01]  /*18000*/  VIADD R10, R4, 0x280 ;  /* 0x00000280040a7836 */ /* 0x000fe20000000000 */
[----:B------:R-:W-:Y:S01]  /*18010*/  ULDC UR56, c[0x0][0x988] ;  /* 0x0002620000387ab9 */ /* 0x000fe20000000800 */
[----:B------:R-:W-:-:S02]  /*18020*/  IMAD.MOV.U32 R11, RZ, RZ, -0x7fffffe0 ;  /* 0x80000020ff0b7424 */ /* 0x000fc400078e00ff */
[----:B------:R-:W-:Y:S02]  /*18030*/  IMAD.MOV.U32 R5, RZ, RZ, -0x7fffffe0 ;  /* 0x80000020ff057424 */ /* 0x000fe400078e00ff */
[--C-:B------:R-:W-:Y:S02]  /*18040*/  IMAD.MOV.U32 R110, RZ, RZ, R25.reuse ;  /* 0x000000ffff6e7224 */ /* 0x100fe400078e0019 */
[--C-:B------:R-:W-:Y:S02]  /*18050*/  IMAD.MOV.U32 R112, RZ, RZ, R25.reuse ;  /* 0x000000ffff707224 */ /* 0x100fe400078e0019 */
[--C-:B------:R-:W-:Y:S02]  /*18060*/  IMAD.MOV.U32 R114, RZ, RZ, R25.reuse ;  /* 0x000000ffff727224 */ /* 0x100fe400078e0019 */
[--C-:B------:R-:W-:Y:S02]  /*18070*/  IMAD.MOV.U32 R116, RZ, RZ, R25.reuse ;  /* 0x000000ffff747224 */ /* 0x100fe400078e0019 */
[----:B------:R-:W-:Y:S01]  /*18080*/  IMAD.MOV.U32 R118, RZ, RZ, R25 ;  /* 0x000000ffff767224 */ /* 0x000fe200078e0019 */
[----:B------:R-:W-:-:S02]  /*18090*/  WARPGROUP.DEPBAR.LE gsb0, 0x0 ;  /* 0x00008000000079c5 */ /* 0x000fc40000010000 */
[----:B------:R-:W-:-:S06]  /*180a0*/  WARPGROUP.ARRIVE ;  /* 0x00000000000079c5 */ /* 0x000fcc0000000000 */
[----:B------:R-:W-:Y:S03]  /*180b0*/  QGMMA.64x32x32.F32.E4M3.E4M3 R76, gdesc[UR28], RZ, !UPT, gsb0 ;  /* 0x006000001c4c79f3 */ /* 0x000fe6000c0008ff */
[----:B------:R-:W-:Y:S02]  /*180c0*/  WARPGROUP.DEPBAR.LE gsb0, 0x0 ;  /* 0x00008000000079c5 */ /* 0x000fe40000010000 */
[----:B------:R-:W-:-:S06]  /*180d0*/  WARPGROUP.ARRIVE ;  /* 0x00000000000079c5 */ /* 0x000fcc0000000000 */
[----:B------:R-:W-:Y:S01]  /*180e0*/  QGMMA.64x32x32.F32.E4M3.E4M3 R60, gdesc[UR4], RZ, !UPT, gsb0 ;  /* 0x00600000043c79f3 */ /* 0x000fe2000c0008ff */
[----:B------:R-:W-:Y:S01]  /*180f0*/  R2UR UR6, R10 ;  /* 0x000000000a0672ca */ /* 0x000fe200000e0000 */
[----:B------:R-:W-:Y:S01]  /*18100*/  UIADD3 UR4, UR32, 0x200, URZ ;  /* 0x0000020020047890 */ /* 0x000fe2000fffe03f */
[----:B------:R-:W-:Y:S01]  /*18110*/  R2UR UR7, R11 ;  /* 0x000000000b0772ca */ /* 0x000fe200000e0000 */
[----:B------:R-:W-:Y:S01]  /*18120*/  UMOV UR5, 0x80000020 ;  /* 0x8000002000057882 */ /* 0x000fe20000000000 */
[----:B------:R-:W-:Y:S01]  /*18130*/  VIADD R10, R4, 0x282 ;  /* 0x00000282040a7836 */ /* 0x000fe20000000000 */
[----:B------:R-:W-:Y:S01]  /*18140*/  UMOV UR21, UR5 ;  /* 0x0000000500157c82 */ /* 0x000fe20008000000 */
[----:B------:R-:W-:Y:S02]  /*18150*/  IMAD.MOV.U32 R11, RZ, RZ, -0x7fffffe0 ;  /* 0x80000020ff0b7424 */ /* 0x000fe400078e00ff */
[----:B------:R-:W-:Y:S01]  /*18160*/  UMOV UR20, UR4 ;  /* 0x0000000400147c82 */ /* 0x000fe20008000000 */
[----:B------:R-:W-:-:S02]  /*18170*/  WARPGROUP.DEPBAR.LE gsb0, 0x0 ;  /* 0x00008000000079c5 */ /* 0x000fc40000010000 */
[----:B------:R-:W-:-:S06]  /*18180*/  WARPGROUP.ARRIVE ;  /* 0x00000000000079c5 */ /* 0x000fcc0000000000 */
[----:B------:R-:W-:Y:S01]  /*18190*/  QGMMA.64x32x32.F32.E4M3.E4M3 R44, gdesc[UR8], RZ, !UPT, gsb0 ;  /* 0x00600000082c79f3 */ /* 0x000fe2000c0008ff */
[----:B------:R-:W-:Y:S01]  /*181a0*/  R2UR UR10, R8 ;  /* 0x00000000080a72ca */ /* 0x000fe200000e0000 */
[----:B------:R-:W-:Y:S01]  /*181b0*/  UMOV UR8, UR48 ;  /* 0x0000003000087c82 */ /* 0x000fe20008000000 */
[----:B------:R-:W-:Y:S01]  /*181c0*/  R2UR UR11, R9 ;  /* 0x00000000090b72ca */ /* 0x000fe200000e0000 */
[----:B------:R-:W-:Y:S01]  /*181d0*/  UMOV UR9, UR49 ;  /* 0x0000003100097c82 */ /* 0x000fe20008000000 */
[----:B------:R-:W-:Y:S01]  /*181e0*/  VIADD R8, R4, 0x202 ;  /* 0x0000020204087836 */ /* 0x000fe20000000000 */
[----:B------:R-:W-:-:S04]  /*181f0*/  MOV R9, 0x80000020 ;  /* 0x8000002000097802 */ /* 0x000fc80000000f00 */
[----:B------:R-:W-:Y:S01]  /*18200*/  R2UR UR18, R8 ;  /* 0x00000000081272ca */ /* 0x000fe200000e0000 */
[----:B------:R-:W-:Y:S01]  /*18210*/  VIADD R8, R4, 0x380 ;  /* 0x0000038004087836 */ /* 0x000fe20000000000 */
[----:B------:R-:W-:Y:S02]  /*18220*/  R2UR UR19, R9 ;  /* 0x00000000091372ca */ /* 0x000fe400000e0000 */
[----:B------:R-:W-:Y:S01]  /*18230*/  MOV R9, 0x80000020 ;  /* 0x8000002000097802 */ /* 0x000fe20000000f00 */
[----:B------:R-:W-:Y:S02]  /*18240*/  WARPGROUP.DEPBAR.LE gsb0, 0x0 ;  /* 0x00008000000079c5 */ /* 0x000fe40000010000 */
[----:B------:R-:W-:Y:S01]  /*18250*/  WARPGROUP.ARRIVE ;  /* 0x00000000000079c5 */ /* 0x000fe20000000000 */
[----:B---3--:R-:W-:Y:S01]  /*18260*/  IADD3 R157, R157, 0xa0, -R108 ;  /* 0x000000a09d9d7810 */ /* 0x008fe20007ffe86c */
[----:B------:R-:W-:-:S04]  /*18270*/  IMAD.MOV.U32 R108, RZ, RZ, R25 ;  /* 0x000000ffff6c7224 */ /* 0x000fc800078e0019 */
[----:B------:R-:W-:Y:S01]  /*18280*/  QGMMA.64x32x32.F32.E4M3.E4M3 R28, gdesc[UR12], RZ, !UPT, gsb0 ;  /* 0x006000000c1c79f3 */ /* 0x000fe2000c0008ff */
[----:B------:R-:W-:Y:S01]  /*18290*/  UMOV UR12, UR48 ;  /* 0x00000030000c7c82 */ /* 0x000fe20008000000 */
[----:B------:R-:W-:Y:S01]  /*182a0*/  UMOV UR13, UR49 ;  /* 0x00000031000d7c82 */ /* 0x000fe20008000000 */
[----:B------:R-:W-:Y:S02]  /*182b0*/  WARPGROUP.DEPBAR.LE gsb0, 0x0 ;  /* 0x00008000000079c5 */ /* 0x000fe40000010000 */
[----:B------:R-:W-:-:S06]  /*182c0*/  WARPGROUP.ARRIVE ;  /* 0x00000000000079c5 */ /* 0x000fcc0000000000 */
[----:B------:R-:W-:Y:S01]  /*182d0*/  QGMMA.64x32x32.F32.E4M3.E4M3 R92, gdesc[UR48], R92, gsb0 ;  /* 0x00600000305c79f3 */ /* 0x000fe2000800085c */
[----:B------:R-:W-:Y:S01]  /*182e0*/  R2UR UR50, R6 ;  /* 0x00000000063272ca */ /* 0x000fe200000e0000 */
[----:B------:R-:W-:Y:S01]  /*182f0*/  VIADD R6, R4, 0x182 ;  /* 0x0000018204067836 */ /* 0x000fe20000000000 */
[----:B------:R-:W-:Y:S01]  /*18300*/  R2UR UR51, R7 ;  /* 0x00000000073372ca */ /* 0x000fe200000e0000 */
[----:B------:R-:W-:-:S03]  /*18310*/  IMAD.MOV.U32 R7, RZ, RZ, -0x7fffffe0 ;  /* 0x80000020ff077424 */ /* 0x000fc600078e00ff */
[----:B------:R-:W-:Y:S01]  /*18320*/  R2UR UR14, R6 ;  /* 0x00000000060e72ca */ /* 0x000fe200000e0000 */
[----:B------:R-:W-:Y:S01]  /*18330*/  VIADD R6, R4, 0x300 ;  /* 0x0000030004067836 */ /* 0x000fe20000000000 */
[----:B------:R-:W-:Y:S01]  /*18340*/  R2UR UR15, R7 ;  /* 0x00000000070f72ca */ /* 0x000fe200000e0000 */
[----:B------:R-:W-:Y:S01]  /*18350*/  IMAD.MOV.U32 R7, RZ, RZ, -0x7fffffe0 ;  /* 0x80000020ff077424 */ /* 0x000fe200078e00ff */
[----:B------:R-:W-:Y:S02]  /*18360*/  WARPGROUP.DEPBAR.LE gsb0, 0x0 ;  /* 0x00008000000079c5 */ /* 0x000fe40000010000 */
[----:B------:R-:W-:-:S06]  /*18370*/  WARPGROUP.ARRIVE ;  /* 0x00000000000079c5 */ /* 0x000fcc0000000000 */
[----:B------:R-:W-:Y:S03]  /*18380*/  QGMMA.64x32x32.F32.E4M3.E4M3 R76, gdesc[UR48], R76, gsb0 ;  /* 0x00600000304c79f3 */ /* 0x000fe6000800084c */
[----:B------:R-:W-:Y:S02]  /*18390*/  WARPGROUP.DEPBAR.LE gsb0, 0x0 ;  /* 0x00008000000079c5 */ /* 0x000fe40000010000 */
[----:B------:R-:W-:-:S06]  /*183a0*/  WARPGROUP.ARRIVE ;  /* 0x00000000000079c5 */ /* 0x000fcc0000000000 */
[----:B------:R-:W-:Y:S01]  /*183b0*/  QGMMA.64x32x32.F32.E4M3.E4M3 R60, gdesc[UR8], R60, gsb0 ;  /* 0x00600000083c79f3 */ /* 0x000fe2000800083c */
[----:B------:R-:W-:Y:S01]  /*183c0*/  R2UR UR10, R10 ;  /* 0x000000000a0a72ca */ /* 0x000fe200000e0000 */
[----:B------:R-:W-:Y:S01]  /*183d0*/  UIADD3 UR8, UR32, 0x202, URZ ;  /* 0x0000020220087890 */ /* 0x000fe2000fffe03f */
[----:B------:R-:W-:Y:S01]  /*183e0*/  R2UR UR11, R11 ;  /* 0x000000000b0b72ca */ /* 0x000fe200000e0000 */
[----:B------:R-:W-:Y:S01]  /*183f0*/  UMOV UR9, 0x80000020 ;  /* 0x8000002000097882 */ /* 0x000fe20000000000 */
[----:B------:R-:W-:Y:S01]  /*18400*/  IMAD.MOV.U32 R11, RZ, RZ, -0x7fffffe0 ;  /* 0x80000020ff0b7424 */ /* 0x000fe200078e00ff */
[----:B------:R-:W-:Y:S01]  /*18410*/  UMOV UR25, UR9 ;  /* 0x0000000900197c82 */ /* 0x000fe20008000000 */
[----:B------:R-:W-:Y:S02]  /*18420*/  IADD3 R10, R4, 0x500, RZ ;  /* 0x00000500040a7810 */ /* 0x000fe40007ffe0ff */
[----:B------:R-:W-:Y:S01]  /*18430*/  UMOV UR24, UR8 ;  /* 0x0000000800187c82 */ /* 0x000fe20008000000 */
[----:B------:R-:W-:-:S02]  /*18440*/  WARPGROUP.DEPBAR.LE gsb0, 0x0 ;  /* 0x00008000000079c5 */ /* 0x000fc40000010000 */
[----:B------:R-:W-:-:S06]  /*18450*/  WARPGROUP.ARRIVE ;  /* 0x00000000000079c5 */ /* 0x000fcc0000000000 */
[----:B------:R-:W-:Y:S01]  /*18460*/  QGMMA.64x32x32.F32.E4M3.E4M3 R44, gdesc[UR12], R44, gsb0 ;  /* 0x006000000c2c79f3 */ /* 0x000fe2000800082c */
[----:B------:R-:W-:Y:S01]  /*18470*/  R2UR UR14, R8 ;  /* 0x00000000080e72ca */ /* 0x000fe200000e0000 */
[----:B------:R-:W-:Y:S01]  /*18480*/  UMOV UR12, UR4 ;  /* 0x00000004000c7c82 */ /* 0x000fe20008000000 */
[----:B------:R-:W-:Y:S01]  /*18490*/  R2UR UR15, R9 ;  /* 0x00000000090f72ca */ /* 0x000fe200000e0000 */
[----:B------:R-:W-:Y:S01]  /*184a0*/  UMOV UR13, UR5 ;  /* 0x00000005000d7c82 */ /* 0x000fe20008000000 */
[----:B------:R-:W-:Y:S02]  /*184b0*/  VIADD R8, R4, 0x480 ;  /* 0x0000048004087836 */ /* 0x000fe40000000000 */
[----:B------:R-:W-:-:S03]  /*184c0*/  IMAD.MOV.U32 R9, RZ, RZ, -0x7fffffe0 ;  /* 0x80000020ff097424 */ /* 0x000fc600078e00ff */
[----:B------:R-:W-:Y:S01]  /*184d0*/  R2UR UR22, R8 ;  /* 0x00000000081672ca */ /* 0x000fe200000e0000 */
[----:B------:R-:W-:Y:S01]  /*184e0*/  VIADD R8, R4, 0x382 ;  /* 0x0000038204087836 */ /* 0x000fe20000000000 */
[----:B------:R-:W-:Y:S01]  /*184f0*/  R2UR UR23, R9 ;  /* 0x00000000091772ca */ /* 0x000fe200000e0000 */
[----:B------:R-:W-:Y:S01]  /*18500*/  IMAD.MOV.U32 R9, RZ, RZ, -0x7fffffe0 ;  /* 0x80000020ff097424 */ /* 0x000fe200078e00ff */
[----:B------:R-:W-:Y:S02]  /*18510*/  WARPGROUP.DEPBAR.LE gsb0, 0x0 ;  /* 0x00008000000079c5 */ /* 0x000fe40000010000 */
[----:B------:R-:W-:-:S06]  /*18520*/  WARPGROUP.ARRIVE ;  /* 0x00000000000079c5 */ /* 0x000fcc0000000000 */
[----:B------:R-:W-:Y:S01]  /*18530*/  QGMMA.64x32x32.F32.E4M3.E4M3 R28, gdesc[UR16], R28, gsb0 ;  /* 0x00600000101c79f3 */ /* 0x000fe2000800081c */
        /* <DEDUP_REMOVED lines=9> */
[----:B------:R-:W-:Y:S02]  /*185d0*/  R2UR UR18, R6 ;  /* 0x00000000061272ca */ /* 0x000fe400000e0000 */
[----:B------:R-:W-:Y:S01]  /*185e0*/  R2UR UR19, R7 ;  /* 0x00000000071372ca */ /* 0x000fe200000e0000 */
[----:B------:R-:W-:Y:S01]  /*185f0*/  IMAD.MOV.U32 R7, RZ, RZ, -0x7fffffe0 ;  /* 0x80000020ff077424 */ /* 0x000fe200078e00ff */
[----:B------:R-:W-:Y:S01]  /*18600*/  IADD3 R6, R4, 0x302, RZ ;  /* 0x0000030204067810 */ /* 0x000fe20007ffe0ff */
[----:B------:R-:W-:Y:S02]  /*18610*/  WARPGROUP.DEPBAR.LE gsb0, 0x0 ;  /* 0x00008000000079c5 */ /* 0x000fe40000010000 */
[----:B------:R-:W-:-:S06]  /*18620*/  WARPGROUP.ARRIVE ;  /* 0x00000000000079c5 */ /* 0x000fcc0000000000 */
[----:B------:R-:W-:Y:S01]  /*18630*/  QGMMA.64x32x32.F32.E4M3.E4M3 R76, gdesc[UR4], R76, gsb0 ;  /* 0x00600000044c79f3 */ /* 0x000fe2000800084c */
[----:B------:R-:W-:Y:S02]  /*18640*/  ULDC UR6, c[0x0][0x988] ;  /* 0x0002620000067ab9 */ /* 0x000fe40000000800 */
[----:B------:R-:W-:Y:S02]  /*18650*/  WARPGROUP.DEPBAR.LE gsb0, 0x0 ;  /* 0x00008000000079c5 */ /* 0x000fe40000010000 */
[----:B------:R-:W-:-:S06]  /*18660*/  WARPGROUP.ARRIVE ;  /* 0x00000000000079c5 */ /* 0x000fcc0000000000 */
[----:B------:R-:W-:Y:S01]  /*18670*/  QGMMA.64x32x32.F32.E4M3.E4M3 R60, gdesc[UR12], R60, gsb0 ;  /* 0x006000000c3c79f3 */ /* 0x000fe2000800083c */
[----:B------:R-:W-:Y:S01]  /*18680*/  R2UR UR14, R10 ;  /* 0x000000000a0e72ca */ /* 0x000fe200000e0000 */
[----:B------:R-:W-:Y:S01]  /*18690*/  UIADD3 UR12, UR32, 0x400, URZ ;  /* 0x00000400200c7890 */ /* 0x000fe2000fffe03f */
[----:B------:R-:W-:Y:S01]  /*186a0*/  R2UR UR15, R11 ;  /* 0x000000000b0f72ca */ /* 0x000fe200000e0000 */
[----:B------:R-:W-:Y:S01]  /*186b0*/  UMOV UR13, 0x80000020 ;  /* 0x80000020000d7882 */ /* 0x000fe20000000000 */
[----:B------:R-:W-:Y:S01]  /*186c0*/  VIADD R10, R4, 0x502 ;  /* 0x00000502040a7836 */ /* 0x000fe20000000000 */
[----:B------:R-:W-:Y:S01]  /*186d0*/  UMOV UR33, UR13 ;  /* 0x0000000d00217c82 */ /* 0x000fe20008000000 */
[----:B------:R-:W-:Y:S01]  /*186e0*/  IMAD.MOV.U32 R11, RZ, RZ, -0x7fffffe0 ;  /* 0x80000020ff0b7424 */ /* 0x000fe200078e00ff */
[----:B------:R-:W-:Y:S02]  /*186f0*/  WARPGROUP.DEPBAR.LE gsb0, 0x0 ;  /* 0x00008000000079c5 */ /* 0x000fe40000010000 */
        /* <DEDUP_REMOVED lines=26> */
[----:B------:R-:W-:Y:S02]  /*188a0*/  R2UR UR23, R7 ;  /* 0x00000000071772ca */ /* 0x000fe400000e0000 */
[----:B------:R-:W-:Y:S01]  /*188b0*/  MOV R7, 0x80000020 ;  /* 0x8000002000077802 */ /* 0x000fe20000000f00 */
[----:B------:R-:W-:Y:S02]  /*188c0*/  WARPGROUP.DEPBAR.LE gsb0, 0x0 ;  /* 0x00008000000079c5 */ /* 0x000fe40000010000 */
[----:B------:R-:W-:-:S06]  /*188d0*/  WARPGROUP.ARRIVE ;  /* 0x00000000000079c5 */ /* 0x000fcc0000000000 */
[----:B------:R-:W-:Y:S03]  /*188e0*/  QGMMA.64x32x32.F32.E4M3.E4M3 R76, gdesc[UR8], R76, gsb0 ;  /* 0x00600000084c79f3 */ /* 0x000fe6000800084c */
[----:B------:R-:W-:Y:S02]  /*188f0*/  WARPGROUP.DEPBAR.LE gsb0, 0x0 ;  /* 0x00008000000079c5 */ /* 0x000fe40000010000 */
[----:B------:R-:W-:-:S06]  /*18900*/  WARPGROUP.ARRIVE ;  /* 0x00000000000079c5 */ /* 0x000fcc0000000000 */
[----:B------:R-:W-:Y:S01]  /*18910*/  QGMMA.64x32x32.F32.E4M3.E4M3 R60, gdesc[UR16], R60, gsb0 ;  /* 0x00600000103c79f3 */ /* 0x000fe2000800083c */
[----:B------:R-:W-:Y:S01]  /*18920*/  UIADD3 UR16, UR32, 0x402, URZ ;  /* 0x0000040220107890 */ /* 0x000fe2000fffe03f */
[----:B------:R-:W-:Y:S01]  /*18930*/  R2UR UR18, R10 ;  /* 0x000000000a1272ca */ /* 0x000fe200000e0000 */
[----:B------:R-:W-:Y:S01]  /*18940*/  UMOV UR17, 0x80000020 ;  /* 0x8000002000117882 */ /* 0x000fe20000000000 */
[----:B------:R-:W-:Y:S01]  /*18950*/  UMOV UR32, UR12 ;  /* 0x0000000c00207c82 */ /* 0x000fe20008000000 */
[----:B------:R-:W-:Y:S01]  /*18960*/  R2UR UR19, R11 ;  /* 0x000000000b1372ca */ /* 0x000fe200000e0000 */
[----:B------:R-:W-:Y:S02]  /*18970*/  WARPGROUP.DEPBAR.LE gsb0, 0x0 ;  /* 0x00008000000079c5 */ /* 0x000fe40000010000 */
[----:B------:R-:W-:-:S06]  /*18980*/  WARPGROUP.ARRIVE ;  /* 0x00000000000079c5 */ /* 0x000fcc0000000000 */
[----:B------:R-:W-:Y:S01]  /*18990*/  QGMMA.64x32x32.F32.E4M3.E4M3 R44, gdesc[UR20], R44, gsb0 ;  /* 0x00600000142c79f3 */ /* 0x000fe2000800082c */
[----:B------:R-:W-:Y:S01]  /*189a0*/  R2UR UR22, R8 ;  /* 0x00000000081672ca */ /* 0x000fe200000e0000 */
[----:B------:R-:W-:Y:S01]  /*189b0*/  UMOV UR20, UR12 ;  /* 0x0000000c00147c82 */ /* 0x000fe20008000000 */
[----:B------:R-:W-:Y:S01]  /*189c0*/  R2UR UR23, R9 ;  /* 0x00000000091772ca */ /* 0x000fe200000e0000 */
[----:B------:R-:W-:Y:S01]  /*189d0*/  UMOV UR21, UR13 ;  /* 0x0000000d00157c82 */ /* 0x000fe20008000000 */
[----:B------:R-:W-:Y:S01]  /*189e0*/  VIADD R8, R4, 0x700 ;  /* 0x0000070004087836 */ /* 0x000fe20000000000 */
[----:B------:R-:W-:-:S04]  /*189f0*/  MOV R9, 0x80000020 ;  /* 0x8000002000097802 */ /* 0x000fc80000000f00 */
[----:B------:R-:W-:Y:S02]  /*18a00*/  R2UR UR34, R8 ;  /* 0x00000000082272ca */ /* 0x000fe400000e0000 */
[----:B------:R-:W-:Y:S01]  /*18a10*/  R2UR UR35, R9 ;  /* 0x00000000092372ca */ /* 0x000fe200000e0000 */
        /* <DEDUP_REMOVED lines=31> */
[----:B------:R-:W-:Y:S01]  /*18c10*/  R2UR UR18, R6 ;  /* 0x00000000061272ca */ /* 0x000fe200000e0000 */
[----:B------:R-:W-:Y:S01]  /*18c20*/  VIADD R6, R4, 0x602 ;  /* 0x0000060204067836 */ /* 0x000fe20000000000 */
[----:B------:R-:W-:Y:S01]  /*18c30*/  R2UR UR19, R7 ;  /* 0x00000000071372ca */ /* 0x000fe200000e0000 */
[----:B------:R-:W-:Y:S01]  /*18c40*/  IMAD.MOV.U32 R7, RZ, RZ, -0x7fffffe0 ;  /* 0x80000020ff077424 */ /* 0x000fe200078e00ff */
[----:B------:R-:W-:Y:S02]  /*18c50*/  WARPGROUP.DEPBAR.LE gsb0, 0x0 ;  /* 0x00008000000079c5 */ /* 0x000fe40000010000 */
[----:B------:R-:W-:Y:S01]  /*18c60*/  WARPGROUP.ARRIVE ;  /* 0x00000000000079c5 */ /* 0x000fe20000000000 */
[C---:B------:R-:W-:Y:S01]  /*18c70*/  FMUL.FTZ R8, R2.reuse, R92 ;  /* 0x0000005c02087220 */ /* 0x040fe20000410000 */
[C---:B------:R-:W-:Y:S01]  /*18c80*/  FMUL.FTZ R3, R2.reuse, R94 ;  /* 0x0000005e02037220 */ /* 0x040fe20000410000 */
[C---:B------:R-:W-:Y:S01]  /*18c90*/  FMUL.FTZ R9, R2.reuse, R93 ;  /* 0x0000005d02097220 */ /* 0x040fe20000410000 */
[C---:B------:R-:W-:Y:S01]  /*18ca0*/  FMUL.FTZ R21, R2.reuse, R100 ;  /* 0x0000006402157220 */ /* 0x040fe20000410000 */
[----:B------:R-:W-:-:S04]  /*18cb0*/  FMUL.FTZ R94, R2, R102 ;  /* 0x00000066025e7220 */ /* 0x000fc80000410000 */
[----:B------:R-:W-:Y:S01]  /*18cc0*/  QGMMA.64x32x32.F32.E4M3.E4M3 R76, gdesc[UR16], R76, gsb0 ;  /* 0x00600000104c79f3 */ /* 0x000fe2000800084c */
[----:B------:R-:W-:Y:S01]  /*18cd0*/  R2UR UR18, R6 ;  /* 0x00000000061272ca */ /* 0x000fe200000e0000 */
[----:B------:R-:W-:Y:S01]  /*18ce0*/  MUFU.TANH R8, R8 ;  /* 0x0000000800087308 */ /* 0x000fe20000002400 */
[----:B------:R-:W-:Y:S01]  /*18cf0*/  R2UR UR19, R7 ;  /* 0x00000000071372ca */ /* 0x000fe200000e0000 */
[----:B------:R-:W-:Y:S01]  /*18d00*/  IMAD.MOV.U32 R7, RZ, RZ, -0x7fffffe0 ;  /* 0x80000020ff077424 */ /* 0x000fe200078e00ff */
[----:B------:R-:W-:Y:S01]  /*18d10*/  IADD3 R6, R4, 0x682, RZ ;  /* 0x0000068204067810 */ /* 0x000fe20007ffe0ff */
[C---:B------:R-:W-:Y:S01]  /*18d20*/  FMUL.FTZ R11, R2.reuse, R96 ;  /* 0x00000060020b7220 */ /* 0x040fe20000410000 */
[C---:B------:R-:W-:Y:S01]  /*18d30*/  FMUL.FTZ R13, R2.reuse, R97 ;  /* 0x00000061020d7220 */ /* 0x040fe20000410000 */
[C---:B------:R-:W-:Y:S01]  /*18d40*/  FMUL.FTZ R15, R2.reuse, R95 ;  /* 0x0000005f020f7220 */ /* 0x040fe20000410000 */
[C---:B------:R-:W-:Y:S01]  /*18d50*/  FMUL.FTZ R97, R2.reuse, R105 ;  /* 0x0000006902617220 */ /* 0x040fe20000410000 */
[----:B------:R-:W0:Y:S01]  /*18d60*/  MUFU.TANH R3, R3 ;  /* 0x0000000300037308 */ /* 0x000e220000002400 */
[----:B------:R-:W-:Y:S01]  /*18d70*/  FMUL.FTZ R27, R2, R98 ;  /* 0x00000062021b7220 */ /* 0x000fe20000410000 */
[----:B------:R-:W-:-:S02]  /*18d80*/  VIADD R4, R4, 0x702 ;  /* 0x0000070204047836 */ /* 0x000fc40000000000 */
[C---:B------:R-:W-:Y:S01]  /*18d90*/  FMUL.FTZ R93, R2.reuse, R101 ;  /* 0x00000065025d7220 */ /* 0x040fe20000410000 */
[C---:B------:R-:W-:Y:S01]  /*18da0*/  FMUL.FTZ R96, R2.reuse, R103 ;  /* 0x0000006702607220 */ /* 0x040fe20000410000 */
[C---:B------:R-:W-:Y:S01]  /*18db0*/  FMUL.FTZ R92, R2.reuse, R99 ;  /* 0x00000063025c7220 */ /* 0x040fe20000410000 */
[C---:B------:R-:W-:Y:S01]  /*18dc0*/  FMUL.FTZ R95, R2.reuse, R104 ;  /* 0x00000068025f7220 */ /* 0x040fe20000410000 */
[C---:B------:R-:W-:Y:S01]  /*18dd0*/  FMUL.FTZ R99, R2.reuse, R106 ;  /* 0x0000006a02637220 */ /* 0x040fe20000410000 */
[----:B------:R-:W-:Y:S01]  /*18de0*/  MUFU.TANH R9, R9 ;  /* 0x0000000900097308 */ /* 0x000fe20000002400 */
[----:B------:R-:W-:-:S07]  /*18df0*/  FMUL.FTZ R100, R2, R107 ;  /* 0x0000006b02647220 */ /* 0x000fce0000410000 */
[----:B------:R-:W-:Y:S08]  /*18e00*/  MUFU.TANH R21, R21 ;  /* 0x0000001500157308 */ /* 0x000ff00000002400 */
[----:B------:R-:W-:Y:S08]  /*18e10*/  MUFU.TANH R94, R94 ;  /* 0x0000005e005e7308 */ /* 0x000ff00000002400 */
[----:B------:R-:W-:Y:S08]  /*18e20*/  MUFU.TANH R11, R11 ;  /* 0x0000000b000b7308 */ /* 0x000ff00000002400 */
[----:B------:R-:W-:Y:S08]  /*18e30*/  MUFU.TANH R13, R13 ;  /* 0x0000000d000d7308 */ /* 0x000ff00000002400 */
[----:B------:R-:W-:Y:S01]  /*18e40*/  MUFU.TANH R15, R15 ;  /* 0x0000000f000f7308 */ /* 0x000fe20000002400 */
[----:B------:R-:W-:-:S02]  /*18e50*/  WARPGROUP.DEPBAR.LE gsb0, 0x0 ;  /* 0x00008000000079c5 */ /* 0x000fc40000010000 */
[----:B------:R-:W-:Y:S01]  /*18e60*/  WARPGROUP.ARRIVE ;  /* 0x00000000000079c5 */ /* 0x000fe20000000000 */
[C---:B------:R-:W-:Y:S01]  /*18e70*/  FMUL.FTZ R78, R2.reuse, R78 ;  /* 0x0000004e024e7220 */ /* 0x040fe20000410000 */
[C---:B------:R-:W-:Y:S01]  /*18e80*/  FMUL.FTZ R98, R2.reuse, R76 ;  /* 0x0000004c02627220 */ /* 0x040fe20000410000 */
[C---:B------:R-:W-:Y:S02]  /*18e90*/  FMUL.FTZ R101, R2.reuse, R77 ;  /* 0x0000004d02657220 */ /* 0x040fe40000410000 */
[----:B------:R-:W-:Y:S01]  /*18ea0*/  MUFU.TANH R27, R27 ;  /* 0x0000001b001b7308 */ /* 0x000fe20000002400 */
[----:B------:R-:W-:Y:S01]  /*18eb0*/  FMUL.FTZ R102, R2, R79 ;  /* 0x0000004f02667220 */ /* 0x000fe20000410000 */
[----:B------:R-:W-:Y:S01]  /*18ec0*/  QGMMA.64x32x32.F32.E4M3.E4M3 R60, gdesc[UR16], R60, gsb0 ;  /* 0x00600000103c79f3 */ /* 0x000fe2000800083c */
[----:B------:R-:W-:Y:S01]  /*18ed0*/  R2UR UR18, R6 ;  /* 0x00000000061272ca */ /* 0x000fe200000e0000 */
[----:B------:R-:W-:Y:S01]  /*18ee0*/  IMAD R6, R148, -0xa0, R157 ;  /* 0xffffff6094067824 */ /* 0x000fe200078e029d */
[----:B------:R-:W-:Y:S01]  /*18ef0*/  R2UR UR19, R7 ;  /* 0x00000000071372ca */ /* 0x000fe200000e0000 */
[C---:B------:R-:W-:Y:S01]  /*18f00*/  FMUL.FTZ R79, R2.reuse, R80 ;  /* 0x00000050024f7220 */ /* 0x040fe20000410000 */
[----:B------:R-:W-:Y:S01]  /*18f10*/  FMUL.FTZ R83, R2, R83 ;  /* 0x0000005302537220 */ /* 0x000fe20000410000 */
[----:B------:R-:W-:Y:S01]  /*18f20*/  MUFU.TANH R78, R78 ;  /* 0x0000004e004e7308 */ /* 0x000fe20000002400 */
[----:B------:R-:W-:Y:S01]  /*18f30*/  ISETP.GT.AND P2, PT, R6, RZ, PT ;  /* 0x000000ff0600720c */ /* 0x000fe20003f44270 */
[----:B------:R-:W-:Y:S01]  /*18f40*/  FMUL.FTZ R80, R2, R81 ;  /* 0x0000005102507220 */ /* 0x000fe20000410000 */
[----:B------:R-:W-:Y:S01]  /*18f50*/  ISETP.GT.AND P3, PT, R6, 0x1, PT ;  /* 0x000000010600780c */ /* 0x000fe20003f64270 */
[C---:B------:R-:W-:Y:S01]  /*18f60*/  FMUL.FTZ R10, R2.reuse, R89 ;  /* 0x00000059020a7220 */ /* 0x040fe20000410000 */
[----:B0-----:R-:W-:Y:S01]  /*18f70*/  FSEL R3, R3, -INF , P2 ;  /* 0xff80000003037808 */ /* 0x001fe20001000000 */
[----:B------:R-:W-:Y:S01]  /*18f80*/  FMUL.FTZ R81, R2, R84 ;  /* 0x0000005402517220 */ /* 0x000fe20000410000 */
[C---:B------:R-:W-:Y:S01]  /*18f90*/  ISETP.GT.AND P4, PT, R6.reuse, 0x8, PT ;  /* 0x000000080600780c */ /* 0x040fe20003f84270 */
[----:B------:R-:W-:Y:S01]  /*18fa0*/  MUFU.TANH R93, R93 ;  /* 0x0000005d005d7308 */ /* 0x000fe20000002400 */
[----:B------:R-:W-:Y:S01]  /*18fb0*/  ISETP.GT.AND P5, PT, R6, 0x9, PT ;  /* 0x000000090600780c */ /* 0x000fe20003fa4270 */
[C---:B------:R-:W-:Y:S01]  /*18fc0*/  FMUL.FTZ R84, R2.reuse, R86 ;  /* 0x0000005602547220 */ /* 0x040fe20000410000 */
[C---:B------:R-:W-:Y:S01]  /*18fd0*/  FMUL.FTZ R86, R2.reuse, R87 ;  /* 0x0000005702567220 */ /* 0x040fe20000410000 */
[C---:B------:R-:W-:Y:S01]  /*18fe0*/  FMUL.FTZ R82, R2.reuse, R82 ;  /* 0x0000005202527220 */ /* 0x040fe20000410000 */
[C---:B------:R-:W-:Y:S01]  /*18ff0*/  FMUL.FTZ R87, R2.reuse, R90 ;  /* 0x0000005a02577220 */ /* 0x040fe20000410000 */
[C---:B------:R-:W-:Y:S01]  /*19000*/  FMUL.FTZ R20, R2.reuse, R85 ;  /* 0x0000005502147220 */ /* 0x040fe20000410000 */
[C---:B------:R-:W-:Y:S01]  /*19010*/  FMUL.FTZ R24, R2.reuse, R88 ;  /* 0x0000005802187220 */ /* 0x040fe20000410000 */
[----:B------:R-:W0:Y:S01]  /*19020*/  MUFU.TANH R92, R92 ;  /* 0x0000005c005c7308 */ /* 0x000e220000002400 */
[----:B------:R-:W-:-:S07]  /*19030*/  FMUL.FTZ R88, R2, R91 ;  /* 0x0000005b02587220 */ /* 0x000fce0000410000 */
[----:B------:R-:W1:Y:S08]  /*19040*/  MUFU.TANH R95, R95 ;  /* 0x0000005f005f7308 */ /* 0x000e700000002400 */
[----:B------:R-:W2:Y:S01]  /*19050*/  MUFU.TANH R97, R97 ;  /* 0x0000006100617308 */ /* 0x000ea20000002400 */
[----:B0-----:R-:W-:Y:S01]  /*19060*/  FSEL R7, R92, -INF , P5 ;  /* 0xff8000005c077808 */ /* 0x001fe20002800000 */
[----:B------:R-:W-:-:S06]  /*19070*/  IMAD.MOV.U32 R92, RZ, RZ, R25 ;  /* 0x000000ffff5c7224 */ /* 0x000fcc00078e0019 */
[----:B------:R-:W0:Y:S08]  /*19080*/  MUFU.TANH R96, R96 ;  /* 0x0000006000607308 */ /* 0x000e300000002400 */
[----:B------:R-:W3:Y:S01]  /*19090*/  MUFU.TANH R98, R98 ;  /* 0x0000006200627308 */ /* 0x000ee20000002400 */
[----:B------:R-:W-:Y:S02]  /*190a0*/  WARPGROUP.DEPBAR.LE gsb0, 0x0 ;  /* 0x00008000000079c5 */ /* 0x000fe40000010000 */
[----:B------:R-:W-:Y:S01]  /*190b0*/  WARPGROUP.ARRIVE ;  /* 0x00000000000079c5 */ /* 0x000fe20000000000 */
[----:B------:R-:W-:-:S04]  /*190c0*/  FMUL.FTZ R103, R2, R71 ;  /* 0x0000004702677220 */ /* 0x000fc80000410000 */
[----:B------:R-:W4:Y:S01]  /*190d0*/  MUFU.TANH R99, R99 ;  /* 0x0000006300637308 */ /* 0x000f220000002400 */
[C---:B------:R-:W-:Y:S01]  /*190e0*/  FMUL.FTZ R89, R2.reuse, R63 ;  /* 0x0000003f02597220 */ /* 0x040fe20000410000 */
[C---:B------:R-:W-:Y:S01]  /*190f0*/  FMUL.FTZ R77, R2.reuse, R62 ;  /* 0x0000003e024d7220 */ /* 0x040fe20000410000 */
[----:B------:R-:W-:Y:S01]  /*19100*/  FMUL.FTZ R62, R2, R65 ;  /* 0x00000041023e7220 */ /* 0x000fe20000410000 */
[----:B------:R-:W-:Y:S01]  /*19110*/  QGMMA.64x32x32.F32.E4M3.E4M3 R44, gdesc[UR16], R44, gsb0 ;  /* 0x00600000102c79f3 */ /* 0x000fe2000800082c */
[----:B------:R-:W-:Y:S01]  /*19120*/  R2UR UR18, R4 ;  /* 0x00000000041272ca */ /* 0x000fe200000e0000 */
[C---:B------:R-:W-:Y:S01]  /*19130*/  FMUL.FTZ R90, R2.reuse, R66 ;  /* 0x00000042025a7220 */ /* 0x040fe20000410000 */
[----:B------:R-:W-:Y:S01]  /*19140*/  R2UR UR19, R5 ;  /* 0x00000000051372ca */ /* 0x000fe200000e0000 */
[----:B------:R-:W5:Y:S01]  /*19150*/  MUFU.TANH R101, R101 ;  /* 0x0000006500657308 */ /* 0x000f620000002400 */
[----:B------:R-:W-:Y:S01]  /*19160*/  FSEL R4, R15, -INF , P3 ;  /* 0xff8000000f047808 */ /* 0x000fe20001800000 */
[C---:B------:R-:W-:Y:S01]  /*19170*/  FMUL.FTZ R66, R2.reuse, R68 ;  /* 0x0000004402427220 */ /* 0x040fe20000410000 */
[----:B------:R-:W-:Y:S01]  /*19180*/  FSEL R5, R27, -INF , P4 ;  /* 0xff8000001b057808 */ /* 0x000fe20002000000 */
        /* <DEDUP_REMOVED lines=9> */
[C---:B------:R-:W-:Y:S01]  /*19220*/  FMUL.FTZ R26, R2.reuse, R73 ;  /* 0x00000049021a7220 */ /* 0x040fe20000410000 */
[----:B------:R-:W-:-:S02]  /*19230*/  FMUL.FTZ R70, R2, R70 ;  /* 0x0000004602467220 */ /* 0x000fc40000410000 */
[----:B------:R-:W5:Y:S08]  /*19240*/  MUFU.TANH R79, R79 ;  /* 0x0000004f004f7308 */ /* 0x000f700000002400 */
[----:B------:R-:W5:Y:S08]  /*19250*/  MUFU.TANH R83, R83 ;  /* 0x0000005300537308 */ /* 0x000f700000002400 */
[----:B------:R-:W5:Y:S08]  /*19260*/  MUFU.TANH R80, R80 ;  /* 0x0000005000507308 */ /* 0x000f700000002400 */
[----:B------:R-:W5:Y:S08]  /*19270*/  MUFU.TANH R102, R102 ;  /* 0x0000006600667308 */ /* 0x000f700000002400 */
[----:B------:R-:W5:Y:S01]  /*19280*/  MUFU.TANH R81, R81 ;  /* 0x0000005100517308 */ /* 0x000f620000002400 */
[----:B------:R-:W-:-:S02]  /*19290*/  WARPGROUP.DEPBAR.LE gsb0, 0x0 ;  /* 0x00008000000079c5 */ /* 0x000fc40000010000 */
[----:B------:R-:W-:Y:S01]  /*192a0*/  FMUL.FTZ R105, R2, R47 ;  /* 0x0000002f02697220 */ /* 0x000fe20000410000 */
[----:B------:R-:W-:Y:S01]  /*192b0*/  FSEL R47, R8, -INF , P2 ;  /* 0xff800000082f7808 */ /* 0x000fe20001000000 */
[----:B------:R-:W-:Y:S01]  /*192c0*/  FMUL.FTZ R71, R2, R55 ;  /* 0x0000003702477220 */ /* 0x000fe20000410000 */
[----:B------:R-:W-:Y:S01]  /*192d0*/  ISETP.GT.AND P2, PT, R6, 0x10, PT ;  /* 0x000000100600780c */ /* 0x000fe20003f44270 */
[C---:B------:R-:W-:Y:S01]  /*192e0*/  FMUL.FTZ R104, R2.reuse, R46 ;  /* 0x0000002e02687220 */ /* 0x040fe20000410000 */
[----:B------:R-:W-:Y:S01]  /*192f0*/  FSEL R8, R9, -INF , P3 ;  /* 0xff80000009087808 */ /* 0x000fe20001800000 */
[----:B------:R-:W-:Y:S01]  /*19300*/  FMUL.FTZ R46, R2, R45 ;  /* 0x0000002d022e7220 */ /* 0x000fe20000410000 */
[----:B------:R-:W-:Y:S01]  /*19310*/  FSEL R9, R94, -INF , P2 ;  /* 0xff8000005e097808 */ /* 0x000fe20001000000 */
[----:B------:R-:W-:Y:S01]  /*19320*/  FMUL.FTZ R45, R2, R51 ;  /* 0x00000033022d7220 */ /* 0x000fe20000410000 */
[----:B------:R-:W-:Y:S01]  /*19330*/  FSEL R55, R21, -INF , P2 ;  /* 0xff80000015377808 */ /* 0x000fe20001000000 */
[----:B------:R-:W-:Y:S01]  /*19340*/  WARPGROUP.ARRIVE ;  /* 0x00000000000079c5 */ /* 0x000fe20000000000 */
[----:B------:R-:W-:Y:S01]  /*19350*/  ISETP.GT.AND P2, PT, R6, 0x20, PT ;  /* 0x000000200600780c */ /* 0x000fe20003f44270 */
[C---:B------:R-:W-:Y:S01]  /*19360*/  FMUL.FTZ R141, R2.reuse, R53 ;  /* 0x00000035028d7220 */ /* 0x040fe20000410000 */
[----:B------:R-:W-:Y:S01]  /*19370*/  FSEL R51, R11, -INF , P4 ;  /* 0xff8000000b337808 */ /* 0x000fe20002000000 */
[----:B------:R-:W-:Y:S01]  /*19380*/  FMUL.FTZ R106, R2, R59 ;  /* 0x0000003b026a7220 */ /* 0x000fe20000410000 */
[----:B------:R-:W-:Y:S01]  /*19390*/  FSEL R21, R78, -INF , P2 ;  /* 0xff8000004e157808 */ /* 0x000fe20001000000 */
[----:B------:R-:W-:Y:S01]  /*193a0*/  QGMMA.64x32x32.F32.E4M3.E4M3 R28, gdesc[UR16], R28, gsb0 ;  /* 0x00600000101c79f3 */ /* 0x000fe2000800081c */
[----:B------:R-:W-:Y:S01]  /*193b0*/  FMNMX.FTZ R78, R47, R8, !PT ;  /* 0x000000082f4e7209 */ /* 0x000fe20007810000 */
[----:B------:R-:W-:Y:S01]  /*193c0*/  MUFU.TANH R82, R82 ;  /* 0x0000005200527308 */ /* 0x000fe20000002400 */
[----:B------:R-:W-:Y:S01]  /*193d0*/  FSEL R53, R13, -INF , P5 ;  /* 0xff8000000d357808 */ /* 0x000fe20002800000 */
[C---:B------:R-:W-:Y:S01]  /*193e0*/  FMUL.FTZ R49, R2.reuse, R49 ;  /* 0x0000003102317220 */ /* 0x040fe20000410000 */
[----:B------:R-:W-:Y:S01]  /*193f0*/  FMNMX.FTZ R78, R51, R78, !PT ;  /* 0x0000004e334e7209 */ /* 0x000fe20007810000 */
[----:B------:R-:W-:Y:S01]  /*19400*/  FMUL.FTZ R61, R2, R52 ;  /* 0x00000034023d7220 */ /* 0x000fe20000410000 */
[----:B------:R-:W-:Y:S01]  /*19410*/  ISETP.GT.AND P3, PT, R6, 0x11, PT ;  /* 0x000000110600780c */ /* 0x000fe20003f64270 */
[----:B------:R-:W-:Y:S01]  /*19420*/  FMUL.FTZ R67, R2, R54 ;  /* 0x0000003602437220 */ /* 0x000fe20000410000 */
[----:B------:R-:W-:Y:S01]  /*19430*/  FMNMX.FTZ R78, R53, R78, !PT ;  /* 0x0000004e354e7209 */ /* 0x000fe20007810000 */
[----:B------:R-:W5:Y:S01]  /*19440*/  MUFU.TANH R20, R20 ;  /* 0x0000001400147308 */ /* 0x000f620000002400 */
[----:B------:R-:W-:Y:S01]  /*19450*/  ISETP.GT.AND P4, PT, R6, 0x18, PT ;  /* 0x000000180600780c */ /* 0x000fe20003f84270 */
[C---:B------:R-:W-:Y:S01]  /*19460*/  FMUL.FTZ R145, R2.reuse, R57 ;  /* 0x0000003902917220 */ /* 0x040fe20000410000 */
[----:B------:R-:W-:Y:S01]  /*19470*/  FSEL R59, R93, -INF , P3 ;  /* 0xff8000005d3b7808 */ /* 0x000fe20001800000 */
[C---:B------:R-:W-:Y:S01]  /*19480*/  FMUL.FTZ R143, R2.reuse, R56 ;  /* 0x00000038028f7220 */ /* 0x040fe20000410000 */
[----:B------:R-:W-:Y:S01]  /*19490*/  FMNMX.FTZ R78, R55, R78, !PT ;  /* 0x0000004e374e7209 */ /* 0x000fe20007810000 */
[----:B------:R-:W-:Y:S01]  /*194a0*/  FMUL.FTZ R73, R2, R58 ;  /* 0x0000003a02497220 */ /* 0x000fe20000410000 */
[----:B------:R-:W-:Y:S01]  /*194b0*/  ISETP.GT.AND P5, PT, R6, 0x19, PT ;  /* 0x000000190600780c */ /* 0x000fe20003fa4270 */
[----:B------:R-:W-:Y:S01]  /*194c0*/  MUFU.TANH R24, R24 ;  /* 0x0000001800187308 */ /* 0x000fe20000002400 */
[----:B-1----:R-:W-:Y:S01]  /*194d0*/  FSEL R63, R95, -INF , P4 ;  /* 0xff8000005f3f7808 */ /* 0x002fe20002000000 */
[C---:B------:R-:W-:Y:S01]  /*194e0*/  FMUL.FTZ R44, R2.reuse, R44 ;  /* 0x0000002c022c7220 */ /* 0x040fe20000410000 */
[----:B------:R-:W-:Y:S01]  /*194f0*/  FMNMX.FTZ R78, R59, R78, !PT ;  /* 0x0000004e3b4e7209 */ /* 0x000fe20007810000 */
[C---:B------:R-:W-:Y:S01]  /*19500*/  FMUL.FTZ R48, R2.reuse, R48 ;  /* 0x0000003002307220 */ /* 0x040fe20000410000 */
[----:B--2---:R-:W-:Y:S01]  /*19510*/  FSEL R65, R97, -INF , P5 ;  /* 0xff80000061417808 */ /* 0x004fe20002800000 */
[----:B------:R-:W-:Y:S01]  /*19520*/  FMUL.FTZ R50, R2, R50 ;  /* 0x0000003202327220 */ /* 0x000fe20000410000 */
[----:B------:R-:W-:Y:S01]  /*19530*/  FMNMX.FTZ R78, R63, R78, !PT ;  /* 0x0000004e3f4e7209 */ /* 0x000fe20007810000 */
[----:B------:R-:W1:Y:S01]  /*19540*/  MUFU.TANH R84, R84 ;  /* 0x0000005400547308 */ /* 0x000e620000002400 */
[----:B0-----:R-:W-:Y:S01]  /*19550*/  FSEL R11, R96, -INF , P3 ;  /* 0xff800000600b7808 */ /* 0x001fe20001800000 */
[--C-:B------:R-:W-:Y:S01]  /*19560*/  IMAD.MOV.U32 R94, RZ, RZ, R25.reuse ;  /* 0x000000ffff5e7224 */ /* 0x100fe200078e0019 */
[----:B------:R-:W-:Y:S01]  /*19570*/  ISETP.GT.AND P3, PT, R6, 0x21, PT ;  /* 0x000000210600780c */ /* 0x000fe20003f64270 */
[--C-:B------:R-:W-:Y:S01]  /*19580*/  IMAD.MOV.U32 R96, RZ, RZ, R25.reuse ;  /* 0x000000ffff607224 */ /* 0x100fe200078e0019 */
[----:B---3--:R-:W-:Y:S01]  /*19590*/  FSEL R69, R98, -INF , P2 ;  /* 0xff80000062457808 */ /* 0x008fe20001000000 */
[----:B------:R-:W-:Y:S01]  /*195a0*/  IMAD.MOV.U32 R98, RZ, RZ, R25 ;  /* 0x000000ffff627224 */ /* 0x000fe200078e0019 */
[----:B------:R-:W-:Y:S01]  /*195b0*/  FMNMX.FTZ R78, R65, R78, !PT ;  /* 0x0000004e414e7209 */ /* 0x000fe20007810000 */
[----:B------:R0:W-:Y:S01]  /*195c0*/  MUFU.TANH R52, R49 ;  /* 0x0000003100347308 */ /* 0x0001e20000002400 */
[----:B----4-:R-:W-:-:S02]  /*195d0*/  FSEL R13, R99, -INF , P4 ;  /* 0xff800000630d7808 */ /* 0x010fc40002000000 */
[----:B------:R-:W-:Y:S02]  /*195e0*/  ISETP.GT.AND P4, PT, R6, 0x28, PT ;  /* 0x000000280600780c */ /* 0x000fe40003f84270 */
[----:B-----5:R-:W-:Y:S02]  /*195f0*/  FSEL R75, R101, -INF , P3 ;  /* 0xff800000654b7808 */ /* 0x020fe40001800000 */
[----:B------:R-:W-:Y:S01]  /*19600*/  FMNMX.FTZ R78, R69, R78, !PT ;  /* 0x0000004e454e7209 */ /* 0x000fe20007810000 */
[----:B------:R-:W2:Y:S01]  /*19610*/  MUFU.TANH R10, R10 ;  /* 0x0000000a000a7308 */ /* 0x000ea20000002400 */
[----:B------:R-:W-:Y:S01]  /*19620*/  FSEL R15, R100, -INF , P5 ;  /* 0xff800000640f7808 */ /* 0x000fe20002800000 */
[----:B------:R-:W-:Y:S01]  /*19630*/  IMAD.MOV.U32 R100, RZ, RZ, R25 ;  /* 0x000000ffff647224 */ /* 0x000fe200078e0019 */
[----:B------:R-:W-:Y:S02]  /*19640*/  ISETP.GT.AND P5, PT, R6, 0x29, PT ;  /* 0x000000290600780c */ /* 0x000fe40003fa4270 */
[----:B------:R-:W-:-:S02]  /*19650*/  FSEL R79, R79, -INF , P4 ;  /* 0xff8000004f4f7808 */ /* 0x000fc40002000000 */
[----:B------:R-:W-:Y:S01]  /*19660*/  FMNMX.FTZ R78, R75, R78, !PT ;  /* 0x0000004e4b4e7209 */ /* 0x000fe20007810000 */
[----:B------:R-:W-:Y:S01]  /*19670*/  MUFU.TANH R86, R86 ;  /* 0x0000005600567308 */ /* 0x000fe20000002400 */
[----:B0-----:R-:W-:Y:S02]  /*19680*/  FSEL R49, R83, -INF , P5 ;  /* 0xff80000053317808 */ /* 0x001fe40002800000 */
[----:B------:R-:W-:Y:S02]  /*19690*/  ISETP.GT.AND P2, PT, R6, 0x30, PT ;  /* 0x000000300600780c */ /* 0x000fe40003f44270 */
[----:B------:R-:W-:Y:S01]  /*196a0*/  FSEL R83, R80, -INF , P5 ;  /* 0xff80000050537808 */ /* 0x000fe20002800000 */
[----:B------:R-:W-:Y:S01]  /*196b0*/  IMAD.MOV.U32 R80, RZ, RZ, R25 ;  /* 0x000000ffff507224 */ /* 0x000fe200078e0019 */
[----:B------:R-:W-:Y:S01]  /*196c0*/  FMNMX.FTZ R78, R79, R78, !PT ;  /* 0x0000004e4f4e7209 */ /* 0x000fe20007810000 */
[----:B------:R-:W0:Y:S01]  /*196d0*/  MUFU.TANH R12, R12 ;  /* 0x0000000c000c7308 */ /* 0x000e220000002400 */
[----:B------:R-:W-:Y:S01]  /*196e0*/  FSEL R27, R102, -INF , P3 ;  /* 0xff800000661b7808 */ /* 0x000fe20001800000 */
[----:B------:R-:W-:-:S02]  /*196f0*/  WARPGROUP.DEPBAR.LE gsb0, 0x0 ;  /* 0x00008000000079c5 */ /* 0x000fc40000010000 */
[----:B------:R-:W-:Y:S01]  /*19700*/  ISETP.GT.AND P3, PT, R6, 0x31, PT ;  /* 0x000000310600780c */ /* 0x000fe20003f64270 */
[C---:B------:R-:W-:Y:S01]  /*19710*/  FMUL.FTZ R28, R2.reuse, R28 ;  /* 0x0000001c021c7220 */ /* 0x040fe20000410000 */
[----:B------:R-:W-:Y:S01]  /*19720*/  FSEL R85, R81, -INF , P2 ;  /* 0xff80000051557808 */ /* 0x000fe20001000000 */
[----:B------:R-:W-:Y:S01]  /*19730*/  FMUL.FTZ R32, R2, R32 ;  /* 0x0000002002207220 */ /* 0x000fe20000410000 */
        /* <DEDUP_REMOVED lines=9> */
[----:B------:R3:W-:Y:S01]  /*197d0*/  MUFU.TANH R54, R45 ;  /* 0x0000002d00367308 */ /* 0x0007e20000002400 */
[----:B-1----:R-:W-:Y:S01]  /*197e0*/  FSEL R57, R84, -INF , P2 ;  /* 0xff80000054397808 */ /* 0x002fe20001000000 */
[----:B------:R-:W-:Y:S01]  /*197f0*/  FMUL.FTZ R40, R2, R40 ;  /* 0x0000002802287220 */ /* 0x000fe20000410000 */
[----:B------:R-:W-:Y:S01]  /*19800*/  ISETP.GT.AND P2, PT, R6, 0x40, PT ;  /* 0x000000400600780c */ /* 0x000fe20003f44270 */
[----:B------:R-:W-:Y:S01]  /*19810*/  FMUL.FTZ R41, R2, R41 ;  /* 0x0000002902297220 */ /* 0x000fe20000410000 */
[----:B--2---:R-:W-:Y:S01]  /*19820*/  FSEL R113, R10, -INF , P5 ;  /* 0xff8000000a717808 */ /* 0x004fe20002800000 */
[----:B------:R-:W-:Y:S01]  /*19830*/  FMUL.FTZ R10, R2, R29 ;  /* 0x0000001d020a7220 */ /* 0x000fe20000410000 */
[----:B0-----:R-:W-:Y:S01]  /*19840*/  FSEL R115, R12, -INF , P2 ;  /* 0xff8000000c737808 */ /* 0x001fe20001000000 */
[----:B------:R-:W-:Y:S01]  /*19850*/  MUFU.TANH R60, R60 ;  /* 0x0000003c003c7308 */ /* 0x000fe20000002400 */
[----:B---3--:R-:W-:Y:S01]  /*19860*/  FSEL R45, R82, -INF , P4 ;  /* 0xff800000522d7808 */ /* 0x008fe20002000000 */
[----:B------:R-:W-:Y:S01]  /*19870*/  FMUL.FTZ R12, R2, R31 ;  /* 0x0000001f020c7220 */ /* 0x000fe20000410000 */
[----:B------:R-:W-:Y:S01]  /*19880*/  ISETP.GT.AND P4, PT, R6, 0x38, PT ;  /* 0x000000380600780c */ /* 0x000fe20003f84270 */
[----:B------:R-:W-:-:S02]  /*19890*/  IMAD.MOV.U32 R82, RZ, RZ, R25 ;  /* 0x000000ffff527224 */ /* 0x000fc400078e0019 */
[--C-:B------:R-:W-:Y:S01]  /*198a0*/  IMAD.MOV.U32 R84, RZ, RZ, R25.reuse ;  /* 0x000000ffff547224 */ /* 0x100fe200078e0019 */
[----:B------:R-:W-:Y:S01]  /*198b0*/  FSEL R111, R24, -INF , P4 ;  /* 0xff800000186f7808 */ /* 0x000fe20002000000 */
[----:B------:R-:W-:Y:S01]  /*198c0*/  MUFU.TANH R88, R88 ;  /* 0x0000005800587308 */ /* 0x000fe20000002400 */
[----:B------:R-:W-:Y:S01]  /*198d0*/  FMUL.FTZ R24, R2, R33 ;  /* 0x0000002102187220 */ /* 0x000fe20000410000 */
[----:B------:R-:W-:Y:S01]  /*198e0*/  IMAD.MOV.U32 R102, RZ, RZ, R25 ;  /* 0x000000ffff667224 */ /* 0x000fe200078e0019 */
[----:B------:R-:W-:-:S04]  /*198f0*/  FMNMX.FTZ R78, R111, R78, !PT ;  /* 0x0000004e6f4e7209 */ /* 0x000fc80007810000 */
[----:B------:R-:W-:Y:S01]  /*19900*/  FMNMX.FTZ R78, R113, R78, !PT ;  /* 0x0000004e714e7209 */ /* 0x000fe20007810000 */
[----:B------:R-:W-:Y:S03]  /*19910*/  MUFU.TANH R76, R76 ;  /* 0x0000004c004c7308 */ /* 0x000fe60000002400 */
[----:B------:R-:W-:-:S05]  /*19920*/  FMNMX.FTZ R78, R115, R78, !PT ;  /* 0x0000004e734e7209 */ /* 0x000fca0007810000 */
[----:B------:R-:W0:Y:S08]  /*19930*/  MUFU.TANH R77, R77 ;  /* 0x0000004d004d7308 */ /* 0x000e300000002400 */
[----:B------:R-:W-:Y:S08]  /*19940*/  MUFU.TANH R62, R62 ;  /* 0x0000003e003e7308 */ /* 0x000ff00000002400 */
[----:B------:R-:W-:Y:S01]  /*19950*/  MUFU.TANH R89, R89 ;  /* 0x0000005900597308 */ /* 0x000fe20000002400 */
[----:B0-----:R-:W-:-:S02]  /*19960*/  FSEL R77, R77, -INF , P2 ;  /* 0xff8000004d4d7808 */ /* 0x001fc40001000000 */
[----:B------:R-:W-:-:S05]  /*19970*/  ISETP.GT.AND P2, PT, R6, 0x50, PT ;  /* 0x000000500600780c */ /* 0x000fca0003f44270 */
[----:B------:R0:W-:Y:S08]  /*19980*/  MUFU.TANH R56, R61 ;  /* 0x0000003d00387308 */ /* 0x0001f00000002400 */
[----:B------:R-:W1:Y:S01]  /*19990*/  MUFU.TANH R66, R66 ;  /* 0x0000004200427308 */ /* 0x000e620000002400 */
[----:B0-----:R-:W-:Y:S01]  /*199a0*/  FSEL R61, R86, -INF , P3 ;  /* 0xff800000563d7808 */ /* 0x001fe20001800000 */
[----:B------:R-:W-:Y:S01]  /*199b0*/  IMAD.MOV.U32 R86, RZ, RZ, R25 ;  /* 0x000000ffff567224 */ /* 0x000fe200078e0019 */
[----:B------:R-:W-:-:S04]  /*199c0*/  ISETP.GT.AND P3, PT, R6, 0x41, PT ;  /* 0x000000410600780c */ /* 0x000fc80003f64270 */
[----:B------:R-:W-:Y:S01]  /*199d0*/  FSEL R117, R60, -INF , P3 ;  /* 0xff8000003c757808 */ /* 0x000fe20001800000 */
[----:B------:R-:W-:Y:S03]  /*199e0*/  MUFU.TANH R68, R68 ;  /* 0x0000004400447308 */ /* 0x000fe60000002400 */
[----:B------:R-:W-:-:S05]  /*199f0*/  FMNMX.FTZ R78, R117, R78, !PT ;  /* 0x0000004e754e7209 */ /* 0x000fca0007810000 */
[----:B------:R-:W-:Y:S01]  /*19a00*/  MUFU.TANH R103, R103 ;  /* 0x0000006700677308 */ /* 0x000fe20000002400 */
[----:B-1----:R-:W-:-:S07]  /*19a10*/  FSEL R123, R66, -INF , P2 ;  /* 0xff800000427b7808 */ /* 0x002fce0001000000 */
[----:B------:R-:W0:Y:S08]  /*19a20*/  MUFU.TANH R90, R90 ;  /* 0x0000005a005a7308 */ /* 0x000e300000002400 */
[----:B------:R1:W-:Y:S08]  /*19a30*/  MUFU.TANH R58, R67 ;  /* 0x00000043003a7308 */ /* 0x0003f00000002400 */
[----:B------:R-:W2:Y:S01]  /*19a40*/  MUFU.TANH R91, R91 ;  /* 0x0000005b005b7308 */ /* 0x000ea20000002400 */
[----:B-1----:R-:W-:-:S02]  /*19a50*/  FSEL R67, R87, -INF , P4 ;  /* 0xff80000057437808 */ /* 0x002fc40002000000 */
[----:B------:R-:W-:-:S04]  /*19a60*/  ISETP.GT.AND P4, PT, R6, 0x48, PT ;  /* 0x000000480600780c */ /* 0x000fc80003f84270 */
[----:B------:R-:W-:Y:S01]  /*19a70*/  FSEL R119, R76, -INF , P4 ;  /* 0xff8000004c777808 */ /* 0x000fe20002000000 */
[----:B------:R-:W-:Y:S01]  /*19a80*/  MUFU.TANH R46, R46 ;  /* 0x0000002e002e7308 */ /* 0x000fe20000002400 */
[----:B0-----:R-:W-:Y:S01]  /*19a90*/  FSEL R81, R90, -INF , P4 ;  /* 0xff8000005a517808 */ /* 0x001fe20002000000 */
[--C-:B------:R-:W-:Y:S01]  /*19aa0*/  IMAD.MOV.U32 R76, RZ, RZ, R25.reuse ;  /* 0x000000ffff4c7224 */ /* 0x100fe200078e0019 */
[----:B------:R-:W-:Y:S01]  /*19ab0*/  FMNMX.FTZ R78, R119, R78, !PT ;  /* 0x0000004e774e7209 */ /* 0x000fe20007810000 */
[----:B------:R-:W-:Y:S01]  /*19ac0*/  IMAD.MOV.U32 R90, RZ, RZ, R25 ;  /* 0x000000ffff5a7224 */ /* 0x000fe200078e0019 */
[----:B------:R-:W-:-:S03]  /*19ad0*/  ISETP.GT.AND P4, PT, R6, 0x58, PT ;  /* 0x000000580600780c */ /* 0x000fc60003f84270 */
[----:B------:R-:W-:Y:S08]  /*19ae0*/  MUFU.TANH R105, R105 ;  /* 0x0000006900697308 */ /* 0x000ff00000002400 */
[----:B------:R0:W-:Y:S08]  /*19af0*/  MUFU.TANH R99, R71 ;  /* 0x0000004700637308 */ /* 0x0001f00000002400 */
[----:B------:R-:W1:Y:S01]  /*19b00*/  MUFU.TANH R64, R64 ;  /* 0x0000004000407308 */ /* 0x000e620000002400 */
[----:B0-----:R-:W-:Y:S01]  /*19b10*/  FSEL R71, R88, -INF , P5 ;  /* 0xff80000058477808 */ /* 0x001fe20002800000 */
[----:B------:R-:W-:Y:S01]  /*19b20*/  IMAD.MOV.U32 R88, RZ, RZ, R25 ;  /* 0x000000ffff587224 */ /* 0x000fe200078e0019 */
[----:B------:R-:W-:-:S04]  /*19b30*/  ISETP.GT.AND P5, PT, R6, 0x49, PT ;  /* 0x000000490600780c */ /* 0x000fc80003fa4270 */
[----:B------:R-:W-:Y:S01]  /*19b40*/  FSEL R121, R62, -INF , P5 ;  /* 0xff8000003e797808 */ /* 0x000fe20002800000 */
[----:B------:R-:W-:Y:S01]  /*19b50*/  MUFU.TANH R70, R70 ;  /* 0x0000004600467308 */ /* 0x000fe20000002400 */
[----:B--2---:R-:W-:Y:S02]  /*19b60*/  FSEL R87, R91, -INF , P5 ;  /* 0xff8000005b577808 */ /* 0x004fe40002800000 */
[----:B------:R-:W-:Y:S02]  /*19b70*/  FMNMX.FTZ R78, R121, R78, !PT ;  /* 0x0000004e794e7209 */ /* 0x000fe40007810000 */
[----:B------:R-:W-:Y:S02]  /*19b80*/  ISETP.GT.AND P5, PT, R6, 0x59, PT ;  /* 0x000000590600780c */ /* 0x000fe40003fa4270 */
[----:B------:R-:W-:Y:S01]  /*19b90*/  FMNMX.FTZ R78, R123, R78, !PT ;  /* 0x0000004e7b4e7209 */ /* 0x000fe20007810000 */
[----:B------:R-:W0:Y:S01]  /*19ba0*/  MUFU.TANH R26, R26 ;  /* 0x0000001a001a7308 */ /* 0x000e220000002400 */
[----:B-1----:R-:W-:-:S07]  /*19bb0*/  FSEL R127, R64, -INF , P4 ;  /* 0xff800000407f7808 */ /* 0x002fce0002000000 */
[----:B------:R-:W1:Y:S08]  /*19bc0*/  MUFU.TANH R141, R141 ;  /* 0x0000008d008d7308 */ /* 0x000e700000002400 */
[----:B------:R2:W-:Y:S01]  /*19bd0*/  MUFU.TANH R20, R73 ;  /* 0x0000004900147308 */ /* 0x0005e20000002400 */
[----:B0-----:R-:W-:Y:S01]  /*19be0*/  FSEL R129, R26, -INF , P5 ;  /* 0xff8000001a817808 */ /* 0x001fe20002800000 */
[----:B------:R-:W-:-:S06]  /*19bf0*/  FMUL.FTZ R26, R2, R35 ;  /* 0x00000023021a7220 */ /* 0x000fcc0000410000 */
[----:B------:R-:W0:Y:S01]  /*19c00*/  MUFU.TANH R44, R44 ;  /* 0x0000002c002c7308 */ /* 0x000e220000002400 */
[----:B--2---:R-:W-:Y:S02]  /*19c10*/  FSEL R73, R89, -INF , P3 ;  /* 0xff80000059497808 */ /* 0x004fe40001800000 */
[----:B------:R-:W-:Y:S02]  /*19c20*/  ISETP.GT.AND P3, PT, R6, 0x51, PT ;  /* 0x000000510600780c */ /* 0x000fe40003f64270 */
[----:B------:R-:W-:Y:S02]  /*19c30*/  FSEL R89, R70, -INF , P2 ;  /* 0xff80000046597808 */ /* 0x000fe40001000000 */
[----:B------:R-:W-:Y:S01]  /*19c40*/  FSEL R29, R103, -INF , P3 ;  /* 0xff800000671d7808 */ /* 0x000fe20001800000 */
[----:B------:R-:W2:Y:S01]  /*19c50*/  MUFU.TANH R12, R12 ;  /* 0x0000000c000c7308 */ /* 0x000ea20000002400 */
[----:B------:R-:W-:Y:S02]  /*19c60*/  FSEL R125, R68, -INF , P3 ;  /* 0xff800000447d7808 */ /* 0x000fe40001800000 */
[----:B------:R-:W-:-:S02]  /*19c70*/  ISETP.GT.AND P3, PT, R6, 0x61, PT ;  /* 0x000000610600780c */ /* 0x000fc40003f64270 */
[----:B------:R-:W-:Y:S02]  /*19c80*/  FMNMX.FTZ R78, R125, R78, !PT ;  /* 0x0000004e7d4e7209 */ /* 0x000fe40007810000 */
[----:B------:R-:W-:Y:S01]  /*19c90*/  FSEL R95, R105, -INF , P3 ;  /* 0xff800000695f7808 */ /* 0x000fe20001800000 */
[----:B------:R-:W3:Y:S01]  /*19ca0*/  MUFU.TANH R72, R72 ;  /* 0x0000004800487308 */ /* 0x000ee20000002400 */
[----:B------:R-:W-:Y:S02]  /*19cb0*/  FSEL R133, R46, -INF , P3 ;  /* 0xff8000002e857808 */ /* 0x000fe40001800000 */
[C---:B------:R-:W-:Y:S02]  /*19cc0*/  ISETP.GT.AND P3, PT, R6.reuse, 0x71, PT ;  /* 0x000000710600780c */ /* 0x040fe40003f64270 */
[----:B------:R-:W-:Y:S02]  /*19cd0*/  ISETP.GT.AND P2, PT, R6, 0x60, PT ;  /* 0x000000600600780c */ /* 0x000fe40003f44270 */
[----:B------:R-:W-:Y:S01]  /*19ce0*/  FMNMX.FTZ R78, R127, R78, !PT ;  /* 0x0000004e7f4e7209 */ /* 0x000fe20007810000 */
[----:B------:R-:W4:Y:S01]  /*19cf0*/  MUFU.TANH R74, R74 ;  /* 0x0000004a004a7308 */ /* 0x000f220000002400 */
[----:B------:R-:W-:-:S02]  /*19d00*/  FSEL R99, R99, -INF , P3 ;  /* 0xff80000063637808 */ /* 0x000fc40001800000 */
[----:B-1----:R-:W-:Y:S02]  /*19d10*/  FSEL R141, R141, -INF , P3 ;  /* 0xff8000008d8d7808 */ /* 0x002fe40001800000 */
[----:B------:R-:W-:Y:S02]  /*19d20*/  ISETP.GT.AND P3, PT, R6, 0x81, PT ;  /* 0x000000810600780c */ /* 0x000fe40003f64270 */
[----:B0-----:R-:W-:Y:S01]  /*19d30*/  FSEL R131, R44, -INF , P2 ;  /* 0xff8000002c837808 */ /* 0x001fe20001000000 */
[----:B------:R-:W0:Y:S01]  /*19d40*/  MUFU.TANH R48, R48 ;  /* 0x0000003000307308 */ /* 0x000e220000002400 */
[----:B------:R-:W-:Y:S01]  /*19d50*/  FMNMX.FTZ R78, R129, R78, !PT ;  /* 0x0000004e814e7209 */ /* 0x000fe20007810000 */
[----:B------:R-:W-:Y:S01]  /*19d60*/  FMUL.FTZ R44, R2, R37 ;  /* 0x00000025022c7220 */ /* 0x000fe20000410000 */
[----:B--2---:R-:W-:Y:S02]  /*19d70*/  FSEL R105, R12, -INF , P3 ;  /* 0xff8000000c697808 */ /* 0x004fe40001800000 */
[----:B------:R-:W-:-:S02]  /*19d80*/  FMNMX.FTZ R12, R3, R4, !PT ;  /* 0x00000004030c7209 */ /* 0x000fc40007810000 */
[----:B---3--:R-:W-:Y:S01]  /*19d90*/  FSEL R31, R72, -INF , P4 ;  /* 0xff800000481f7808 */ /* 0x008fe20002000000 */
[----:B------:R-:W1:Y:S01]  /*19da0*/  MUFU.TANH R104, R104 ;  /* 0x0000006800687308 */ /* 0x000e620000002400 */
[----:B------:R-:W-:Y:S01]  /*19db0*/  ISETP.GT.AND P4, PT, R6, 0x68, PT ;  /* 0x000000680600780c */ /* 0x000fe20003f84270 */
[--C-:B------:R-:W-:Y:S01]  /*19dc0*/  IMAD.MOV.U32 R72, RZ, RZ, R25.reuse ;  /* 0x000000ffff487224 */ /* 0x100fe200078e0019 */
[----:B------:R-:W-:Y:S02]  /*19dd0*/  FMNMX.FTZ R78, R131, R78, !PT ;  /* 0x0000004e834e7209 */ /* 0x000fe40007810000 */
[----:B------:R-:W-:Y:S02]  /*19de0*/  FMNMX.FTZ R12, R5, R12, !PT ;  /* 0x0000000c050c7209 */ /* 0x000fe40007810000 */
[----:B----4-:R-:W-:Y:S01]  /*19df0*/  FSEL R91, R74, -INF , P5 ;  /* 0xff8000004a5b7808 */ /* 0x010fe20002800000 */
[----:B------:R-:W2:Y:S01]  /*19e00*/  MUFU.TANH R50, R50 ;  /* 0x0000003200327308 */ /* 0x000ea20000002400 */
[----:B------:R-:W-:Y:S01]  /*19e10*/  ISETP.GT.AND P5, PT, R6, 0x69, PT ;  /* 0x000000690600780c */ /* 0x000fe20003fa4270 */
[----:B------:R-:W-:Y:S01]  /*19e20*/  IMAD.MOV.U32 R74, RZ, RZ, R25 ;  /* 0x000000ffff4a7224 */ /* 0x000fe200078e0019 */
[----:B0-----:R-:W-:-:S02]  /*19e30*/  FSEL R135, R48, -INF , P4 ;  /* 0xff80000030877808 */ /* 0x001fc40002000000 */
[----:B------:R-:W-:Y:S02]  /*19e40*/  FMNMX.FTZ R78, R133, R78, !PT ;  /* 0x0000004e854e7209 */ /* 0x000fe40007810000 */
[----:B------:R-:W-:Y:S01]  /*19e50*/  FMNMX.FTZ R12, R7, R12, !PT ;  /* 0x0000000c070c7209 */ /* 0x000fe20007810000 */
[----:B------:R-:W0:Y:S01]  /*19e60*/  MUFU.TANH R143, R143 ;  /* 0x0000008f008f7308 */ /* 0x000e220000002400 */
[----:B-1----:R-:W-:Y:S01]  /*19e70*/  FSEL R93, R104, -INF , P2 ;  /* 0xff800000685d7808 */ /* 0x002fe20001000000 */
[----:B------:R-:W-:Y:S01]  /*19e80*/  IMAD.MOV.U32 R104, RZ, RZ, R25 ;  /* 0x000000ffff687224 */ /* 0x000fe200078e0019 */
[----:B------:R-:W-:Y:S02]  /*19e90*/  ISETP.GT.AND P2, PT, R6, 0x70, PT ;  /* 0x000000700600780c */ /* 0x000fe40003f44270 */
[----:B------:R-:W-:Y:S02]  /*19ea0*/  FSEL R137, R52, -INF , P5 ;  /* 0xff80000034897808 */ /* 0x000fe40002800000 */
[----:B------:R-:W-:Y:S01]  /*19eb0*/  FMNMX.FTZ R78, R135, R78, !PT ;  /* 0x0000004e874e7209 */ /* 0x000fe20007810000 */
[----:B------:R-:W1:Y:S01]  /*19ec0*/  MUFU.TANH R145, R145 ;  /* 0x0000009100917308 */ /* 0x000e620000002400 */
[----:B------:R-:W-:-:S02]  /*19ed0*/  FMNMX.FTZ R12, R9, R12, !PT ;  /* 0x0000000c090c7209 */ /* 0x000fc40007810000 */
[----:B------:R-:W-:Y:S02]  /*19ee0*/  FSEL R139, R56, -INF , P2 ;  /* 0xff800000388b7808 */ /* 0x000fe40001000000 */
[----:B------:R-:W-:Y:S02]  /*19ef0*/  FMNMX.FTZ R78, R137, R78, !PT ;  /* 0x0000004e894e7209 */ /* 0x000fe40007810000 */
[----:B------:R-:W-:Y:S01]  /*19f00*/  FMNMX.FTZ R12, R11, R12, !PT ;  /* 0x0000000c0b0c7209 */ /* 0x000fe20007810000 */
[----:B------:R-:W3:Y:S01]  /*19f10*/  MUFU.TANH R28, R28 ;  /* 0x0000001c001c7308 */ /* 0x000ee20000002400 */
[----:B--2---:R-:W-:Y:S02]  /*19f20*/  FSEL R33, R50, -INF , P4 ;  /* 0xff80000032217808 */ /* 0x004fe40002000000 */
[----:B------:R-:W-:Y:S02]  /*19f30*/  ISETP.GT.AND P4, PT, R6, 0x78, PT ;  /* 0x000000780600780c */ /* 0x000fe40003f84270 */
[----:B------:R-:W-:-:S02]  /*19f40*/  FMNMX.FTZ R78, R139, R78, !PT ;  /* 0x0000004e8b4e7209 */ /* 0x000fc40007810000 */
[----:B------:R-:W-:Y:S01]  /*19f50*/  FMNMX.FTZ R12, R13, R12, !PT ;  /* 0x0000000c0d0c7209 */ /* 0x000fe20007810000 */
[----:B------:R-:W2:Y:S01]  /*19f60*/  MUFU.TANH R10, R10 ;  /* 0x0000000a000a7308 */ /* 0x000ea20000002400 */
[----:B------:R-:W-:Y:S02]  /*19f70*/  FSEL R35, R54, -INF , P5 ;  /* 0xff80000036237808 */ /* 0x000fe40002800000 */
[----:B------:R-:W-:Y:S02]  /*19f80*/  ISETP.GT.AND P5, PT, R6, 0x79, PT ;  /* 0x000000790600780c */ /* 0x000fe40003fa4270 */
[----:B0-----:R-:W-:Y:S02]  /*19f90*/  FSEL R143, R143, -INF , P4 ;  /* 0xff8000008f8f7808 */ /* 0x001fe40002000000 */
[----:B------:R-:W-:Y:S01]  /*19fa0*/  FMNMX.FTZ R78, R141, R78, !PT ;  /* 0x0000004e8d4e7209 */ /* 0x000fe20007810000 */
[----:B------:R0:W4:Y:S01]  /*19fb0*/  MUFU.TANH R101, R106 ;  /* 0x0000006a00657308 */ /* 0x0001220000002400 */
[----:B------:R-:W-:-:S02]  /*19fc0*/  FSEL R37, R20, -INF , P4 ;  /* 0xff80000014257808 */ /* 0x000fc40002000000 */
[----:B------:R-:W-:Y:S02]  /*19fd0*/  FMNMX.FTZ R20, R15, R12, !PT ;  /* 0x0000000c0f147209 */ /* 0x000fe40007810000 */
[----:B------:R-:W-:Y:S02]  /*19fe0*/  FSEL R97, R58, -INF , P2 ;  /* 0xff8000003a617808 */ /* 0x000fe40001000000 */
[----:B------:R-:W-:Y:S01]  /*19ff0*/  ISETP.GT.AND P2, PT, R6, 0x80, PT ;  /* 0x000000800600780c */ /* 0x000fe20003f44270 */
[----:B------:R-:W5:Y:S01]  /*1a000*/  MUFU.TANH R32, R32 ;  /* 0x0000002000207308 */ /* 0x000f620000002400 */
[----:B-1----:R-:W-:Y:S01]  /*1a010*/  FSEL R145, R145, -INF , P5 ;  /* 0xff80000091917808 */ /* 0x002fe20002800000 */
[----:B0-----:R-:W-:Y:S01]  /*1a020*/  IMAD.MOV.U32 R106, RZ, RZ, R25 ;  /* 0x000000ffff6a7224 */ /* 0x001fe200078e0019 */
[----:B------:R-:W-:Y:S02]  /*1a030*/  FMNMX.FTZ R78, R143, R78, !PT ;  /* 0x0000004e8f4e7209 */ /* 0x000fe40007810000 */
[----:B------:R-:W-:-:S02]  /*1a040*/  FMNMX.FTZ R20, R21, R20, !PT ;  /* 0x0000001415147209 */ /* 0x000fc40007810000 */
[----:B---3--:R-:W-:Y:S01]  /*1a050*/  FSEL R147, R28, -INF , P2 ;  /* 0xff8000001c937808 */ /* 0x008fe20001000000 */
[----:B------:R-:W0:Y:S01]  /*1a060*/  MUFU.TANH R30, R30 ;  /* 0x0000001e001e7308 */ /* 0x000e220000002400 */
[----:B------:R-:W-:Y:S02]  /*1a070*/  FMNMX.FTZ R78, R145, R78, !PT ;  /* 0x0000004e914e7209 */ /* 0x000fe40007810000 */
[----:B------:R-:W-:Y:S02]  /*1a080*/  FMNMX.FTZ R20, R27, R20, !PT ;  /* 0x000000141b147209 */ /* 0x000fe40007810000 */
[----:B------:R-:W-:Y:S02]  /*1a090*/  ISETP.GT.AND P4, PT, R6, 0x88, PT ;  /* 0x000000880600780c */ /* 0x000fe40003f84270 */
[----:B--2---:R-:W-:Y:S01]  /*1a0a0*/  FSEL R149, R10, -INF , P3 ;  /* 0xff8000000a957808 */ /* 0x004fe20001800000 */
[----:B------:R-:W1:Y:S01]  /*1a0b0*/  MUFU.TANH R24, R24 ;  /* 0x0000001800187308 */ /* 0x000e620000002400 */
[----:B------:R-:W-:Y:S01]  /*1a0c0*/  FMNMX.FTZ R78, R147, R78, !PT ;  /* 0x0000004e934e7209 */ /* 0x000fe20007810000 */
[----:B------:R-:W-:Y:S01]  /*1a0d0*/  IMAD.U32 R10, RZ, RZ, UR6 ;  /* 0x00000006ff0a7e24 */ /* 0x000fe2000f8e00ff */
[----:B------:R-:W-:-:S02]  /*1a0e0*/  FMNMX.FTZ R20, R45, R20, !PT ;  /* 0x000000142d147209 */ /* 0x000fc40007810000 */
[----:B----4-:R-:W-:Y:S02]  /*1a0f0*/  FSEL R101, R101, -INF , P5 ;  /* 0xff80000065657808 */ /* 0x010fe40002800000 */
[----:B------:R-:W-:Y:S01]  /*1a100*/  ISETP.GT.AND P5, PT, R6, 0x89, PT ;  /* 0x000000890600780c */ /* 0x000fe20003fa4270 */
[----:B------:R-:W2:Y:S01]  /*1a110*/  MUFU.TANH R36, R36 ;  /* 0x0000002400247308 */ /* 0x000ea20000002400 */
[----:B-----5:R-:W-:Y:S01]  /*1a120*/  FSEL R151, R32, -INF , P4 ;  /* 0xff80000020977808 */ /* 0x020fe20002000000 */
[----:B------:R-:W-:Y:S01]  /*1a130*/  FMUL.FTZ R32, R2, R43 ;  /* 0x0000002b02207220 */ /* 0x000fe20000410000 */
[----:B------:R-:W-:Y:S02]  /*1a140*/  FMNMX.FTZ R78, R149, R78, !PT ;  /* 0x0000004e954e7209 */ /* 0x000fe40007810000 */
[----:B------:R-:W-:Y:S02]  /*1a150*/  FMNMX.FTZ R20, R49, R20, !PT ;  /* 0x0000001431147209 */ /* 0x000fe40007810000 */
[----:B0-----:R-:W-:Y:S01]  /*1a160*/  FSEL R103, R30, -INF , P2 ;  /* 0xff8000001e677808 */ /* 0x001fe20001000000 */
[----:B------:R-:W0:Y:S01]  /*1a170*/  MUFU.TANH R34, R34 ;  /* 0x0000002200227308 */ /* 0x000e220000002400 */
[----:B------:R-:W-:Y:S01]  /*1a180*/  ISETP.GT.AND P2, PT, R6, 0x90, PT ;  /* 0x000000900600780c */ /* 0x000fe20003f44270 */
[----:B------:R-:W-:Y:S01]  /*1a190*/  FMUL.FTZ R30, R2, R42 ;  /* 0x0000002a021e7220 */ /* 0x000fe20000410000 */
[----:B-1----:R-:W-:-:S02]  /*1a1a0*/  FSEL R153, R24, -INF , P5 ;  /* 0xff80000018997808 */ /* 0x002fc40002800000 */
[----:B------:R-:W-:Y:S02]  /*1a1b0*/  FMNMX.FTZ R78, R151, R78, !PT ;  /* 0x0000004e974e7209 */ /* 0x000fe40007810000 */
[----:B------:R-:W-:Y:S01]  /*1a1c0*/  FMNMX.FTZ R20, R57, R20, !PT ;  /* 0x0000001439147209 */ /* 0x000fe20007810000 */
[----:B------:R-:W1:Y:S01]  /*1a1d0*/  MUFU.TANH R44, R44 ;  /* 0x0000002c002c7308 */ /* 0x000e620000002400 */
[----:B------:R-:W-:Y:S02]  /*1a1e0*/  ISETP.GT.AND P3, PT, R6, 0x91, PT ;  /* 0x000000910600780c */ /* 0x000fe40003f64270 */
[----:B--2---:R-:W-:Y:S01]  /*1a1f0*/  FSEL R155, R36, -INF , P2 ;  /* 0xff800000249b7808 */ /* 0x004fe20001000000 */
[----:B------:R-:W-:Y:S01]  /*1a200*/  FMUL.FTZ R36, R2, R39 ;  /* 0x0000002702247220 */ /* 0x000fe20000410000 */
[----:B------:R-:W-:Y:S02]  /*1a210*/  FMNMX.FTZ R78, R153, R78, !PT ;  /* 0x0000004e994e7209 */ /* 0x000fe40007810000 */
[----:B------:R-:W-:Y:S01]  /*1a220*/  FMNMX.FTZ R20, R61, R20, !PT ;  /* 0x000000143d147209 */ /* 0x000fe20007810000 */
[----:B------:R-:W2:Y:S01]  /*1a230*/  MUFU.TANH R26, R26 ;  /* 0x0000001a001a7308 */ /* 0x000ea20000002400 */
[----:B0-----:R-:W-:Y:S01]  /*1a240*/  FSEL R107, R34, -INF , P4 ;  /* 0xff800000226b7808 */ /* 0x001fe20002000000 */
[----:B------:R-:W-:Y:S01]  /*1a250*/  FMUL.FTZ R34, R2, R38 ;  /* 0x0000002602227220 */ /* 0x000fe20000410000 */
[----:B------:R-:W-:-:S02]  /*1a260*/  ISETP.GT.AND P4, PT, R6, 0x98, PT ;  /* 0x000000980600780c */ /* 0x000fc40003f84270 */
[----:B------:R-:W-:Y:S02]  /*1a270*/  FMNMX.FTZ R78, R155, R78, !PT ;  /* 0x0000004e9b4e7209 */ /* 0x000fe40007810000 */
[----:B------:R-:W-:Y:S01]  /*1a280*/  FMNMX.FTZ R20, R67, R20, !PT ;  /* 0x0000001443147209 */ /* 0x000fe20007810000 */
[----:B------:R-:W0:Y:S01]  /*1a290*/  MUFU.TANH R40, R40 ;  /* 0x0000002800287308 */ /* 0x000e220000002400 */
[----:B-1----:R-:W-:-:S04]  /*1a2a0*/  FSEL R157, R44, -INF , P3 ;  /* 0xff8000002c9d7808 */ /* 0x002fc80001800000 */
[----:B------:R-:W-:-:S03]  /*1a2b0*/  FMNMX.FTZ R78, R157, R78, !PT ;  /* 0x0000004e9d4e7209 */ /* 0x000fc60007810000 */
[----:B------:R2:W1:Y:S08]  /*1a2c0*/  MUFU.TANH R159, R41 ;  /* 0x00000029009f7308 */ /* 0x0004700000002400 */
[----:B------:R-:W3:Y:S01]  /*1a2d0*/  MUFU.TANH R34, R34 ;  /* 0x0000002200227308 */ /* 0x000ee20000002400 */
[----:B--2---:R-:W-:Y:S02]  /*1a2e0*/  FSEL R41, R26, -INF , P5 ;  /* 0xff8000001a297808 */ /* 0x004fe40002800000 */
[----:B------:R-:W-:-:S02]  /*1a2f0*/  ISETP.GT.AND P5, PT, R6, 0x99, PT ;  /* 0x000000990600780c */ /* 0x000fc40003fa4270 */
[----:B0-----:R-:W-:Y:S02]  /*1a300*/  FSEL R161, R40, -INF , P4 ;  /* 0xff80000028a17808 */ /* 0x001fe40002000000 */
[----:B------:R-:W-:Y:S01]  /*1a310*/  FMNMX.FTZ R26, R71, R20, !PT ;  /* 0x00000014471a7209 */ /* 0x000fe20007810000 */
[----:B------:R-:W0:Y:S01]  /*1a320*/  MUFU.TANH R36, R36 ;  /* 0x0000002400247308 */ /* 0x000e220000002400 */
[----:B-1----:R-:W-:Y:S02]  /*1a330*/  FSEL R159, R159, -INF , P5 ;  /* 0xff8000009f9f7808 */ /* 0x002fe40002800000 */
[----:B------:R-:W-:Y:S02]  /*1a340*/  FMNMX.FTZ R78, R161, R78, !PT ;  /* 0x0000004ea14e7209 */ /* 0x000fe40007810000 */
[----:B------:R-:W-:Y:S02]  /*1a350*/  FMNMX.FTZ R26, R77, R26, !PT ;  /* 0x0000001a4d1a7209 */ /* 0x000fe40007810000 */
[----:B------:R-:W-:Y:S01]  /*1a360*/  FMNMX.FTZ R78, R159, R78, !PT ;  /* 0x0000004e9f4e7209 */ /* 0x000fe20007810000 */
[----:B------:R-:W-:Y:S01]  /*1a370*/  MUFU.TANH R30, R30 ;  /* 0x0000001e001e7308 */ /* 0x000fe20000002400 */
[----:B------:R-:W-:-:S03]  /*1a380*/  FMNMX.FTZ R26, R73, R26, !PT ;  /* 0x0000001a491a7209 */ /* 0x000fc60007810000 */
[----:B------:R-:W1:Y:S01]  /*1a390*/  SHFL.BFLY PT, R163, R78, 0x2, 0x1f ;  /* 0x0c401f004ea37f89 */ /* 0x000e6200000e0000 */
[----:B------:R-:W-:-:S03]  /*1a3a0*/  FMNMX.FTZ R26, R81, R26, !PT ;  /* 0x0000001a511a7209 */ /* 0x000fc60007810000 */
[----:B------:R-:W2:Y:S01]  /*1a3b0*/  MUFU.TANH R32, R32 ;  /* 0x0000002000207308 */ /* 0x000ea20000002400 */
[----:B------:R-:W-:-:S04]  /*1a3c0*/  FMNMX.FTZ R26, R87, R26, !PT ;  /* 0x0000001a571a7209 */ /* 0x000fc80007810000 */
[----:B------:R-:W-:-:S04]  /*1a3d0*/  FMNMX.FTZ R26, R89, R26, !PT ;  /* 0x0000001a591a7209 */ /* 0x000fc80007810000 */
[----:B------:R-:W-:-:S04]  /*1a3e0*/  FMNMX.FTZ R26, R29, R26, !PT ;  /* 0x0000001a1d1a7209 */ /* 0x000fc80007810000 */
[----:B------:R-:W-:-:S04]  /*1a3f0*/  FMNMX.FTZ R26, R31, R26, !PT ;  /* 0x0000001a1f1a7209 */ /* 0x000fc80007810000 */
[----:B------:R-:W-:Y:S02]  /*1a400*/  FMNMX.FTZ R28, R91, R26, !PT ;  /* 0x0000001a5b1c7209 */ /* 0x000fe40007810000 */
[----:B-1----:R-:W-:Y:S01]  /*1a410*/  FMNMX.FTZ R163, R78, R163, !PT ;  /* 0x000000a34ea37209 */ /* 0x002fe20007810000 */
[----:B------:R-:W-:Y:S01]  /*1a420*/  IMAD.MOV.U32 R78, RZ, RZ, R25 ;  /* 0x000000ffff4e7224 */ /* 0x000fe200078e0019 */
[----:B------:R-:W-:-:S03]  /*1a430*/  FMNMX.FTZ R28, R93, R28, !PT ;  /* 0x0000001c5d1c7209 */ /* 0x000fc60007810000 */
[----:B------:R-:W1:Y:S01]  /*1a440*/  SHFL.BFLY PT, R122, R163, 0x1, 0x1f ;  /* 0x0c201f00a37a7f89 */ /* 0x000e6200000e0000 */
[----:B------:R-:W-:-:S04]  /*1a450*/  FMNMX.FTZ R28, R95, R28, !PT ;  /* 0x0000001c5f1c7209 */ /* 0x000fc80007810000 */
[----:B------:R-:W-:-:S04]  /*1a460*/  FMNMX.FTZ R28, R33, R28, !PT ;  /* 0x0000001c211c7209 */ /* 0x000fc80007810000 */
[----:B------:R-:W-:-:S04]  /*1a470*/  FMNMX.FTZ R28, R35, R28, !PT ;  /* 0x0000001c231c7209 */ /* 0x000fc80007810000 */
[----:B------:R-:W-:-:S04]  /*1a480*/  FMNMX.FTZ R28, R97, R28, !PT ;  /* 0x0000001c611c7209 */ /* 0x000fc80007810000 */
[----:B------:R-:W-:-:S04]  /*1a490*/  FMNMX.FTZ R28, R99, R28, !PT ;  /* 0x0000001c631c7209 */ /* 0x000fc80007810000 */
[----:B------:R-:W-:Y:S02]  /*1a4a0*/  FMNMX.FTZ R28, R37, R28, !PT ;  /* 0x0000001c251c7209 */ /* 0x000fe40007810000 */
[----:B-1----:R-:W-:Y:S02]  /*1a4b0*/  FMNMX.FTZ R122, R163, R122, !PT ;  /* 0x0000007aa37a7209 */ /* 0x002fe40007810000 */
[----:B------:R-:W-:Y:S02]  /*1a4c0*/  FMNMX.FTZ R38, R101, R28, !PT ;  /* 0x0000001c65267209 */ /* 0x000fe40007810000 */
[C---:B------:R-:W-:Y:S01]  /*1a4d0*/  FSETP.NEU.FTZ.AND P6, PT, R122.reuse, -INF , PT ;  /* 0xff8000007a00780b */ /* 0x040fe20003fdd000 */
[----:B------:R-:W-:-:S01]  /*1a4e0*/  FFMA.FTZ R24, R122, R10, -8 ;  /* 0xc10000007a187423 */ /* 0x000fc2000001000a */
[----:B------:R-:W-:-:S04]  /*1a4f0*/  FMNMX.FTZ R38, R103, R38, !PT ;  /* 0x0000002667267209 */ /* 0x000fc80007810000 */
[----:B------:R-:W-:Y:S02]  /*1a500*/  FMNMX.FTZ R38, R105, R38, !PT ;  /* 0x0000002669267209 */ /* 0x000fe40007810000 */
[----:B------:R-:W-:Y:S02]  /*1a510*/  FSEL R24, R24, RZ, P6 ;  /* 0x000000ff18187208 */ /* 0x000fe40003000000 */
[----:B------:R-:W-:-:S03]  /*1a520*/  FMNMX.FTZ R38, R107, R38, !PT ;  /* 0x000000266b267209 */ /* 0x000fc60007810000 */
[-CC-:B------:R-:W-:Y:S01]  /*1a530*/  FFMA.FTZ R206, R85, R10.reuse, -R24.reuse ;  /* 0x0000000a55ce7223 */ /* 0x180fe20000010818 */
[----:B---3--:R-:W-:Y:S01]  /*1a540*/  FSEL R85, R34, -INF , P2 ;  /* 0xff80000022557808 */ /* 0x008fe20001000000 */
[--C-:B------:R-:W-:Y:S01]  /*1a550*/  FFMA.FTZ R202, R55, R10, -R24.reuse ;  /* 0x0000000a37ca7223 */ /* 0x100fe20000010818 */
[----:B------:R-:W-:Y:S01]  /*1a560*/  FMNMX.FTZ R38, R41, R38, !PT ;  /* 0x0000002629267209 */ /* 0x000fe20007810000 */
[-CC-:B------:R-:W-:Y:S01]  /*1a570*/  FFMA.FTZ R55, R109, R10.reuse, -R24.reuse ;  /* 0x0000000a6d377223 */ /* 0x180fe20000010818 */
[----:B------:R-:W-:-:S01]  /*1a580*/  FFMA.FTZ R111, R111, R10, -R24 ;  /* 0x0000000a6f6f7223 */ /* 0x000fc20000010818 */
[----:B0-----:R-:W-:Y:S01]  /*1a590*/  FSEL R109, R36, -INF , P3 ;  /* 0xff800000246d7808 */ /* 0x001fe20001800000 */
[----:B------:R-:W-:-:S01]  /*1a5a0*/  FFMA.FTZ R43, R53, R10, -R24 ;  /* 0x0000000a352b7223 */ /* 0x000fc20000010818 */
[----:B------:R-:W-:Y:S01]  /*1a5b0*/  FMNMX.FTZ R38, R85, R38, !PT ;  /* 0x0000002655267209 */ /* 0x000fe20007810000 */
[----:B------:R0:W-:Y:S01]  /*1a5c0*/  MUFU.EX2 R20, R111 ;  /* 0x0000006f00147308 */ /* 0x0001e20000000800 */
[----:B------:R-:W-:-:S01]  /*1a5d0*/  FFMA.FTZ R53, R65, R10, -R24 ;  /* 0x0000000a41357223 */ /* 0x000fc20000010818 */
[--C-:B------:R-:W-:Y:S01]  /*1a5e0*/  FFMA.FTZ R65, R113, R10, -R24.reuse ;  /* 0x0000000a71417223 */ /* 0x100fe20000010818 */
[----:B------:R-:W-:Y:S01]  /*1a5f0*/  FMNMX.FTZ R38, R109, R38, !PT ;  /* 0x000000266d267209 */ /* 0x000fe20007810000 */
[-CC-:B------:R-:W-:Y:S01]  /*1a600*/  FFMA.FTZ R204, R69, R10.reuse, -R24.reuse ;  /* 0x0000000a45cc7223 */ /* 0x180fe20000010818 */
[----:B--2---:R-:W-:Y:S01]  /*1a610*/  FSEL R113, R32, -INF , P5 ;  /* 0xff80000020717808 */ /* 0x004fe20002800000 */
[-CC-:B------:R-:W-:Y:S01]  /*1a620*/  FFMA.FTZ R69, R121, R10.reuse, -R24.reuse ;  /* 0x0000000a79457223 */ /* 0x180fe20000010818 */
[----:B------:R-:W-:-:S01]  /*1a630*/  FFMA.FTZ R210, R123, R10, -R24 ;  /* 0x0000000a7bd27223 */ /* 0x000fc20000010818 */
[-CC-:B------:R-:W-:Y:S01]  /*1a640*/  FFMA.FTZ R79, R79, R10.reuse, -R24.reuse ;  /* 0x0000000a4f4f7223 */ /* 0x180fe20000010818 */
[----:B0-----:R-:W-:Y:S01]  /*1a650*/  FSEL R111, R30, -INF , P4 ;  /* 0xff8000001e6f7808 */ /* 0x001fe20002000000 */
[-CC-:B------:R-:W-:Y:S01]  /*1a660*/  FFMA.FTZ R119, R119, R10.reuse, -R24.reuse ;  /* 0x0000000a77777223 */ /* 0x180fe20000010818 */
[----:B------:R-:W-:-:S01]  /*1a670*/  FFMA.FTZ R127, R127, R10, -R24 ;  /* 0x0000000a7f7f7223 */ /* 0x000fc20000010818 */
[--C-:B------:R-:W-:Y:S01]  /*1a680*/  FFMA.FTZ R200, R47, R10, -R24.reuse ;  /* 0x0000000a2fc87223 */ /* 0x100fe20000010818 */
[----:B------:R-:W-:Y:S01]  /*1a690*/  FMNMX.FTZ R38, R111, R38, !PT ;  /* 0x000000266f267209 */ /* 0x000fe20007810000 */
[-CC-:B------:R-:W-:Y:S01]  /*1a6a0*/  FFMA.FTZ R39, R8, R10.reuse, -R24.reuse ;  /* 0x0000000a08277223 */ /* 0x180fe20000010818 */
[----:B------:R-:W-:-:S01]  /*1a6b0*/  FFMA.FTZ R6, R51, R10, -R24 ;  /* 0x0000000a33067223 */ /* 0x000fc20000010818 */
[--C-:B------:R-:W-:Y:S01]  /*1a6c0*/  FFMA.FTZ R47, R59, R10, -R24.reuse ;  /* 0x0000000a3b2f7223 */ /* 0x100fe20000010818 */
[----:B------:R-:W-:Y:S01]  /*1a6d0*/  FMNMX.FTZ R38, R113, R38, !PT ;  /* 0x0000002671267209 */ /* 0x000fe20007810000 */
[-CC-:B------:R-:W-:Y:S01]  /*1a6e0*/  FFMA.FTZ R8, R63, R10.reuse, -R24.reuse ;  /* 0x0000000a3f087223 */ /* 0x180fe20000010818 */
[----:B------:R-:W-:-:S01]  /*1a6f0*/  FFMA.FTZ R51, R75, R10, -R24 ;  /* 0x0000000a4b337223 */ /* 0x000fc20000010818 */
[----:B------:R0:W-:Y:S01]  /*1a700*/  MUFU.EX2 R12, R79 ;  /* 0x0000004f000c7308 */ /* 0x0001e20000000800 */
[----:B------:R-:W-:-:S01]  /*1a710*/  FFMA.FTZ R59, R83, R10, -R24 ;  /* 0x0000000a533b7223 */ /* 0x000fc20000010818 */
[----:B------:R-:W1:Y:S01]  /*1a720*/  SHFL.BFLY PT, R121, R38, 0x2, 0x1f ;  /* 0x0c401f0026797f89 */ /* 0x000e6200000e0000 */
[----:B------:R-:W-:-:S01]  /*1a730*/  FFMA.FTZ R208, R115, R10, -R24 ;  /* 0x0000000a73d07223 */ /* 0x000fc20000010818 */
[-CC-:B------:R-:W-:Y:S01]  /*1a740*/  FFMA.FTZ R63, R117, R10.reuse, -R24.reuse ;  /* 0x0000000a753f7223 */ /* 0x180fe20000010818 */
[----:B------:R-:W-:-:S01]  /*1a750*/  FFMA.FTZ R75, R125, R10, -R24 ;  /* 0x0000000a7d4b7223 */ /* 0x000fc20000010818 */
[-CC-:B------:R-:W-:Y:S01]  /*1a760*/  FFMA.FTZ R212, R131, R10.reuse, -R24.reuse ;  /* 0x0000000a83d47223 */ /* 0x180fe20000010818 */
[----:B------:R-:W-:-:S01]  /*1a770*/  FFMA.FTZ R83, R133, R10, -R24 ;  /* 0x0000000a85537223 */ /* 0x000fc20000010818 */
[----:B------:R2:W-:Y:S01]  /*1a780*/  MUFU.EX2 R26, R119 ;  /* 0x00000077001a7308 */ /* 0x0005e20000000800 */
[----:B0-----:R-:W-:-:S01]  /*1a790*/  FFMA.FTZ R79, R129, R10, -R24 ;  /* 0x0000000a814f7223 */ /* 0x001fc20000010818 */
[-CC-:B------:R-:W-:Y:S01]  /*1a7a0*/  FFMA.FTZ R30, R135, R10.reuse, -R24.reuse ;  /* 0x0000000a871e7223 */ /* 0x180fe20000010818 */
[----:B------:R-:W-:-:S01]  /*1a7b0*/  FFMA.FTZ R115, R137, R10, -R24 ;  /* 0x0000000a89737223 */ /* 0x000fc20000010818 */
[-CC-:B------:R-:W-:Y:S01]  /*1a7c0*/  FFMA.FTZ R214, R139, R10.reuse, -R24.reuse ;  /* 0x0000000a8bd67223 */ /* 0x180fe20000010818 */
[----:B------:R-:W-:-:S01]  /*1a7d0*/  FFMA.FTZ R117, R141, R10, -R24 ;  /* 0x0000000a8d757223 */ /* 0x000fc20000010818 */
[-CC-:B------:R-:W-:Y:S01]  /*1a7e0*/  FFMA.FTZ R32, R143, R10.reuse, -R24.reuse ;  /* 0x0000000a8f207223 */ /* 0x180fe20000010818 */
[----:B------:R-:W-:-:S01]  /*1a7f0*/  FFMA.FTZ R34, R147, R10, -R24 ;  /* 0x0000000a93227223 */ /* 0x000fc20000010818 */
[----:B------:R0:W-:Y:S01]  /*1a800*/  MUFU.EX2 R28, R127 ;  /* 0x0000007f001c7308 */ /* 0x0001e20000000800 */
[----:B--2---:R-:W-:-:S01]  /*1a810*/  FFMA.FTZ R119, R145, R10, -R24 ;  /* 0x0000000a91777223 */ /* 0x004fc20000010818 */
[-CC-:B------:R-:W-:Y:S01]  /*1a820*/  FFMA.FTZ R125, R151, R10.reuse, -R24.reuse ;  /* 0x0000000a977d7223 */ /* 0x180fe20000010818 */
[----:B------:R-:W-:-:S01]  /*1a830*/  FFMA.FTZ R36, R155, R10, -R24 ;  /* 0x0000000a9b247223 */ /* 0x000fc20000010818 */
[----:B------:R-:W-:-:S04]  /*1a840*/  FFMA.FTZ R129, R159, R10, -R24 ;  /* 0x0000000a9f817223 */ /* 0x000fc80000010818 */
[----:B------:R-:W-:Y:S01]  /*1a850*/  MUFU.EX2 R200, R200 ;  /* 0x000000c800c87308 */ /* 0x000fe20000000800 */
[----:B0-----:R-:W-:-:S01]  /*1a860*/  FFMA.FTZ R127, R157, R10, -R24 ;  /* 0x0000000a9d7f7223 */ /* 0x001fc20000010818 */
[----:B-1----:R-:W-:Y:S01]  /*1a870*/  FMNMX.FTZ R40, R38, R121, !PT ;  /* 0x0000007926287209 */ /* 0x002fe20007810000 */
[----:B------:R-:W-:-:S01]  /*1a880*/  FFMA.FTZ R121, R149, R10, -R24 ;  /* 0x0000000a95797223 */ /* 0x000fc20000010818 */
[----:B------:R-:W-:-:S03]  /*1a890*/  FFMA.FTZ R38, R153, R10, -R24 ;  /* 0x0000000a99267223 */ /* 0x000fc60000010818 */
[----:B------:R-:W0:Y:S01]  /*1a8a0*/  SHFL.BFLY PT, R123, R40, 0x1, 0x1f ;  /* 0x0c201f00287b7f89 */ /* 0x000e2200000e0000 */
[----:B------:R-:W1:Y:S08]  /*1a8b0*/  MUFU.EX2 R39, R39 ;  /* 0x0000002700277308 */ /* 0x000e700000000800 */
[----:B------:R-:W2:Y:S08]  /*1a8c0*/  MUFU.EX2 R6, R6 ;  /* 0x0000000600067308 */ /* 0x000eb00000000800 */
[----:B------:R-:W3:Y:S01]  /*1a8d0*/  MUFU.EX2 R43, R43 ;  /* 0x0000002b002b7308 */ /* 0x000ee20000000800 */
[----:B0-----:R-:W-:Y:S01]  /*1a8e0*/  FMNMX.FTZ R123, R40, R123, !PT ;  /* 0x0000007b287b7209 */ /* 0x001fe20007810000 */
[----:B------:R-:W-:-:S06]  /*1a8f0*/  FFMA.FTZ R40, R161, R10, -R24 ;  /* 0x0000000aa1287223 */ /* 0x000fcc0000010818 */
[----:B------:R-:W0:Y:S01]  /*1a900*/  MUFU.EX2 R202, R202 ;  /* 0x000000ca00ca7308 */ /* 0x000e220000000800 */
[C---:B------:R-:W-:Y:S01]  /*1a910*/  FSETP.NEU.FTZ.AND P2, PT, R123.reuse, -INF , PT ;  /* 0xff8000007b00780b */ /* 0x040fe20003f5d000 */
[----:B------:R-:W-:-:S05]  /*1a920*/  FFMA.FTZ R42, R123, R10, -8 ;  /* 0xc10000007b2a7423 */ /* 0x000fca000001000a */
[----:B------:R-:W-:Y:S01]  /*1a930*/  FSEL R24, R42, RZ, P2 ;  /* 0x000000ff2a187208 */ /* 0x000fe20001000000 */
[----:B------:R-:W4:Y:S04]  /*1a940*/  MUFU.EX2 R47, R47 ;  /* 0x0000002f002f7308 */ /* 0x000f280000000800 */
[----:B------:R-:W-:-:S01]  /*1a950*/  FFMA.FTZ R201, R3, R10, -R24 ;  /* 0x0000000a03c97223 */ /* 0x000fc20000010818 */
[-CC-:B------:R-:W-:Y:S01]  /*1a960*/  FFMA.FTZ R4, R4, R10.reuse, -R24.reuse ;  /* 0x0000000a04047223 */ /* 0x180fe20000010818 */
[----:B------:R-:W-:-:S01]  /*1a970*/  FFMA.FTZ R3, R5, R10, -R24 ;  /* 0x0000000a05037223 */ /* 0x000fc20000010818 */
[-CC-:B------:R-:W-:Y:S01]  /*1a980*/  FFMA.FTZ R46, R7, R10.reuse, -R24.reuse ;  /* 0x0000000a072e7223 */ /* 0x180fe20000010818 */
[----:B------:R-:W-:-:S01]  /*1a990*/  FFMA.FTZ R203, R9, R10, -R24 ;  /* 0x0000000a09cb7223 */ /* 0x000fc20000010818 */
[-CC-:B------:R-:W-:Y:S01]  /*1a9a0*/  FFMA.FTZ R42, R11, R10.reuse, -R24.reuse ;  /* 0x0000000a0b2a7223 */ /* 0x180fe20000010818 */
[----:B------:R-:W-:Y:S01]  /*1a9b0*/  MUFU.EX2 R201, R201 ;  /* 0x000000c900c97308 */ /* 0x000fe20000000800 */
[----:B------:R-:W-:-:S01]  /*1a9c0*/  FFMA.FTZ R9, R13, R10, -R24 ;  /* 0x0000000a0d097223 */ /* 0x000fc20000010818 */
[----:B------:R-:W-:Y:S01]  /*1a9d0*/  FFMA.FTZ R44, R27, R10, -R24 ;  /* 0x0000000a1b2c7223 */ /* 0x000fe20000010818 */
[----:B-1----:R-:W-:-:S01]  /*1a9e0*/  FADD.FTZ R27, R200, R39 ;  /* 0x00000027c81b7221 */ /* 0x002fc20000010000 */
[-CC-:B------:R-:W-:Y:S01]  /*1a9f0*/  FFMA.FTZ R52, R15, R10.reuse, -R24.reuse ;  /* 0x0000000a0f347223 */ /* 0x180fe20000010818 */
[----:B------:R-:W-:-:S01]  /*1aa00*/  FFMA.FTZ R54, R29, R10, -R24 ;  /* 0x0000000a1d367223 */ /* 0x000fc20000010818 */
[----:B------:R-:W-:Y:S01]  /*1aa10*/  FFMA.FTZ R29, R31, R10, -R24 ;  /* 0x0000000a1f1d7223 */ /* 0x000fe20000010818 */
[----:B--2---:R-:W-:-:S01]  /*1aa20*/  FADD.FTZ R66, R6, R27 ;  /* 0x0000001b06427221 */ /* 0x004fc20000010000 */
[----:B------:R-:W1:Y:S01]  /*1aa30*/  MUFU.EX2 R4, R4 ;  /* 0x0000000400047308 */ /* 0x000e620000000800 */
[----:B------:R-:W-:-:S01]  /*1aa40*/  FFMA.FTZ R5, R21, R10, -R24 ;  /* 0x0000000a15057223 */ /* 0x000fc20000010818 */
[----:B------:R-:W-:Y:S01]  /*1aa50*/  FFMA.FTZ R13, R45, R10, -R24 ;  /* 0x0000000a2d0d7223 */ /* 0x000fe20000010818 */
[----:B---3--:R-:W-:-:S01]  /*1aa60*/  FADD.FTZ R45, R43, R66 ;  /* 0x000000422b2d7221 */ /* 0x008fc20000010000 */
[-CC-:B------:R-:W-:Y:S01]  /*1aa70*/  FFMA.FTZ R56, R49, R10.reuse, -R24.reuse ;  /* 0x0000000a31387223 */ /* 0x180fe20000010818 */
[----:B------:R-:W-:-:S01]  /*1aa80*/  FFMA.FTZ R7, R57, R10, -R24 ;  /* 0x0000000a39077223 */ /* 0x000fc20000010818 */
[----:B------:R-:W-:Y:S01]  /*1aa90*/  FFMA.FTZ R48, R61, R10, -R24 ;  /* 0x0000000a3d307223 */ /* 0x000fe20000010818 */
[----:B0-----:R-:W-:-:S01]  /*1aaa0*/  FADD.FTZ R66, R202, R45 ;  /* 0x0000002dca427221 */ /* 0x001fc20000010000 */
[----:B------:R-:W0:Y:S01]  /*1aab0*/  MUFU.EX2 R3, R3 ;  /* 0x0000000300037308 */ /* 0x000e220000000800 */
[----:B------:R-:W-:-:S01]  /*1aac0*/  FFMA.FTZ R15, R67, R10, -R24 ;  /* 0x0000000a430f7223 */ /* 0x000fc20000010818 */
[----:B------:R-:W-:Y:S01]  /*1aad0*/  FFMA.FTZ R58, R71, R10, -R24 ;  /* 0x0000000a473a7223 */ /* 0x000fe20000010818 */
[----:B----4-:R-:W-:-:S01]  /*1aae0*/  FADD.FTZ R45, R47, R66 ;  /* 0x000000422f2d7221 */ /* 0x010fc20000010000 */
[-CC-:B------:R-:W-:Y:S01]  /*1aaf0*/  FFMA.FTZ R66, R35, R10.reuse, -R24.reuse ;  /* 0x0000000a23427223 */ /* 0x180fe20000010818 */
[----:B------:R-:W-:-:S01]  /*1ab00*/  FFMA.FTZ R209, R77, R10, -R24 ;  /* 0x0000000a4dd17223 */ /* 0x000fc20000010818 */
[-CC-:B------:R-:W-:Y:S01]  /*1ab10*/  FFMA.FTZ R50, R73, R10.reuse, -R24.reuse ;  /* 0x0000000a49327223 */ /* 0x180fe20000010818 */
[----:B------:R-:W-:-:S01]  /*1ab20*/  FFMA.FTZ R21, R81, R10, -R24 ;  /* 0x0000000a51157223 */ /* 0x000fc20000010818 */
[----:B------:R-:W2:Y:S01]  /*1ab30*/  MUFU.EX2 R46, R46 ;  /* 0x0000002e002e7308 */ /* 0x000ea20000000800 */
[----:B-1----:R-:W-:-:S01]  /*1ab40*/  FADD.FTZ R64, R201, R4 ;  /* 0x00000004c9407221 */ /* 0x002fc20000010000 */
[-CC-:B------:R-:W-:Y:S01]  /*1ab50*/  FFMA.FTZ R60, R87, R10.reuse, -R24.reuse ;  /* 0x0000000a573c7223 */ /* 0x180fe20000010818 */
[----:B------:R-:W-:-:S01]  /*1ab60*/  FFMA.FTZ R11, R89, R10, -R24 ;  /* 0x0000000a590b7223 */ /* 0x000fc20000010818 */
[----:B------:R-:W-:Y:S01]  /*1ab70*/  F2FP.SATFINITE.E4M3.F32.PACK_AB_MERGE_C R49, R43, R6, RZ ;  /* 0x000000062b31723e */ /* 0x000fe200048070ff */
[----:B------:R-:W-:-:S01]  /*1ab80*/  FFMA.FTZ R62, R91, R10, -R24 ;  /* 0x0000000a5b3e7223 */ /* 0x000fc20000010818 */
[----:B------:R-:W-:-:S02]  /*1ab90*/  @!P1 VIADD R27, R0, 0x33440 ;  /* 0x00033440001b9836 */ /* 0x000fc40000000000 */
[----:B------:R-:W-:-:S01]  /*1aba0*/  FFMA.FTZ R93, R93, R10, -R24 ;  /* 0x0000000a5d5d7223 */ /* 0x000fc20000010818 */
[----:B------:R-:W1:Y:S01]  /*1abb0*/  MUFU.EX2 R203, R203 ;  /* 0x000000cb00cb7308 */ /* 0x000e620000000800 */
[----:B0-----:R-:W-:-:S01]  /*1abc0*/  FADD.FTZ R31, R3, R64 ;  /* 0x00000040031f7221 */ /* 0x001fc20000010000 */
[-CC-:B------:R-:W-:Y:S01]  /*1abd0*/  FFMA.FTZ R95, R95, R10.reuse, -R24.reuse ;  /* 0x0000000a5f5f7223 */ /* 0x180fe20000010818 */
[----:B------:R-:W-:Y:S01]  /*1abe0*/  @!P1 PRMT R27, RZ, 0x654, R27 ;  /* 0x00000654ff1b9816 */ /* 0x000fe2000000001b */
[-CC-:B------:R-:W-:Y:S01]  /*1abf0*/  FFMA.FTZ R33, R33, R10.reuse, -R24.reuse ;  /* 0x0000000a21217223 */ /* 0x180fe20000010818 */
[----:B------:R-:W-:-:S01]  /*1ac00*/  FFMA.FTZ R37, R37, R10, -R24 ;  /* 0x0000000a25257223 */ /* 0x000fc20000010818 */
[----:B------:R-:W-:Y:S01]  /*1ac10*/  FFMA.FTZ R101, R101, R10, -R24 ;  /* 0x0000000a65657223 */ /* 0x000fe20000010818 */
[----:B------:R0:W-:Y:S01]  /*1ac20*/  @!P1 SYNCS.ARRIVE.TRANS64.RED.A1T0 RZ, [R27+URZ], RZ ;  /* 0x000000ff1bff99a7 */ /* 0x0001e2000810043f */
[----:B------:R-:W3:Y:S01]  /*1ac30*/  MUFU.EX2 R42, R42 ;  /* 0x0000002a002a7308 */ /* 0x000ee20000000800 */
[----:B--2---:R-:W-:-:S01]  /*1ac40*/  FADD.FTZ R64, R46, R31 ;  /* 0x0000001f2e407221 */ /* 0x004fc20000010000 */
[----:B------:R-:W-:Y:S01]  /*1ac50*/  F2FP.SATFINITE.E4M3.F32.PACK_AB_MERGE_C R46, R46, R3, RZ ;  /* 0x000000032e2e723e */ /* 0x000fe200048070ff */
[----:B------:R-:W-:-:S01]  /*1ac60*/  FFMA.FTZ R103, R103, R10, -R24 ;  /* 0x0000000a67677223 */ /* 0x000fc20000010818 */
        /* <DEDUP_REMOVED lines=8> */
[----:B------:R-:W-:Y:S01]  /*1acf0*/  F2FP.SATFINITE.E4M3.F32.PACK_AB_MERGE_C R201, R4, R201, R46 ;  /* 0x000000c904c9723e */ /* 0x000fe2000480702e */
[----:B------:R-:W-:Y:S01]  /*1ad00*/  IMAD.MOV.U32 R46, RZ, RZ, R25 ;  /* 0x000000ffff2e7224 */ /* 0x000fe200078e0019 */
[----:B------:R-:W-:Y:S01]  /*1ad10*/  F2FP.SATFINITE.E4M3.F32.PACK_AB_MERGE_C R200, R39, R200, R49 ;  /* 0x000000c827c8723e */ /* 0x000fe20004807031 */
[----:B------:R-:W-:Y:S01]  /*1ad20*/  IMAD.MOV.U32 R39, RZ, RZ, R25 ;  /* 0x000000ffff277224 */ /* 0x000fe200078e0019 */
[----:B------:R-:W1:Y:S01]  /*1ad30*/  MUFU.EX2 R9, R9 ;  /* 0x0000000900097308 */ /* 0x000e620000000800 */
[----:B---3--:R-:W-:-:S01]  /*1ad40*/  FADD.FTZ R64, R42, R31 ;  /* 0x0000001f2a407221 */ /* 0x008fc20000010000 */
[----:B------:R-:W-:Y:S01]  /*1ad50*/  FFMA.FTZ R31, R97, R10, -R24 ;  /* 0x0000000a611f7223 */ /* 0x000fe20000010818 */
[-C--:B------:R-:W-:Y:S01]  /*1ad60*/  MOV R49, R25.reuse ;  /* 0x0000001900317202 */ /* 0x080fe20000000f00 */
[--C-:B------:R-:W-:Y:S01]  /*1ad70*/  IMAD.MOV.U32 R57, RZ, RZ, R25.reuse ;  /* 0x000000ffff397224 */ /* 0x100fe200078e0019 */
[-C--:B------:R-:W-:Y:S01]  /*1ad80*/  MOV R61, R25.reuse ;  /* 0x00000019003d7202 */ /* 0x080fe20000000f00 */
[----:B------:R-:W-:Y:S01]  /*1ad90*/  IMAD.MOV.U32 R71, RZ, RZ, R25 ;  /* 0x000000ffff477224 */ /* 0x000fe200078e0019 */
[----:B------:R-:W-:Y:S01]  /*1ada0*/  MOV R67, R25 ;  /* 0x0000001900437202 */ /* 0x000fe20000000f00 */
[----:B------:R-:W3:Y:S01]  /*1adb0*/  MUFU.EX2 R53, R53 ;  /* 0x0000003500357308 */ /* 0x000ee20000000800 */
[----:B--2---:R-:W-:-:S01]  /*1adc0*/  FADD.FTZ R68, R8, R45 ;  /* 0x0000002d08447221 */ /* 0x004fc20000010000 */
[-C--:B------:R-:W-:Y:S01]  /*1add0*/  MOV R73, R25.reuse ;  /* 0x0000001900497202 */ /* 0x080fe20000000f00 */
[--C-:B------:R-:W-:Y:S01]  /*1ade0*/  IMAD.MOV.U32 R77, RZ, RZ, R25.reuse ;  /* 0x000000ffff4d7224 */ /* 0x100fe200078e0019 */
[-C--:B------:R-:W-:Y:S01]  /*1adf0*/  MOV R91, R25.reuse ;  /* 0x00000019005b7202 */ /* 0x080fe20000000f00 */
[--C-:B------:R-:W-:Y:S01]  /*1ae00*/  IMAD.MOV.U32 R81, RZ, RZ, R25.reuse ;  /* 0x000000ffff517224 */ /* 0x100fe200078e0019 */
[----:B------:R-:W-:Y:S01]  /*1ae10*/  MOV R97, R25 ;  /* 0x0000001900617202 */ /* 0x000fe20000000f00 */
[----:B------:R-:W-:Y:S01]  /*1ae20*/  IMAD.MOV.U32 R87, RZ, RZ, R25 ;  /* 0x000000ffff577224 */ /* 0x000fe200078e0019 */
[----:B------:R-:W2:Y:S01]  /*1ae30*/  MUFU.EX2 R52, R52 ;  /* 0x0000003400347308 */ /* 0x000ea20000000800 */
[----:B-1----:R-:W-:-:S01]  /*1ae40*/  FADD.FTZ R45, R9, R64 ;  /* 0x00000040092d7221 */ /* 0x002fc20000010000 */
[-CC-:B------:R-:W-:Y:S01]  /*1ae50*/  FFMA.FTZ R64, R99, R10.reuse, -R24.reuse ;  /* 0x0000000a63407223 */ /* 0x180fe20000010818 */
[----:B------:R-:W-:-:S01]  /*1ae60*/  FFMA.FTZ R24, R113, R10, -R24 ;  /* 0x0000000a71187223 */ /* 0x000fc20000010818 */
[----:B------:R-:W-:-:S02]  /*1ae70*/  IMAD.MOV.U32 R89, RZ, RZ, R25 ;  /* 0x000000ffff597224 */ /* 0x000fc400078e0019 */
[----:B------:R-:W-:Y:S02]  /*1ae80*/  IMAD.MOV.U32 R99, RZ, RZ, R25 ;  /* 0x000000ffff637224 */ /* 0x000fe400078e0019 */
[----:B------:R-:W1:Y:S01]  /*1ae90*/  MUFU.EX2 R204, R204 ;  /* 0x000000cc00cc7308 */ /* 0x000e620000000800 */
[----:B---3--:R-:W-:-:S01]  /*1aea0*/  FADD.FTZ R35, R53, R68 ;  /* 0x0000004435237221 */ /* 0x008fc20000010000 */
[----:B------:R-:W-:Y:S01]  /*1aeb0*/  F2FP.SATFINITE.E4M3.F32.PACK_AB_MERGE_C R53, R53, R8, RZ ;  /* 0x000000083535723e */ /* 0x000fe200048070ff */
[----:B------:R-:W-:-:S03]  /*1aec0*/  IMAD.MOV.U32 R113, RZ, RZ, R25 ;  /* 0x000000ffff717224 */ /* 0x000fc600078e0019 */
[----:B------:R-:W-:Y:S01]  /*1aed0*/  F2FP.SATFINITE.E4M3.F32.PACK_AB_MERGE_C R202, R47, R202, R53 ;  /* 0x000000ca2fca723e */ /* 0x000fe20004807035 */
[----:B------:R-:W-:Y:S01]  /*1aee0*/  IMAD.MOV.U32 R47, RZ, RZ, R25 ;  /* 0x000000ffff2f7224 */ /* 0x000fe200078e0019 */
[----:B------:R-:W3:Y:S01]  /*1aef0*/  MUFU.EX2 R5, R5 ;  /* 0x0000000500057308 */ /* 0x000ee20000000800 */
[----:B--2---:R-:W-:-:S01]  /*1af00*/  FADD.FTZ R68, R52, R45 ;  /* 0x0000002d34447221 */ /* 0x004fc20000010000 */
[----:B------:R-:W-:Y:S01]  /*1af10*/  F2FP.SATFINITE.E4M3.F32.PACK_AB_MERGE_C R52, R52, R9, RZ ;  /* 0x000000093434723e */ /* 0x000fe200048070ff */
[----:B------:R-:W-:-:S03]  /*1af20*/  IMAD.MOV.U32 R53, RZ, RZ, R25 ;  /* 0x000000ffff357224 */ /* 0x000fc600078e0019 */
[----:B------:R-:W-:Y:S01]  /*1af30*/  F2FP.SATFINITE.E4M3.F32.PACK_AB_MERGE_C R203, R42, R203, R52 ;  /* 0x000000cb2acb723e */ /* 0x000fe20004807034 */
[----:B------:R-:W-:Y:S01]  /*1af40*/  IMAD.MOV.U32 R42, RZ, RZ, R25 ;  /* 0x000000ffff2a7224 */ /* 0x000fe200078e0019 */
[----:B------:R-:W2:Y:S01]  /*1af50*/  MUFU.EX2 R51, R51 ;  /* 0x0000003300337308 */ /* 0x000ea20000000800 */
[----:B-1----:R-:W-:-:S01]  /*1af60*/  FADD.FTZ R70, R204, R35 ;  /* 0x00000023cc467221 */ /* 0x002fc20000010000 */
[----:B------:R-:W-:-:S06]  /*1af70*/  IMAD.MOV.U32 R52, RZ, RZ, R25 ;  /* 0x000000ffff347224 */ /* 0x000fcc00078e0019 */
[----:B------:R-:W1:Y:S01]  /*1af80*/  MUFU.EX2 R44, R44 ;  /* 0x0000002c002c7308 */ /* 0x000e620000000800 */
[----:B---3--:R-:W-:-:S07]  /*1af90*/  FADD.FTZ R35, R5, R68 ;  /* 0x0000004405237221 */ /* 0x008fce0000010000 */
[----:B------:R-:W3:Y:S01]  /*1afa0*/  MUFU.EX2 R13, R13 ;  /* 0x0000000d000d7308 */ /* 0x000ee20000000800 */
[----:B--2---:R-:W-:-:S04]  /*1afb0*/  FADD.FTZ R45, R51, R70 ;  /* 0x00000046332d7221 */ /* 0x004fc80000010000 */
[----:B------:R-:W-:-:S03]  /*1afc0*/  FADD.FTZ R70, R12, R45 ;  /* 0x0000002d0c467221 */ /* 0x000fc60000010000 */
[----:B------:R-:W2:Y:S01]  /*1afd0*/  MUFU.EX2 R59, R59 ;  /* 0x0000003b003b7308 */ /* 0x000ea20000000800 */
[----:B-1----:R-:W-:-:S07]  /*1afe0*/  FADD.FTZ R68, R44, R35 ;  /* 0x000000232c447221 */ /* 0x002fce0000010000 */
[----:B------:R-:W1:Y:S01]  /*1aff0*/  MUFU.EX2 R56, R56 ;  /* 0x0000003800387308 */ /* 0x000e620000000800 */
[----:B---3--:R-:W-:-:S07]  /*1b000*/  FADD.FTZ R35, R13, R68 ;  /* 0x000000440d237221 */ /* 0x008fce0000010000 */
[----:B------:R-:W3:Y:S01]  /*1b010*/  MUFU.EX2 R206, R206 ;  /* 0x000000ce00ce7308 */ /* 0x000ee20000000800 */
[----:B--2---:R-:W-:-:S01]  /*1b020*/  FADD.FTZ R45, R59, R70 ;  /* 0x000000463b2d7221 */ /* 0x004fc20000010000 */
[----:B------:R-:W-:-:S04]  /*1b030*/  F2FP.SATFINITE.E4M3.F32.PACK_AB_MERGE_C R59, R59, R12, RZ ;  /* 0x0000000c3b3b723e */ /* 0x000fc800048070ff */
[----:B------:R-:W-:Y:S01]  /*1b040*/  F2FP.SATFINITE.E4M3.F32.PACK_AB_MERGE_C R204, R51, R204, R59 ;  /* 0x000000cc33cc723e */ /* 0x000fe2000480703b */
[----:B------:R-:W-:Y:S01]  /*1b050*/  IMAD.MOV.U32 R51, RZ, RZ, R25 ;  /* 0x000000ffff337224 */ /* 0x000fe200078e0019 */
[----:B------:R-:W2:Y:S01]  /*1b060*/  MUFU.EX2 R7, R7 ;  /* 0x0000000700077308 */ /* 0x000ea20000000800 */
[----:B-1----:R-:W-:-:S01]  /*1b070*/  FADD.FTZ R68, R56, R35 ;  /* 0x0000002338447221 */ /* 0x002fc20000010000 */
[----:B------:R-:W-:Y:S01]  /*1b080*/  F2FP.SATFINITE.E4M3.F32.PACK_AB_MERGE_C R205, R56, R13, RZ ;  /* 0x0000000d38cd723e */ /* 0x000fe200048070ff */
[--C-:B------:R-:W-:Y:S02]  /*1b090*/  IMAD.MOV.U32 R56, RZ, RZ, R25.reuse ;  /* 0x000000ffff387224 */ /* 0x100fe400078e0019 */
[----:B------:R-:W-:Y:S01]  /*1b0a0*/  IMAD.MOV.U32 R59, RZ, RZ, R25 ;  /* 0x000000ffff3b7224 */ /* 0x000fe200078e0019 */
[----:B------:R-:W-:Y:S01]  /*1b0b0*/  F2FP.SATFINITE.E4M3.F32.PACK_AB_MERGE_C R205, R44, R5, R205 ;  /* 0x000000052ccd723e */ /* 0x000fe200048070cd */
[----:B------:R-:W-:Y:S01]  /*1b0c0*/  IMAD.MOV.U32 R44, RZ, RZ, R25 ;  /* 0x000000ffff2c7224 */ /* 0x000fe200078e0019 */
[----:B------:R-:W1:Y:S01]  /*1b0d0*/  MUFU.EX2 R55, R55 ;  /* 0x0000003700377308 */ /* 0x000e620000000800 */
[----:B---3--:R-:W-:-:S07]  /*1b0e0*/  FADD.FTZ R70, R206, R45 ;  /* 0x0000002dce467221 */ /* 0x008fce0000010000 */
[----:B------:R-:W3:Y:S01]  /*1b0f0*/  MUFU.EX2 R48, R48 ;  /* 0x0000003000307308 */ /* 0x000ee20000000800 */
[----:B--2---:R-:W-:-:S07]  /*1b100*/  FADD.FTZ R35, R7, R68 ;  /* 0x0000004407237221 */ /* 0x004fce0000010000 */
[----:B------:R-:W2:Y:S01]  /*1b110*/  MUFU.EX2 R15, R15 ;  /* 0x0000000f000f7308 */ /* 0x000ea20000000800 */
[----:B-1----:R-:W-:-:S04]  /*1b120*/  FADD.FTZ R45, R55, R70 ;  /* 0x00000046372d7221 */ /* 0x002fc80000010000 */
[----:B------:R-:W-:-:S03]  /*1b130*/  FADD.FTZ R70, R20, R45 ;  /* 0x0000002d14467221 */ /* 0x000fc60000010000 */
[----:B------:R-:W1:Y:S01]  /*1b140*/  MUFU.EX2 R65, R65 ;  /* 0x0000004100417308 */ /* 0x000e620000000800 */
[----:B---3--:R-:W-:-:S07]  /*1b150*/  FADD.FTZ R68, R48, R35 ;  /* 0x0000002330447221 */ /* 0x008fce0000010000 */
[----:B------:R-:W3:Y:S01]  /*1b160*/  MUFU.EX2 R58, R58 ;  /* 0x0000003a003a7308 */ /* 0x000ee20000000800 */
[----:B--2---:R-:W-:-:S07]  /*1b170*/  FADD.FTZ R35, R15, R68 ;  /* 0x000000440f237221 */ /* 0x004fce0000010000 */
[----:B------:R-:W2:Y:S01]  /*1b180*/  MUFU.EX2 R208, R208 ;  /* 0x000000d000d07308 */ /* 0x000ea20000000800 */
[----:B-1----:R-:W-:-:S01]  /*1b190*/  FADD.FTZ R45, R65, R70 ;  /* 0x00000046412d7221 */ /* 0x002fc20000010000 */
[----:B------:R-:W-:Y:S01]  /*1b1a0*/  F2FP.SATFINITE.E4M3.F32.PACK_AB_MERGE_C R65, R65, R20, RZ ;  /* 0x000000144141723e */ /* 0x000fe200048070ff */
[----:B------:R-:W-:-:S03]  /*1b1b0*/  IMAD.MOV.U32 R70, RZ, RZ, R25 ;  /* 0x000000ffff467224 */ /* 0x000fc600078e0019 */
[----:B------:R-:W-:Y:S01]  /*1b1c0*/  F2FP.SATFINITE.E4M3.F32.PACK_AB_MERGE_C R206, R55, R206, R65 ;  /* 0x000000ce37ce723e */ /* 0x000fe20004807041 */
[----:B------:R-:W-:Y:S01]  /*1b1d0*/  IMAD.MOV.U32 R65, RZ, RZ, R25 ;  /* 0x000000ffff417224 */ /* 0x000fe200078e0019 */
[----:B------:R-:W1:Y:S01]  /*1b1e0*/  MUFU.EX2 R209, R209 ;  /* 0x000000d100d17308 */ /* 0x000e620000000800 */
[----:B---3--:R-:W-:-:S01]  /*1b1f0*/  FADD.FTZ R6, R58, R35 ;  /* 0x000000233a067221 */ /* 0x008fc20000010000 */
[----:B------:R-:W-:Y:S01]  /*1b200*/  F2FP.SATFINITE.E4M3.F32.PACK_AB_MERGE_C R207, R58, R15, RZ ;  /* 0x0000000f3acf723e */ /* 0x000fe200048070ff */
[----:B------:R-:W-:Y:S01]  /*1b210*/  IMAD.MOV.U32 R58, RZ, RZ, R25 ;  /* 0x000000ffff3a7224 */ /* 0x000fe200078e0019 */
[----:B------:R-:W-:Y:S02]  /*1b220*/  MOV R55, R25 ;  /* 0x0000001900377202 */ /* 0x000fe40000000f00 */
[----:B------:R-:W-:Y:S01]  /*1b230*/  F2FP.SATFINITE.E4M3.F32.PACK_AB_MERGE_C R207, R48, R7, R207 ;  /* 0x0000000730cf723e */ /* 0x000fe200048070cf */
[----:B------:R-:W-:Y:S01]  /*1b240*/  IMAD.MOV.U32 R48, RZ, RZ, R25 ;  /* 0x000000ffff307224 */ /* 0x000fe200078e0019 */
[----:B------:R-:W3:Y:S01]  /*1b250*/  MUFU.EX2 R63, R63 ;  /* 0x0000003f003f7308 */ /* 0x000ee20000000800 */
[----:B--2---:R-:W-:-:S01]  /*1b260*/  FADD.FTZ R68, R208, R45 ;  /* 0x0000002dd0447221 */ /* 0x004fc20000010000 */
[----:B------:R-:W-:-:S06]  /*1b270*/  IMAD.MOV.U32 R45, RZ, RZ, R25 ;  /* 0x000000ffff2d7224 */ /* 0x000fcc00078e0019 */
[----:B------:R-:W2:Y:S01]  /*1b280*/  MUFU.EX2 R50, R50 ;  /* 0x0000003200327308 */ /* 0x000ea20000000800 */
[----:B-1----:R-:W-:-:S07]  /*1b290*/  FADD.FTZ R35, R209, R6 ;  /* 0x00000006d1237221 */ /* 0x002fce0000010000 */
[----:B------:R-:W1:Y:S01]  /*1b2a0*/  MUFU.EX2 R21, R21 ;  /* 0x0000001500157308 */ /* 0x000e620000000800 */
[----:B---3--:R-:W-:-:S01]  /*1b2b0*/  FADD.FTZ R43, R63, R68 ;  /* 0x000000443f2b7221 */ /* 0x008fc20000010000 */
[----:B------:R-:W-:-:S03]  /*1b2c0*/  IMAD.MOV.U32 R68, RZ, RZ, R25 ;  /* 0x000000ffff447224 */ /* 0x000fc600078e0019 */
[----:B------:R-:W-:Y:S01]  /*1b2d0*/  FADD.FTZ R12, R26, R43 ;  /* 0x0000002b1a0c7221 */ /* 0x000fe20000010000 */
[----:B------:R-:W-:Y:S02]  /*1b2e0*/  MOV R43, R25 ;  /* 0x00000019002b7202 */ /* 0x000fe40000000f00 */
[----:B------:R-:W3:Y:S01]  /*1b2f0*/  MUFU.EX2 R69, R69 ;  /* 0x0000004500457308 */ /* 0x000ee20000000800 */
[----:B--2---:R-:W-:-:S07]  /*1b300*/  FADD.FTZ R8, R50, R35 ;  /* 0x0000002332087221 */ /* 0x004fce0000010000 */
[----:B------:R-:W2:Y:S01]  /*1b310*/  MUFU.EX2 R60, R60 ;  /* 0x0000003c003c7308 */ /* 0x000ea20000000800 */
[----:B-1----:R-:W-:-:S07]  /*1b320*/  FADD.FTZ R3, R21, R8 ;  /* 0x0000000815037221 */ /* 0x002fce0000010000 */
[----:B------:R-:W1:Y:S01]  /*1b330*/  MUFU.EX2 R210, R210 ;  /* 0x000000d200d27308 */ /* 0x000e620000000800 */
[C---:B---3--:R-:W-:Y:S01]  /*1b340*/  F2FP.SATFINITE.E4M3.F32.PACK_AB_MERGE_C R35, R69.reuse, R26, RZ ;  /* 0x0000001a4523723e */ /* 0x048fe200048070ff */
[----:B------:R-:W-:-:S03]  /*1b350*/  FADD.FTZ R69, R69, R12 ;  /* 0x0000000c45457221 */ /* 0x000fc60000010000 */
[----:B------:R-:W-:Y:S01]  /*1b360*/  F2FP.SATFINITE.E4M3.F32.PACK_AB_MERGE_C R208, R63, R208, R35 ;  /* 0x000000d03fd0723e */ /* 0x000fe20004807023 */
        /* <DEDUP_REMOVED lines=21> */
[C---:B--2---:R-:W-:Y:S01]  /*1b4c0*/  F2FP.SATFINITE.E4M3.F32.PACK_AB_MERGE_C R28, R79.reuse, R28, RZ ;  /* 0x0000001c4f1c723e */ /* 0x044fe200048070ff */
[----:B------:R-:W-:-:S03]  /*1b4d0*/  FADD.FTZ R79, R79, R20 ;  /* 0x000000144f4f7221 */ /* 0x000fc60000010000 */
[----:B------:R-:W-:Y:S01]  /*1b4e0*/  F2FP.SATFINITE.E4M3.F32.PACK_AB_MERGE_C R210, R75, R210, R28 ;  /* 0x000000d24bd2723e */ /* 0x000fe2000480701c */
[----:B------:R-:W-:Y:S02]  /*1b4f0*/  IMAD.MOV.U32 R28, RZ, RZ, R25 ;  /* 0x000000ffff1c7224 */ /* 0x000fe400078e0019 */
[----:B------:R2:W4:Y:S01]  /*1b500*/  MUFU.EX2 R0, R93 ;  /* 0x0000005d00007308 */ /* 0x0005220000000800 */
[----:B-1----:R-:W-:-:S01]  /*1b510*/  FADD.FTZ R9, R62, R9 ;  /* 0x000000093e097221 */ /* 0x002fc20000010000 */
[----:B------:R-:W-:Y:S01]  /*1b520*/  F2FP.SATFINITE.E4M3.F32.PACK_AB_MERGE_C R211, R62, R29, RZ ;  /* 0x0000001d3ed3723e */ /* 0x000fe200048070ff */
[--C-:B------:R-:W-:Y:S02]  /*1b530*/  IMAD.MOV.U32 R29, RZ, RZ, R25.reuse ;  /* 0x000000ffff1d7224 */ /* 0x100fe400078e0019 */
[----:B------:R-:W-:Y:S01]  /*1b540*/  IMAD.MOV.U32 R62, RZ, RZ, R25 ;  /* 0x000000ffff3e7224 */ /* 0x000fe200078e0019 */
[----:B------:R-:W-:Y:S01]  /*1b550*/  F2FP.SATFINITE.E4M3.F32.PACK_AB_MERGE_C R211, R54, R11, R211 ;  /* 0x0000000b36d3723e */ /* 0x000fe200048070d3 */
[----:B------:R-:W-:Y:S01]  /*1b560*/  IMAD.MOV.U32 R54, RZ, RZ, R25 ;  /* 0x000000ffff367224 */ /* 0x000fe200078e0019 */
[----:B------:R-:W1:Y:S01]  /*1b570*/  MUFU.EX2 R83, R83 ;  /* 0x0000005300537308 */ /* 0x000e620000000800 */
[----:B---3--:R-:W-:-:S01]  /*1b580*/  FADD.FTZ R12, R212, R79 ;  /* 0x0000004fd40c7221 */ /* 0x008fc20000010000 */
[--C-:B------:R-:W-:Y:S01]  /*1b590*/  IMAD.MOV.U32 R75, RZ, RZ, R25.reuse ;  /* 0x000000ffff4b7224 */ /* 0x100fe200078e0019 */
[----:B------:R-:W-:Y:S01]  /*1b5a0*/  MOV R79, R25 ;  /* 0x00000019004f7202 */ /* 0x000fe20000000f00 */
[----:B--2---:R-:W-:-:S04]  /*1b5b0*/  IMAD.MOV.U32 R93, RZ, RZ, R25 ;  /* 0x000000ffff5d7224 */ /* 0x004fc800078e0019 */
[----:B0-----:R0:W2:Y:S01]  /*1b5c0*/  MUFU.EX2 R27, R95 ;  /* 0x0000005f001b7308 */ /* 0x0010a20000000800 */
[----:B----4-:R-:W-:-:S07]  /*1b5d0*/  FADD.FTZ R20, R0, R9 ;  /* 0x0000000900147221 */ /* 0x010fce0000010000 */
[----:B------:R-:W3:Y:S01]  /*1b5e0*/  MUFU.EX2 R30, R30 ;  /* 0x0000001e001e7308 */ /* 0x000ee20000000800 */
[----:B-1----:R-:W-:-:S01]  /*1b5f0*/  FADD.FTZ R9, R83, R12 ;  /* 0x0000000c53097221 */ /* 0x002fc20000010000 */
[----:B0-----:R-:W-:-:S06]  /*1b600*/  IMAD.MOV.U32 R95, RZ, RZ, R25 ;  /* 0x000000ffff5f7224 */ /* 0x001fcc00078e0019 */
[----:B------:R-:W0:Y:S01]  /*1b610*/  MUFU.EX2 R33, R33 ;  /* 0x0000002100217308 */ /* 0x000e220000000800 */
[----:B--2---:R-:W-:-:S07]  /*1b620*/  FADD.FTZ R20, R27, R20 ;  /* 0x000000141b147221 */ /* 0x004fce0000010000 */
[----:B------:R-:W1:Y:S01]  /*1b630*/  MUFU.EX2 R66, R66 ;  /* 0x0000004200427308 */ /* 0x000e620000000800 */
[----:B---3--:R-:W-:-:S07]  /*1b640*/  FADD.FTZ R26, R30, R9 ;  /* 0x000000091e1a7221 */ /* 0x008fce0000010000 */
[----:B------:R-:W2:Y:S01]  /*1b650*/  MUFU.EX2 R115, R115 ;  /* 0x0000007300737308 */ /* 0x000ea20000000800 */
[----:B0-----:R-:W-:-:S07]  /*1b660*/  FADD.FTZ R9, R33, R20 ;  /* 0x0000001421097221 */ /* 0x001fce0000010000 */
[----:B------:R-:W0:Y:S01]  /*1b670*/  MUFU.EX2 R31, R31 ;  /* 0x0000001f001f7308 */ /* 0x000e220000000800 */
[C---:B-1----:R-:W-:Y:S01]  /*1b680*/  F2FP.SATFINITE.E4M3.F32.PACK_AB_MERGE_C R213, R66.reuse, R33, RZ ;  /* 0x0000002142d5723e */ /* 0x042fe200048070ff */
[----:B------:R-:W-:Y:S01]  /*1b690*/  FADD.FTZ R66, R66, R9 ;  /* 0x0000000942427221 */ /* 0x000fe20000010000 */
[----:B------:R-:W-:Y:S02]  /*1b6a0*/  IMAD.MOV.U32 R33, RZ, RZ, R25 ;  /* 0x000000ffff217224 */ /* 0x000fe400078e0019 */
[----:B------:R-:W-:Y:S01]  /*1b6b0*/  F2FP.SATFINITE.E4M3.F32.PACK_AB_MERGE_C R213, R27, R0, R213 ;  /* 0x000000001bd5723e */ /* 0x000fe200048070d5 */
[----:B------:R-:W-:Y:S02]  /*1b6c0*/  IMAD.MOV.U32 R27, RZ, RZ, R25 ;  /* 0x000000ffff1b7224 */ /* 0x000fe400078e0019 */
[----:B------:R-:W1:Y:S01]  /*1b6d0*/  MUFU.EX2 R214, R214 ;  /* 0x000000d600d67308 */ /* 0x000e620000000800 */
[C---:B--2---:R-:W-:Y:S01]  /*1b6e0*/  F2FP.SATFINITE.E4M3.F32.PACK_AB_MERGE_C R30, R115.reuse, R30, RZ ;  /* 0x0000001e731e723e */ /* 0x044fe200048070ff */
[----:B------:R-:W-:-:S03]  /*1b6f0*/  FADD.FTZ R115, R115, R26 ;  /* 0x0000001a73737221 */ /* 0x000fc60000010000 */
[----:B------:R-:W-:Y:S01]  /*1b700*/  F2FP.SATFINITE.E4M3.F32.PACK_AB_MERGE_C R212, R83, R212, R30 ;  /* 0x000000d453d4723e */ /* 0x000fe2000480701e */
[----:B------:R-:W-:Y:S02]  /*1b710*/  IMAD.MOV.U32 R30, RZ, RZ, R25 ;  /* 0x000000ffff1e7224 */ /* 0x000fe400078e0019 */
[----:B------:R-:W2:Y:S01]  /*1b720*/  MUFU.EX2 R64, R64 ;  /* 0x0000004000407308 */ /* 0x000ea20000000800 */
[----:B0-----:R-:W-:-:S01]  /*1b730*/  FADD.FTZ R9, R31, R66 ;  /* 0x000000421f097221 */ /* 0x001fc20000010000 */
[--C-:B------:R-:W-:Y:S02]  /*1b740*/  IMAD.MOV.U32 R66, RZ, RZ, R25.reuse ;  /* 0x000000ffff427224 */ /* 0x100fe400078e0019 */
[----:B------:R-:W-:-:S04]  /*1b750*/  IMAD.MOV.U32 R83, RZ, RZ, R25 ;  /* 0x000000ffff537224 */ /* 0x000fc800078e0019 */
[----:B------:R-:W0:Y:S01]  /*1b760*/  MUFU.EX2 R117, R117 ;  /* 0x0000007500757308 */ /* 0x000e220000000800 */
[----:B-1----:R-:W-:-:S01]  /*1b770*/  FADD.FTZ R20, R214, R115 ;  /* 0x00000073d6147221 */ /* 0x002fc20000010000 */
[----:B------:R-:W-:-:S06]  /*1b780*/  MOV R115, R25 ;  /* 0x0000001900737202 */ /* 0x000fcc0000000f00 */
[----:B------:R-:W1:Y:S01]  /*1b790*/  MUFU.EX2 R37, R37 ;  /* 0x0000002500257308 */ /* 0x000e620000000800 */
[----:B--2---:R-:W-:-:S07]  /*1b7a0*/  FADD.FTZ R26, R64, R9 ;  /* 0x00000009401a7221 */ /* 0x004fce0000010000 */
[----:B------:R-:W-:Y:S01]  /*1b7b0*/  MUFU.EX2 R32, R32 ;  /* 0x0000002000207308 */ /* 0x000fe20000000800 */
[----:B0-----:R-:W-:-:S07]  /*1b7c0*/  FADD.FTZ R13, R117, R20 ;  /* 0x00000014750d7221 */ /* 0x001fce0000010000 */
[----:B------:R-:W0:Y:S01]  /*1b7d0*/  MUFU.EX2 R119, R119 ;  /* 0x0000007700777308 */ /* 0x000e220000000800 */
[----:B-1----:R-:W-:-:S01]  /*1b7e0*/  FADD.FTZ R9, R37, R26 ;  /* 0x0000001a25097221 */ /* 0x002fc20000010000 */
[----:B------:R-:W-:-:S06]  /*1b7f0*/  IMAD.MOV.U32 R26, RZ, RZ, R25 ;  /* 0x000000ffff1a7224 */ /* 0x000fcc00078e0019 */
[----:B------:R1:W2:Y:S08]  /*1b800*/  MUFU.EX2 R6, R101 ;  /* 0x0000006500067308 */ /* 0x0002b00000000800 */
[----:B------:R-:W3:Y:S01]  /*1b810*/  MUFU.EX2 R3, R103 ;  /* 0x0000006700037308 */ /* 0x000ee20000000800 */
[----:B0-----:R-:W-:Y:S01]  /*1b820*/  F2FP.SATFINITE.E4M3.F32.PACK_AB_MERGE_C R15, R119, R32, RZ ;  /* 0x00000020770f723e */ /* 0x001fe200048070ff */
[----:B------:R-:W-:Y:S01]  /*1b830*/  FADD.FTZ R32, R32, R13 ;  /* 0x0000000d20207221 */ /* 0x000fe20000010000 */
[----:B-1----:R-:W-:-:S02]  /*1b840*/  IMAD.MOV.U32 R101, RZ, RZ, R25 ;  /* 0x000000ffff657224 */ /* 0x002fc400078e0019 */
[----:B------:R-:W-:Y:S01]  /*1b850*/  F2FP.SATFINITE.E4M3.F32.PACK_AB_MERGE_C R214, R117, R214, R15 ;  /* 0x000000d675d6723e */ /* 0x000fe2000480700f */
[----:B------:R-:W-:-:S01]  /*1b860*/  FADD.FTZ R119, R119, R32 ;  /* 0x0000002077777221 */ /* 0x000fc20000010000 */
[----:B------:R-:W-:Y:S01]  /*1b870*/  IMAD.MOV.U32 R32, RZ, RZ, R25 ;  /* 0x000000ffff207224 */ /* 0x000fe200078e0019 */
[----:B------:R-:W0:Y:S01]  /*1b880*/  MUFU.EX2 R34, R34 ;  /* 0x0000002200227308 */ /* 0x000e220000000800 */
[C---:B--2---:R-:W-:Y:S01]  /*1b890*/  F2FP.SATFINITE.E4M3.F32.PACK_AB_MERGE_C R215, R6.reuse, R37, RZ ;  /* 0x0000002506d7723e */ /* 0x044fe200048070ff */
[----:B------:R-:W-:Y:S01]  /*1b8a0*/  FADD.FTZ R6, R6, R9 ;  /* 0x0000000906067221 */ /* 0x000fe20000010000 */
[----:B------:R-:W-:Y:S01]  /*1b8b0*/  MOV R37, R25 ;  /* 0x0000001900257202 */ /* 0x000fe20000000f00 */
[----:B------:R-:W-:Y:S01]  /*1b8c0*/  IMAD.MOV.U32 R117, RZ, RZ, R25 ;  /* 0x000000ffff757224 */ /* 0x000fe200078e0019 */
[----:B------:R-:W-:Y:S01]  /*1b8d0*/  F2FP.SATFINITE.E4M3.F32.PACK_AB_MERGE_C R215, R64, R31, R215 ;  /* 0x0000001f40d7723e */ /* 0x000fe200048070d7 */
[----:B------:R-:W-:Y:S01]  /*1b8e0*/  IMAD.MOV.U32 R64, RZ, RZ, R25 ;  /* 0x000000ffff407224 */ /* 0x000fe200078e0019 */
[----:B------:R-:W-:Y:S01]  /*1b8f0*/  MOV R31, R25 ;  /* 0x00000019001f7202 */ /* 0x000fe20000000f00 */
[----:B------:R1:W2:Y:S01]  /*1b900*/  MUFU.EX2 R8, R105 ;  /* 0x0000006900087308 */ /* 0x0002a20000000800 */
[----:B---3--:R-:W-:-:S01]  /*1b910*/  FADD.FTZ R9, R3, R6 ;  /* 0x0000000603097221 */ /* 0x008fc20000010000 */
[----:B------:R-:W-:-:S06]  /*1b920*/  MOV R103, R25 ;  /* 0x0000001900677202 */ /* 0x000fcc0000000f00 */
[----:B------:R-:W3:Y:S01]  /*1b930*/  MUFU.EX2 R121, R121 ;  /* 0x0000007900797308 */ /* 0x000ee20000000800 */
[----:B0-----:R-:W-:-:S01]  /*1b940*/  FADD.FTZ R4, R34, R119 ;  /* 0x0000007722047221 */ /* 0x001fc20000010000 */
[--C-:B-1----:R-:W-:Y:S02]  /*1b950*/  IMAD.MOV.U32 R105, RZ, RZ, R25.reuse ;  /* 0x000000ffff697224 */ /* 0x102fe400078e0019 */
[----:B------:R-:W-:-:S04]  /*1b960*/  IMAD.MOV.U32 R119, RZ, RZ, R25 ;  /* 0x000000ffff777224 */ /* 0x000fc800078e0019 */
[----:B------:R-:W0:Y:S01]  /*1b970*/  MUFU.EX2 R107, R107 ;  /* 0x0000006b006b7308 */ /* 0x000e220000000800 */
[----:B--2---:R-:W-:-:S07]  /*1b980*/  FADD.FTZ R6, R8, R9 ;  /* 0x0000000908067221 */ /* 0x004fce0000010000 */
[----:B------:R1:W2:Y:S01]  /*1b990*/  MUFU.EX2 R12, R41 ;  /* 0x00000029000c7308 */ /* 0x0002a20000000800 */
[----:B---3--:R-:W-:-:S07]  /*1b9a0*/  FADD.FTZ R4, R121, R4 ;  /* 0x0000000479047221 */ /* 0x008fce0000010000 */
[----:B------:R-:W-:Y:S01]  /*1b9b0*/  MUFU.EX2 R125, R125 ;  /* 0x0000007d007d7308 */ /* 0x000fe20000000800 */
[----:B0-----:R-:W-:-:S01]  /*1b9c0*/  FADD.FTZ R5, R107, R6 ;  /* 0x000000066b057221 */ /* 0x001fc20000010000 */
[----:B-1----:R-:W-:-:S06]  /*1b9d0*/  IMAD.MOV.U32 R41, RZ, RZ, R25 ;  /* 0x000000ffff297224 */ /* 0x002fcc00078e0019 */
[----:B------:R-:W0:Y:S01]  /*1b9e0*/  MUFU.EX2 R38, R38 ;  /* 0x0000002600267308 */ /* 0x000e220000000800 */
[C---:B--2---:R-:W-:Y:S01]  /*1b9f0*/  F2FP.SATFINITE.E4M3.F32.PACK_AB_MERGE_C R107, R12.reuse, R107, RZ ;  /* 0x0000006b0c6b723e */ /* 0x044fe200048070ff */
[----:B------:R-:W-:-:S03]  /*1ba00*/  FADD.FTZ R12, R12, R5 ;  /* 0x000000050c0c7221 */ /* 0x000fc60000010000 */
[----:B------:R-:W-:Y:S01]  /*1ba10*/  F2FP.SATFINITE.E4M3.F32.PACK_AB_MERGE_C R217, R8, R3, R107 ;  /* 0x0000000308d9723e */ /* 0x000fe2000480706b */
[----:B------:R-:W-:Y:S01]  /*1ba20*/  IMAD.MOV.U32 R107, RZ, RZ, R25 ;  /* 0x000000ffff6b7224 */ /* 0x000fe200078e0019 */
[----:B------:R-:W-:Y:S01]  /*1ba30*/  IADD3 R3, R148, -0x2, RZ ;  /* 0xfffffffe94037810 */ /* 0x000fe20007ffe0ff */
[----:B------:R-:W-:Y:S03]  /*1ba40*/  MUFU.EX2 R40, R40 ;  /* 0x0000002800287308 */ /* 0x000fe60000000800 */
[----:B------:R-:W-:-:S05]  /*1ba50*/  ISETP.GE.AND P1, PT, R3, R233, PT ;  /* 0x000000e90300720c */ /* 0x000fca0003f26270 */
[----:B------:R-:W1:Y:S01]  /*1ba60*/  MUFU.EX2 R129, R129 ;  /* 0x0000008100817308 */ /* 0x000e620000000800 */
[----:B0-----:R-:W-:Y:S01]  /*1ba70*/  F2FP.SATFINITE.E4M3.F32.PACK_AB_MERGE_C R216, R38, R125, RZ ;  /* 0x0000007d26d8723e */ /* 0x001fe200048070ff */
[----:B------:R-:W-:-:S03]  /*1ba80*/  FADD.FTZ R125, R125, R4 ;  /* 0x000000047d7d7221 */ /* 0x000fc60000010000 */
[----:B------:R-:W-:Y:S01]  /*1ba90*/  F2FP.SATFINITE.E4M3.F32.PACK_AB_MERGE_C R216, R121, R34, R216 ;  /* 0x0000002279d8723e */ /* 0x000fe200048070d8 */
[----:B------:R-:W-:-:S01]  /*1baa0*/  FADD.FTZ R125, R38, R125 ;  /* 0x0000007d267d7221 */ /* 0x000fc20000010000 */
[--C-:B------:R-:W-:Y:S01]  /*1bab0*/  IMAD.MOV.U32 R34, RZ, RZ, R25.reuse ;  /* 0x000000ffff227224 */ /* 0x100fe200078e0019 */
[----:B------:R-:W0:Y:S01]  /*1bac0*/  MUFU.EX2 R36, R36 ;  /* 0x0000002400247308 */ /* 0x000e220000000800 */
[----:B------:R-:W-:-:S07]  /*1bad0*/  IMAD.MOV.U32 R38, RZ, RZ, R25 ;  /* 0x000000ffff267224 */ /* 0x000fce00078e0019 */
[----:B------:R-:W2:Y:S01]  /*1bae0*/  MUFU.EX2 R85, R85 ;  /* 0x0000005500557308 */ /* 0x000ea20000000800 */
[----:B-1----:R-:W-:-:S07]  /*1baf0*/  F2FP.SATFINITE.E4M3.F32.PACK_AB_MERGE_C R218, R129, R40, RZ ;  /* 0x0000002881da723e */ /* 0x002fce00048070ff */
[----:B------:R-:W1:Y:S01]  /*1bb00*/  MUFU.EX2 R127, R127 ;  /* 0x0000007f007f7308 */ /* 0x000e620000000800 */
[----:B0-----:R-:W-:-:S07]  /*1bb10*/  FADD.FTZ R4, R36, R125 ;  /* 0x0000007d24047221 */ /* 0x001fce0000010000 */
[----:B------:R0:W3:Y:S01]  /*1bb20*/  MUFU.EX2 R20, R109 ;  /* 0x0000006d00147308 */ /* 0x0000e20000000800 */
[----:B--2---:R-:W-:-:S07]  /*1bb30*/  FADD.FTZ R5, R85, R12 ;  /* 0x0000000c55057221 */ /* 0x004fce0000010000 */
[----:B------:R-:W-:Y:S01]  /*1bb40*/  MUFU.EX2 R111, R111 ;  /* 0x0000006f006f7308 */ /* 0x000fe20000000800 */
[C---:B-1----:R-:W-:Y:S01]  /*1bb50*/  F2FP.SATFINITE.E4M3.F32.PACK_AB_MERGE_C R218, R127.reuse, R36, R218 ;  /* 0x000000247fda723e */ /* 0x042fe200048070da */
[----:B------:R-:W-:Y:S01]  /*1bb60*/  FADD.FTZ R127, R127, R4 ;  /* 0x000000047f7f7221 */ /* 0x000fe20000010000 */
[----:B------:R-:W-:Y:S01]  /*1bb70*/  IMAD.MOV.U32 R36, RZ, RZ, R25 ;  /* 0x000000ffff247224 */ /* 0x000fe200078e0019 */
[----:B0-----:R-:W-:Y:S02]  /*1bb80*/  MOV R109, R25 ;  /* 0x00000019006d7202 */ /* 0x001fe40000000f00 */
[----:B------:R-:W-:-:S02]  /*1bb90*/  FADD.FTZ R40, R40, R127 ;  /* 0x0000007f28287221 */ /* 0x000fc40000010000 */
[----:B------:R-:W0:Y:S01]  /*1bba0*/  MUFU.EX2 R24, R24 ;  /* 0x0000001800187308 */ /* 0x000e220000000800 */
[----:B---3--:R-:W-:-:S01]  /*1bbb0*/  FADD.FTZ R0, R20, R5 ;  /* 0x0000000514007221 */ /* 0x008fc20000010000 */
[----:B------:R-:W-:Y:S01]  /*1bbc0*/  FADD.FTZ R9, R129, R40 ;  /* 0x0000002881097221 */ /* 0x000fe20000010000 */
[----:B------:R-:W-:Y:S01]  /*1bbd0*/  IMAD.MOV.U32 R40, RZ, RZ, R25 ;  /* 0x000000ffff287224 */ /* 0x000fe200078e0019 */
[----:B0-----:R-:W-:Y:S01]  /*1bbe0*/  F2FP.SATFINITE.E4M3.F32.PACK_AB_MERGE_C R4, R24, R111, RZ ;  /* 0x0000006f1804723e */ /* 0x001fe200048070ff */
[----:B------:R-:W-:-:S03]  /*1bbf0*/  FADD.FTZ R111, R111, R0 ;  /* 0x000000006f6f7221 */ /* 0x000fc60000010000 */
[----:B------:R-:W-:Y:S01]  /*1bc00*/  F2FP.SATFINITE.E4M3.F32.PACK_AB_MERGE_C R219, R20, R85, R4 ;  /* 0x0000005514db723e */ /* 0x000fe20004807004 */
[----:B------:R-:W-:-:S01]  /*1bc10*/  FADD.FTZ R0, R24, R111 ;  /* 0x0000006f18007221 */ /* 0x000fc20000010000 */
[--C-:B------:R-:W-:Y:S01]  /*1bc20*/  IMAD.MOV.U32 R24, RZ, RZ, R25.reuse ;  /* 0x000000ffff187224 */ /* 0x100fe200078e0019 */
[----:B------:R-:W-:Y:S01]  /*1bc30*/  MOV R85, R25 ;  /* 0x0000001900557202 */ /* 0x000fe20000000f00 */
[----:B------:R-:W-:Y:S01]  /*1bc40*/  IMAD.MOV.U32 R111, RZ, RZ, R25 ;  /* 0x000000ffff6f7224 */ /* 0x000fe200078e0019 */
[----:B------:R-:W-:Y:S06]  /*1bc50*/  @!P1 BRA `(.L_x_482) ;  /* 0x0000004000989947 */ /* 0x000fec0003800000 */
[----:B------:R-:W-:Y:S01]  /*1bc60*/  MOV R4, R123 ;  /* 0x0000007b00047202 */ /* 0x000fe20000000f00 */
[----:B------:R-:W-:Y:S01]  /*1bc70*/  IMAD.MOV.U32 R5, RZ, RZ, R122 ;  /* 0x000000ffff057224 */ /* 0x000fe200078e007a */
[----:B------:R-:W-:Y:S01]  /*1bc80*/  CS2R R118, SRZ ;  /* 0x0000000000767805 */ /* 0x000fe2000001ff00 */
[----:B------:R-:W-:Y:S01]  /*1bc90*/  IMAD.MOV.U32 R6, RZ, RZ, R230 ;  /* 0x000000ffff067224 */ /* 0x000fe200078e00e6 */
[----:B------:R-:W-:Y:S01]  /*1bca0*/  CS2R R116, SRZ ;  /* 0x0000000000747805 */ /* 0x000fe2000001ff00 */
[----:B------:R-:W-:Y:S01]  /*1bcb0*/  IMAD.MOV.U32 R7, RZ, RZ, R152 ;  /* 0x000000ffff077224 */ /* 0x000fe200078e0098 */
        /* <DEDUP_REMOVED lines=45> */
[----:B------:R-:W-:-:S07]  /*1bf90*/  CS2R R24, SRZ ;  /* 0x0000000000187805 */ /* 0x000fce000001ff00 */
.L_x_493:
[----:B------:R-:W-:Y:S01]  /*1bfa0*/  ISETP.NE.AND P1, PT, R7, 0x1, PT ;  /* 0x000000010700780c */ /* 0x000fe20003f25270 */
[----:B------:R-:W-:Y:S05]  /*1bfb0*/  YIELD ;  /* 0x0000000000007946 */ /* 0x000fea0003800000 */
[----:B------:R-:W-:Y:S02]  /*1bfc0*/  SEL R11, RZ, 0x1, P1 ;  /* 0x00000001ff0b7807 */ /* 0x000fe40000800000 */
[----:B------:R-:W-:Y:S02]  /*1bfd0*/  ISETP.NE.AND P1, PT, R234, RZ, PT ;  /* 0x000000ffea00720c */ /* 0x000fe40003f25270 */
[----:B------:R-:W-:-:S11]  /*1bfe0*/  LOP3.LUT R230, R6, R11, RZ, 0x3c, !PT ;  /* 0x0000000b06e67212 */ /* 0x000fd600078e3cff */
[----:B------:R-:W-:Y:S05]  /*1bff0*/  @P1 BRA `(.L_x_483) ;  /* 0x00000000003c1947 */ /* 0x000fea0003800000 */
[----:B------:R-:W-:Y:S05]  /*1c000*/  @!P0 BRA `(.L_x_484) ;  /* 0x0000000000048947 */ /* 0x000fea0003800000 */
[----:B------:R-:W-:Y:S01]  /*1c010*/  BPT.TRAP 0x1 ;  /* 0x000000040000795c */ /* 0x000fe20000300000 */
.L_x_484:
[----:B------:R-:W-:-:S05]  /*1c020*/  VIADD R8, R7, 0x1 ;  /* 0x0000000107087836 */ /* 0x000fca0000000000 */
[----:B------:R-:W-:-:S04]  /*1c030*/  ISETP.NE.AND P2, PT, R8, 0x2, PT ;  /* 0x000000020800780c */ /* 0x000fc80003f45270 */
[----:B------:R-:W-:Y:S02]  /*1c040*/  SEL R11, R8, RZ, P2 ;  /* 0x000000ff080b7207 */ /* 0x000fe40001000000 */
[----:B------:R-:W-:-:S03]  /*1c050*/  SHF.L.U32 R8, R230, 0x1f, RZ ;  /* 0x0000001fe6087819 */ /* 0x000fc600000006ff */
[----:B------:R-:W-:-:S04]  /*1c060*/  IMAD R11, R11, 0x8, R16 ;  /* 0x000000080b0b7824 */ /* 0x000fc800078e0210 */
[----:B------:R0:W1:Y:S01]  /*1c070*/  SYNCS.PHASECHK.TRANS64.TRYWAIT P2, [R11+URZ+0x33430], R8 ;  /* 0x033430080b0075a7 */ /* 0x000062000804017f */
[----:B------:R-:W-:Y:S05]  /*1c080*/  @!P0 BRA `(.L_x_485) ;  /* 0x0000000000048947 */ /* 0x000fea0003800000 */
[----:B------:R-:W-:Y:S01]  /*1c090*/  BPT.TRAP 0x1 ;  /* 0x000000040000795c */ /* 0x000fe20000300000 */
.L_x_485:
[----:B------:R-:W-:Y:S04]  /*1c0a0*/  BSSY B0, `(.L_x_483) ;  /* 0x0000004000007945 */ /* 0x000fe80003800000 */
[----:B-1----:R-:W-:Y:S05]  /*1c0b0*/  @P2 BRA `(.L_x_486) ;  /* 0x0000000000082947 */ /* 0x002fea0003800000 */
[----:B------:R-:W1:Y:S02]  /*1c0c0*/  SYNCS.PHASECHK.TRANS64.TRYWAIT P2, [R11+URZ+0x33430], R8 ;  /* 0x033430080b0075a7 */ /* 0x000e64000804017f */
[----:B-1----:R-:W-:Y:S05]  /*1c0d0*/  @!P2 BRA `(.L_x_487) ;  /* 0x00000124003ca947 */ /* 0x002fea0003800000 */
.L_x_486:
[----:B------:R-:W-:Y:S05]  /*1c0e0*/  BSYNC B0 ;  /* 0x0000000000007941 */ /* 0x000fea0003800000 */
.L_x_483:
[----:B01----:R-:W0:Y:S01]  /*1c0f0*/  S2R R8, SR_TID.X ;  /* 0x0000000000087919 */ /* 0x003e220000002100 */
[----:B------:R-:W-:Y:S05]  /*1c100*/  WARPSYNC.ALL ;  /* 0x0000000000007948 */ /* 0x000fea0003800000 */
[----:B------:R-:W-:Y:S01]  /*1c110*/  IMAD.MOV.U32 R11, RZ, RZ, -0x7fffffe0 ;  /* 0x80000020ff0b7424 */ /* 0x000fe200078e00ff */
[----:B------:R-:W-:Y:S01]  /*1c120*/  UMOV UR20, UR28 ;  /* 0x0000001c00147c82 */ /* 0x000fe20008000000 */
[----:B------:R-:W-:Y:S01]  /*1c130*/  UMOV UR21, UR29 ;  /* 0x0000001d00157c82 */ /* 0x000fe20008000000 */
[----:B------:R-:W-:Y:S01]  /*1c140*/  MOV R121, 0x80000020 ;  /* 0x8000002000797802 */ /* 0x000fe20000000f00 */
[----:B------:R-:W-:Y:S01]  /*1c150*/  UMOV UR24, UR28 ;  /* 0x0000001c00187c82 */ /* 0x000fe20008000000 */
[----:B------:R-:W-:Y:S01]  /*1c160*/  R2UR UR23, R11 ;  /* 0x000000000b1772ca */ /* 0x000fe200000e0000 */
[----:B------:R-:W-:Y:S01]  /*1c170*/  UMOV UR25, UR29 ;  /* 0x0000001d00197c82 */ /* 0x000fe20008000000 */
[C---:B------:R-:W-:Y:S01]  /*1c180*/  R2UR UR27, R121.reuse ;  /* 0x00000000791b72ca */ /* 0x040fe200000e0000 */
[----:B------:R-:W-:Y:S01]  /*1c190*/  IMAD.MOV.U32 R13, RZ, RZ, -0x7fffffe0 ;  /* 0x80000020ff0d7424 */ /* 0x000fe200078e00ff */
[----:B------:R-:W-:Y:S01]  /*1c1a0*/  UMOV UR32, UR28 ;  /* 0x0000001c00207c82 */ /* 0x000fe20008000000 */
[----:B------:R-:W-:Y:S01]  /*1c1b0*/  IMAD.MOV.U32 R21, RZ, RZ, -0x7fffffe0 ;  /* 0x80000020ff157424 */ /* 0x000fe200078e00ff */
[----:B------:R-:W-:Y:S01]  /*1c1c0*/  UMOV UR33, UR29 ;  /* 0x0000001d00217c82 */ /* 0x000fe20008000000 */
[----:B------:R-:W-:Y:S01]  /*1c1d0*/  R2UR UR47, R121 ;  /* 0x00000000792f72ca */ /* 0x000fe200000e0000 */
[----:B------:R-:W-:Y:S01]  /*1c1e0*/  UMOV UR44, UR28 ;  /* 0x0000001c002c7c82 */ /* 0x000fe20008000000 */
[----:B------:R-:W-:Y:S01]  /*1c1f0*/  R2UR UR31, R13 ;  /* 0x000000000d1f72ca */ /* 0x000fe200000e0000 */
[----:B------:R-:W-:Y:S01]  /*1c200*/  UMOV UR45, UR29 ;  /* 0x0000001d002d7c82 */ /* 0x000fe20008000000 */
[----:B------:R-:W-:Y:S01]  /*1c210*/  R2UR UR35, R21 ;  /* 0x00000000152372ca */ /* 0x000fe200000e0000 */
[----:B------:R-:W-:Y:S01]  /*1c220*/  IMAD.MOV.U32 R21, RZ, RZ, -0x7fffffe0 ;  /* 0x80000020ff157424 */ /* 0x000fe200078e00ff */
[----:B------:R-:W-:Y:S01]  /*1c230*/  R2UR UR51, R13 ;  /* 0x000000000d3372ca */ /* 0x000fe200000e0000 */
[----:B------:R-:W-:-:S02]  /*1c240*/  IMAD.MOV.U32 R13, RZ, RZ, -0x7fffffe0 ;  /* 0x80000020ff0d7424 */ /* 0x000fc400078e00ff */
[----:B------:R-:W-:Y:S01]  /*1c250*/  IMAD.MOV.U32 R11, RZ, RZ, -0x7fffffe0 ;  /* 0x80000020ff0b7424 */ /* 0x000fe200078e00ff */
[----:B0-----:R-:W-:Y:S02]  /*1c260*/  SHF.R.U32.HI R10, RZ, 0x7, R8 ;  /* 0x00000007ff0a7819 */ /* 0x001fe40000011608 */
[----:B------:R-:W-:-:S03]  /*1c270*/  IADD3 R8, R7, 0x1, RZ ;  /* 0x0000000107087810 */ /* 0x000fc60007ffe0ff */
[----:B------:R-:W-:-:S05]  /*1c280*/  VIADD R15, R10, 0x8 ;  /* 0x000000080a0f7836 */ /* 0x000fca0000000000 */
[----:B------:R0:W-:Y:S01]  /*1c290*/  BAR.SYNC.DEFER_BLOCKING R15, 0x100 ;  /* 0x0004000f0000751d */ /* 0x0001e20000010000 */
[----:B------:R-:W-:-:S04]  /*1c2a0*/  ISETP.NE.AND P2, PT, R8, 0x2, PT ;  /* 0x000000020800780c */ /* 0x000fc80003f45270 */
[----:B------:R-:W-:-:S05]  /*1c2b0*/  SEL R8, R8, RZ, P2 ;  /* 0x000000ff08087207 */ /* 0x000fca0001000000 */
[----:B------:R-:W-:-:S04]  /*1c2c0*/  IMAD R10, R8, 0x780, R14 ;  /* 0x00000780080a7824 */ /* 0x000fc800078e020e */
[C---:B------:R-:W-:Y:S01]  /*1c2d0*/  VIADD R120, R10.reuse, 0x80 ;  /* 0x000000800a787836 */ /* 0x040fe20000000000 */
[C---:B------:R-:W-:Y:S01]  /*1c2e0*/  R2UR UR22, R10.reuse ;  /* 0x000000000a1672ca */ /* 0x040fe200000e0000 */
[C---:B------:R-:W-:Y:S02]  /*1c2f0*/  VIADD R12, R10.reuse, 0x100 ;  /* 0x000001000a0c7836 */ /* 0x040fe40000000000 */
[----:B------:R-:W-:Y:S01]  /*1c300*/  VIADD R20, R10, 0x180 ;  /* 0x000001800a147836 */ /* 0x000fe20000000000 */
[----:B------:R-:W-:Y:S01]  /*1c310*/  R2UR UR26, R120 ;  /* 0x00000000781a72ca */ /* 0x000fe200000e0000 */
[----:B------:R-:W-:Y:S01]  /*1c320*/  VIADD R120, R10, 0x200 ;  /* 0x000002000a787836 */ /* 0x000fe20000000000 */
[----:B------:R-:W-:Y:S01]  /*1c330*/  R2UR UR30, R12 ;  /* 0x000000000c1e72ca */ /* 0x000fe200000e0000 */
[----:B------:R-:W-:Y:S01]  /*1c340*/  VIADD R12, R10, 0x2 ;  /* 0x000000020a0c7836 */ /* 0x000fe20000000000 */
[----:B------:R-:W-:Y:S01]  /*1c350*/  R2UR UR34, R20 ;  /* 0x00000000142272ca */ /* 0x000fe200000e0000 */
[----:B------:R-:W-:Y:S01]  /*1c360*/  WARPGROUP.ARRIVE ;  /* 0x00000000000079c5 */ /* 0x000fe20000000000 */
[----:B------:R-:W-:Y:S01]  /*1c370*/  R2UR UR46, R120 ;  /* 0x00000000782e72ca */ /* 0x000fe200000e0000 */
[----:B------:R-:W-:Y:S01]  /*1c380*/  VIADD R20, R10, 0x82 ;  /* 0x000000820a147836 */ /* 0x000fe20000000000 */
[----:B------:R-:W-:-:S02]  /*1c390*/  R2UR UR50, R12 ;  /* 0x000000000c3272ca */ /* 0x000fc400000e0000 */
[----:B------:R-:W-:Y:S01]  /*1c3a0*/  IADD3 R12, R10, 0x102, RZ ;  /* 0x000001020a0c7810 */ /* 0x000fe20007ffe0ff */
[----:B------:R-:W-:Y:S01]  /*1c3b0*/  QGMMA.64x32x32.F32.E4M3.E4M3 R184, gdesc[UR20], RZ, !UPT, gsb0 ;  /* 0x0060000014b879f3 */ /* 0x000fe2000c0008ff */
[----:B------:R-:W-:Y:S01]  /*1c3c0*/  R2UR UR22, R20 ;  /* 0x00000000141672ca */ /* 0x000fe200000e0000 */
[----:B------:R-:W-:Y:S01]  /*1c3d0*/  UMOV UR20, UR48 ;  /* 0x0000003000147c82 */ /* 0x000fe20008000000 */
[----:B------:R-:W-:Y:S01]  /*1c3e0*/  R2UR UR23, R21 ;  /* 0x00000000151772ca */ /* 0x000fe200000e0000 */
[----:B------:R-:W-:Y:S01]  /*1c3f0*/  UMOV UR21, UR49 ;  /* 0x0000003100157c82 */ /* 0x000fe20008000000 */
[----:B------:R-:W-:Y:S02]  /*1c400*/  WARPGROUP.DEPBAR.LE gsb0, 0x0 ;  /* 0x00008000000079c5 */ /* 0x000fe40000010000 */
[----:B------:R-:W-:-:S06]  /*1c410*/  WARPGROUP.ARRIVE ;  /* 0x00000000000079c5 */ /* 0x000fcc0000000000 */
[----:B------:R-:W-:Y:S01]  /*1c420*/  QGMMA.64x32x32.F32.E4M3.E4M3 R168, gdesc[UR24], RZ, !UPT, gsb0 ;  /* 0x0060000018a879f3 */ /* 0x000fe2000c0008ff */
[----:B------:R-:W-:Y:S01]  /*1c430*/  R2UR UR26, R12 ;  /* 0x000000000c1a72ca */ /* 0x000fe200000e0000 */
[----:B------:R-:W-:Y:S01]  /*1c440*/  UMOV UR24, UR48 ;  /* 0x0000003000187c82 */ /* 0x000fe20008000000 */
[----:B------:R-:W-:Y:S01]  /*1c450*/  R2UR UR27, R13 ;  /* 0x000000000d1b72ca */ /* 0x000fe200000e0000 */
[----:B------:R-:W-:Y:S01]  /*1c460*/  UMOV UR25, UR49 ;  /* 0x0000003100197c82 */ /* 0x000fe20008000000 */
[----:B------:R-:W-:Y:S02]  /*1c470*/  VIADD R12, R10, 0x182 ;  /* 0x000001820a0c7836 */ /* 0x000fe40000000000 */
[----:B------:R-:W-:Y:S01]  /*1c480*/  IMAD.MOV.U32 R13, RZ, RZ, -0x7fffffe0 ;  /* 0x80000020ff0d7424 */ /* 0x000fe200078e00ff */
[----:B------:R-:W-:Y:S02]  /*1c490*/  WARPGROUP.DEPBAR.LE gsb0, 0x0 ;  /* 0x00008000000079c5 */ /* 0x000fe40000010000 */
[----:B------:R-:W-:-:S06]  /*1c4a0*/  WARPGROUP.ARRIVE ;  /* 0x00000000000079c5 */ /* 0x000fcc0000000000 */
[----:B------:R-:W-:Y:S03]  /*1c4b0*/  QGMMA.64x32x32.F32.E4M3.E4M3 R152, gdesc[UR28], RZ, !UPT, gsb0 ;  /* 0x006000001c9879f3 */ /* 0x000fe6000c0008ff */
[----:B------:R-:W-:Y:S02]  /*1c4c0*/  WARPGROUP.DEPBAR.LE gsb0, 0x0 ;  /* 0x00008000000079c5 */ /* 0x000fe40000010000 */
[----:B------:R-:W-:-:S06]  /*1c4d0*/  WARPGROUP.ARRIVE ;  /* 0x00000000000079c5 */ /* 0x000fcc0000000000 */
[----:B------:R-:W-:Y:S01]  /*1c4e0*/  QGMMA.64x32x32.F32.E4M3.E4M3 R136, gdesc[UR32], RZ, !UPT, gsb0 ;  /* 0x00600000208879f3 */ /* 0x000fe2000c0008ff */
[----:B------:R-:W-:Y:S01]  /*1c4f0*/  R2UR UR34, R12 ;  /* 0x000000000c2272ca */ /* 0x000fe200000e0000 */
[----:B------:R-:W-:Y:S01]  /*1c500*/  UMOV UR32, UR48 ;  /* 0x0000003000207c82 */ /* 0x000fe20008000000 */
[----:B------:R-:W-:Y:S01]  /*1c510*/  R2UR UR35, R13 ;  /* 0x000000000d2372ca */ /* 0x000fe200000e0000 */
[----:B------:R-:W-:Y:S01]  /*1c520*/  UMOV UR33, UR49 ;  /* 0x0000003100217c82 */ /* 0x000fe20008000000 */
[----:B------:R-:W-:Y:S01]  /*1c530*/  VIADD R12, R10, 0x202 ;  /* 0x000002020a0c7836 */ /* 0x000fe20000000000 */
[----:B------:R-:W-:Y:S01]  /*1c540*/  MOV R13, 0x80000020 ;  /* 0x80000020000d7802 */ /* 0x000fe20000000f00 */
        /* <DEDUP_REMOVED lines=161> */
[C---:B------:R-:W-:Y:S02]  /*1cf60*/  VIADD R12, R10.reuse, 0x682 ;  /* 0x000006820a0c7836 */ /* 0x040fe40000000000 */
[----:B------:R-:W-:Y:S02]  /*1cf70*/  IMAD.MOV.U32 R13, RZ, RZ, -0x7fffffe0 ;  /* 0x80000020ff0d7424 */ /* 0x000fe400078e00ff */
[----:B------:R-:W-:Y:S01]  /*1cf80*/  VIADD R10, R10, 0x702 ;  /* 0x000007020a0a7836 */ /* 0x000fe20000000000 */
[----:B------:R-:W-:-:S02]  /*1cf90*/  WARPGROUP.DEPBAR.LE gsb0, 0x0 ;  /* 0x00008000000079c5 */ /* 0x000fc40000010000 */
[----:B------:R-:W-:-:S06]  /*1cfa0*/  WARPGROUP.ARRIVE ;  /* 0x00000000000079c5 */ /* 0x000fcc0000000000 */
[----:B------:R-:W-:Y:S01]  /*1cfb0*/  QGMMA.64x32x32.F32.E4M3.E4M3 R136, gdesc[UR32], R136, gsb0 ;  /* 0x00600000208879f3 */ /* 0x000fe20008000888 */
[----:B------:R-:W-:Y:S01]  /*1cfc0*/  R2UR UR34, R12 ;  /* 0x000000000c2272ca */ /* 0x000fe200000e0000 */
[----:B------:R-:W-:Y:S01]  /*1cfd0*/  UMOV UR32, UR16 ;  /* 0x0000001000207c82 */ /* 0x000fe20008000000 */
[----:B------:R-:W-:Y:S01]  /*1cfe0*/  R2UR UR35, R13 ;  /* 0x000000000d2372ca */ /* 0x000fe200000e0000 */
[----:B------:R-:W-:Y:S01]  /*1cff0*/  UMOV UR33, UR17 ;  /* 0x0000001100217c82 */ /* 0x000fe20008000000 */
[----:B------:R-:W-:Y:S02]  /*1d000*/  WARPGROUP.DEPBAR.LE gsb0, 0x0 ;  /* 0x00008000000079c5 */ /* 0x000fe40000010000 */
        /* <DEDUP_REMOVED lines=22> */
[----:B0-----:R-:W-:Y:S05]  /*1d170*/  @P1 BRA `(.L_x_488) ;  /* 0x0000000000281947 */ /* 0x001fea0003800000 */
[----:B------:R-:W-:Y:S05]  /*1d180*/  @!P0 BRA `(.L_x_489) ;  /* 0x0000000000048947 */ /* 0x000fea0003800000 */
[----:B------:R-:W-:Y:S01]  /*1d190*/  BPT.TRAP 0x1 ;  /* 0x000000040000795c */ /* 0x000fe20000300000 */
.L_x_489:
[----:B------:R-:W-:Y:S01]  /*1d1a0*/  SHF.L.U32 R6, R6, 0x1f, RZ ;  /* 0x0000001f06067819 */ /* 0x000fe200000006ff */
[----:B------:R-:W-:-:S04]  /*1d1b0*/  IMAD R10, R7, 0x8, R16 ;  /* 0x00000008070a7824 */ /* 0x000fc800078e0210 */
[----:B------:R0:W1:Y:S01]  /*1d1c0*/  SYNCS.PHASECHK.TRANS64.TRYWAIT P1, [R10+URZ+0x33450], R6 ;  /* 0x033450060a0075a7 */ /* 0x000062000802017f */
[----:B------:R-:W-:Y:S05]  /*1d1d0*/  @!P0 BRA `(.L_x_490) ;  /* 0x0000000000048947 */ /* 0x000fea0003800000 */
[----:B------:R-:W-:Y:S01]  /*1d1e0*/  BPT.TRAP 0x1 ;  /* 0x000000040000795c */ /* 0x000fe20000300000 */
.L_x_490:
[----:B-1----:R-:W-:Y:S05]  /*1d1f0*/  @P1 BRA `(.L_x_488) ;  /* 0x0000000000081947 */ /* 0x002fea0003800000 */
[----:B------:R-:W1:Y:S02]  /*1d200*/  SYNCS.PHASECHK.TRANS64.TRYWAIT P1, [R10+URZ+0x33450], R6 ;  /* 0x033450060a0075a7 */ /* 0x000e64000802017f */
[----:B-1----:R-:W-:Y:S05]  /*1d210*/  @!P1 BRA `(.L_x_491) ;  /* 0x0000011400009947 */ /* 0x002fea0003800000 */
.L_x_488:
[----:B01----:R-:W-:Y:S01]  /*1d220*/  IADD3 R6, R16, 0x200, RZ ;  /* 0x0000020010067810 */ /* 0x003fe20007ffe0ff */
[----:B------:R-:W-:Y:S01]  /*1d230*/  IMAD.MOV.U32 R11, RZ, RZ, -0x3ffffff0 ;  /* 0xc0000010ff0b7424 */ /* 0x000fe200078e00ff */
[----:B------:R-:W-:Y:S05]  /*1d240*/  WARPSYNC.ALL ;  /* 0x0000000000007948 */ /* 0x000fea0003800000 */
[----:B------:R-:W-:Y:S01]  /*1d250*/  SHF.R.U32.HI R6, RZ, 0x4, R6 ;  /* 0x00000004ff067819 */ /* 0x000fe20000011606 */
[----:B------:R-:W-:Y:S01]  /*1d260*/  WARPGROUP.ARRIVE ;  /* 0x00000000000079c5 */ /* 0x000fe20000000000 */
[----:B------:R-:W-:Y:S01]  /*1d270*/  R2UR UR7, R11 ;  /* 0x000000000b0772ca */ /* 0x000fe200000e0000 */
[----:B------:R-:W-:Y:S01]  /*1d280*/  IMAD.MOV.U32 R13, RZ, RZ, -0x3ffffff0 ;  /* 0xc0000010ff0d7424 */ /* 0x000fe200078e00ff */
[----:B------:R-:W-:Y:S01]  /*1d290*/  LOP3.LUT R6, R6, 0x3fff, RZ, 0xc0, !PT ;  /* 0x00003fff06067812 */ /* 0x000fe200078ec0ff */
[C---:B------:R-:W-:Y:S01]  /*1d2a0*/  FMUL.FTZ R11, R2.reuse, R185 ;  /* 0x000000b9020b7220 */ /* 0x040fe20000410000 */
[C---:B------:R-:W-:Y:S01]  /*1d2b0*/  FMUL.FTZ R15, R2.reuse, R188 ;  /* 0x000000bc020f7220 */ /* 0x040fe20000410000 */
[----:B------:R-:W-:Y:S01]  /*1d2c0*/  FMUL.FTZ R21, R2, R190 ;  /* 0x000000be02157220 */ /* 0x000fe20000410000 */
[----:B------:R-:W-:Y:S01]  /*1d2d0*/  LOP3.LUT R6, R6, 0x10000, RZ, 0xfc, !PT ;  /* 0x0001000006067812 */ /* 0x000fe200078efcff */
[C---:B------:R-:W-:Y:S01]  /*1d2e0*/  FMUL.FTZ R20, R2.reuse, R189 ;  /* 0x000000bd02147220 */ /* 0x040fe20000410000 */
[C---:B------:R-:W-:Y:S01]  /*1d2f0*/  FMUL.FTZ R185, R2.reuse, R192 ;  /* 0x000000c002b97220 */ /* 0x040fe20000410000 */
[----:B------:R-:W-:Y:S01]  /*1d300*/  MUFU.TANH R11, R11 ;  /* 0x0000000b000b7308 */ /* 0x000fe20000002400 */
[----:B------:R-:W-:Y:S01]  /*1d310*/  FMUL.FTZ R188, R2, R195 ;  /* 0x000000c302bc7220 */ /* 0x000fe20000410000 */
[----:B------:R-:W-:-:S02]  /*1d320*/  IMAD R10, R7, 0x780, R6 ;  /* 0x00000780070a7824 */ /* 0x000fc400078e0206 */
[C---:B------:R-:W-:Y:S01]  /*1d330*/  FMUL.FTZ R6, R2.reuse, R184 ;  /* 0x000000b802067220 */ /* 0x040fe20000410000 */
[C---:B------:R-:W-:Y:S01]  /*1d340*/  FMUL.FTZ R184, R2.reuse, R191 ;  /* 0x000000bf02b87220 */ /* 0x040fe20000410000 */
[----:B------:R-:W-:Y:S01]  /*1d350*/  FMUL.FTZ R189, R2, R196 ;  /* 0x000000c402bd7220 */ /* 0x000fe20000410000 */
[C---:B------:R-:W-:Y:S01]  /*1d360*/  VIADD R12, R10.reuse, 0x180 ;  /* 0x000001800a0c7836 */ /* 0x040fe20000000000 */
[----:B------:R-:W-:Y:S01]  /*1d370*/  R2UR UR6, R10 ;  /* 0x000000000a0672ca */ /* 0x000fe200000e0000 */
        /* <DEDUP_REMOVED lines=12> */
[----:B------:R-:W-:Y:S01]  /*1d440*/  QGMMA.64x192x32.F32.E4M3.E4M3 R24, R200, gdesc[UR4], R24, gsb0 ;  /* 0x02e00004c8187df3 */ /* 0x000fe20008000818 */
[----:B------:R-:W-:Y:S01]  /*1d450*/  R2UR UR6, R12 ;  /* 0x000000000c0672ca */ /* 0x000fe200000e0000 */
[----:B------:R-:W-:Y:S01]  /*1d460*/  VIADD R12, R10, 0x300 ;  /* 0x000003000a0c7836 */ /* 0x000fe20000000000 */
[----:B------:R-:W-:Y:S01]  /*1d470*/  R2UR UR7, R13 ;  /* 0x000000000d0772ca */ /* 0x000fe200000e0000 */
[----:B------:R-:W-:Y:S01]  /*1d480*/  IMAD.MOV.U32 R13, RZ, RZ, -0x3ffffff0 ;  /* 0xc0000010ff0d7424 */ /* 0x000fe200078e00ff */
        /* <DEDUP_REMOVED lines=24> */
[----:B------:R-:W2:Y:S01]  /*1d610*/  MUFU.TANH R185, R185 ;  /* 0x000000b900b97308 */ /* 0x000ea20000002400 */
        /* <DEDUP_REMOVED lines=37> */
[----:B------:R-:W-:Y:S08]  /*1d870*/  MUFU.TANH R192, R192 ;  /* 0x000000c000c07308 */ /* 0x000ff00000002400 */
        /* <DEDUP_REMOVED lines=16> */
[----:B------:R-:W-:Y:S01]  /*1d980*/  MUFU.TANH R152, R152 ;  /* 0x0000009800987308 */ /* 0x000fe20000002400 */
[----:B------:R-:W-:-:S02]  /*1d990*/  WARPGROUP.DEPBAR.LE gsb0, 0x0 ;  /* 0x00008000000079c5 */ /* 0x000fc40000010000 */
[----:B------:R-:W-:-:S06]  /*1d9a0*/  WARPGROUP.ARRIVE ;  /* 0x00000000000079c5 */ /* 0x000fcc0000000000 */
[----:B------:R-:W3:Y:S01]  /*1d9b0*/  S2R R203, SR_TID.X ;  /* 0x0000000000cb7919 */ /* 0x000ee20000002100 */
[----:B------:R-:W-:Y:S01]  /*1d9c0*/  MUFU.TANH R154, R154 ;  /* 0x0000009a009a7308 */ /* 0x000fe20000002400 */
[----:B------:R-:W-:Y:S01]  /*1d9d0*/  QGMMA.64x192x32.F32.E4M3.E4M3 R24, R204, gdesc[UR4], R24, gsb0 ;  /* 0x02e00004cc187df3 */ /* 0x000fe20008000818 */
[----:B------:R-:W-:Y:S02]  /*1d9e0*/  R2UR UR6, R12 ;  /* 0x000000000c0672ca */ /* 0x000fe400000e0000 */
[----:B------:R-:W-:Y:S01]  /*1d9f0*/  R2UR UR7, R13 ;  /* 0x000000000d0772ca */ /* 0x000fe200000e0000 */
[----:B------:R-:W-:Y:S01]  /*1da00*/  IMAD.MOV.U32 R13, RZ, RZ, -0x3ffffff0 ;  /* 0xc0000010ff0d7424 */ /* 0x000fe200078e00ff */
[----:B------:R-:W-:Y:S02]  /*1da10*/  IADD3 R12, R10, 0x480, RZ ;  /* 0x000004800a0c7810 */ /* 0x000fe40007ffe0ff */
[----:B------:R-:W-:Y:S08]  /*1da20*/  MUFU.TANH R153, R153 ;  /* 0x0000009900997308 */ /* 0x000ff00000002400 */
[----:B------:R-:W-:Y:S08]  /*1da30*/  MUFU.TANH R155, R155 ;  /* 0x0000009b009b7308 */ /* 0x000ff00000002400 */
[----:B------:R-:W-:Y:S01]  /*1da40*/  MUFU.TANH R156, R156 ;  /* 0x0000009c009c7308 */ /* 0x000fe20000002400 */
[----:B---3--:R-:W-:-:S07]  /*1da50*/  LOP3.LUT R203, R203, 0x7f, RZ, 0xc0, !PT ;  /* 0x0000007fcbcb7812 */ /* 0x008fce00078ec0ff */
[----:B------:R-:W-:Y:S01]  /*1da60*/  MUFU.TANH R158, R158 ;  /* 0x0000009e009e7308 */ /* 0x000fe20000002400 */
[----:B------:R-:W-:Y:S02]  /*1da70*/  ISETP.NE.AND P1, PT, R203, RZ, PT ;  /* 0x000000ffcb00720c */ /* 0x000fe40003f25270 */
[----:B------:R-:W3:Y:S05]  /*1da80*/  S2R R203, SR_TID.X ;  /* 0x0000000000cb7919 */ /* 0x000eea0000002100 */
[----:B------:R-:W-:Y:S08]  /*1da90*/  MUFU.TANH R157, R157 ;  /* 0x0000009d009d7308 */ /* 0x000ff00000002400 */
[----:B------:R-:W-:Y:S08]  /*1daa0*/  MUFU.TANH R159, R159 ;  /* 0x0000009f009f7308 */ /* 0x000ff00000002400 */
[----:B------:R-:W-:Y:S08]  /*1dab0*/  MUFU.TANH R160, R160 ;  /* 0x000000a000a07308 */ /* 0x000ff00000002400 */
[----:B------:R-:W-:Y:S01]  /*1dac0*/  MUFU.TANH R162, R162 ;  /* 0x000000a200a27308 */ /* 0x000fe20000002400 */
[----:B---3--:R-:W-:-:S07]  /*1dad0*/  SHF.R.U32.HI R203, RZ, 0x7, R203 ;  /* 0x00000007ffcb7819 */ /* 0x008fce00000116cb */
        /* <DEDUP_REMOVED lines=18> */
[----:B------:R-:W-:-:S05]  /*1dc00*/  WARPGROUP.ARRIVE ;  /* 0x00000000000079c5 */ /* 0x000fca0000000000 */
[----:B------:R-:W-:Y:S01]  /*1dc10*/  MUFU.TANH R147, R147 ;  /* 0x0000009300937308 */ /* 0x000fe20000002400 */
[----:B------:R-:W-:Y:S01]  /*1dc20*/  QGMMA.64x192x32.F32.E4M3.E4M3 R24, R208, gdesc[UR4], R24, gsb0 ;  /* 0x02e00004d0187df3 */ /* 0x000fe20008000818 */
[----:B------:R-:W-:Y:S01]  /*1dc30*/  R2UR UR6, R12 ;  /* 0x000000000c0672ca */ /* 0x000fe200000e0000 */
[C---:B------:R-:W-:Y:S01]  /*1dc40*/  FMUL.FTZ R12, R2.reuse, R186 ;  /* 0x000000ba020c7220 */ /* 0x040fe20000410000 */
[----:B------:R-:W-:Y:S01]  /*1dc50*/  R2UR UR7, R13 ;  /* 0x000000000d0772ca */ /* 0x000fe200000e0000 */
[C---:B------:R-:W-:Y:S01]  /*1dc60*/  FMUL.FTZ R13, R2.reuse, R187 ;  /* 0x000000bb020d7220 */ /* 0x040fe20000410000 */
[C---:B------:R-:W-:Y:S01]  /*1dc70*/  FMUL.FTZ R187, R2.reuse, R194 ;  /* 0x000000c202bb7220 */ /* 0x040fe20000410000 */
[----:B------:R-:W-:Y:S01]  /*1dc80*/  FMUL.FTZ R186, R2, R193 ;  /* 0x000000c102ba7220 */ /* 0x000fe20000410000 */
[----:B0-----:R-:W-:Y:S01]  /*1dc90*/  FMNMX.FTZ R194, R6, R5, !PT ;  /* 0x0000000506c27209 */ /* 0x001fe20007810000 */
[----:B------:R-:W0:Y:S01]  /*1dca0*/  MUFU.TANH R12, R12 ;  /* 0x0000000c000c7308 */ /* 0x000e220000002400 */
[----:B------:R-:W-:-:S02]  /*1dcb0*/  FMUL.FTZ R193, R2, R120 ;  /* 0x0000007802c17220 */ /* 0x000fc40000410000 */
[----:B------:R-:W-:-:S04]  /*1dcc0*/  FMNMX.FTZ R194, R11, R194, !PT ;  /* 0x000000c20bc27209 */ /* 0x000fc80007810000 */
[----:B------:R-:W-:Y:S01]  /*1dcd0*/  FMNMX.FTZ R194, R15, R194, !PT ;  /* 0x000000c20fc27209 */ /* 0x000fe20007810000 */
[----:B------:R-:W3:Y:S03]  /*1dce0*/  MUFU.TANH R13, R13 ;  /* 0x0000000d000d7308 */ /* 0x000ee60000002400 */
[----:B-1----:R-:W-:-:S04]  /*1dcf0*/  FMNMX.FTZ R194, R20, R194, !PT ;  /* 0x000000c214c27209 */ /* 0x002fc80007810000 */
[----:B--2---:R-:W-:Y:S01]  /*1dd00*/  FMNMX.FTZ R194, R185, R194, !PT ;  /* 0x000000c2b9c27209 */ /* 0x004fe20007810000 */
[----:B------:R-:W1:Y:S01]  /*1dd10*/  MUFU.TANH R187, R187 ;  /* 0x000000bb00bb7308 */ /* 0x000e620000002400 */
[----:B0-----:R-:W-:-:S07]  /*1dd20*/  FMNMX.FTZ R195, R12, R4, !PT ;  /* 0x000000040cc37209 */ /* 0x001fce0007810000 */
[----:B------:R-:W0:Y:S01]  /*1dd30*/  MUFU.TANH R186, R186 ;  /* 0x000000ba00ba7308 */ /* 0x000e220000002400 */
[----:B---3--:R-:W-:-:S04]  /*1dd40*/  FMNMX.FTZ R195, R13, R195, !PT ;  /* 0x000000c30dc37209 */ /* 0x008fc80007810000 */
[----:B------:R-:W-:-:S03]  /*1dd50*/  FMNMX.FTZ R195, R21, R195, !PT ;  /* 0x000000c315c37209 */ /* 0x000fc60007810000 */
[----:B------:R-:W2:Y:S01]  /*1dd60*/  MUFU.TANH R148, R148 ;  /* 0x0000009400947308 */ /* 0x000ea20000002400 */
[----:B------:R-:W-:-:S04]  /*1dd70*/  FMNMX.FTZ R195, R184, R195, !PT ;  /* 0x000000c3b8c37209 */ /* 0x000fc80007810000 */
[----:B-1----:R-:W-:Y:S01]  /*1dd80*/  FMNMX.FTZ R120, R187, R195, !PT ;  /* 0x000000c3bb787209 */ /* 0x002fe20007810000 */
[----:B------:R-:W-:Y:S02]  /*1dd90*/  FMUL.FTZ R195, R2, R121 ;  /* 0x0000007902c37220 */ /* 0x000fe40000410000 */
[----:B------:R-:W1:Y:S01]  /*1dda0*/  MUFU.TANH R150, R150 ;  /* 0x0000009600967308 */ /* 0x000e620000002400 */
[----:B0-----:R-:W-:Y:S02]  /*1ddb0*/  FMNMX.FTZ R194, R186, R194, !PT ;  /* 0x000000c2bac27209 */ /* 0x001fe40007810000 */
[----:B------:R-:W-:Y:S02]  /*1ddc0*/  FMNMX.FTZ R120, R188, R120, !PT ;  /* 0x00000078bc787209 */ /* 0x000fe40007810000 */
[----:B------:R-:W-:Y:S02]  /*1ddd0*/  FMNMX.FTZ R194, R189, R194, !PT ;  /* 0x000000c2bdc27209 */ /* 0x000fe40007810000 */
[----:B------:R-:W-:Y:S01]  /*1dde0*/  FMNMX.FTZ R120, R191, R120, !PT ;  /* 0x00000078bf787209 */ /* 0x000fe20007810000 */
[----:B------:R-:W0:Y:S01]  /*1ddf0*/  MUFU.TANH R149, R149 ;  /* 0x0000009500957308 */ /* 0x000e220000002400 */
[----:B------:R-:W-:-:S02]  /*1de00*/  FMNMX.FTZ R121, R190, R194, !PT ;  /* 0x000000c2be797209 */ /* 0x000fc40007810000 */
[----:B------:R-:W-:Y:S02]  /*1de10*/  FMNMX.FTZ R120, R192, R120, !PT ;  /* 0x00000078c0787209 */ /* 0x000fe40007810000 */
[----:B------:R-:W-:Y:S02]  /*1de20*/  FMNMX.FTZ R121, R168, R121, !PT ;  /* 0x00000079a8797209 */ /* 0x000fe40007810000 */
[----:B------:R-:W-:Y:S01]  /*1de30*/  FMNMX.FTZ R120, R170, R120, !PT ;  /* 0x00000078aa787209 */ /* 0x000fe20007810000 */
[----:B------:R3:W-:Y:S01]  /*1de40*/  MUFU.TANH R194, R195 ;  /* 0x000000c300c27308 */ /* 0x0007e20000002400 */
[----:B------:R-:W-:Y:S02]  /*1de50*/  FMNMX.FTZ R121, R169, R121, !PT ;  /* 0x00000079a9797209 */ /* 0x000fe40007810000 */
[----:B------:R-:W-:Y:S02]  /*1de60*/  FMNMX.FTZ R120, R171, R120, !PT ;  /* 0x00000078ab787209 */ /* 0x000fe40007810000 */
[----:B------:R-:W-:-:S02]  /*1de70*/  FMNMX.FTZ R121, R172, R121, !PT ;  /* 0x00000079ac797209 */ /* 0x000fc40007810000 */
[----:B------:R-:W-:Y:S01]  /*1de80*/  FMNMX.FTZ R120, R174, R120, !PT ;  /* 0x00000078ae787209 */ /* 0x000fe20007810000 */
[----:B------:R-:W4:Y:S01]  /*1de90*/  MUFU.TANH R151, R151 ;  /* 0x0000009700977308 */ /* 0x000f220000002400 */
[----:B------:R-:W-:Y:S01]  /*1dea0*/  FMNMX.FTZ R121, R173, R121, !PT ;  /* 0x00000079ad797209 */ /* 0x000fe20007810000 */
[----:B---3--:R-:W-:Y:S01]  /*1deb0*/  FMUL.FTZ R195, R2, R122 ;  /* 0x0000007a02c37220 */ /* 0x008fe20000410000 */
[----:B------:R-:W-:Y:S02]  /*1dec0*/  FMNMX.FTZ R120, R175, R120, !PT ;  /* 0x00000078af787209 */ /* 0x000fe40007810000 */
[----:B------:R-:W-:Y:S02]  /*1ded0*/  FMNMX.FTZ R121, R176, R121, !PT ;  /* 0x00000079b0797209 */ /* 0x000fe40007810000 */
[----:B------:R-:W-:Y:S01]  /*1dee0*/  FMNMX.FTZ R120, R178, R120, !PT ;  /* 0x00000078b2787209 */ /* 0x000fe20007810000 */
[----:B------:R-:W3:Y:S01]  /*1def0*/  MUFU.TANH R193, R193 ;  /* 0x000000c100c17308 */ /* 0x000ee20000002400 */
[----:B------:R-:W-:-:S02]  /*1df00*/  FMNMX.FTZ R121, R177, R121, !PT ;  /* 0x00000079b1797209 */ /* 0x000fc40007810000 */
[----:B------:R-:W-:Y:S02]  /*1df10*/  FMNMX.FTZ R120, R179, R120, !PT ;  /* 0x00000078b3787209 */ /* 0x000fe40007810000 */
[----:B------:R-:W-:Y:S02]  /*1df20*/  FMNMX.FTZ R121, R180, R121, !PT ;  /* 0x00000079b4797209 */ /* 0x000fe40007810000 */
[----:B------:R-:W-:Y:S01]  /*1df30*/  FMNMX.FTZ R120, R182, R120, !PT ;  /* 0x00000078b6787209 */ /* 0x000fe20007810000 */
[----:B------:R-:W5:Y:S01]  /*1df40*/  MUFU.TANH R195, R195 ;  /* 0x000000c300c37308 */ /* 0x000f620000002400 */
[----:B------:R-:W-:Y:S02]  /*1df50*/  FMNMX.FTZ R121, R181, R121, !PT ;  /* 0x00000079b5797209 */ /* 0x000fe40007810000 */
[----:B------:R-:W-:Y:S02]  /*1df60*/  FMNMX.FTZ R120, R183, R120, !PT ;  /* 0x00000078b7787209 */ /* 0x000fe40007810000 */
[----:B------:R-:W-:-:S02]  /*1df70*/  FMNMX.FTZ R121, R152, R121, !PT ;  /* 0x0000007998797209 */ /* 0x000fc40007810000 */
[----:B------:R-:W-:Y:S01]  /*1df80*/  FMNMX.FTZ R120, R154, R120, !PT ;  /* 0x000000789a787209 */ /* 0x000fe20007810000 */
[----:B------:R-:W5:Y:S01]  /*1df90*/  MUFU.TANH R196, R196 ;  /* 0x000000c400c47308 */ /* 0x000f620000002400 */
[----:B------:R-:W-:Y:S02]  /*1dfa0*/  FMNMX.FTZ R121, R153, R121, !PT ;  /* 0x0000007999797209 */ /* 0x000fe40007810000 */
[----:B------:R-:W-:Y:S02]  /*1dfb0*/  FMNMX.FTZ R120, R155, R120, !PT ;  /* 0x000000789b787209 */ /* 0x000fe40007810000 */
[----:B------:R-:W-:Y:S02]  /*1dfc0*/  FMNMX.FTZ R121, R156, R121, !PT ;  /* 0x000000799c797209 */ /* 0x000fe40007810000 */
[----:B------:R-:W-:Y:S01]  /*1dfd0*/  FMNMX.FTZ R120, R158, R120, !PT ;  /* 0x000000789e787209 */ /* 0x000fe20007810000 */
[----:B------:R-:W5:Y:S01]  /*1dfe0*/  MUFU.TANH R124, R124 ;  /* 0x0000007c007c7308 */ /* 0x000f620000002400 */
        /* <DEDUP_REMOVED lines=27> */
[----:B--2---:R-:W-:Y:S02]  /*1e1a0*/  FMNMX.FTZ R121, R148, R121, !PT ;  /* 0x0000007994797209 */ /* 0x004fe40007810000 */
[----:B-1----:R-:W-:Y:S01]  /*1e1b0*/  FMNMX.FTZ R120, R150, R120, !PT ;  /* 0x0000007896787209 */ /* 0x002fe20007810000 */
[----:B------:R-:W1:Y:S01]  /*1e1c0*/  MUFU.TANH R129, R129 ;  /* 0x0000008100817308 */ /* 0x000e620000002400 */
[----:B0-----:R-:W-:-:S02]  /*1e1d0*/  FMNMX.FTZ R121, R149, R121, !PT ;  /* 0x0000007995797209 */ /* 0x001fc40007810000 */
[----:B----4-:R-:W-:Y:S02]  /*1e1e0*/  FMNMX.FTZ R120, R151, R120, !PT ;  /* 0x0000007897787209 */ /* 0x010fe40007810000 */
[----:B---3--:R-:W-:Y:S02]  /*1e1f0*/  FMNMX.FTZ R121, R193, R121, !PT ;  /* 0x00000079c1797209 */ /* 0x008fe40007810000 */
[----:B-----5:R-:W-:Y:S01]  /*1e200*/  FMNMX.FTZ R120, R195, R120, !PT ;  /* 0x00000078c3787209 */ /* 0x020fe20007810000 */
[----:B------:R-:W0:Y:S01]  /*1e210*/  MUFU.TANH R131, R131 ;  /* 0x0000008300837308 */ /* 0x000e220000002400 */
[----:B------:R-:W-:Y:S02]  /*1e220*/  FMNMX.FTZ R121, R194, R121, !PT ;  /* 0x00000079c2797209 */ /* 0x000fe40007810000 */
[----:B------:R-:W-:Y:S02]  /*1e230*/  FMNMX.FTZ R120, R196, R120, !PT ;  /* 0x00000078c4787209 */ /* 0x000fe40007810000 */
[----:B------:R-:W-:-:S02]  /*1e240*/  FMNMX.FTZ R121, R124, R121, !PT ;  /* 0x000000797c797209 */ /* 0x000fc40007810000 */
[----:B------:R-:W-:Y:S01]  /*1e250*/  FMNMX.FTZ R120, R126, R120, !PT ;  /* 0x000000787e787209 */ /* 0x000fe20007810000 */
[----:B------:R-:W2:Y:S01]  /*1e260*/  MUFU.TANH R132, R132 ;  /* 0x0000008400847308 */ /* 0x000ea20000002400 */
[----:B------:R-:W-:Y:S02]  /*1e270*/  FMNMX.FTZ R121, R125, R121, !PT ;  /* 0x000000797d797209 */ /* 0x000fe40007810000 */
[----:B------:R-:W-:Y:S02]  /*1e280*/  FMNMX.FTZ R120, R127, R120, !PT ;  /* 0x000000787f787209 */ /* 0x000fe40007810000 */
[----:B------:R-:W-:Y:S02]  /*1e290*/  FMNMX.FTZ R121, R128, R121, !PT ;  /* 0x0000007980797209 */ /* 0x000fe40007810000 */
[----:B------:R-:W-:Y:S01]  /*1e2a0*/  FMNMX.FTZ R120, R130, R120, !PT ;  /* 0x0000007882787209 */ /* 0x000fe20007810000 */
[----:B------:R-:W3:Y:S01]  /*1e2b0*/  MUFU.TANH R134, R134 ;  /* 0x0000008600867308 */ /* 0x000ee20000002400 */
[----:B-1----:R-:W-:-:S02]  /*1e2c0*/  FMNMX.FTZ R121, R129, R121, !PT ;  /* 0x0000007981797209 */ /* 0x002fc40007810000 */
[----:B0-----:R-:W-:-:S05]  /*1e2d0*/  FMNMX.FTZ R120, R131, R120, !PT ;  /* 0x0000007883787209 */ /* 0x001fca0007810000 */
[----:B------:R-:W0:Y:S01]  /*1e2e0*/  MUFU.TANH R133, R133 ;  /* 0x0000008500857308 */ /* 0x000e220000002400 */
[----:B--2---:R-:W-:-:S07]  /*1e2f0*/  FMNMX.FTZ R121, R132, R121, !PT ;  /* 0x0000007984797209 */ /* 0x004fce0007810000 */
[----:B------:R-:W1:Y:S01]  /*1e300*/  MUFU.TANH R135, R135 ;  /* 0x0000008700877308 */ /* 0x000e620000002400 */
[----:B---3--:R-:W-:Y:S02]  /*1e310*/  FMNMX.FTZ R120, R134, R120, !PT ;  /* 0x0000007886787209 */ /* 0x008fe40007810000 */
[----:B0-----:R-:W-:Y:S01]  /*1e320*/  FMNMX.FTZ R121, R133, R121, !PT ;  /* 0x0000007985797209 */ /* 0x001fe20007810000 */
[----:B------:R-:W-:Y:S02]  /*1e330*/  WARPGROUP.DEPBAR.LE gsb0, 0x0 ;  /* 0x00008000000079c5 */ /* 0x000fe40000010000 */
[----:B------:R-:W-:Y:S01]  /*1e340*/  WARPGROUP.ARRIVE ;  /* 0x00000000000079c5 */ /* 0x000fe20000000000 */
[----:B-1----:R-:W-:Y:S01]  /*1e350*/  FMNMX.FTZ R122, R135, R120, !PT ;  /* 0x00000078877a7209 */ /* 0x002fe20007810000 */
[----:B------:R-:W0:Y:S01]  /*1e360*/  SHFL.BFLY PT, R123, R121, 0x2, 0x1f ;  /* 0x0c401f00797b7f89 */ /* 0x000e2200000e0000 */
[----:B------:R-:W-:-:S03]  /*1e370*/  VIADD R120, R10, 0x600 ;  /* 0x000006000a787836 */ /* 0x000fc60000000000 */
[----:B------:R-:W-:Y:S01]  /*1e380*/  QGMMA.64x192x32.F32.E4M3.E4M3 R24, R212, gdesc[UR4], R24, gsb0 ;  /* 0x02e00004d4187df3 */ /* 0x000fe20008000818 */
[----:B------:R-:W1:Y:S01]  /*1e390*/  SHFL.BFLY PT, R197, R122, 0x2, 0x1f ;  /* 0x0c401f007ac57f89 */ /* 0x000e6200000e0000 */
[----:B------:R-:W-:Y:S02]  /*1e3a0*/  R2UR UR6, R120 ;  /* 0x00000000780672ca */ /* 0x000fe400000e0000 */
[----:B0-----:R-:W-:Y:S01]  /*1e3b0*/  FMNMX.FTZ R123, R121, R123, !PT ;  /* 0x0000007b797b7209 */ /* 0x001fe20007810000 */
[----:B------:R-:W-:Y:S01]  /*1e3c0*/  IMAD.MOV.U32 R121, RZ, RZ, -0x3ffffff0 ;  /* 0xc0000010ff797424 */ /* 0x000fe200078e00ff */
[----:B-1----:R-:W-:-:S03]  /*1e3d0*/  FMNMX.FTZ R197, R122, R197, !PT ;  /* 0x000000c57ac57209 */ /* 0x002fc60007810000 */
[----:B------:R-:W0:Y:S01]  /*1e3e0*/  SHFL.BFLY PT, R122, R123, 0x1, 0x1f ;  /* 0x0c201f007b7a7f89 */ /* 0x000e2200000e0000 */
[----:B------:R-:W-:-:S03]  /*1e3f0*/  R2UR UR7, R121 ;  /* 0x00000000790772ca */ /* 0x000fc600000e0000 */
[----:B------:R-:W1:Y:S01]  /*1e400*/  SHFL.BFLY PT, R10, R197, 0x1, 0x1f ;  /* 0x0c201f00c50a7f89 */ /* 0x000e6200000e0000 */
[----:B0-----:R-:W-:Y:S02]  /*1e410*/  FMNMX.FTZ R122, R123, R122, !PT ;  /* 0x0000007a7b7a7209 */ /* 0x001fe40007810000 */
[----:B-1----:R-:W-:Y:S01]  /*1e420*/  FMNMX.FTZ R123, R197, R10, !PT ;  /* 0x0000000ac57b7209 */ /* 0x002fe20007810000 */
[----:B------:R-:W-:Y:S02]  /*1e430*/  IMAD.U32 R10, RZ, RZ, UR56 ;  /* 0x00000038ff0a7e24 */ /* 0x000fe4000f8e00ff */
[----:B------:R-:W-:-:S01]  /*1e440*/  FADD.FTZ R5, -R122, R5 ;  /* 0x000000057a057221 */ /* 0x000fc20000010100 */
[----:B------:R-:W-:Y:S01]  /*1e450*/  IADD3 R197, -R203, 0xb, RZ ;  /* 0x0000000bcbc57810 */ /* 0x000fe20007ffe1ff */
[----:B------:R-:W-:-:S01]  /*1e460*/  FFMA.FTZ R121, R122, R10, -8 ;  /* 0xc10000007a797423 */ /* 0x000fc2000001000a */
[----:B------:R-:W-:Y:S01]  /*1e470*/  FADD.FTZ R4, -R123, R4 ;  /* 0x000000047b047221 */ /* 0x000fe20000010100 */
[----:B------:R-:W-:-:S02]  /*1e480*/  FMUL.FTZ R5, R5, R10 ;  /* 0x0000000a05057220 */ /* 0x000fc40000410000 */
[-CC-:B------:R-:W-:Y:S01]  /*1e490*/  FFMA.FTZ R120, R185, R10.reuse, -R121.reuse ;  /* 0x0000000ab9787223 */ /* 0x180fe20000010879 */
[----:B------:R-:W-:-:S01]  /*1e4a0*/  FFMA.FTZ R185, R186, R10, -R121 ;  /* 0x0000000abab97223 */ /* 0x000fc20000010879 */
        /* <DEDUP_REMOVED lines=38> */
[-C--:B------:R-:W-:Y:S01]  /*1e710*/  FFMA.FTZ R133, R123, R10.reuse, -8 ;  /* 0xc10000007b857423 */ /* 0x080fe2000001000a */
[----:B------:R-:W-:Y:S01]  /*1e720*/  FMUL.FTZ R4, R4, R10 ;  /* 0x0000000a04047220 */ /* 0x000fe20000410000 */
[----:B------:R-:W-:Y:S01]  /*1e730*/  MUFU.EX2 R5, R5 ;  /* 0x0000000500057308 */ /* 0x000fe20000000800 */
[----:B------:R-:W-:-:S02]  /*1e740*/  @!P1 IMAD R194, R8, 0x8, R16 ;  /* 0x0000000808c29824 */ /* 0x000fc400078e0210 */
[-CC-:B------:R-:W-:Y:S01]  /*1e750*/  FFMA.FTZ R12, R12, R10.reuse, -R133.reuse ;  /* 0x0000000a0c0c7223 */ /* 0x180fe20000010885 */
[----:B------:R-:W-:-:S01]  /*1e760*/  FFMA.FTZ R13, R13, R10, -R133 ;  /* 0x0000000a0d0d7223 */ /* 0x000fc20000010885 */
[-CC-:B------:R-:W-:Y:S01]  /*1e770*/  FFMA.FTZ R21, R21, R10.reuse, -R133.reuse ;  /* 0x0000000a15157223 */ /* 0x180fe20000010885 */
[----:B------:R-:W-:-:S01]  /*1e780*/  FFMA.FTZ R184, R184, R10, -R133 ;  /* 0x0000000ab8b87223 */ /* 0x000fc20000010885 */
[-CC-:B------:R-:W-:Y:S01]  /*1e790*/  FFMA.FTZ R187, R187, R10.reuse, -R133.reuse ;  /* 0x0000000abbbb7223 */ /* 0x180fe20000010885 */
[----:B------:R-:W-:-:S01]  /*1e7a0*/  FFMA.FTZ R188, R188, R10, -R133 ;  /* 0x0000000abcbc7223 */ /* 0x000fc20000010885 */
[----:B------:R-:W0:Y:S01]  /*1e7b0*/  MUFU.EX2 R6, R6 ;  /* 0x0000000600067308 */ /* 0x000e220000000800 */
[----:B------:R-:W-:-:S01]  /*1e7c0*/  FFMA.FTZ R191, R191, R10, -R133 ;  /* 0x0000000abfbf7223 */ /* 0x000fc20000010885 */
[-CC-:B------:R-:W-:Y:S01]  /*1e7d0*/  FFMA.FTZ R192, R192, R10.reuse, -R133.reuse ;  /* 0x0000000ac0c07223 */ /* 0x180fe20000010885 */
[----:B------:R-:W-:-:S01]  /*1e7e0*/  FFMA.FTZ R170, R170, R10, -R133 ;  /* 0x0000000aaaaa7223 */ /* 0x000fc20000010885 */
[-CC-:B------:R-:W-:Y:S01]  /*1e7f0*/  FFMA.FTZ R171, R171, R10.reuse, -R133.reuse ;  /* 0x0000000aabab7223 */ /* 0x180fe20000010885 */
[----:B------:R-:W-:-:S01]  /*1e800*/  FFMA.FTZ R174, R174, R10, -R133 ;  /* 0x0000000aaeae7223 */ /* 0x000fc20000010885 */
[-CC-:B------:R-:W-:Y:S01]  /*1e810*/  FFMA.FTZ R175, R175, R10.reuse, -R133.reuse ;  /* 0x0000000aafaf7223 */ /* 0x180fe20000010885 */
[----:B------:R-:W-:-:S01]  /*1e820*/  FFMA.FTZ R178, R178, R10, -R133 ;  /* 0x0000000ab2b27223 */ /* 0x000fc20000010885 */
[----:B------:R-:W-:Y:S01]  /*1e830*/  MUFU.EX2 R4, R4 ;  /* 0x0000000400047308 */ /* 0x000fe20000000800 */
[----:B------:R-:W-:-:S01]  /*1e840*/  FFMA.FTZ R179, R179, R10, -R133 ;  /* 0x0000000ab3b37223 */ /* 0x000fc20000010885 */
[-CC-:B------:R-:W-:Y:S01]  /*1e850*/  FFMA.FTZ R182, R182, R10.reuse, -R133.reuse ;  /* 0x0000000ab6b67223 */ /* 0x180fe20000010885 */
[----:B------:R-:W-:-:S01]  /*1e860*/  FFMA.FTZ R183, R183, R10, -R133 ;  /* 0x0000000ab7b77223 */ /* 0x000fc20000010885 */
[-CC-:B------:R-:W-:Y:S01]  /*1e870*/  FFMA.FTZ R154, R154, R10.reuse, -R133.reuse ;  /* 0x0000000a9a9a7223 */ /* 0x180fe20000010885 */
[----:B------:R-:W-:-:S01]  /*1e880*/  FFMA.FTZ R155, R155, R10, -R133 ;  /* 0x0000000a9b9b7223 */ /* 0x000fc20000010885 */
[-CC-:B------:R-:W-:Y:S01]  /*1e890*/  FFMA.FTZ R158, R158, R10.reuse, -R133.reuse ;  /* 0x0000000a9e9e7223 */ /* 0x180fe20000010885 */
[----:B------:R-:W-:-:S01]  /*1e8a0*/  FFMA.FTZ R159, R159, R10, -R133 ;  /* 0x0000000a9f9f7223 */ /* 0x000fc20000010885 */
[----:B------:R-:W1:Y:S01]  /*1e8b0*/  MUFU.EX2 R12, R12 ;  /* 0x0000000c000c7308 */ /* 0x000e620000000800 */
[----:B0-----:R-:W-:-:S01]  /*1e8c0*/  FFMA.FTZ R9, R5, R9, R6 ;  /* 0x0000000905097223 */ /* 0x001fc20000010006 */
        /* <DEDUP_REMOVED lines=14> */
[----:B------:R-:W2:Y:S01]  /*1e9b0*/  MUFU.EX2 R13, R13 ;  /* 0x0000000d000d7308 */ /* 0x000ea20000000800 */
[----:B-1----:R-:W-:-:S01]  /*1e9c0*/  FFMA.FTZ R0, R4, R0, R12 ;  /* 0x0000000004007223 */ /* 0x002fc2000001000c */
[-CC-:B------:R-:W-:Y:S01]  /*1e9d0*/  FFMA.FTZ R196, R196, R10.reuse, -R133.reuse ;  /* 0x0000000ac4c47223 */ /* 0x180fe20000010885 */
[----:B------:R-:W-:-:S01]  /*1e9e0*/  FFMA.FTZ R126, R126, R10, -R133 ;  /* 0x0000000a7e7e7223 */ /* 0x000fc20000010885 */
[-CC-:B------:R-:W-:Y:S01]  /*1e9f0*/  FFMA.FTZ R127, R127, R10.reuse, -R133.reuse ;  /* 0x0000000a7f7f7223 */ /* 0x180fe20000010885 */
[----:B------:R-:W-:-:S01]  /*1ea00*/  FFMA.FTZ R130, R130, R10, -R133 ;  /* 0x0000000a82827223 */ /* 0x000fc20000010885 */
[-CC-:B------:R-:W-:Y:S01]  /*1ea10*/  FFMA.FTZ R131, R131, R10.reuse, -R133.reuse ;  /* 0x0000000a83837223 */ /* 0x180fe20000010885 */
[----:B------:R-:W-:-:S01]  /*1ea20*/  FFMA.FTZ R134, R134, R10, -R133 ;  /* 0x0000000a86867223 */ /* 0x000fc20000010885 */
[----:B------:R-:W1:Y:S01]  /*1ea30*/  MUFU.EX2 R15, R15 ;  /* 0x0000000f000f7308 */ /* 0x000e620000000800 */
[----:B------:R-:W-:-:S01]  /*1ea40*/  FFMA.FTZ R133, R135, R10, -R133 ;  /* 0x0000000a87857223 */ /* 0x000fc20000010885 */
[----:B0-----:R-:W-:Y:S01]  /*1ea50*/  FADD.FTZ R9, R11, R9 ;  /* 0x000000090b097221 */ /* 0x001fe20000010000 */
[----:B------:R-:W-:-:S04]  /*1ea60*/  @!P1 IADD3 R194, R194, 0x33440, RZ ;  /* 0x00033440c2c29810 */ /* 0x000fc80007ffe0ff */
[----:B------:R-:W-:Y:S01]  /*1ea70*/  @!P1 PRMT R194, RZ, 0x654, R194 ;  /* 0x00000654ffc29816 */ /* 0x000fe200000000c2 */
        /* <DEDUP_REMOVED lines=11> */
[----:B0-----:R-:W-:-:S01]  /*1eb30*/  FADD.FTZ R0, R120, R0 ;  /* 0x0000000078007221 */ /* 0x001fc20000010000 */
[----:B------:R-:W-:Y:S02]  /*1eb40*/  WARPGROUP.DEPBAR.LE gsb0, 0x0 ;  /* 0x00008000000079c5 */ /* 0x000fe40000010000 */
[----:B------:R-:W-:-:S04]  /*1eb50*/  WARPGROUP.ARRIVE ;  /* 0x00000000000079c5 */ /* 0x000fc80000000000 */
[----:B------:R-:W0:Y:S01]  /*1eb60*/  MUFU.EX2 R188, R188 ;  /* 0x000000bc00bc7308 */ /* 0x000e220000000800 */
[----:B--2---:R-:W-:-:S01]  /*1eb70*/  FADD.FTZ R9, R187, R9 ;  /* 0x00000009bb097221 */ /* 0x004fc20000010000 */
[----:B------:R-:W-:Y:S06]  /*1eb80*/  QGMMA.64x192x32.F32.E4M3.E4M3 R24, R216, gdesc[UR4], R24, gsb0 ;  /* 0x02e00004d8187df3 */ /* 0x000fec0008000818 */
        /* <DEDUP_REMOVED lines=53> */
[----:B------:R0:W-:Y:S06]  /*1eee0*/  BAR.ARV R197, 0x100 ;  /* 0x000400c50000751d */ /* 0x0001ec0000002000 */
[----:B------:R-:W3:Y:S01]  /*1eef0*/  MUFU.EX2 R157, R157 ;  /* 0x0000009d009d7308 */ /* 0x000ee20000000800 */
[----:B--2---:R-:W-:-:S01]  /*1ef00*/  FADD.FTZ R0, R156, R0 ;  /* 0x000000009c007221 */ /* 0x004fc20000010000 */
[----:B------:R0:W-:Y:S01]  /*1ef10*/  @!P1 SYNCS.ARRIVE.TRANS64.RED.A1T0 RZ, [R194+URZ], RZ ;  /* 0x000000ffc2ff99a7 */ /* 0x0001e2000810043f */
[----:B-1----:R-:W-:-:S05]  /*1ef20*/  FADD.FTZ R9, R158, R9 ;  /* 0x000000099e097221 */ /* 0x002fca0000010000 */
[----:B------:R-:W1:Y:S08]  /*1ef30*/  MUFU.EX2 R159, R159 ;  /* 0x0000009f009f7308 */ /* 0x000e700000000800 */
[----:B------:R-:W2:Y:S01]  /*1ef40*/  MUFU.EX2 R160, R160 ;  /* 0x000000a000a07308 */ /* 0x000ea20000000800 */
[----:B---3--:R-:W-:-:S07]  /*1ef50*/  FADD.FTZ R0, R157, R0 ;  /* 0x000000009d007221 */ /* 0x008fce0000010000 */
[----:B------:R-:W3:Y:S01]  /*1ef60*/  MUFU.EX2 R162, R162 ;  /* 0x000000a200a27308 */ /* 0x000ee20000000800 */
[----:B-1----:R-:W-:-:S07]  /*1ef70*/  FADD.FTZ R9, R159, R9 ;  /* 0x000000099f097221 */ /* 0x002fce0000010000 */
[----:B------:R-:W1:Y:S01]  /*1ef80*/  MUFU.EX2 R161, R161 ;  /* 0x000000a100a17308 */ /* 0x000e620000000800 */
[----:B--2---:R-:W-:-:S07]  /*1ef90*/  FADD.FTZ R0, R160, R0 ;  /* 0x00000000a0007221 */ /* 0x004fce0000010000 */
        /* <DEDUP_REMOVED lines=73> */
[----:B---3--:R-:W-:-:S01]  /*1f430*/  FADD.FTZ R135, R134, R9 ;  /* 0x0000000986877221 */ /* 0x008fc20000010000 */
[----:B-1----:R-:W-:-:S03]  /*1f440*/  FADD.FTZ R9, R121, R0 ;  /* 0x0000000079097221 */ /* 0x002fc60000010000 */
[----:B--2---:R-:W-:Y:S01]  /*1f450*/  FADD.FTZ R0, R133, R135 ;  /* 0x0000008785007221 */ /* 0x004fe20000010000 */
[----:B0-----:R-:W-:Y:S06]  /*1f460*/  @!P0 BRA `(.L_x_492) ;  /* 0x0000000000048947 */ /* 0x001fec0003800000 */
[----:B------:R-:W-:Y:S01]  /*1f470*/  BPT.TRAP 0x1 ;  /* 0x000000040000795c */ /* 0x000fe20000300000 */
.L_x_492:
[----:B------:R-:W-:Y:S01]  /*1f480*/  IMAD R7, R7, 0x8, R16 ;  /* 0x0000000807077824 */ /* 0x000fe200078e0210 */
[----:B------:R-:W-:Y:S01]  /*1f490*/  ISETP.GT.AND P1, PT, R3, R233, PT ;  /* 0x000000e90300720c */ /* 0x000fe20003f24270 */
[----:B------:R-:W-:Y:S01]  /*1f4a0*/  IMAD.U32 R135, RZ, RZ, UR42 ;  /* 0x0000002aff877e24 */ /* 0x000fe2000f8e00ff */
[----:B------:R-:W-:Y:S01]  /*1f4b0*/  F2FP.SATFINITE.E4M3.F32.PACK_AB_MERGE_C R15, R20, R15, RZ ;  /* 0x0000000f140f723e */ /* 0x000fe200048070ff */
[----:B------:R-:W-:Y:S01]  /*1f4c0*/  VIADD R7, R7, 0x33460 ;  /* 0x0003346007077836 */ /* 0x000fe20000000000 */
        /* <DEDUP_REMOVED lines=23> */
[----:B------:R-:W-:Y:S01]  /*1f640*/  FMUL.FTZ R45, R45, R5 ;  /* 0x000000052d2d7220 */ /* 0x000fe20000410000 */
[----:B------:R-:W-:Y:S01]  /*1f650*/  F2FP.SATFINITE.E4M3.F32.PACK_AB_MERGE_C R191, R192, R191, RZ ;  /* 0x000000bfc0bf723e */ /* 0x000fe200048070ff */
[-C--:B------:R-:W-:Y:S01]  /*1f660*/  FMUL.FTZ R48, R48, R5.reuse ;  /* 0x0000000530307220 */ /* 0x080fe20000410000 */
[----:B------:R-:W-:Y:S01]  /*1f670*/  F2FP.SATFINITE.E4M3.F32.PACK_AB_MERGE_C R158, R159, R158, RZ ;  /* 0x0000009e9f9e723e */ /* 0x000fe200048070ff */
[-C--:B------:R-:W-:Y:S01]  /*1f680*/  FMUL.FTZ R49, R49, R5.reuse ;  /* 0x0000000531317220 */ /* 0x080fe20000410000 */
[----:B------:R-:W-:Y:S01]  /*1f690*/  PRMT R7, R135, 0x654, R7 ;  /* 0x0000065487077816 */ /* 0x000fe20000000007 */
[-C--:B------:R-:W-:Y:S01]  /*1f6a0*/  FMUL.FTZ R52, R52, R5.reuse ;  /* 0x0000000534347220 */ /* 0x080fe20000410000 */
[----:B------:R-:W-:Y:S01]  /*1f6b0*/  F2FP.SATFINITE.E4M3.F32.PACK_AB_MERGE_C R15, R11, R6, R15 ;  /* 0x000000060b0f723e */ /* 0x000fe2000480700f */
[-C--:B------:R-:W-:Y:S01]  /*1f6c0*/  FMUL.FTZ R53, R53, R5.reuse ;  /* 0x0000000535357220 */ /* 0x080fe20000410000 */
[----:B------:R-:W-:Y:S01]  /*1f6d0*/  F2FP.SATFINITE.E4M3.F32.PACK_AB_MERGE_C R21, R13, R12, R21 ;  /* 0x0000000c0d15723e */ /* 0x000fe20004807015 */
[----:B------:R0:W-:Y:S01]  /*1f6e0*/  SYNCS.ARRIVE.TRANS64.RED.A1T0 RZ, [R7+URZ], RZ ;  /* 0x000000ff07ff79a7 */ /* 0x0001e2000810043f */
[----:B------:R-:W-:Y:S01]  /*1f6f0*/  F2FP.SATFINITE.E4M3.F32.PACK_AB_MERGE_C R186, R185, R120, R186 ;  /* 0x00000078b9ba723e */ /* 0x000fe200048070ba */
[-C--:B------:R-:W-:Y:S01]  /*1f700*/  FMUL.FTZ R56, R56, R5.reuse ;  /* 0x0000000538387220 */ /* 0x080fe20000410000 */
        /* <DEDUP_REMOVED lines=30> */
[----:B------:R-:W-:Y:S01]  /*1f8f0*/  F2FP.SATFINITE.E4M3.F32.PACK_AB_MERGE_C R191, R188, R187, R191 ;  /* 0x000000bbbcbf723e */ /* 0x000fe200048070bf */
        /* <DEDUP_REMOVED lines=72> */
[----:B0-----:R-:W-:Y:S01]  /*1fd80*/  IMAD.MOV.U32 R7, RZ, RZ, R8 ;  /* 0x000000ffff077224 */ /* 0x001fe200078e0008 */
[----:B------:R-:W-:Y:S01]  /*1fd90*/  F2FP.SATFINITE.E4M3.F32.PACK_AB_MERGE_C R219, R131, R130, R133 ;  /* 0x0000008283db723e */ /* 0x000fe20004807085 */
[----:B------:R-:W-:Y:S01]  /*1fda0*/  IMAD.MOV.U32 R200, RZ, RZ, R15 ;  /* 0x000000ffffc87224 */ /* 0x000fe200078e000f */
[----:B------:R-:W-:Y:S01]  /*1fdb0*/  MOV R5, R122 ;  /* 0x0000007a00057202 */ /* 0x000fe20000000f00 */
[----:B------:R-:W-:Y:S01]  /*1fdc0*/  IMAD.MOV.U32 R201, RZ, RZ, R21 ;  /* 0x000000ffffc97224 */ /* 0x000fe200078e0015 */
[----:B------:R-:W-:Y:S01]  /*1fdd0*/  MOV R203, R191 ;  /* 0x000000bf00cb7202 */ /* 0x000fe20000000f00 */
        /* <DEDUP_REMOVED lines=11> */
[----:B------:R-:W-:Y:S01]  /*1fe90*/  IMAD.MOV.U32 R214, RZ, RZ, R148 ;  /* 0x000000ffffd67224 */ /* 0x000fe200078e0094 */
[----:B------:R-:W-:Y:S06]  /*1fea0*/  @P1 BRA `(.L_x_493) ;  /* 0xffffffc0003c1947 */ /* 0x000fec000383ffff */
[----:B------:R-:W-:-:S07]  /*1feb0*/  MOV R152, R8 ;  /* 0x0000000800987202 */ /* 0x000fce0000000f00 */
.L_x_482:
[----:B------:R-:W-:Y:S05]  /*1fec0*/  WARPSYNC.ALL ;  /* 0x0000000000007948 */ /* 0x000fea0003800000 */
[----:B------:R-:W-:Y:S06]  /*1fed0*/  BAR.ARV 0x8, 0x180 ;  /* 0x0206000000007b1d */ /* 0x000fec0000002000 */
[----:B------:R-:W-:Y:S05]  /*1fee0*/  @!P0 BRA `(.L_x_494) ;  /* 0x0000000000048947 */ /* 0x000fea0003800000 */
[----:B------:R-:W-:Y:S01]  /*1fef0*/  BPT.TRAP 0x1 ;  /* 0x000000040000795c */ /* 0x000fe20000300000 */
.L_x_494:
[----:B------:R-:W-:Y:S01]  /*1ff00*/  IMAD R8, R152, 0x8, R16 ;  /* 0x0000000898087824 */ /* 0x000fe200078e0210 */
[----:B------:R-:W-:-:S04]  /*1ff10*/  SHF.L.U32 R3, R230, 0x1f, RZ ;  /* 0x0000001fe6037819 */ /* 0x000fc800000006ff */
[----:B------:R0:W1:Y:S01]  /*1ff20*/  SYNCS.PHASECHK.TRANS64.TRYWAIT P1, [R8+URZ+0x33450], R3 ;  /* 0x03345003080075a7 */ /* 0x000062000802017f */
[----:B------:R-:W-:Y:S05]  /*1ff30*/  @!P0 BRA `(.L_x_495) ;  /* 0x0000000000048947 */ /* 0x000fea0003800000 */
[----:B------:R-:W-:Y:S01]  /*1ff40*/  BPT.TRAP 0x1 ;  /* 0x000000040000795c */ /* 0x000fe20000300000 */
.L_x_495:
[----:B------:R-:W-:-:S05]  /*1ff50*/  VIADD R16, R16, 0x200 ;  /* 0x0000020010107836 */ /* 0x000fca0000000000 */
[----:B------:R-:W-:-:S04]  /*1ff60*/  SHF.R.U32.HI R16, RZ, 0x4, R16 ;  /* 0x00000004ff107819 */ /* 0x000fc80000011610 */
[----:B------:R-:W-:-:S04]  /*1ff70*/  LOP3.LUT R16, R16, 0x3fff, RZ, 0xc0, !PT ;  /* 0x00003fff10107812 */ /* 0x000fc800078ec0ff */
[----:B------:R-:W-:Y:S01]  /*1ff80*/  LOP3.LUT R5, R16, 0x10000, RZ, 0xfc, !PT ;  /* 0x0001000010057812 */ /* 0x000fe200078efcff */
[----:B-1----:R-:W-:Y:S06]  /*1ff90*/  @P1 BRA `(.L_x_496) ;  /* 0x0000000000081947 */ /* 0x002fec0003800000 */
[----:B------:R-:W1:Y:S02]  /*1ffa0*/  SYNCS.PHASECHK.TRANS64.TRYWAIT P1, [R8+URZ+0x33450], R3 ;  /* 0x03345003080075a7 */ /* 0x000e64000802017f */
[----:B-1----:R-:W-:Y:S05]  /*1ffb0*/  @!P1 BRA `(.L_x_497) ;  /* 0x000000e400ac9947 */ /* 0x002fea0003800000 */
.L_x_496:
[----:B------:R-:W-:Y:S01]  /*1ffc0*/  IMAD R2, R152, 0x780, R5 ;  /* 0x0000078098027824 */ /* 0x000fe200078e0205 */
[----:B------:R-:W2:Y:S01]  /*1ffd0*/  LDL R11, [R1+0x14] ;  /* 0x00001400010b7983 */ /* 0x000ea20000100800 */
[----:B01----:R-:W-:Y:S01]  /*1ffe0*/  IMAD.MOV.U32 R3, RZ, RZ, -0x3ffffff0 ;  /* 0xc0000010ff037424 */ /* 0x003fe200078e00ff */
[----:B------:R-:W-:Y:S05]  /*1fff0*/  WARPSYNC.ALL ;  /* 0x0000000000007948 */ /* 0x000fea0003800000 */
[C---:B------:R-:W-:Y:S01]  /*20000*/  R2UR UR6, R2.reuse ;  /* 0x00000000020672ca */ /* 0x040fe200000e0000 */
[----:B------:R-:W-:Y:S01]  /*20010*/  WARPGROUP.ARRIVE ;  /* 0x00000000000079c5 */ /* 0x000fe20000000000 */
[----:B------:R-:W-:Y:S01]  /*20020*/  R2UR UR7, R3 ;  /* 0x00000000030772ca */ /* 0x000fe200000e0000 */
[----:B------:R-:W-:Y:S01]  /*20030*/  VIADD R4, R2, 0x180 ;  /* 0x0000018002047836 */ /* 0x000fe20000000000 */
[----:B------:R-:W-:Y:S01]  /*20040*/  ULDC.64 UR4, c[0x0][0x9a0] ;  /* 0x0002680000047ab9 */ /* 0x000fe20000000a00 */
[----:B------:R-:W-:Y:S01]  /*20050*/  IMAD.MOV.U32 R5, RZ, RZ, -0x3ffffff0 ;  /* 0xc0000010ff057424 */ /* 0x000fe200078e00ff */
[----:B------:R-:W-:-:S04]  /*20060*/  ISETP.NE.U32.AND P1, PT, RZ, UR4, PT ;  /* 0x00000004ff007c0c */ /* 0x000fc8000bf25070 */
[----:B------:R-:W-:-:S05]  /*20070*/  ISETP.NE.AND.EX P1, PT, RZ, UR5, PT, P1 ;  /* 0x00000005ff007c0c */ /* 0x000fca000bf25310 */
[----:B------:R-:W-:Y:S01]  /*20080*/  QGMMA.64x192x32.F32.E4M3.E4M3 R24, R200, gdesc[UR4], R24, gsb0 ;  /* 0x02e00004c8187df3 */ /* 0x000fe20008000818 */
[----:B------:R-:W-:Y:S02]  /*20090*/  R2UR UR6, R4 ;  /* 0x00000000040672ca */ /* 0x000fe400000e0000 */
[----:B------:R-:W-:Y:S01]  /*200a0*/  R2UR UR7, R5 ;  /* 0x00000000050772ca */ /* 0x000fe200000e0000 */
[----:B------:R-:W-:Y:S01]  /*200b0*/  IMAD.MOV.U32 R5, RZ, RZ, -0x3ffffff0 ;  /* 0xc0000010ff057424 */ /* 0x000fe200078e00ff */
[----:B------:R-:W-:-:S03]  /*200c0*/  IADD3 R4, R2, 0x300, RZ ;  /* 0x0000030002047810 */ /* 0x000fc60007ffe0ff */
[----:B------:R-:W2:Y:S01]  /*200d0*/  @P1 LDC.64 R6, c[0x0][0x9c8] ;  /* 0x00027200ff061b82 */ /* 0x000ea20000000a00 */
[----:B------:R-:W-:Y:S02]  /*200e0*/  WARPGROUP.DEPBAR.LE gsb0, 0x0 ;  /* 0x00008000000079c5 */ /* 0x000fe40000010000 */
[----:B------:R-:W-:-:S09]  /*200f0*/  WARPGROUP.ARRIVE ;  /* 0x00000000000079c5 */ /* 0x000fd20000000000 */
[----:B------:R-:W-:Y:S01]  /*20100*/  QGMMA.64x192x32.F32.E4M3.E4M3 R24, R204, gdesc[UR4], R24, gsb0 ;  /* 0x02e00004cc187df3 */ /* 0x000fe20008000818 */
[----:B------:R-:W-:Y:S02]  /*20110*/  R2UR UR6, R4 ;  /* 0x00000000040672ca */ /* 0x000fe400000e0000 */
[----:B------:R-:W-:Y:S02]  /*20120*/  R2UR UR7, R5 ;  /* 0x00000000050772ca */ /* 0x000fe400000e0000 */
[----:B------:R-:W0:Y:S01]  /*20130*/  @P1 LDC.64 R4, c[0x0][0x9d0] ;  /* 0x00027400ff041b82 */ /* 0x000e220000000a00 */
[----:B--2---:R-:W-:-:S04]  /*20140*/  @P1 IMAD R12, R11, R6, RZ ;  /* 0x000000060b0c1224 */ /* 0x004fc800078e02ff */
[C---:B------:R-:W-:Y:S02]  /*20150*/  @P1 IMAD R3, R237.reuse, R7, R12 ;  /* 0x00000007ed031224 */ /* 0x040fe400078e020c */
[----:B------:R-:W-:-:S04]  /*20160*/  @P1 IMAD.WIDE.U32 R6, R237, R6, RZ ;  /* 0x00000006ed061225 */ /* 0x000fc800078e00ff */
[----:B------:R-:W-:Y:S02]  /*20170*/  @P1 IMAD.IADD R7, R7, 0x1, R3 ;  /* 0x0000000107071824 */ /* 0x000fe400078e0203 */
[----:B0-----:R-:W-:-:S04]  /*20180*/  @P1 IMAD.WIDE.U32 R6, R235, R4, R6 ;  /* 0x00000004eb061225 */ /* 0x001fc800078e0006 */
[----:B------:R-:W-:Y:S01]  /*20190*/  @P1 IMAD R5, R235, R5, R7 ;  /* 0x00000005eb051224 */ /* 0x000fe200078e0207 */
[----:B------:R-:W-:-:S04]  /*201a0*/  @P1 LEA R4, P2, R6, UR4, 0x2 ;  /* 0x0000000406041c11 */ /* 0x000fc8000f8410ff */
[----:B------:R-:W-:Y:S01]  /*201b0*/  @P1 LEA.HI.X R5, R6, UR5, R5, 0x2, P2 ;  /* 0x0000000506051c11 */ /* 0x000fe200090f1405 */
[----:B------:R-:W-:-:S06]  /*201c0*/  IMAD.MOV.U32 R6, RZ, RZ, 0x3f800000 ;  /* 0x3f800000ff067424 */ /* 0x000fcc00078e00ff */
[----:B------:R0:W2:Y:S01]  /*201d0*/  @P1 LDG.E R6, desc[UR54][R4.64] ;  /* 0x0000003604061981 */ /* 0x0000a2000c1e1900 */
[----:B------:R-:W-:Y:S02]  /*201e0*/  WARPGROUP.DEPBAR.LE gsb0, 0x0 ;  /* 0x00008000000079c5 */ /* 0x000fe40000010000 */
[----:B------:R-:W-:-:S06]  /*201f0*/  WARPGROUP.ARRIVE ;  /* 0x00000000000079c5 */ /* 0x000fcc0000000000 */
[----:B------:R-:W-:Y:S01]  /*20200*/  QGMMA.64x192x32.F32.E4M3.E4M3 R24, R208, gdesc[UR4], R24, gsb0 ;  /* 0x02e00004d0187df3 */ /* 0x000fe20008000818 */
[----:B0-----:R-:W-:Y:S02]  /*20210*/  VIADD R4, R2, 0x480 ;  /* 0x0000048002047836 */ /* 0x001fe40000000000 */
[----:B------:R-:W-:-:S03]  /*20220*/  IMAD.MOV.U32 R5, RZ, RZ, -0x3ffffff0 ;  /* 0xc0000010ff057424 */ /* 0x000fc600078e00ff */
[----:B------:R-:W-:Y:S02]  /*20230*/  R2UR UR6, R4 ;  /* 0x00000000040672ca */ /* 0x000fe400000e0000 */
[----:B------:R-:W-:Y:S01]  /*20240*/  R2UR UR7, R5 ;  /* 0x00000000050772ca */ /* 0x000fe200000e0000 */
[----:B------:R-:W-:Y:S01]  /*20250*/  IMAD.MOV.U32 R3, RZ, RZ, -0x3ffffff0 ;  /* 0xc0000010ff037424 */ /* 0x000fe200078e00ff */
[----:B------:R-:W-:Y:S01]  /*20260*/  IADD3 R2, R2, 0x600, RZ ;  /* 0x0000060002027810 */ /* 0x000fe20007ffe0ff */
[----:B------:R-:W0:Y:S01]  /*20270*/  SHFL.BFLY PT, R7, R0, 0x2, 0x1f ;  /* 0x0c401f0000077f89 */ /* 0x000e2200000e0000 */
[----:B------:R-:W-:Y:S02]  /*20280*/  WARPGROUP.DEPBAR.LE gsb0, 0x0 ;  /* 0x00008000000079c5 */ /* 0x000fe40000010000 */
[----:B------:R-:W-:-:S07]  /*20290*/  WARPGROUP.ARRIVE ;  /* 0x00000000000079c5 */ /* 0x000fce0000000000 */
[----:B------:R-:W-:Y:S01]  /*202a0*/  QGMMA.64x192x32.F32.E4M3.E4M3 R24, R212, gdesc[UR4], R24, gsb0 ;  /* 0x02e00004d4187df3 */ /* 0x000fe20008000818 */
[----:B------:R-:W-:Y:S02]  /*202b0*/  R2UR UR6, R2 ;  /* 0x00000000020672ca */ /* 0x000fe400000e0000 */
[----:B------:R-:W-:Y:S01]  /*202c0*/  R2UR UR7, R3 ;  /* 0x00000000030772ca */ /* 0x000fe200000e0000 */
[----:B------:R-:W1:Y:S01]  /*202d0*/  SHFL.BFLY PT, R2, R9, 0x2, 0x1f ;  /* 0x0c401f0009027f89 */ /* 0x000e6200000e0000 */
[----:B0-----:R-:W-:-:S05]  /*202e0*/  FADD.FTZ R7, R7, R0 ;  /* 0x0000000007077221 */ /* 0x001fca0000010000 */
[----:B------:R-:W0:Y:S01]  /*202f0*/  SHFL.BFLY PT, R4, R7, 0x1, 0x1f ;  /* 0x0c201f0007047f89 */ /* 0x000e2200000e0000 */
[----:B-1----:R-:W-:-:S05]  /*20300*/  FADD.FTZ R2, R2, R9 ;  /* 0x0000000902027221 */ /* 0x002fca0000010000 */
[----:B------:R-:W1:Y:S01]  /*20310*/  SHFL.BFLY PT, R3, R2, 0x1, 0x1f ;  /* 0x0c201f0002037f89 */ /* 0x000e6200000e0000 */
[----:B0-----:R-:W-:-:S04]  /*20320*/  FADD.FTZ R4, R7, R4 ;  /* 0x0000000407047221 */ /* 0x001fc80000010000 */
[----:B------:R-:W-:Y:S01]  /*20330*/  FMUL.FTZ R9, R4, 0.00390625 ;  /* 0x3b80000004097820 */ /* 0x000fe20000410000 */
[----:B-1----:R-:W-:-:S05]  /*20340*/  FADD.FTZ R11, R2, R3 ;  /* 0x00000003020b7221 */ /* 0x002fca0000010000 */
[C---:B------:R-:W-:Y:S01]  /*20350*/  FSETP.NE.FTZ.AND P1, PT, R11.reuse, RZ, PT ;  /* 0x000000ff0b00720b */ /* 0x040fe20003f35000 */
[----:B------:R-:W-:Y:S01]  /*20360*/  FMUL.FTZ R12, R11, 0.00390625 ;  /* 0x3b8000000b0c7820 */ /* 0x000fe20000410000 */
[----:B------:R-:W-:Y:S01]  /*20370*/  IMAD.MOV.U32 R3, RZ, RZ, RZ ;  /* 0x000000ffff037224 */ /* 0x000fe200078e00ff */
[----:B------:R-:W-:-:S03]  /*20380*/  FSETP.NE.FTZ.AND P3, PT, R9, RZ, PT ;  /* 0x000000ff0900720b */ /* 0x000fc60003f75000 */
[----:B------:R-:W-:-:S07]  /*20390*/  FSETP.NE.FTZ.AND P2, PT, R12, RZ, PT ;  /* 0x000000ff0c00720b */ /* 0x000fce0003f55000 */
[----:B------:R-:W-:Y:S01]  /*203a0*/  @P1 MUFU.RCP R3, R11 ;  /* 0x0000000b00031308 */ /* 0x000fe20000001000 */
[----:B------:R-:W-:Y:S01]  /*203b0*/  FSETP.NE.FTZ.AND P1, PT, R4, RZ, PT ;  /* 0x000000ff0400720b */ /* 0x000fe20003f35000 */
[----:B------:R-:W-:-:S06]  /*203c0*/  IMAD.MOV.U32 R7, RZ, RZ, RZ ;  /* 0x000000ffff077224 */ /* 0x000fcc00078e00ff */
[----:B------:R-:W0:Y:S01]  /*203d0*/  @P2 MUFU.LG2 R0, R12 ;  /* 0x0000000c00002308 */ /* 0x000e220000000c00 */
[----:B------:R-:W-:Y:S02]  /*203e0*/  WARPGROUP.DEPBAR.LE gsb0, 0x0 ;  /* 0x00008000000079c5 */ /* 0x000fe40000010000 */
[----:B------:R-:W-:-:S06]  /*203f0*/  WARPGROUP.ARRIVE ;  /* 0x00000000000079c5 */ /* 0x000fcc0000000000 */
[----:B------:R-:W-:Y:S01]  /*20400*/  QGMMA.64x192x32.F32.E4M3.E4M3 R24, R216, gdesc[UR4], R24, gsb0 ;  /* 0x02e00004d8187df3 */ /* 0x000fe20008000818 */
[----:B------:R-:W1:Y:S08]  /*20410*/  @P3 MUFU.LG2 R2, R9 ;  /* 0x0000000900023308 */ /* 0x000e700000000c00 */
[----:B------:R-:W3:Y:S01]  /*20420*/  @P1 MUFU.RCP R7, R4 ;  /* 0x0000000400071308 */ /* 0x000ee20000001000 */
[C---:B------:R-:W-:Y:S01]  /*20430*/  @P2 FMUL.FTZ R5, R10.reuse, 0.69314718246459960938 ;  /* 0x3f3172180a052820 */ /* 0x040fe20000410000 */
[----:B------:R-:W-:Y:S01]  /*20440*/  @P3 FMUL.FTZ R13, R10, 0.69314718246459960938 ;  /* 0x3f3172180a0d3820 */ /* 0x000fe20000410000 */
[----:B0-----:R-:W-:Y:S01]  /*20450*/  @P2 FMUL.FTZ R0, R0, 0.69314718246459960938 ;  /* 0x3f31721800002820 */ /* 0x001fe20000410000 */
[----:B------:R-:W-:-:S02]  /*20460*/  IMAD.MOV.U32 R120, RZ, RZ, -0x800000 ;  /* 0xff800000ff787424 */ /* 0x000fc400078e00ff */
[----:B--2---:R-:W-:Y:S01]  /*20470*/  FMUL.FTZ R129, R3, R6 ;  /* 0x0000000603817220 */ /* 0x004fe20000410000 */
[----:B------:R-:W-:Y:S02]  /*20480*/  IMAD.MOV.U32 R121, RZ, RZ, -0x800000 ;  /* 0xff800000ff797424 */ /* 0x000fe400078e00ff */
[----:B-1----:R-:W-:Y:S01]  /*20490*/  @P3 FMUL.FTZ R2, R2, 0.69314718246459960938 ;  /* 0x3f31721802023820 */ /* 0x002fe20000410000 */
[----:B------:R-:W-:-:S03]  /*204a0*/  @P2 FFMA.FTZ R120, R5, R122, R0 ;  /* 0x0000007a05782223 */ /* 0x000fc60000010000 */
[----:B------:R-:W-:Y:S01]  /*204b0*/  @P3 FFMA.FTZ R121, R13, R123, R2 ;  /* 0x0000007b0d793223 */ /* 0x000fe20000010002 */
[----:B---3--:R-:W-:Y:S01]  /*204c0*/  FMUL.FTZ R3, R7, R6 ;  /* 0x0000000607037220 */ /* 0x008fe20000410000 */
[----:B------:R-:W-:Y:S02]  /*204d0*/  WARPGROUP.DEPBAR.LE gsb0, 0x0 ;  /* 0x00008000000079c5 */ /* 0x000fe40000010000 */
[----:B------:R-:W-:Y:S05]  /*204e0*/  @!P0 BRA `(.L_x_498) ;  /* 0x0000000000048947 */ /* 0x000fea0003800000 */
[----:B------:R-:W-:Y:S01]  /*204f0*/  BPT.TRAP 0x1 ;  /* 0x000000040000795c */ /* 0x000fe20000300000 */
.L_x_498:
[----:B------:R-:W-:Y:S01]  /*20500*/  IMAD.U32 R5, RZ, RZ, UR42 ;  /* 0x0000002aff057e24 */ /* 0x000fe2000f8e00ff */
[----:B------:R-:W-:Y:S01]  /*20510*/  IADD3 R8, R8, 0x33460, RZ ;  /* 0x0003346008087810 */ /* 0x000fe20007ffe0ff */
[----:B------:R-:W-:Y:S02]  /*20520*/  VIADD R152, R152, 0x1 ;  /* 0x0000000198987836 */ /* 0x000fe40000000000 */
[----:B------:R-:W-:Y:S01]  /*20530*/  FMUL.FTZ R9, R53, R129 ;  /* 0x0000008135097220 */ /* 0x000fe20000410000 */
[----:B------:R-:W-:Y:S01]  /*20540*/  FMUL.FTZ R145, R27, R3 ;  /* 0x000000031b917220 */ /* 0x000fe20000410000 */
[----:B------:R-:W-:Y:S01]  /*20550*/  PRMT R16, R5, 0x654, R8 ;  /* 0x0000065405107816 */ /* 0x000fe20000000008 */
[-C--:B------:R-:W-:Y:S01]  /*20560*/  FMUL.FTZ R0, R24, R129.reuse ;  /* 0x0000008118007220 */ /* 0x080fe20000410000 */
[----:B------:R-:W-:Y:S01]  /*20570*/  ISETP.NE.AND P1, PT, R152, 0x2, PT ;  /* 0x000000029800780c */ /* 0x000fe20003f25270 */
[-C--:B------:R-:W-:Y:S01]  /*20580*/  FMUL.FTZ R6, R40, R129.reuse ;  /* 0x0000008128067220 */ /* 0x080fe20000410000 */
[----:B------:R0:W-:Y:S01]  /*20590*/  SYNCS.ARRIVE.TRANS64.RED.A1T0 RZ, [R16+URZ], RZ ;  /* 0x000000ff10ff79a7 */ /* 0x0001e2000810043f */
[-C--:B------:R-:W-:Y:S01]  /*205a0*/  FMUL.FTZ R7, R45, R129.reuse ;  /* 0x000000812d077220 */ /* 0x080fe20000410000 */
[-C--:B------:R-:W-:Y:S01]  /*205b0*/  FMUL.FTZ R53, R64, R129.reuse ;  /* 0x0000008140357220 */ /* 0x080fe20000410000 */
[----:B------:R-:W-:Y:S01]  /*205c0*/  SEL R27, RZ, 0x1, P1 ;  /* 0x00000001ff1b7807 */ /* 0x000fe20000800000 */
        /* <DEDUP_REMOVED lines=90> */
[----:B------:R-:W-:Y:S01]  /*20b70*/  FMUL.FTZ R38, R115, R3 ;  /* 0x0000000373267220 */ /* 0x000fe20000410000 */
[----:B------:R-:W-:Y:S01]  /*20b80*/  LOP3.LUT R230, R230, R27, RZ, 0x3c, !PT ;  /* 0x0000001be6e67212 */ /* 0x000fe200078e3cff */
[----:B------:R-:W-:Y:S01]  /*20b90*/  UIADD3 UR43, UR43, 0x1, URZ ;  /* 0x000000012b2b7890 */ /* 0x000fe2000fffe03f */
[----:B0-----:R-:W-:-:S11]  /*20ba0*/  SEL R152, R152, RZ, P1 ;  /* 0x000000ff98987207 */ /* 0x001fd60000800000 */
.L_x_442:
[----:B------:R-:W-:Y:S05]  /*20bb0*/  WARPSYNC.ALL ;  /* 0x0000000000007948 */ /* 0x000fea0003800000 */
[----:B------:R-:W2:Y:S01]  /*20bc0*/  LDL R165, [R1+0x4] ;  /* 0x0000040001a57983 */ /* 0x000ea20000100800 */
[----:B------:R-:W0:Y:S01]  /*20bd0*/  S2UR UR42, SR_CgaCtaId ;  /* 0x00000000002a79c3 */ /* 0x000e220000008800 */
[----:B------:R-:W-:Y:S01]  /*20be0*/  UMOV UR4, 0x400 ;  /* 0x0000040000047882 */ /* 0x000fe20000000000 */
[----:B------:R-:W-:Y:S01]  /*20bf0*/  BSSY B0, `(.L_x_499) ;  /* 0x0000595000007945 */ /* 0x000fe20003800000 */
[----:B0-----:R-:W-:-:S06]  /*20c00*/  ULEA UR4, UR42, UR4, 0x18 ;  /* 0x000000042a047291 */ /* 0x001fcc000f8ec03f */
[----:B------:R-:W-:Y:S01]  /*20c10*/  IMAD.U32 R16, RZ, RZ, UR4 ;  /* 0x00000004ff107e24 */ /* 0x000fe2000f8e00ff */
[----:B------:R-:W-:Y:S06]  /*20c20*/  BAR.SYNC.DEFER_BLOCKING 0x5, 0x180 ;  /* 0x0146000000007b1d */ /* 0x000fec0000010000 */
[----:B------:R0:W1:Y:S02]  /*20c30*/  LDS.128 R148, [R16+0x334d0] ;  /* 0x0334d00010947984 */ /* 0x0000640000000c00 */
[----:B------:R-:W-:Y:S06]  /*20c40*/  BAR.ARV 0x4, 0x180 ;  /* 0x0106000000007b1d */ /* 0x000fec0000002000 */
[----:B--2---:R-:W-:-:S13]  /*20c50*/  ISETP.NE.AND P1, PT, R165, RZ, PT ;  /* 0x000000ffa500720c */ /* 0x004fda0003f25270 */
[----:B------:R-:W2:Y:S02]  /*20c60*/  @!P1 LDC R165, c[0x0][0xad4] ;  /* 0x0002b500ffa59b82 */ /* 0x000ea40000000800 */
[----:B--2---:R0:W-:Y:S01]  /*20c70*/  @!P1 STL [R1+0x4], R165 ;  /* 0x000004a501009387 */ /* 0x0041e20000100800 */
[----:B-1----:R-:W-:Y:S05]  /*20c80*/  @P0 BRA `(.L_x_500) ;  /* 0x0000004800ac0947 */ /* 0x002fea0003800000 */
[----:B------:R-:W2:Y:S01]  /*20c90*/  LDL R26, [R1+0xdc] ;  /* 0x0000dc00011a7983 */ /* 0x000ea20000100800 */
[----:B------:R-:W-:Y:S01]  /*20ca0*/  ULDC.64 UR4, c[0x4][0x38] ;  /* 0x01000e0000047ab9 */ /* 0x000fe20000000a00 */
[----:B------:R-:W1:Y:S01]  /*20cb0*/  S2R R27, SR_SWINHI ;  /* 0x00000000001b7919 */ /* 0x000e620000002f00 */
[----:B------:R-:W3:Y:S01]  /*20cc0*/  S2R R166, SR_TID.X ;  /* 0x0000000000a67919 */ /* 0x000ee20000002100 */
[----:B------:R-:W-:Y:S02]  /*20cd0*/  MOV R90, R16 ;  /* 0x00000010005a7202 */ /* 0x000fe40000000f00 */
[----:B-1----:R-:W-:Y:S01]  /*20ce0*/  MOV R91, R27 ;  /* 0x0000001b005b7202 */ /* 0x002fe20000000f00 */
[----:B---3--:R-:W-:-:S05]  /*20cf0*/  IMAD.SHL.U32 R3, R166, 0x4, RZ ;  /* 0x00000004a6037824 */ /* 0x008fca00078e00ff */
[----:B------:R-:W-:-:S04]  /*20d00*/  LOP3.LUT R3, R3, 0xc, RZ, 0xc0, !PT ;  /* 0x0000000c03037812 */ /* 0x000fc800078ec0ff */
[----:B------:R-:W-:-:S05]  /*20d10*/  IADD3 R36, P0, R3, UR4, RZ ;  /* 0x0000000403247c10 */ /* 0x000fca000ff1e0ff */
[----:B------:R-:W-:Y:S01]  /*20d20*/  IMAD.X R37, RZ, RZ, UR5, P0 ;  /* 0x00000005ff257e24 */ /* 0x000fe200080e06ff */
[----:B------:R-:W-:-:S04]  /*20d30*/  LOP3.LUT P0, R3, R166, 0x3, RZ, 0xc0, !PT ;  /* 0x00000003a6037812 */ /* 0x000fc8000780c0ff */
[----:B------:R-:W-:Y:S01]  /*20d40*/  ISETP.EQ.OR P0, PT, R3, 0x3, !P0 ;  /* 0x000000030300780c */ /* 0x000fe20004702670 */
[----:B------:R1:W5:Y:S01]  /*20d50*/  LDG.E.CONSTANT R36, desc[UR54][R36.64] ;  /* 0x0000003624247981 */ /* 0x000362000c1e9900 */
[----:B------:R-:W-:Y:S02]  /*20d60*/  UMOV UR4, 0xffffffff ;  /* 0xffffffff00047882 */ /* 0x000fe40000000000 */
[----:B------:R-:W-:Y:S02]  /*20d70*/  SEL R3, R0, R13, P0 ;  /* 0x0000000d00037207 */ /* 0x000fe40000000000 */
[----:B------:R-:W-:Y:S02]  /*20d80*/  SEL R0, R13, R0, P0 ;  /* 0x000000000d007207 */ /* 0x000fe40000000000 */
[----:B------:R-:W-:Y:S02]  /*20d90*/  SEL R13, R64, R2, P0 ;  /* 0x00000002400d7207 */ /* 0x000fe40000000000 */
[----:B------:R-:W-:Y:S01]  /*20da0*/  SEL R2, R2, R64, P0 ;  /* 0x0000004002027207 */ /* 0x000fe20000000000 */
[----:B--2---:R-:W-:-:S03]  /*20db0*/  IMAD.WIDE R82, R26, 0x2, R90 ;  /* 0x000000021a527825 */ /* 0x004fc600078e025a */
[C---:B------:R-:W-:Y:S02]  /*20dc0*/  IADD3 R27, P3, R82.reuse, 0x8060, RZ ;  /* 0x00008060521b7810 */ /* 0x040fe40007f7e0ff */
[C---:B------:R-:W-:Y:S02]  /*20dd0*/  IADD3 R35, P5, R82.reuse, 0x8020, RZ ;  /* 0x0000802052237810 */ /* 0x040fe40007fbe0ff */
[----:B------:R-:W-:Y:S02]  /*20de0*/  LOP3.LUT R26, R27, 0x380, RZ, 0xc0, !PT ;  /* 0x000003801b1a7812 */ /* 0x000fe400078ec0ff */
[----:B------:R-:W-:Y:S02]  /*20df0*/  IADD3 R51, P1, R82, 0x8000, RZ ;  /* 0x0000800052337810 */ /* 0x000fe40007f3e0ff */
[----:B------:R-:W-:Y:S02]  /*20e00*/  SHF.R.U64 R26, R26, 0x3, RZ ;  /* 0x000000031a1a7819 */ /* 0x000fe400000012ff */
[----:B------:R-:W-:-:S02]  /*20e10*/  IADD3 R55, P2, R82, 0x4060, RZ ;  /* 0x0000406052377810 */ /* 0x000fc40007f5e0ff */
[----:B------:R-:W-:Y:S02]  /*20e20*/  LOP3.LUT R26, R26, R27, RZ, 0x3c, !PT ;  /* 0x0000001b1a1a7212 */ /* 0x000fe400078e3cff */
[----:B------:R-:W-:Y:S02]  /*20e30*/  IADD3.X R27, RZ, R83, RZ, P3, !PT ;  /* 0x00000053ff1b7210 */ /* 0x000fe40001ffe4ff */
[C---:B------:R-:W-:Y:S02]  /*20e40*/  IADD3 R63, P3, R82.reuse, 0x4040, RZ ;  /* 0x00004040523f7810 */ /* 0x040fe40007f7e0ff */
[----:B------:R-:W-:Y:S02]  /*20e50*/  IADD3 R31, P4, R82, 0x8040, RZ ;  /* 0x00008040521f7810 */ /* 0x000fe40007f9e0ff */
[----:B------:R-:W-:Y:S02]  /*20e60*/  LOP3.LUT R34, R35, 0x380, RZ, 0xc0, !PT ;  /* 0x0000038023227812 */ /* 0x000fe400078ec0ff */
        /* <DEDUP_REMOVED lines=19> */
[----:B------:R-:W-:-:S02]  /*20fa0*/  IADD3 R67, P5, R82, 0x4000, RZ ;  /* 0x0000400052437810 */ /* 0x000fc40007fbe0ff */
[C---:B------:R-:W-:Y:S02]  /*20fb0*/  IADD3 R75, P1, R82.reuse, 0x60, RZ ;  /* 0x00000060524b7810 */ /* 0x040fe40007f3e0ff */
[C---:B------:R-:W-:Y:S02]  /*20fc0*/  IADD3 R79, P2, R82.reuse, 0x40, RZ ;  /* 0x00000040524f7810 */ /* 0x040fe40007f5e0ff */
[C---:B------:R-:W-:Y:S02]  /*20fd0*/  IADD3 R81, P3, R82.reuse, 0x20, RZ ;  /* 0x0000002052517810 */ /* 0x040fe40007f7e0ff */
[----:B------:R-:W-:Y:S02]  /*20fe0*/  IADD3 R65, P4, R82, 0x4020, RZ ;  /* 0x0000402052417810 */ /* 0x000fe40007f9e0ff */
[----:B------:R-:W-:Y:S02]  /*20ff0*/  LOP3.LUT R66, R67, 0x380, RZ, 0xc0, !PT ;  /* 0x0000038043427812 */ /* 0x000fe400078ec0ff */
[----:B------:R-:W-:-:S02]  /*21000*/  LOP3.LUT R74, R75, 0x380, RZ, 0xc0, !PT ;  /* 0x000003804b4a7812 */ /* 0x000fc400078ec0ff */
[----:B------:R-:W-:Y:S02]  /*21010*/  LOP3.LUT R78, R79, 0x380, RZ, 0xc0, !PT ;  /* 0x000003804f4e7812 */ /* 0x000fe400078ec0ff */
[----:B------:R-:W-:Y:S02]  /*21020*/  LOP3.LUT R80, R81, 0x380, RZ, 0xc0, !PT ;  /* 0x0000038051507812 */ /* 0x000fe400078ec0ff */
[----:B------:R-:W-:Y:S02]  /*21030*/  LOP3.LUT R64, R65, 0x380, RZ, 0xc0, !PT ;  /* 0x0000038041407812 */ /* 0x000fe400078ec0ff */
[----:B-1----:R-:W-:Y:S02]  /*21040*/  LOP3.LUT R37, R82, 0x380, RZ, 0xc0, !PT ;  /* 0x0000038052257812 */ /* 0x002fe400078ec0ff */
[----:B------:R-:W-:Y:S02]  /*21050*/  SHF.R.U64 R66, R66, 0x3, RZ ;  /* 0x0000000342427819 */ /* 0x000fe400000012ff */
[----:B------:R-:W-:-:S02]  /*21060*/  SHF.R.U64 R74, R74, 0x3, RZ ;  /* 0x000000034a4a7819 */ /* 0x000fc400000012ff */
[----:B------:R-:W-:Y:S02]  /*21070*/  SHF.R.U64 R78, R78, 0x3, RZ ;  /* 0x000000034e4e7819 */ /* 0x000fe400000012ff */
[----:B------:R-:W-:Y:S02]  /*21080*/  SHF.R.U64 R80, R80, 0x3, RZ ;  /* 0x0000000350507819 */ /* 0x000fe400000012ff */
        /* <DEDUP_REMOVED lines=10> */
[----:B------:R-:W-:-:S02]  /*21130*/  LOP3.LUT R64, R64, R65, RZ, 0x3c, !PT ;  /* 0x0000004140407212 */ /* 0x000fc400078e3cff */
[----:B------:R-:W-:Y:S02]  /*21140*/  IADD3.X R65, RZ, R83, RZ, P4, !PT ;  /* 0x00000053ff417210 */ /* 0x000fe400027fe4ff */
[----:B------:R-:W-:Y:S02]  /*21150*/  LOP3.LUT R82, R37, R82, RZ, 0x3c, !PT ;  /* 0x0000005225527212 */ /* 0x000fe400078e3cff */
[----:B------:R-:W-:Y:S02]  /*21160*/  MOV R164, R26 ;  /* 0x0000001a00a47202 */ /* 0x000fe40000000f00 */
[----:B------:R-:W-:Y:S02]  /*21170*/  MOV R155, R82 ;  /* 0x00000052009b7202 */ /* 0x000fe40000000f00 */
[----:B------:R-:W-:Y:S02]  /*21180*/  MOV R163, R30 ;  /* 0x0000001e00a37202 */ /* 0x000fe40000000f00 */
[----:B------:R-:W-:-:S02]  /*21190*/  MOV R162, R34 ;  /* 0x0000002200a27202 */ /* 0x000fc40000000f00 */
[----:B------:R-:W-:Y:S02]  /*211a0*/  MOV R161, R50 ;  /* 0x0000003200a17202 */ /* 0x000fe40000000f00 */
[----:B------:R-:W-:Y:S02]  /*211b0*/  MOV R160, R54 ;  /* 0x0000003600a07202 */ /* 0x000fe40000000f00 */
[----:B------:R-:W-:Y:S02]  /*211c0*/  MOV R159, R62 ;  /* 0x0000003e009f7202 */ /* 0x000fe40000000f00 */
[----:B------:R-:W-:Y:S02]  /*211d0*/  MOV R158, R64 ;  /* 0x00000040009e7202 */ /* 0x000fe40000000f00 */
[----:B------:R-:W-:Y:S02]  /*211e0*/  MOV R157, R66 ;  /* 0x00000042009d7202 */ /* 0x000fe40000000f00 */
[----:B------:R-:W-:-:S02]  /*211f0*/  MOV R156, R74 ;  /* 0x0000004a009c7202 */ /* 0x000fc40000000f00 */
[----:B------:R-:W-:Y:S02]  /*21200*/  MOV R154, R78 ;  /* 0x0000004e009a7202 */ /* 0x000fe40000000f00 */
[----:B------:R-:W-:Y:S01]  /*21210*/  MOV R153, R80 ;  /* 0x0000005000997202 */ /* 0x000fe20000000f00 */
[----:B------:R-:W-:Y:S06]  /*21220*/  BRA.DIV UR4, `(.L_x_501) ;  /* 0x000000d604247947 */ /* 0x000fec000b800000 */
        /* <DEDUP_REMOVED lines=16> */
[----:B-----5:R-:W-:Y:S01]  /*21330*/  SHFL.IDX PT, R51, R51, R36, 0x1c1f ;  /* 0x001c1f2433337589 */ /* 0x020fe200000e0000 */
[----:B------:R-:W-:Y:S02]  /*21340*/  SEL R105, R21, R124, P0 ;  /* 0x0000007c15697207 */ /* 0x000fe40000000000 */
[----:B------:R-:W-:-:S02]  /*21350*/  SEL R106, R45, R109, P0 ;  /* 0x0000006d2d6a7207 */ /* 0x000fc40000000000 */
[----:B------:R-:W-:Y:S02]  /*21360*/  SEL R26, R109, R45, P0 ;  /* 0x0000002d6d1a7207 */ /* 0x000fe40000000000 */
[----:B------:R-:W-:Y:S02]  /*21370*/  SEL R42, R42, R43, P0 ;  /* 0x0000002b2a2a7207 */ /* 0x000fe40000000000 */
[----:B------:R-:W-:Y:S02]  /*21380*/  SEL R37, R77, R38, P0 ;  /* 0x000000264d257207 */ /* 0x000fe40000000000 */
[----:B------:R-:W-:Y:S02]  /*21390*/  SEL R68, R68, R53, P0 ;  /* 0x0000003544447207 */ /* 0x000fe40000000000 */
[----:B------:R-:W-:Y:S02]  /*213a0*/  SEL R135, R128, R24, P0 ;  /* 0x0000001880877207 */ /* 0x000fe40000000000 */
[----:B------:R-:W-:Y:S01]  /*213b0*/  SEL R79, R24, R128, P0 ;  /* 0x00000080184f7207 */ /* 0x000fe20000000000 */
[----:B------:R-:W-:Y:S01]  /*213c0*/  SHFL.IDX PT, R37, R37, R36, 0x1c1f ;  /* 0x001c1f2425257589 */ /* 0x000fe200000e0000 */
[----:B------:R-:W-:-:S02]  /*213d0*/  SEL R27, R123, R20, P0 ;  /* 0x000000147b1b7207 */ /* 0x000fc40000000000 */
[----:B------:R-:W-:Y:S02]  /*213e0*/  SEL R109, R28, R40, P0 ;  /* 0x000000281c6d7207 */ /* 0x000fe40000000000 */
[----:B------:R-:W-:Y:S02]  /*213f0*/  SEL R80, R93, R142, P0 ;  /* 0x0000008e5d507207 */ /* 0x000fe40000000000 */
[----:B------:R-:W-:Y:S01]  /*21400*/  SEL R35, R142, R93, P0 ;  /* 0x0000005d8e237207 */ /* 0x000fe20000000000 */
[----:B------:R-:W-:Y:S01]  /*21410*/  SHFL.IDX PT, R27, R27, R36, 0x1c1f ;  /* 0x001c1f241b1b7589 */ /* 0x000fe200000e0000 */
[----:B------:R-:W-:Y:S02]  /*21420*/  SEL R56, R60, R59, P0 ;  /* 0x0000003b3c387207 */ /* 0x000fe40000000000 */
[----:B------:R-:W-:Y:S02]  /*21430*/  SEL R43, R59, R60, P0 ;  /* 0x0000003c3b2b7207 */ /* 0x000fe40000000000 */
[----:B------:R-:W-:-:S02]  /*21440*/  SEL R38, R38, R77, P0 ;  /* 0x0000004d26267207 */ /* 0x000fc40000000000 */
[----:B------:R-:W-:Y:S02]  /*21450*/  SEL R24, R10, R130, P0 ;  /* 0x000000820a187207 */ /* 0x000fe40000000000 */
[----:B------:R-:W-:Y:S02]  /*21460*/  SEL R20, R20, R123, P0 ;  /* 0x0000007b14147207 */ /* 0x000fe40000000000 */
[----:B------:R-:W-:Y:S01]  /*21470*/  SEL R107, R25, R48, P0 ;  /* 0x00000030196b7207 */ /* 0x000fe20000000000 */
[----:B------:R-:W-:Y:S01]  /*21480*/  SHFL.IDX PT, R123, R80, R36, 0x1c1f ;  /* 0x001c1f24507b7589 */ /* 0x000fe200000e0000 */
[----:B------:R-:W-:Y:S02]  /*21490*/  SEL R108, R29, R117, P0 ;  /* 0x000000751d6c7207 */ /* 0x000fe40000000000 */
[----:B------:R-:W-:Y:S01]  /*214a0*/  SEL R111, R104, R32, P0 ;  /* 0x00000020686f7207 */ /* 0x000fe20000000000 */
[----:B------:R-:W-:Y:S01]  /*214b0*/  SHFL.IDX PT, R24, R24, R36, 0x1c1f ;  /* 0x001c1f2418187589 */ /* 0x000fe200000e0000 */
[----:B------:R-:W-:-:S02]  /*214c0*/  SEL R54, R32, R104, P0 ;  /* 0x0000006820367207 */ /* 0x000fc40000000000 */
[----:B------:R-:W-:Y:S01]  /*214d0*/  SEL R113, R33, R14, P0 ;  /* 0x0000000e21717207 */ /* 0x000fe20000000000 */
[----:B------:R-:W-:Y:S01]  /*214e0*/  SHFL.IDX PT, R104, R127, R36, 0x1c1f ;  /* 0x001c1f247f687589 */ /* 0x000fe200000e0000 */
[----:B------:R-:W-:Y:S02]  /*214f0*/  SEL R65, R14, R33, P0 ;  /* 0x000000210e417207 */ /* 0x000fe40000000000 */
[----:B------:R-:W-:Y:S02]  /*21500*/  SEL R93, R95, R89, P0 ;  /* 0x000000595f5d7207 */ /* 0x000fe40000000000 */
[----:B------:R-:W-:Y:S01]  /*21510*/  SEL R53, R89, R95, P0 ;  /* 0x0000005f59357207 */ /* 0x000fe20000000000 */
[----:B------:R-:W-:Y:S01]  /*21520*/  SHFL.IDX PT, R113, R113, R36, 0x1c1f ;  /* 0x001c1f2471717589 */ /* 0x000fe200000e0000 */
[----:B------:R-:W-:Y:S02]  /*21530*/  SEL R60, R46, R71, P0 ;  /* 0x000000472e3c7207 */ /* 0x000fe40000000000 */
[----:B------:R-:W-:Y:S01]  /*21540*/  LOP3.LUT R75, R36, 0x2, RZ, 0x3c, !PT ;  /* 0x00000002244b7812 */ /* 0x000fe200078e3cff */
[----:B------:R-:W-:Y:S01]  /*21550*/  SHFL.IDX PT, R89, R86, R36, 0x1c1f ;  /* 0x001c1f2456597589 */ /* 0x000fe200000e0000 */
[----:B------:R-:W-:-:S02]  /*21560*/  SEL R84, R4, R137, P0 ;  /* 0x0000008904547207 */ /* 0x000fc40000000000 */
[----:B------:R-:W-:Y:S01]  /*21570*/  SEL R10, R130, R10, P0 ;  /* 0x0000000a820a7207 */ /* 0x000fe20000000000 */
[----:B------:R-:W-:Y:S01]  /*21580*/  SHFL.IDX PT, R2, R2, R75, 0x1c1f ;  /* 0x001c1f4b02027589 */ /* 0x000fe200000e0000 */
        /* <DEDUP_REMOVED lines=53> */
[----:B------:R-:W1:Y:S01]  /*218e0*/  SHFL.IDX PT, R97, R13, R36, 0x1c1f ;  /* 0x001c1f240d617589 */ /* 0x000e6200000e0000 */
[----:B------:R-:W-:Y:S02]  /*218f0*/  SEL R47, R41, R119, P0 ;  /* 0x00000077292f7207 */ /* 0x000fe40000000000 */
[----:B------:R-:W-:Y:S01]  /*21900*/  SEL R57, R99, R57, P0 ;  /* 0x0000003963397207 */ /* 0x000fe20000000000 */
[----:B------:R-:W-:Y:S01]  /*21910*/  SHFL.IDX PT, R116, R108, R36, 0x1c1f ;  /* 0x001c1f246c747589 */ /* 0x000fe200000e0000 */
[----:B------:R-:W-:Y:S02]  /*21920*/  SEL R58, R58, R102, P0 ;  /* 0x000000663a3a7207 */ /* 0x000fe40000000000 */
[----:B------:R-:W-:Y:S01]  /*21930*/  SEL R61, R98, R61, P0 ;  /* 0x0000003d623d7207 */ /* 0x000fe20000000000 */
[----:B------:R2:W-:Y:S01]  /*21940*/  SHFL.IDX PT, R68, R10, R75, 0x1c1f ;  /* 0x001c1f4b0a447589 */ /* 0x0005e200000e0000 */
[----:B------:R-:W-:-:S02]  /*21950*/  SEL R74, R87, R73, P0 ;  /* 0x00000049574a7207 */ /* 0x000fc40000000000 */
[----:B------:R-:W-:Y:S01]  /*21960*/  SEL R112, R12, R101, P0 ;  /* 0x000000650c707207 */ /* 0x000fe20000000000 */
[----:B------:R-:W-:Y:S01]  /*21970*/  SHFL.IDX PT, R111, R29, R75, 0x1c1f ;  /* 0x001c1f4b1d6f7589 */ /* 0x000fe200000e0000 */
[----:B------:R-:W-:Y:S02]  /*21980*/  SEL R55, R138, R88, P0 ;  /* 0x000000588a377207 */ /* 0x000fe40000000000 */
[----:B------:R-:W-:Y:S01]  /*21990*/  SEL R52, R136, R52, P0 ;  /* 0x0000003488347207 */ /* 0x000fe20000000000 */
[----:B------:R-:W3:Y:S01]  /*219a0*/  SHFL.IDX PT, R101, R5, R75, 0x1c1f ;  /* 0x001c1f4b05657589 */ /* 0x000ee200000e0000 */
[----:B------:R-:W-:Y:S02]  /*219b0*/  SEL R69, R69, R129, P0 ;  /* 0x0000008145457207 */ /* 0x000fe40000000000 */
[----:B------:R-:W-:Y:S01]  /*219c0*/  SEL R39, R131, R39, P0 ;  /* 0x0000002783277207 */ /* 0x000fe20000000000 */
[----:B------:R-:W-:Y:S01]  /*219d0*/  SHFL.IDX PT, R88, R126, R36, 0x1c1f ;  /* 0x001c1f247e587589 */ /* 0x000fe200000e0000 */
[----:B------:R-:W-:-:S02]  /*219e0*/  SEL R41, R119, R41, P0 ;  /* 0x0000002977297207 */ /* 0x000fc40000000000 */
[----:B------:R-:W-:Y:S01]  /*219f0*/  SEL R73, R73, R87, P0 ;  /* 0x0000005749497207 */ /* 0x000fe20000000000 */
[----:B------:R-:W-:Y:S01]  /*21a00*/  SHFL.IDX PT, R102, R135, R36, 0x1c1f ;  /* 0x001c1f2487667589 */ /* 0x000fe200000e0000 */
[----:B-1----:R-:W-:Y:S02]  /*21a10*/  SEL R0, R97, R2, P0 ;  /* 0x0000000261007207 */ /* 0x002fe40000000000 */
[----:B--2---:R-:W-:Y:S01]  /*21a20*/  SEL R10, R27, R20, P0 ;  /* 0x000000141b0a7207 */ /* 0x004fe20000000000 */
[----:B------:R-:W-:Y:S01]  /*21a30*/  SHFL.IDX PT, R87, R84, R36, 0x1c1f ;  /* 0x001c1f2454577589 */ /* 0x000fe200000e0000 */
[----:B------:R-:W-:Y:S02]  /*21a40*/  SEL R108, R109, R54, P0 ;  /* 0x000000366d6c7207 */ /* 0x000fe40000000000 */
[----:B------:R-:W-:Y:S01]  /*21a50*/  SEL R2, R2, R97, P0 ;  /* 0x0000006102027207 */ /* 0x000fe20000000000 */
[----:B------:R-:W-:Y:S01]  /*21a60*/  SHFL.IDX PT, R84, R132, R36, 0x1c1f ;  /* 0x001c1f2484547589 */ /* 0x000fe200000e0000 */
[----:B------:R-:W-:-:S02]  /*21a70*/  SEL R20, R20, R27, P0 ;  /* 0x0000001b14147207 */ /* 0x000fc40000000000 */
[----:B------:R-:W-:Y:S01]  /*21a80*/  SEL R109, R54, R109, P0 ;  /* 0x0000006d366d7207 */ /* 0x000fe20000000000 */
[----:B------:R-:W1:Y:S04]  /*21a90*/  SHFL.IDX PT, R103, R4, R75, 0x1c1f ;  /* 0x001c1f4b04677589 */ /* 0x000e6800000e0000 */
[----:B------:R-:W-:Y:S01]  /*21aa0*/  SHFL.IDX PT, R12, R67, R75, 0x1c1f ;  /* 0x001c1f4b430c7589 */ /* 0x000fe200000e0000 */
[----:B---3--:R-:W-:-:S03]  /*21ab0*/  SEL R5, R89, R101, P0 ;  /* 0x0000006559057207 */ /* 0x008fc60000000000 */
        /* <DEDUP_REMOVED lines=8> */
[----:B--2---:R-:W-:Y:S02]  /*21b40*/  SEL R3, R99, R148, P0 ;  /* 0x0000009463037207 */ /* 0x004fe40000000000 */
[----:B------:R-:W-:Y:S01]  /*21b50*/  SEL R4, R148, R99, P0 ;  /* 0x0000006394047207 */ /* 0x000fe20000000000 */
[----:B------:R-:W-:Y:S04]  /*21b60*/  SHFL.IDX PT, R124, R95, R36, 0x1c1f ;  /* 0x001c1f245f7c7589 */ /* 0x000fe800000e0000 */
[----:B------:R-:W-:Y:S04]  /*21b70*/  SHFL.IDX PT, R70, R94, R36, 0x1c1f ;  /* 0x001c1f245e467589 */ /* 0x000fe800000e0000 */
[----:B------:R-:W-:Y:S04]  /*21b80*/  SHFL.IDX PT, R82, R56, R36, 0x1c1f ;  /* 0x001c1f2438527589 */ /* 0x000fe800000e0000 */
[----:B------:R-:W1:Y:S04]  /*21b90*/  SHFL.IDX PT, R66, R66, R75, 0x1c1f ;  /* 0x001c1f4b42427589 */ /* 0x000e6800000e0000 */
[----:B------:R2:W3:Y:S04]  /*21ba0*/  SHFL.IDX PT, R140, R21, R75, 0x1c1f ;  /* 0x001c1f4b158c7589 */ /* 0x0004e800000e0000 */
[----:B------:R-:W4:Y:S04]  /*21bb0*/  SHFL.IDX PT, R139, R25, R75, 0x1c1f ;  /* 0x001c1f4b198b7589 */ /* 0x000f2800000e0000 */
[----:B------:R-:W-:Y:S01]  /*21bc0*/  SHFL.IDX PT, R78, R78, R75, 0x1c1f ;  /* 0x001c1f4b4e4e7589 */ /* 0x000fe200000e0000 */
[----:B--2---:R-:W-:-:S03]  /*21bd0*/  SEL R21, R24, R68, P0 ;  /* 0x0000004418157207 */ /* 0x004fc60000000000 */
[----:B------:R2:W0:Y:S01]  /*21be0*/  SHFL.IDX PT, R67, R30, R75, 0x1c1f ;  /* 0x001c1f4b1e437589 */ /* 0x00042200000e0000 */
[----:B------:R-:W-:-:S03]  /*21bf0*/  SEL R24, R68, R24, P0 ;  /* 0x0000001844187207 */ /* 0x000fc60000000000 */
[----:B------:R0:W-:Y:S04]  /*21c00*/  SHFL.IDX PT, R144, R32, R75, 0x1c1f ;  /* 0x001c1f4b20907589 */ /* 0x0001e800000e0000 */
[----:B------:R-:W0:Y:S01]  /*21c10*/  SHFL.IDX PT, R143, R34, R75, 0x1c1f ;  /* 0x001c1f4b228f7589 */ /* 0x000e2200000e0000 */
[----:B-1----:R-:W-:Y:S02]  /*21c20*/  SEL R97, R98, R66, P0 ;  /* 0x0000004262617207 */ /* 0x002fe40000000000 */
[----:B--2---:R-:W-:Y:S01]  /*21c30*/  SEL R30, R130, R31, P0 ;  /* 0x0000001f821e7207 */ /* 0x004fe20000000000 */
[----:B------:R1:W-:Y:S01]  /*21c40*/  SHFL.IDX PT, R145, R35, R75, 0x1c1f ;  /* 0x001c1f4b23917589 */ /* 0x0003e200000e0000 */
[----:B---3--:R-:W-:Y:S02]  /*21c50*/  SEL R27, R118, R140, P0 ;  /* 0x0000008c761b7207 */ /* 0x008fe40000000000 */
[----:B------:R-:W-:Y:S01]  /*21c60*/  SEL R31, R31, R130, P0 ;  /* 0x000000821f1f7207 */ /* 0x000fe20000000000 */
[----:B------:R-:W2:Y:S01]  /*21c70*/  SHFL.IDX PT, R48, R48, R75, 0x1c1f ;  /* 0x001c1f4b30307589 */ /* 0x000ea200000e0000 */
[----:B----4-:R-:W-:-:S02]  /*21c80*/  SEL R25, R132, R139, P0 ;  /* 0x0000008b84197207 */ /* 0x010fc40000000000 */
[----:B------:R-:W-:Y:S01]  /*21c90*/  SEL R98, R66, R98, P0 ;  /* 0x0000006242627207 */ /* 0x000fe20000000000 */
[----:B------:R-:W3:Y:S04]  /*21ca0*/  SHFL.IDX PT, R49, R49, R75, 0x1c1f ;  /* 0x001c1f4b31317589 */ /* 0x000ee800000e0000 */
[----:B------:R-:W-:Y:S01]  /*21cb0*/  SHFL.IDX PT, R86, R85, R36, 0x1c1f ;  /* 0x001c1f2455567589 */ /* 0x000fe200000e0000 */
[----:B0-----:R-:W-:Y:S02]  /*21cc0*/  SEL R32, R33, R67, P0 ;  /* 0x0000004321207207 */ /* 0x001fe40000000000 */
[----:B------:R-:W-:Y:S01]  /*21cd0*/  SEL R33, R67, R33, P0 ;  /* 0x0000002143217207 */ /* 0x000fe20000000000 */
[----:B------:R-:W-:Y:S04]  /*21ce0*/  SHFL.IDX PT, R107, R106, R36, 0x1c1f ;  /* 0x001c1f246a6b7589 */ /* 0x000fe800000e0000 */
[----:B------:R0:W-:Y:S01]  /*21cf0*/  SHFL.IDX PT, R115, R110, R36, 0x1c1f ;  /* 0x001c1f246e737589 */ /* 0x0001e200000e0000 */
[----:B------:R-:W-:-:S02]  /*21d00*/  SEL R34, R125, R143, P0 ;  /* 0x0000008f7d227207 */ /* 0x000fc40000000000 */
[----:B-1----:R-:W-:Y:S01]  /*21d10*/  SEL R35, R143, R125, P0 ;  /* 0x0000007d8f237207 */ /* 0x002fe20000000000 */
[----:B------:R1:W-:Y:S04]  /*21d20*/  SHFL.IDX PT, R119, R112, R36, 0x1c1f ;  /* 0x001c1f2470777589 */ /* 0x0003e800000e0000 */
[----:B------:R4:W-:Y:S01]  /*21d30*/  SHFL.IDX PT, R128, R122, R36, 0x1c1f ;  /* 0x001c1f247a807589 */ /* 0x0009e200000e0000 */
[----:B--2---:R-:W-:Y:S02]  /*21d40*/  SEL R54, R83, R48, P0 ;  /* 0x0000003053367207 */ /* 0x004fe40000000000 */
[----:B0-----:R-:W-:Y:S01]  /*21d50*/  SEL R110, R116, R111, P0 ;  /* 0x0000006f746e7207 */ /* 0x001fe20000000000 */
[----:B------:R-:W-:Y:S01]  /*21d60*/  SHFL.IDX PT, R80, R60, R36, 0x1c1f ;  /* 0x001c1f243c507589 */ /* 0x000fe200000e0000 */
[----:B------:R-:W-:-:S02]  /*21d70*/  SEL R111, R111, R116, P0 ;  /* 0x000000746f6f7207 */ /* 0x000fc40000000000 */
[----:B-1----:R-:W-:Y:S01]  /*21d80*/  SEL R112, R113, R65, P0 ;  /* 0x0000004171707207 */ /* 0x002fe20000000000 */
[----:B------:R-:W-:Y:S01]  /*21d90*/  SHFL.IDX PT, R131, R59, R36, 0x1c1f ;  /* 0x001c1f243b837589 */ /* 0x000fe200000e0000 */
[----:B------:R-:W-:Y:S02]  /*21da0*/  SEL R113, R65, R113, P0 ;  /* 0x0000007141717207 */ /* 0x000fe40000000000 */
[----:B------:R-:W-:Y:S01]  /*21db0*/  SEL R116, R117, R78, P0 ;  /* 0x0000004e75747207 */ /* 0x000fe20000000000 */
[----:B------:R-:W-:Y:S01]  /*21dc0*/  SHFL.IDX PT, R129, R72, R36, 0x1c1f ;  /* 0x001c1f2448817589 */ /* 0x000fe200000e0000 */
[----:B------:R-:W-:Y:S02]  /*21dd0*/  SEL R65, R145, R123, P0 ;  /* 0x0000007b91417207 */ /* 0x000fe40000000000 */
[----:B---3--:R-:W-:Y:S01]  /*21de0*/  SEL R68, R81, R49, P0 ;  /* 0x0000003151447207 */ /* 0x008fe20000000000 */
[----:B------:R-:W-:Y:S01]  /*21df0*/  SHFL.IDX PT, R135, R71, R36, 0x1c1f ;  /* 0x001c1f2447877589 */ /* 0x000fe200000e0000 */
[----:B----4-:R-:W-:-:S02]  /*21e00*/  SEL R122, R49, R81, P0 ;  /* 0x00000051317a7207 */ /* 0x010fc40000000000 */
[----:B------:R-:W-:Y:S01]  /*21e10*/  SEL R117, R78, R117, P0 ;  /* 0x000000754e757207 */ /* 0x000fe20000000000 */
[----:B------:R-:W-:Y:S04]  /*21e20*/  SHFL.IDX PT, R133, R74, R36, 0x1c1f ;  /* 0x001c1f244a857589 */ /* 0x000fe800000e0000 */
[----:B------:R0:W1:Y:S04]  /*21e30*/  SHFL.IDX PT, R136, R6, R75, 0x1c1f ;  /* 0x001c1f4b06887589 */ /* 0x00006800000e0000 */
[----:B------:R2:W3:Y:S04]  /*21e40*/  SHFL.IDX PT, R138, R8, R75, 0x1c1f ;  /* 0x001c1f4b088a7589 */ /* 0x0004e800000e0000 */
[----:B------:R4:W3:Y:S01]  /*21e50*/  SHFL.IDX PT, R137, R9, R75, 0x1c1f ;  /* 0x001c1f4b09897589 */ /* 0x0008e200000e0000 */
[----:B0-----:R-:W-:-:S03]  /*21e60*/  SEL R6, R101, R89, P0 ;  /* 0x0000005965067207 */ /* 0x001fc60000000000 */
[----:B------:R-:W0:Y:S01]  /*21e70*/  SHFL.IDX PT, R63, R63, R75, 0x1c1f ;  /* 0x001c1f4b3f3f7589 */ /* 0x000e2200000e0000 */
[----:B------:R-:W-:Y:S02]  /*21e80*/  SEL R101, R102, R79, P0 ;  /* 0x0000004f66657207 */ /* 0x000fe40000000000 */
[----:B--2---:R-:W-:Y:S01]  /*21e90*/  SEL R8, R103, R87, P0 ;  /* 0x0000005767087207 */ /* 0x004fe20000000000 */
[----:B------:R2:W0:Y:S01]  /*21ea0*/  SHFL.IDX PT, R142, R26, R75, 0x1c1f ;  /* 0x001c1f4b1a8e7589 */ /* 0x00042200000e0000 */
[----:B------:R-:W-:Y:S02]  /*21eb0*/  SEL R103, R104, R11, P0 ;  /* 0x0000000b68677207 */ /* 0x000fe40000000000 */
[----:B----4-:R-:W-:Y:S01]  /*21ec0*/  SEL R9, R84, R134, P0 ;  /* 0x0000008654097207 */ /* 0x010fe20000000000 */
[----:B------:R4:W0:Y:S01]  /*21ed0*/  SHFL.IDX PT, R141, R28, R75, 0x1c1f ;  /* 0x001c1f4b1c8d7589 */ /* 0x00082200000e0000 */
[----:B------:R-:W-:Y:S02]  /*21ee0*/  SEL R84, R134, R84, P0 ;  /* 0x0000005486547207 */ /* 0x000fe40000000000 */
[----:B------:R-:W-:Y:S01]  /*21ef0*/  SEL R102, R79, R102, P0 ;  /* 0x000000664f667207 */ /* 0x000fe20000000000 */
[----:B------:R-:W0:Y:S01]  /*21f00*/  SHFL.IDX PT, R62, R62, R75, 0x1c1f ;  /* 0x001c1f4b3e3e7589 */ /* 0x000e2200000e0000 */
[----:B-1----:R-:W-:-:S02]  /*21f10*/  SEL R85, R86, R136, P0 ;  /* 0x0000008856557207 */ /* 0x002fc40000000000 */
[----:B--2---:R-:W-:Y:S01]  /*21f20*/  SEL R26, R139, R132, P0 ;  /* 0x000000848b1a7207 */ /* 0x004fe20000000000 */
[----:B------:R1:W2:Y:S01]  /*21f30*/  SHFL.IDX PT, R95, R55, R75, 0x1c1f ;  /* 0x001c1f4b375f7589 */ /* 0x0002a200000e0000 */
[----:B---3--:R-:W-:Y:S02]  /*21f40*/  SEL R89, R96, R138, P0 ;  /* 0x0000008a60597207 */ /* 0x008fe40000000000 */
[----:B----4-:R-:W-:Y:S01]  /*21f50*/  SEL R28, R140, R118, P0 ;  /* 0x000000768c1c7207 */ /* 0x010fe20000000000 */
[----:B------:R3:W4:Y:S01]  /*21f60*/  SHFL.IDX PT, R92, R64, R75, 0x1c1f ;  /* 0x001c1f4b405c7589 */ /* 0x00072200000e0000 */
[----:B------:R-:W-:Y:S02]  /*21f70*/  SEL R87, R88, R137, P0 ;  /* 0x0000008958577207 */ /* 0x000fe40000000000 */
[----:B------:R-:W-:Y:S01]  /*21f80*/  SEL R104, R11, R104, P0 ;  /* 0x000000680b687207 */ /* 0x000fe20000000000 */
[----:B------:R3:W4:Y:S01]  /*21f90*/  SHFL.IDX PT, R147, R52, R75, 0x1c1f ;  /* 0x001c1f4b34937589 */ /* 0x00072200000e0000 */
[----:B0-----:R-:W-:Y:S01]  /*21fa0*/  SEL R99, R100, R63, P0 ;  /* 0x0000003f64637207 */ /* 0x001fe20000000000 */
[----:B------:R-:W-:Y:S01]  /*21fb0*/  IMAD.MOV.U32 R11, RZ, RZ, RZ ;  /* 0x000000ffff0b7224 */ /* 0x000fe200078e00ff */
[----:B-1----:R-:W-:Y:S01]  /*21fc0*/  SEL R55, R48, R83, P0 ;  /* 0x0000005330377207 */ /* 0x002fe20000000000 */
[----:B------:R0:W-:Y:S01]  /*21fd0*/  SHFL.IDX PT, R94, R69, R75, 0x1c1f ;  /* 0x001c1f4b455e7589 */ /* 0x0001e200000e0000 */
[----:B------:R-:W-:-:S02]  /*21fe0*/  SEL R106, R107, R142, P0 ;  /* 0x0000008e6b6a7207 */ /* 0x000fc40000000000 */
[----:B---3--:R-:W-:Y:S01]  /*21ff0*/  SEL R64, R123, R145, P0 ;  /* 0x000000917b407207 */ /* 0x008fe20000000000 */
[----:B------:R-:W1:Y:S01]  /*22000*/  SHFL.IDX PT, R43, R43, R75, 0x1c1f ;  /* 0x001c1f4b2b2b7589 */ /* 0x000e6200000e0000 */
[----:B------:R-:W-:Y:S02]  /*22010*/  SEL R29, R105, R141, P0 ;  /* 0x0000008d691d7207 */ /* 0x000fe40000000000 */
[----:B------:R-:W-:Y:S01]  /*22020*/  SEL R52, R127, R144, P0 ;  /* 0x000000907f347207 */ /* 0x000fe20000000000 */
[----:B------:R-:W3:Y:S01]  /*22030*/  SHFL.IDX PT, R46, R46, R75, 0x1c1f ;  /* 0x001c1f4b2e2e7589 */ /* 0x000ee200000e0000 */
[----:B------:R-:W-:Y:S02]  /*22040*/  SEL R114, R115, R62, P0 ;  /* 0x0000003e73727207 */ /* 0x000fe40000000000 */
[----:B------:R-:W-:Y:S01]  /*22050*/  SEL R118, R119, R12, P0 ;  /* 0x0000000c77767207 */ /* 0x000fe20000000000 */
[----:B------:R-:W3:Y:S01]  /*22060*/  SHFL.IDX PT, R57, R57, R75, 0x1c1f ;  /* 0x001c1f4b39397589 */ /* 0x000ee200000e0000 */
[----:B--2---:R-:W-:-:S02]  /*22070*/  SEL R125, R126, R95, P0 ;  /* 0x0000005f7e7d7207 */ /* 0x004fc40000000000 */
[----:B------:R-:W-:Y:S01]  /*22080*/  SEL R86, R136, R86, P0 ;  /* 0x0000005688567207 */ /* 0x000fe20000000000 */
[----:B------:R-:W2:Y:S01]  /*22090*/  SHFL.IDX PT, R58, R58, R75, 0x1c1f ;  /* 0x001c1f4b3a3a7589 */ /* 0x000ea200000e0000 */
[----:B----4-:R-:W-:Y:S02]  /*220a0*/  SEL R123, R124, R92, P0 ;  /* 0x0000005c7c7b7207 */ /* 0x010fe40000000000 */
[----:B------:R-:W-:Y:S01]  /*220b0*/  SEL R96, R138, R96, P0 ;  /* 0x000000608a607207 */ /* 0x000fe20000000000 */
[----:B------:R-:W4:Y:S01]  /*220c0*/  SHFL.IDX PT, R61, R61, R75, 0x1c1f ;  /* 0x001c1f4b3d3d7589 */ /* 0x000f2200000e0000 */
[----:B0-----:R-:W-:Y:S02]  /*220d0*/  SEL R69, R70, R147, P0 ;  /* 0x0000009346457207 */ /* 0x001fe40000000000 */
[----:B------:R-:W-:Y:S01]  /*220e0*/  SEL R88, R137, R88, P0 ;  /* 0x0000005889587207 */ /* 0x000fe20000000000 */
[----:B------:R-:W0:Y:S01]  /*220f0*/  SHFL.IDX PT, R56, R73, R75, 0x1c1f ;  /* 0x001c1f4b49387589 */ /* 0x000e2200000e0000 */
[----:B------:R-:W-:-:S02]  /*22100*/  SEL R100, R63, R100, P0 ;  /* 0x000000643f647207 */ /* 0x000fc40000000000 */
[----:B------:R-:W-:Y:S01]  /*22110*/  SEL R107, R142, R107, P0 ;  /* 0x0000006b8e6b7207 */ /* 0x000fe20000000000 */
[----:B------:R-:W-:Y:S01]  /*22120*/  SHFL.IDX PT, R93, R93, R36, 0x1c1f ;  /* 0x001c1f245d5d7589 */ /* 0x000fe200000e0000 */
[----:B-1----:R-:W-:Y:S02]  /*22130*/  SEL R81, R82, R43, P0 ;  /* 0x0000002b52517207 */ /* 0x002fe40000000000 */
[----:B------:R-:W-:Y:S01]  /*22140*/  SEL R105, R141, R105, P0 ;  /* 0x000000698d697207 */ /* 0x000fe20000000000 */
[----:B------:R-:W-:Y:S01]  /*22150*/  SHFL.IDX PT, R45, R45, R36, 0x1c1f ;  /* 0x001c1f242d2d7589 */ /* 0x000fe200000e0000 */
[----:B---3--:R-:W-:Y:S02]  /*22160*/  SEL R79, R80, R46, P0 ;  /* 0x0000002e504f7207 */ /* 0x008fe40000000000 */
[----:B------:R-:W-:Y:S01]  /*22170*/  SEL R115, R62, R115, P0 ;  /* 0x000000733e737207 */ /* 0x000fe20000000000 */
[----:B------:R-:W-:Y:S01]  /*22180*/  SHFL.IDX PT, R50, R50, R36, 0x1c1f ;  /* 0x001c1f2432327589 */ /* 0x000fe200000e0000 */
[----:B------:R-:W-:-:S02]  /*22190*/  SEL R130, R131, R57, P0 ;  /* 0x0000003983827207 */ /* 0x000fc40000000000 */
[----:B------:R-:W-:Y:S01]  /*221a0*/  SEL R119, R12, R119, P0 ;  /* 0x000000770c777207 */ /* 0x000fe20000000000 */
[----:B------:R-:W-:Y:S01]  /*221b0*/  SHFL.IDX PT, R47, R47, R36, 0x1c1f ;  /* 0x001c1f242f2f7589 */ /* 0x000fe200000e0000 */
[----:B--2---:R-:W-:Y:S02]  /*221c0*/  SEL R83, R129, R58, P0 ;  /* 0x0000003a81537207 */ /* 0x004fe40000000000 */
[----:B------:R-:W-:Y:S01]  /*221d0*/  SEL R126, R95, R126, P0 ;  /* 0x0000007e5f7e7207 */ /* 0x000fe20000000000 */
[----:B------:R1:W2:Y:S01]  /*221e0*/  SHFL.IDX PT, R146, R53, R75, 0x1c1f ;  /* 0x001c1f4b35927589 */ /* 0x0002a200000e0000 */
[----:B----4-:R-:W-:Y:S02]  /*221f0*/  SEL R134, R135, R61, P0 ;  /* 0x0000003d87867207 */ /* 0x010fe40000000000 */
[----:B------:R-:W-:Y:S01]  /*22200*/  SEL R124, R92, R124, P0 ;  /* 0x0000007c5c7c7207 */ /* 0x000fe20000000000 */
[----:B------:R-:W3:Y:S01]  /*22210*/  SHFL.IDX PT, R39, R39, R75, 0x1c1f ;  /* 0x001c1f4b27277589 */ /* 0x000ee200000e0000 */
[----:B0-----:R-:W-:-:S02]  /*22220*/  SEL R132, R133, R56, P0 ;  /* 0x0000003885847207 */ /* 0x001fc40000000000 */
[----:B------:R-:W-:Y:S01]  /*22230*/  SEL R70, R147, R70, P0 ;  /* 0x0000004693467207 */ /* 0x000fe20000000000 */
[----:B------:R-:W0:Y:S01]  /*22240*/  SHFL.IDX PT, R40, R40, R75, 0x1c1f ;  /* 0x001c1f4b28287589 */ /* 0x000e2200000e0000 */
[----:B------:R-:W-:Y:S02]  /*22250*/  SEL R82, R43, R82, P0 ;  /* 0x000000522b527207 */ /* 0x000fe40000000000 */
[----:B-1----:R-:W-:Y:S01]  /*22260*/  SEL R53, R144, R127, P0 ;  /* 0x0000007f90357207 */ /* 0x002fe20000000000 */
[----:B------:R-:W1:Y:S01]  /*22270*/  SHFL.IDX PT, R41, R41, R75, 0x1c1f ;  /* 0x001c1f4b29297589 */ /* 0x000e6200000e0000 */
[----:B------:R-:W-:Y:S02]  /*22280*/  SEL R127, R128, R94, P0 ;  /* 0x0000005e807f7207 */ /* 0x000fe40000000000 */
[----:B------:R-:W-:Y:S01]  /*22290*/  SEL R128, R94, R128, P0 ;  /* 0x000000805e807207 */ /* 0x000fe20000000000 */
[----:B------:R-:W4:Y:S01]  /*222a0*/  SHFL.IDX PT, R42, R42, R75, 0x1c1f ;  /* 0x001c1f4b2a2a7589 */ /* 0x000f2200000e0000 */
[----:B------:R-:W-:-:S02]  /*222b0*/  SEL R80, R46, R80, P0 ;  /* 0x000000502e507207 */ /* 0x000fc40000000000 */
[----:B------:R-:W-:Y:S01]  /*222c0*/  SEL R131, R57, R131, P0 ;  /* 0x0000008339837207 */ /* 0x000fe20000000000 */
[----:B------:R1:W4:Y:S01]  /*222d0*/  SHFL.IDX PT, R44, R77, R36, 0x1c1f ;  /* 0x001c1f244d2c7589 */ /* 0x00032200000e0000 */
[----:B------:R-:W-:Y:S02]  /*222e0*/  SEL R129, R58, R129, P0 ;  /* 0x000000813a817207 */ /* 0x000fe40000000000 */
[----:B------:R-:W-:Y:S01]  /*222f0*/  SEL R135, R61, R135, P0 ;  /* 0x000000873d877207 */ /* 0x000fe20000000000 */
[----:B------:R-:W4:Y:S01]  /*22300*/  SHFL.IDX PT, R14, R38, R75, 0x1c1f ;  /* 0x001c1f4b260e7589 */ /* 0x000f2200000e0000 */
[----:B--2---:R-:W-:Y:S02]  /*22310*/  SEL R66, R93, R146, P0 ;  /* 0x000000925d427207 */ /* 0x004fe40000000000 */
[----:B------:R-:W-:Y:S01]  /*22320*/  SEL R67, R146, R93, P0 ;  /* 0x0000005d92437207 */ /* 0x000fe20000000000 */
[----:B------:R4:W2:Y:S01]  /*22330*/  SHFL.IDX PT, R36, R76, R75, 0x1c1f ;  /* 0x001c1f4b4c247589 */ /* 0x0008a200000e0000 */
[----:B---3--:R-:W-:-:S02]  /*22340*/  SEL R73, R45, R39, P0 ;  /* 0x000000272d497207 */ /* 0x008fc40000000000 */
[----:B------:R-:W-:Y:S02]  /*22350*/  SEL R74, R39, R45, P0 ;  /* 0x0000002d274a7207 */ /* 0x000fe40000000000 */
[----:B0-----:R-:W-:Y:S02]  /*22360*/  SEL R71, R50, R40, P0 ;  /* 0x0000002832477207 */ /* 0x001fe40000000000 */
[----:B------:R-:W-:Y:S02]  /*22370*/  SEL R72, R40, R50, P0 ;  /* 0x0000003228487207 */ /* 0x000fe40000000000 */
[----:B-1----:R-:W-:Y:S02]  /*22380*/  SEL R77, R47, R41, P0 ;  /* 0x000000292f4d7207 */ /* 0x002fe40000000000 */
[----:B------:R-:W-:Y:S02]  /*22390*/  SEL R78, R41, R47, P0 ;  /* 0x0000002f294e7207 */ /* 0x000fe40000000000 */
[----:B----4-:R-:W-:-:S02]  /*223a0*/  SEL R75, R51, R42, P0 ;  /* 0x0000002a334b7207 */ /* 0x010fc40000000000 */
[----:B------:R-:W-:Y:S02]  /*223b0*/  SEL R76, R42, R51, P0 ;  /* 0x000000332a4c7207 */ /* 0x000fe40000000000 */
[----:B------:R-:W-:-:S07]  /*223c0*/  SEL R133, R56, R133, P0 ;  /* 0x0000008538857207 */ /* 0x000fce0000000000 */
.L_x_790:
[----:B------:R-:W3:Y:S04]  /*223d0*/  LDL.LU R137, [R1+0x8] ;  /* 0x0000080001897983 */ /* 0x000ee80000300800 */
[----:B------:R-:W4:Y:S01]  /*223e0*/  LDL.LU R136, [R1+0xc] ;  /* 0x00000c0001887983 */ /* 0x000f220000300800 */
[----:B------:R-:W-:Y:S05]  /*223f0*/  WARPSYNC.ALL ;  /* 0x0000000000007948 */ /* 0x000fea0003800000 */
[----:B--2---:R-:W-:Y:S01]  /*22400*/  SEL R93, R44, R36, P0 ;  /* 0x000000242c5d7207 */ /* 0x004fe20000000000 */
[----:B------:R-:W-:Y:S01]  /*22410*/  ULDC.64 UR4, c[0x0][0xc00] ;  /* 0x0003000000047ab9 */ /* 0x000fe20000000a00 */
[----:B------:R-:W-:Y:S01]  /*22420*/  SEL R95, R36, R44, P0 ;  /* 0x0000002c245f7207 */ /* 0x000fe20000000000 */
[----:B------:R-:W-:Y:S01]  /*22430*/  ULDC.64 UR6, c[0x0][0xc08] ;  /* 0x0003020000067ab9 */ /* 0x000fe20000000a00 */
[----:B------:R-:W-:-:S02]  /*22440*/  F2FP.BF16.F32.PACK_AB R40, R0, R3 ;  /* 0x000000030028723e */ /* 0x000fc400000010ff */
[----:B------:R-:W-:Y:S02]  /*22450*/  F2FP.BF16.F32.PACK_AB R41, R30, R32 ;  /* 0x000000201e29723e */ /* 0x000fe400000010ff */
[----:B------:R-:W-:Y:S02]  /*22460*/  F2FP.BF16.F32.PACK_AB R42, R2, R4 ;  /* 0x00000004022a723e */ /* 0x000fe400000010ff */
[----:B------:R-:W-:Y:S01]  /*22470*/  F2FP.BF16.F32.PACK_AB R43, R31, R33 ;  /* 0x000000211f2b723e */ /* 0x000fe200000010ff */
[----:B------:R-:W-:Y:S01]  /*22480*/  BAR.SYNC.DEFER_BLOCKING 0x1, 0x100 ;  /* 0x0044000000007b1d */ /* 0x000fe20000010000 */
[----:B------:R-:W-:Y:S02]  /*22490*/  F2FP.BF16.F32.PACK_AB R44, R5, R7 ;  /* 0x00000007052c723e */ /* 0x000fe400000010ff */
[----:B------:R-:W-:Y:S02]  /*224a0*/  F2FP.BF16.F32.PACK_AB R45, R34, R52 ;  /* 0x00000034222d723e */ /* 0x000fe400000010ff */
[----:B------:R-:W-:-:S02]  /*224b0*/  F2FP.BF16.F32.PACK_AB R46, R6, R8 ;  /* 0x00000008062e723e */ /* 0x000fc400000010ff */
[----:B------:R-:W-:Y:S02]  /*224c0*/  F2FP.BF16.F32.PACK_AB R47, R35, R53 ;  /* 0x00000035232f723e */ /* 0x000fe400000010ff */
[----:B------:R-:W-:Y:S02]  /*224d0*/  F2FP.BF16.F32.PACK_AB R48, R9, R85 ;  /* 0x000000550930723e */ /* 0x000fe400000010ff */
[----:B------:R-:W-:Y:S02]  /*224e0*/  F2FP.BF16.F32.PACK_AB R49, R54, R64 ;  /* 0x000000403631723e */ /* 0x000fe400000010ff */
[----:B------:R-:W-:Y:S02]  /*224f0*/  F2FP.BF16.F32.PACK_AB R50, R84, R86 ;  /* 0x000000565432723e */ /* 0x000fe400000010ff */
[----:B------:R-:W-:Y:S02]  /*22500*/  F2FP.BF16.F32.PACK_AB R51, R55, R65 ;  /* 0x000000413733723e */ /* 0x000fe400000010ff */
[----:B------:R-:W-:-:S02]  /*22510*/  SEL R92, R37, R14, P0 ;  /* 0x0000000e255c7207 */ /* 0x000fc40000000000 */
[----:B------:R-:W-:Y:S02]  /*22520*/  SEL R94, R14, R37, P0 ;  /* 0x000000250e5e7207 */ /* 0x000fe40000000000 */
[----:B------:R-:W-:Y:S02]  /*22530*/  F2FP.BF16.F32.PACK_AB R12, R87, R89 ;  /* 0x00000059570c723e */ /* 0x000fe400000010ff */
[----:B------:R-:W-:Y:S01]  /*22540*/  F2FP.BF16.F32.PACK_AB R13, R66, R68 ;  /* 0x00000044420d723e */ /* 0x000fe200000010ff */
[----:B------:R0:W-:Y:S01]  /*22550*/  STSM.16.M88.4 [R155], R40 ;  /* 0x000000289b007844 */ /* 0x0001e20000000200 */
[----:B------:R-:W-:Y:S02]  /*22560*/  F2FP.BF16.F32.PACK_AB R14, R88, R96 ;  /* 0x00000060580e723e */ /* 0x000fe400000010ff */
[----:B------:R-:W-:Y:S01]  /*22570*/  F2FP.BF16.F32.PACK_AB R15, R67, R122 ;  /* 0x0000007a430f723e */ /* 0x000fe200000010ff */
[----:B------:R1:W-:Y:S01]  /*22580*/  STSM.16.M88.4 [R153], R44 ;  /* 0x0000002c99007844 */ /* 0x0003e20000000200 */
[----:B------:R-:W-:-:S02]  /*22590*/  F2FP.BF16.F32.PACK_AB R36, R97, R99 ;  /* 0x000000636124723e */ /* 0x000fc400000010ff */
[----:B------:R-:W-:Y:S01]  /*225a0*/  F2FP.BF16.F32.PACK_AB R37, R123, R125 ;  /* 0x0000007d7b25723e */ /* 0x000fe200000010ff */
[----:B------:R2:W-:Y:S01]  /*225b0*/  STSM.16.M88.4 [R154], R48 ;  /* 0x000000309a007844 */ /* 0x0005e20000000200 */
[----:B------:R-:W-:Y:S02]  /*225c0*/  F2FP.BF16.F32.PACK_AB R38, R98, R100 ;  /* 0x000000646226723e */ /* 0x000fe400000010ff */
[----:B------:R-:W-:Y:S01]  /*225d0*/  F2FP.BF16.F32.PACK_AB R39, R124, R126 ;  /* 0x0000007e7c27723e */ /* 0x000fe200000010ff */
[----:B------:R2:W-:Y:S01]  /*225e0*/  STSM.16.M88.4 [R156], R12 ;  /* 0x0000000c9c007844 */ /* 0x0005e20000000200 */
[----:B------:R-:W-:Y:S02]  /*225f0*/  F2FP.BF16.F32.PACK_AB R56, R29, R106 ;  /* 0x0000006a1d38723e */ /* 0x000fe400000010ff */
[----:B------:R-:W-:Y:S01]  /*22600*/  F2FP.BF16.F32.PACK_AB R57, R79, R81 ;  /* 0x000000514f39723e */ /* 0x000fe200000010ff */
[----:B------:R2:W-:Y:S01]  /*22610*/  STSM.16.M88.4 [R157], R36 ;  /* 0x000000249d007844 */ /* 0x0005e20000000200 */
[----:B0-----:R-:W-:-:S02]  /*22620*/  F2FP.BF16.F32.PACK_AB R40, R101, R103 ;  /* 0x000000676528723e */ /* 0x001fc400000010ff */
[----:B------:R-:W-:Y:S02]  /*22630*/  F2FP.BF16.F32.PACK_AB R41, R127, R69 ;  /* 0x000000457f29723e */ /* 0x000fe400000010ff */
[----:B------:R-:W-:Y:S02]  /*22640*/  F2FP.BF16.F32.PACK_AB R42, R102, R104 ;  /* 0x00000068662a723e */ /* 0x000fe400000010ff */
[----:B------:R-:W-:Y:S02]  /*22650*/  F2FP.BF16.F32.PACK_AB R43, R128, R70 ;  /* 0x00000046802b723e */ /* 0x000fe400000010ff */
[----:B-1----:R-:W-:Y:S02]  /*22660*/  F2FP.BF16.F32.PACK_AB R44, R10, R21 ;  /* 0x000000150a2c723e */ /* 0x002fe400000010ff */
[----:B------:R-:W-:Y:S01]  /*22670*/  F2FP.BF16.F32.PACK_AB R45, R71, R73 ;  /* 0x00000049472d723e */ /* 0x000fe200000010ff */
[----:B------:R3:W-:Y:S01]  /*22680*/  STSM.16.M88.4 [R158], R40 ;  /* 0x000000289e007844 */ /* 0x0007e20000000200 */
[----:B------:R-:W-:-:S02]  /*22690*/  F2FP.BF16.F32.PACK_AB R46, R20, R24 ;  /* 0x00000018142e723e */ /* 0x000fc400000010ff */
[----:B------:R-:W-:Y:S02]  /*226a0*/  F2FP.BF16.F32.PACK_AB R47, R72, R74 ;  /* 0x0000004a482f723e */ /* 0x000fe400000010ff */
[----:B--2---:R-:W-:Y:S02]  /*226b0*/  F2FP.BF16.F32.PACK_AB R48, R25, R27 ;  /* 0x0000001b1930723e */ /* 0x004fe400000010ff */
[----:B------:R-:W-:Y:S01]  /*226c0*/  F2FP.BF16.F32.PACK_AB R49, R75, R77 ;  /* 0x0000004d4b31723e */ /* 0x000fe200000010ff */
[----:B------:R-:W-:Y:S01]  /*226d0*/  STSM.16.M88.4 [R159], R44 ;  /* 0x0000002c9f007844 */ /* 0x000fe20000000200 */
[----:B------:R-:W-:Y:S02]  /*226e0*/  F2FP.BF16.F32.PACK_AB R50, R26, R28 ;  /* 0x0000001c1a32723e */ /* 0x000fe400000010ff */
[----:B------:R-:W-:Y:S02]  /*226f0*/  F2FP.BF16.F32.PACK_AB R51, R76, R78 ;  /* 0x0000004e4c33723e */ /* 0x000fe400000010ff */
[----:B------:R-:W-:-:S02]  /*22700*/  F2FP.BF16.F32.PACK_AB R58, R105, R107 ;  /* 0x0000006b693a723e */ /* 0x000fc400000010ff */
[----:B------:R-:W-:Y:S01]  /*22710*/  F2FP.BF16.F32.PACK_AB R59, R80, R82 ;  /* 0x00000052503b723e */ /* 0x000fe200000010ff */
[----:B------:R-:W-:Y:S01]  /*22720*/  STSM.16.M88.4 [R160], R48 ;  /* 0x00000030a0007844 */ /* 0x000fe20000000200 */
[----:B------:R-:W-:Y:S02]  /*22730*/  F2FP.BF16.F32.PACK_AB R60, R108, R110 ;  /* 0x0000006e6c3c723e */ /* 0x000fe400000010ff */
        /* <DEDUP_REMOVED lines=8> */
[----:B------:R-:W-:Y:S02]  /*227c0*/  F2FP.BF16.F32.PACK_AB R15, R133, R135 ;  /* 0x00000087850f723e */ /* 0x000fe400000010ff */
[----:B------:R-:W-:Y:S02]  /*227d0*/  F2FP.BF16.F32.PACK_AB R36, R116, R118 ;  /* 0x000000767424723e */ /* 0x000fe400000010ff */
[----:B------:R-:W-:Y:S01]  /*227e0*/  F2FP.BF16.F32.PACK_AB R38, R117, R119 ;  /* 0x000000777526723e */ /* 0x000fe200000010ff */
[----:B------:R-:W-:Y:S01]  /*227f0*/  STSM.16.M88.4 [R163], R12 ;  /* 0x0000000ca3007844 */ /* 0x000fe20000000200 */
[----:B------:R-:W-:-:S02]  /*22800*/  F2FP.BF16.F32.PACK_AB R37, R93, R92 ;  /* 0x0000005c5d25723e */ /* 0x000fc400000010ff */
[----:B------:R-:W-:Y:S02]  /*22810*/  F2FP.BF16.F32.PACK_AB R39, R95, R94 ;  /* 0x0000005e5f27723e */ /* 0x000fe400000010ff */
[----:B------:R-:W-:-:S03]  /*22820*/  ISETP.NE.U32.AND P0, PT, RZ, UR4, PT ;  /* 0x00000004ff007c0c */ /* 0x000fc6000bf05070 */
[----:B------:R0:W-:Y:S01]  /*22830*/  STSM.16.M88.4 [R164], R36 ;  /* 0x00000024a4007844 */ /* 0x0001e20000000200 */
[----:B------:R-:W-:Y:S01]  /*22840*/  BAR.SYNC.DEFER_BLOCKING 0x1, 0x100 ;  /* 0x0044000000007b1d */ /* 0x000fe20000010000 */
[----:B------:R-:W-:Y:S02]  /*22850*/  ISETP.NE.AND.EX P0, PT, RZ, UR5, PT, P0 ;  /* 0x00000005ff007c0c */ /* 0x000fe4000bf05300 */
[----:B---3--:R-:W-:-:S04]  /*22860*/  IADD3 R40, P1, R137, UR4, RZ ;  /* 0x0000000489287c10 */ /* 0x008fc8000ff3e0ff */
[----:B----4-:R-:W-:-:S07]  /*22870*/  IADD3.X R41, R136, UR5, RZ, P1, !PT ;  /* 0x0000000588297c10 */ /* 0x010fce0008ffe4ff */
[----:B------:R-:W5:Y:S01]  /*22880*/  @P0 LDG.E R11, desc[UR54][R40.64] ;  /* 0x00000036280b0981 */ /* 0x000f62000c1e1900 */
[----:B------:R-:W-:-:S04]  /*22890*/  ISETP.NE.U32.AND P3, PT, RZ, UR6, PT ;  /* 0x00000006ff007c0c */ /* 0x000fc8000bf65070 */
[----:B------:R-:W-:Y:S01]  /*228a0*/  ISETP.NE.AND.EX P3, PT, RZ, UR7, PT, P3 ;  /* 0x00000007ff007c0c */ /* 0x000fe2000bf65330 */
[----:B0-----:R-:W-:Y:S01]  /*228b0*/  IMAD.MOV.U32 R38, RZ, RZ, 0x9b8 ;  /* 0x000009b8ff267424 */ /* 0x001fe200078e00ff */
[----:B------:R-:W-:-:S04]  /*228c0*/  ISETP.GT.AND P2, PT, R165, 0x1, PT ;  /* 0x00000001a500780c */ /* 0x000fc80003f44270 */
[----:B------:R-:W-:-:S07]  /*228d0*/  SEL R38, R38, 0x978, P2 ;  /* 0x0000097826267807 */ /* 0x000fce0001000000 */
[----:B------:R-:W-:Y:S01]  /*228e0*/  @P3 IADD3 R12, P1, R137, UR6, RZ ;  /* 0x00000006890c3c10 */ /* 0x000fe2000ff3e0ff */
[----:B------:R-:W-:Y:S01]  /*228f0*/  ULDC UR6, c[0x0][0xa88] ;  /* 0x0002a20000067ab9 */ /* 0x000fe20000000800 */
[----:B------:R0:W1:Y:S01]  /*22900*/  LDC.64 R14, c[0x0][R38+0x218] ;  /* 0x00008600260e7b82 */ /* 0x0000620000000a00 */
[----:B------:R-:W-:Y:S02]  /*22910*/  MOV R44, UR6 ;  /* 0x00000006002c7c02 */ /* 0x000fe40008000f00 */
[----:B------:R-:W-:-:S05]  /*22920*/  @P3 IADD3.X R13, R136, UR7, RZ, P1, !PT ;  /* 0x00000007880d3c10 */ /* 0x000fca0008ffe4ff */
[----:B------:R2:W5:Y:S01]  /*22930*/  @P3 LDG.E R44, desc[UR54][R12.64] ;  /* 0x000000360c2c3981 */ /* 0x000562000c1e1900 */
[----:B------:R0:W3:Y:S08]  /*22940*/  LDC.64 R36, c[0x0][R38+0x228] ;  /* 0x00008a0026247b82 */ /* 0x0000f00000000a00 */
[----:B------:R-:W4:Y:S08]  /*22950*/  LDC R137, c[0x0][0xbe8] ;  /* 0x0002fa00ff897b82 */ /* 0x000f300000000800 */
[----:B--2---:R0:W2:Y:S01]  /*22960*/  LDC.64 R12, c[0x0][R38+0x220] ;  /* 0x00008800260c7b82 */ /* 0x0040a20000000a00 */
[----:B----4-:R-:W-:Y:S01]  /*22970*/  ISETP.NE.AND P1, PT, R137, 0x1, PT ;  /* 0x000000018900780c */ /* 0x010fe20003f25270 */
[----:B01-3--:R-:W-:-:S12]  /*22980*/  @P3 BRA `(.L_x_502) ;  /* 0x0000000000103947 */ /* 0x00bfd80003800000 */
[----:B------:R-:W-:Y:S05]  /*22990*/  @!P0 BRA `(.L_x_502) ;  /* 0x00000000000c8947 */ /* 0x000fea0003800000 */
[----:B------:R-:W3:Y:S04]  /*229a0*/  LDG.E R39, desc[UR54][R40.64] ;  /* 0x0000003628277981 */ /* 0x000ee8000c1e1900 */
[----:B-----5:R-:W3:Y:S02]  /*229b0*/  LDG.E R44, desc[UR54][R40.64+0x4] ;  /* 0x00000436282c7981 */ /* 0x020ee4000c1e1900 */
[----:B---3--:R-:W-:-:S07]  /*229c0*/  IMAD.IADD R44, R44, 0x1, -R39 ;  /* 0x000000012c2c7824 */ /* 0x008fce00078e0a27 */
.L_x_502:
[----:B------:R-:W3:Y:S01]  /*229d0*/  LDL.LU R43, [R1+0x14] ;  /* 0x00001400012b7983 */ /* 0x000ee20000300800 */
[----:B------:R-:W0:Y:S03]  /*229e0*/  LDC.64 R38, c[0x0][R38+0x210] ;  /* 0x0000840026267b82 */ /* 0x000e260000000a00 */
[----:B------:R-:W4:Y:S04]  /*229f0*/  LDL R42, [R1+0xd8] ;  /* 0x0000d800012a7983 */ /* 0x000f280000100800 */
[----:B------:R-:W4:Y:S01]  /*22a00*/  LDL R139, [R1+0x18] ;  /* 0x00001800018b7983 */ /* 0x000f220000100800 */
[----:B------:R-:W-:Y:S01]  /*22a10*/  ISETP.NE.U32.AND P0, PT, RZ, UR4, PT ;  /* 0x00000004ff007c0c */ /* 0x000fe2000bf05070 */
[----:B------:R-:W1:Y:S02]  /*22a20*/  @P1 LDC R49, c[0x0][0xbec] ;  /* 0x0002fb00ff311b82 */ /* 0x000e640000000800 */
[----:B------:R-:W4:Y:S01]  /*22a30*/  LDL R138, [R1+0x24] ;  /* 0x00002400018a7983 */ /* 0x000f220000100800 */
[----:B------:R-:W-:Y:S01]  /*22a40*/  ISETP.NE.AND.EX P0, PT, RZ, UR5, PT, P0 ;  /* 0x00000005ff007c0c */ /* 0x000fe2000bf05300 */
[----:B------:R-:W-:-:S02]  /*22a50*/  IMAD R45, R15, R235, RZ ;  /* 0x000000eb0f2d7224 */ /* 0x000fc400078e02ff */
[----:B------:R-:W4:Y:S01]  /*22a60*/  LDL R48, [R1+0xd4] ;  /* 0x0000d40001307983 */ /* 0x000f220000100800 */
[----:B------:R-:W-:Y:S01]  /*22a70*/  SEL R237, R237, RZ, !P0 ;  /* 0x000000ffeded7207 */ /* 0x000fe20004000000 */
[----:B------:R-:W0:Y:S01]  /*22a80*/  @P1 LDC R51, c[0x0][0xbf0] ;  /* 0x0002fc00ff331b82 */ /* 0x000e220000000800 */
[----:B------:R-:W-:Y:S01]  /*22a90*/  IMAD.WIDE.U32 R14, R14, R235, RZ ;  /* 0x000000eb0e0e7225 */ /* 0x000fe200078e00ff */
[----:B------:R-:W4:Y:S03]  /*22aa0*/  LDL R46, [R1+0x78] ;  /* 0x00007800012e7983 */ /* 0x000f260000100800 */
[----:B--2---:R-:W-:-:S03]  /*22ab0*/  IMAD R13, R13, R237, RZ ;  /* 0x000000ed0d0d7224 */ /* 0x004fc600078e02ff */
[----:B------:R-:W2:Y:S01]  /*22ac0*/  LDC.64 R40, c[0x0][0xba8] ;  /* 0x0002ea00ff287b82 */ /* 0x000ea20000000a00 */
[----:B------:R-:W-:Y:S01]  /*22ad0*/  IMAD.IADD R15, R15, 0x1, R45 ;  /* 0x000000010f0f7824 */ /* 0x000fe200078e022d */
[----:B-----5:R-:W-:-:S06]  /*22ae0*/  SHF.R.S32.HI R136, RZ, 0x1f, R11 ;  /* 0x0000001fff887819 */ /* 0x020fcc000001140b */
[----:B--2---:R-:W2:Y:S08]  /*22af0*/  @!P2 LDC R40, c[0x0][0xb50] ;  /* 0x0002d400ff28ab82 */ /* 0x004eb00000000800 */
[----:B------:R-:W2:Y:S01]  /*22b00*/  @!P2 LDC R41, c[0x0][0xb54] ;  /* 0x0002d500ff29ab82 */ /* 0x000ea20000000800 */
[----:B---3--:R-:W-:-:S05]  /*22b10*/  SEL R43, R43, RZ, !P0 ;  /* 0x000000ff2b2b7207 */ /* 0x008fca0004000000 */
[C---:B------:R-:W-:Y:S02]  /*22b20*/  IMAD R47, R12.reuse, R43, R13 ;  /* 0x0000002b0c2f7224 */ /* 0x040fe400078e020d */
[----:B------:R-:W-:-:S04]  /*22b30*/  IMAD.WIDE.U32 R12, R12, R237, RZ ;  /* 0x000000ed0c0c7225 */ /* 0x000fc800078e00ff */
[----:B----4-:R-:W-:Y:S01]  /*22b40*/  IMAD R42, R139, 0x80, R42 ;  /* 0x000000808b2a7824 */ /* 0x010fe200078e022a */
[----:B------:R-:W-:-:S03]  /*22b50*/  IADD3 R14, P0, P3, R12, R14, R11 ;  /* 0x0000000e0c0e7210 */ /* 0x000fc60007b1e00b */
[----:B-1----:R-:W-:Y:S01]  /*22b60*/  @P1 IMAD.HI.U32 R12, R42, R49, RZ ;  /* 0x000000312a0c1227 */ /* 0x002fe200078e00ff */
[----:B------:R-:W-:-:S03]  /*22b70*/  SEL R43, R138, RZ, P2 ;  /* 0x000000ff8a2b7207 */ /* 0x000fc60001000000 */
[----:B------:R-:W-:Y:S01]  /*22b80*/  IMAD.IADD R47, R13, 0x1, R47 ;  /* 0x000000010d2f7824 */ /* 0x000fe200078e022f */
[----:B------:R-:W-:Y:S02]  /*22b90*/  MOV R13, R42 ;  /* 0x0000002a000d7202 */ /* 0x000fe40000000f00 */
[----:B0-----:R-:W-:Y:S01]  /*22ba0*/  @P1 SHF.R.U32.HI R13, RZ, R51, R12 ;  /* 0x00000033ff0d1219 */ /* 0x001fe2000001160c */
[-C--:B------:R-:W-:Y:S02]  /*22bb0*/  IMAD R45, R37, R43.reuse, RZ ;  /* 0x0000002b252d7224 */ /* 0x080fe400078e02ff */
[----:B------:R-:W-:Y:S01]  /*22bc0*/  IMAD.WIDE.U32 R36, R36, R43, RZ ;  /* 0x0000002b24247225 */ /* 0x000fe200078e00ff */
[----:B------:R-:W-:-:S03]  /*22bd0*/  IADD3.X R15, R47, R15, R136, P0, P3 ;  /* 0x0000000f2f0f7210 */ /* 0x000fc600007e6488 */
[----:B------:R-:W-:Y:S01]  /*22be0*/  IMAD.MOV R43, RZ, RZ, -R13 ;  /* 0x000000ffff2b7224 */ /* 0x000fe200078e0a0d */
[----:B------:R-:W-:Y:S01]  /*22bf0*/  IADD3 R36, P0, P3, R13, R14, R36 ;  /* 0x0000000e0d247210 */ /* 0x000fe20007b1e024 */
[----:B------:R-:W-:Y:S01]  /*22c00*/  IMAD.IADD R45, R37, 0x1, R45 ;  /* 0x00000001252d7824 */ /* 0x000fe200078e022d */
[----:B------:R-:W-:Y:S01]  /*22c10*/  SHF.R.S32.HI R12, RZ, 0x1f, R13 ;  /* 0x0000001fff0c7819 */ /* 0x000fe2000001140d */
[----:B------:R-:W-:-:S03]  /*22c20*/  IMAD R13, R137, R43, R42 ;  /* 0x0000002b890d7224 */ /* 0x000fc600078e022a */
[----:B------:R-:W-:Y:S01]  /*22c30*/  IADD3.X R37, R12, R15, R45, P0, P3 ;  /* 0x0000000f0c257210 */ /* 0x000fe200007e642d */
[-C--:B------:R-:W-:Y:S01]  /*22c40*/  IMAD R12, R39, R13.reuse, RZ ;  /* 0x0000000d270c7224 */ /* 0x080fe200078e02ff */
[----:B------:R-:W-:Y:S01]  /*22c50*/  SHF.R.S32.HI R15, RZ, 0x1f, R13 ;  /* 0x0000001fff0f7819 */ /* 0x000fe2000001140d */
[----:B------:R-:W-:-:S04]  /*22c60*/  IMAD.WIDE.U32 R36, R38, R13, R36 ;  /* 0x0000000d26247225 */ /* 0x000fc800078e0024 */
[----:B------:R-:W-:Y:S01]  /*22c70*/  IMAD R15, R38, R15, R12 ;  /* 0x0000000f260f7224 */ /* 0x000fe200078e020c */
[----:B--2---:R-:W-:-:S03]  /*22c80*/  LEA R40, P0, R36, R40, 0x2 ;  /* 0x0000002824287211 */ /* 0x004fc600078010ff */
[----:B------:R-:W-:-:S05]  /*22c90*/  IMAD.IADD R12, R37, 0x1, R15 ;  /* 0x00000001250c7824 */ /* 0x000fca00078e020f */
[----:B------:R-:W-:Y:S01]  /*22ca0*/  LEA.HI.X R41, R36, R41, R12, 0x2, P0 ;  /* 0x0000002924297211 */ /* 0x000fe200000f140c */
[----:B------:R-:W-:Y:S01]  /*22cb0*/  SHFL.IDX PT, R14, R40, 0x1, 0x1c1f ;  /* 0x003c1f00280e7f89 */ /* 0x000fe200000e0000 */
[----:B------:R-:W-:-:S03]  /*22cc0*/  IMAD R37, R139, 0x80, R48 ;  /* 0x000000808b257824 */ /* 0x000fc600078e0230 */
[----:B------:R-:W-:Y:S04]  /*22cd0*/  SHFL.IDX PT, R12, R40, RZ, 0x1c1f ;  /* 0x001c1fff280c7589 */ /* 0x000fe800000e0000 */
[----:B------:R-:W0:Y:S04]  /*22ce0*/  SHFL.IDX PT, R13, R41, RZ, 0x1c1f ;  /* 0x001c1fff290d7589 */ /* 0x000e2800000e0000 */
[----:B------:R-:W1:Y:S01]  /*22cf0*/  SHFL.IDX PT, R15, R41, 0x1, 0x1c1f ;  /* 0x003c1f00290f7f89 */ /* 0x000e6200000e0000 */
[----:B------:R-:W-:Y:S01]  /*22d00*/  IMAD R38, R44, R137, RZ ;  /* 0x000000892c267224 */ /* 0x000fe200078e02ff */
[----:B------:R-:W-:Y:S01]  /*22d10*/  LOP3.LUT P0, RZ, R46, 0x3, RZ, 0xc0, !PT ;  /* 0x000000032eff7812 */ /* 0x000fe2000780c0ff */
[----:B------:R-:W-:-:S03]  /*22d20*/  VIADD R39, R37, 0x8 ;  /* 0x0000000825277836 */ /* 0x000fc60000000000 */
[-C--:B------:R-:W-:Y:S02]  /*22d30*/  ISETP.GE.OR P3, PT, R37, R38.reuse, P0 ;  /* 0x000000262500720c */ /* 0x080fe40000766670 */
[----:B------:R-:W-:-:S11]  /*22d40*/  ISETP.GE.OR P0, PT, R39, R38, P0 ;  /* 0x000000262700720c */ /* 0x000fd60000706670 */
[----:B0-----:R0:W-:Y:S04]  /*22d50*/  @!P3 ST.E desc[UR54][R12.64], R120 ;  /* 0x000000780c00b985 */ /* 0x0011e8000c101936 */
[----:B-1----:R0:W-:Y:S01]  /*22d60*/  @!P0 ST.E desc[UR54][R14.64], R121 ;  /* 0x000000790e008985 */ /* 0x0021e2000c101936 */
[----:B------:R-:W-:Y:S05]  /*22d70*/  @P2 BRA `(.L_x_503) ;  /* 0x0000000c006c2947 */ /* 0x000fea0003800000 */
[----:B------:R-:W-:Y:S01]  /*22d80*/  IADD3 R0, R166, -0x80, RZ ;  /* 0xffffff80a6007810 */ /* 0x000fe20007ffe0ff */
[----:B0-----:R-:W0:Y:S01]  /*22d90*/  @P1 LDC R15, c[0x0][0xbec] ;  /* 0x0002fb00ff0f1b82 */ /* 0x001e220000000800 */
[----:B------:R-:W-:Y:S02]  /*22da0*/  ULDC.64 UR4, c[0x0][0xaa0] ;  /* 0x0002a80000047ab9 */ /* 0x000fe40000000a00 */
[----:B------:R-:W-:-:S04]  /*22db0*/  SHF.R.S32.HI R3, RZ, 0x1f, R0 ;  /* 0x0000001fff037819 */ /* 0x000fc80000011400 */
[----:B------:R-:W-:Y:S01]  /*22dc0*/  LEA.HI R3, R3, R0, RZ, 0x3 ;  /* 0x0000000003037211 */ /* 0x000fe200078f18ff */
[----:B------:R-:W1:Y:S03]  /*22dd0*/  @P1 LDC R21, c[0x0][0xbf0] ;  /* 0x0002fc00ff151b82 */ /* 0x000e660000000800 */
[----:B------:R-:W-:Y:S02]  /*22de0*/  LOP3.LUT R5, R3, 0xfffffff8, RZ, 0xc0, !PT ;  /* 0xfffffff803057812 */ /* 0x000fe400078ec0ff */
[----:B------:R-:W-:-:S03]  /*22df0*/  SHF.R.S32.HI R8, RZ, 0x3, R3 ;  /* 0x00000003ff087819 */ /* 0x000fc60000011403 */
[----:B------:R-:W-:-:S04]  /*22e00*/  IMAD.IADD R37, R0, 0x1, -R5 ;  /* 0x0000000100257824 */ /* 0x000fc800078e0a05 */
[----:B------:R-:W-:-:S04]  /*22e10*/  IMAD.SHL.U32 R9, R37, 0x8, RZ ;  /* 0x0000000825097824 */ /* 0x000fc800078e00ff */
[----:B------:R-:W-:-:S04]  /*22e20*/  IMAD R3, R8, 0x40, R9 ;  /* 0x0000004008037824 */ /* 0x000fc800078e0209 */
[----:B------:R-:W-:-:S03]  /*22e30*/  IMAD.WIDE R90, R3, 0x2, R90 ;  /* 0x00000002035a7825 */ /* 0x000fc600078e025a */
[C---:B------:R-:W-:Y:S02]  /*22e40*/  IADD3 R25, P3, R90.reuse, 0x1000, RZ ;  /* 0x000010005a197810 */ /* 0x040fe40007f7e0ff */
[C---:B------:R-:W-:Y:S02]  /*22e50*/  IADD3 R29, P4, R90.reuse, 0x2000, RZ ;  /* 0x000020005a1d7810 */ /* 0x040fe40007f9e0ff */
[----:B------:R-:W-:Y:S02]  /*22e60*/  LOP3.LUT R24, R25, 0x380, RZ, 0xc0, !PT ;  /* 0x0000038019187812 */ /* 0x000fe400078ec0ff */
[----:B------:R-:W-:Y:S02]  /*22e70*/  IADD3 R33, P5, R90, 0x3000, RZ ;  /* 0x000030005a217810 */ /* 0x000fe40007fbe0ff */
[----:B------:R-:W-:Y:S02]  /*22e80*/  SHF.R.U64 R24, R24, 0x3, RZ ;  /* 0x0000000318187819 */ /* 0x000fe400000012ff */
[----:B------:R-:W-:-:S02]  /*22e90*/  IADD3 R41, P0, R90, 0x4000, RZ ;  /* 0x000040005a297810 */ /* 0x000fc40007f1e0ff */
[----:B------:R-:W-:Y:S01]  /*22ea0*/  LOP3.LUT R24, R24, R25, RZ, 0x3c, !PT ;  /* 0x0000001918187212 */ /* 0x000fe200078e3cff */
[----:B------:R-:W-:Y:S01]  /*22eb0*/  IMAD.X R25, RZ, RZ, R91, P3 ;  /* 0x000000ffff197224 */ /* 0x000fe200018e065b */
[C---:B------:R-:W-:Y:S02]  /*22ec0*/  IADD3 R49, P3, R90.reuse, 0x6000, RZ ;  /* 0x000060005a317810 */ /* 0x040fe40007f7e0ff */
[----:B------:R-:W-:Y:S02]  /*22ed0*/  IADD3 R45, P2, R90, 0x5000, RZ ;  /* 0x000050005a2d7810 */ /* 0x000fe40007f5e0ff */
[----:B------:R-:W-:Y:S01]  /*22ee0*/  LOP3.LUT R48, R49, 0x380, RZ, 0xc0, !PT ;  /* 0x0000038031307812 */ /* 0x000fe200078ec0ff */
[----:B------:R-:W-:Y:S01]  /*22ef0*/  IMAD R136, R136, UR4, RZ ;  /* 0x0000000488887c24 */ /* 0x000fe2000f8e02ff */
[----:B------:R-:W-:Y:S01]  /*22f00*/  LOP3.LUT R28, R29, 0x380, RZ, 0xc0, !PT ;  /* 0x000003801d1c7812 */ /* 0x000fe200078ec0ff */
[----:B------:R-:W5:Y:S01]  /*22f10*/  LD.E.128 R24, desc[UR54][R24.64] ;  /* 0x0000003618187980 */ /* 0x000f62000c101d00 */
[----:B------:R-:W-:-:S02]  /*22f20*/  SHF.R.U64 R48, R48, 0x3, RZ ;  /* 0x0000000330307819 */ /* 0x000fc400000012ff */
[----:B------:R-:W-:Y:S02]  /*22f30*/  LOP3.LUT R32, R33, 0x380, RZ, 0xc0, !PT ;  /* 0x0000038021207812 */ /* 0x000fe400078ec0ff */
[----:B------:R-:W-:Y:S01]  /*22f40*/  LOP3.LUT R48, R48, R49, RZ, 0x3c, !PT ;  /* 0x0000003130307212 */ /* 0x000fe200078e3cff */
[--C-:B------:R-:W-:Y:S01]  /*22f50*/  IMAD.X R49, RZ, RZ, R91.reuse, P3 ;  /* 0x000000ffff317224 */ /* 0x100fe200018e065b */
[----:B------:R-:W-:Y:S02]  /*22f60*/  IADD3 R3, P3, R90, 0xb000, RZ ;  /* 0x0000b0005a037810 */ /* 0x000fe40007f7e0ff */
[----:B------:R-:W-:Y:S02]  /*22f70*/  LOP3.LUT R40, R41, 0x380, RZ, 0xc0, !PT ;  /* 0x0000038029287812 */ /* 0x000fe400078ec0ff */
[----:B------:R-:W-:Y:S02]  /*22f80*/  LOP3.LUT R0, R3, 0x380, RZ, 0xc0, !PT ;  /* 0x0000038003007812 */ /* 0x000fe400078ec0ff */
[----:B------:R-:W-:Y:S01]  /*22f90*/  LOP3.LUT R44, R45, 0x380, RZ, 0xc0, !PT ;  /* 0x000003802d2c7812 */ /* 0x000fe200078ec0ff */
[----:B------:R-:W-:Y:S01]  /*22fa0*/  IMAD R13, R11, UR5, R136 ;  /* 0x000000050b0d7c24 */ /* 0x000fe2000f8e0288 */
[----:B------:R-:W-:Y:S01]  /*22fb0*/  SHF.R.U64 R0, R0, 0x3, RZ ;  /* 0x0000000300007819 */ /* 0x000fe200000012ff */
[----:B------:R-:W-:Y:S01]  /*22fc0*/  IMAD.X R69, RZ, RZ, R91, P3 ;  /* 0x000000ffff457224 */ /* 0x000fe200018e065b */
[----:B------:R-:W-:Y:S01]  /*22fd0*/  SHF.R.U64 R28, R28, 0x3, RZ ;  /* 0x000000031c1c7819 */ /* 0x000fe200000012ff */
[----:B------:R-:W5:Y:S01]  /*22fe0*/  LD.E.128 R48, desc[UR54][R48.64] ;  /* 0x0000003630307980 */ /* 0x000f62000c101d00 */
[----:B------:R-:W-:-:S02]  /*22ff0*/  SHF.R.U64 R32, R32, 0x3, RZ ;  /* 0x0000000320207819 */ /* 0x000fc400000012ff */
[----:B------:R-:W-:Y:S02]  /*23000*/  SHF.R.U64 R40, R40, 0x3, RZ ;  /* 0x0000000328287819 */ /* 0x000fe400000012ff */
[----:B------:R-:W-:Y:S02]  /*23010*/  SHF.R.U64 R44, R44, 0x3, RZ ;  /* 0x000000032c2c7819 */ /* 0x000fe400000012ff */
[----:B------:R-:W-:Y:S01]  /*23020*/  LOP3.LUT R68, R0, R3, RZ, 0x3c, !PT ;  /* 0x0000000300447212 */ /* 0x000fe200078e3cff */
[----:B------:R-:W-:Y:S01]  /*23030*/  IMAD.WIDE.U32 R2, R11, UR4, RZ ;  /* 0x000000040b027c25 */ /* 0x000fe2000f8e00ff */
[----:B------:R-:W-:Y:S01]  /*23040*/  LOP3.LUT R28, R28, R29, RZ, 0x3c, !PT ;  /* 0x0000001d1c1c7212 */ /* 0x000fe200078e3cff */
[----:B------:R-:W-:Y:S01]  /*23050*/  ULDC.64 UR4, c[0x0][0xae8] ;  /* 0x0002ba0000047ab9 */ /* 0x000fe20000000a00 */
[----:B------:R-:W-:Y:S01]  /*23060*/  LOP3.LUT R32, R32, R33, RZ, 0x3c, !PT ;  /* 0x0000002120207212 */ /* 0x000fe200078e3cff */
[----:B------:R-:W-:Y:S01]  /*23070*/  IMAD R0, R37, 0x20, R8 ;  /* 0x0000002025007824 */ /* 0x000fe200078e0208 */
[----:B------:R-:W-:Y:S01]  /*23080*/  LOP3.LUT R40, R40, R41, RZ, 0x3c, !PT ;  /* 0x0000002928287212 */ /* 0x000fe200078e3cff */
[--C-:B------:R-:W-:Y:S01]  /*23090*/  IMAD.X R29, RZ, RZ, R91.reuse, P4 ;  /* 0x000000ffff1d7224 */ /* 0x100fe200020e065b */
[----:B------:R-:W-:Y:S01]  /*230a0*/  LOP3.LUT R44, R44, R45, RZ, 0x3c, !PT ;  /* 0x0000002d2c2c7212 */ /* 0x000fe200078e3cff */
[--C-:B------:R-:W-:Y:S01]  /*230b0*/  IMAD.X R41, RZ, RZ, R91.reuse, P0 ;  /* 0x000000ffff297224 */ /* 0x100fe200000e065b */
[----:B------:R-:W-:Y:S01]  /*230c0*/  IADD3.X R33, RZ, R91, RZ, P5, !PT ;  /* 0x0000005bff217210 */ /* 0x000fe20002ffe4ff */
[----:B------:R-:W-:Y:S01]  /*230d0*/  IMAD.X R45, RZ, RZ, R91, P2 ;  /* 0x000000ffff2d7224 */ /* 0x000fe200010e065b */
[C---:B------:R-:W-:Y:S01]  /*230e0*/  IADD3 R53, P4, R90.reuse, 0x7000, RZ ;  /* 0x000070005a357810 */ /* 0x040fe20007f9e0ff */
[----:B------:R-:W-:Y:S01]  /*230f0*/  IMAD.IADD R3, R3, 0x1, R13 ;  /* 0x0000000103037824 */ /* 0x000fe200078e020d */
[C---:B------:R-:W-:Y:S01]  /*23100*/  IADD3 R57, P5, R90.reuse, 0x8000, RZ ;  /* 0x000080005a397810 */ /* 0x040fe20007fbe0ff */
[----:B------:R-:W-:Y:S01]  /*23110*/  IMAD R12, R139, 0x80, R0 ;  /* 0x000000808b0c7824 */ /* 0x000fe200078e0200 */
[C---:B------:R-:W-:Y:S01]  /*23120*/  IADD3 R61, P0, R90.reuse, 0x9000, RZ ;  /* 0x000090005a3d7810 */ /* 0x040fe20007f1e0ff */
[----:B------:R-:W5:Y:S01]  /*23130*/  LD.E.128 R28, desc[UR54][R28.64] ;  /* 0x000000361c1c7980 */ /* 0x000f62000c101d00 */
[----:B------:R-:W-:Y:S01]  /*23140*/  IADD3 R65, P2, R90, 0xa000, RZ ;  /* 0x0000a0005a417810 */ /* 0x000fe20007f5e0ff */
[----:B------:R-:W-:Y:S01]  /*23150*/  IMAD.WIDE.U32 R2, R235, UR4, R2 ;  /* 0x00000004eb027c25 */ /* 0x000fe2000f8e0002 */
[----:B------:R-:W-:Y:S01]  /*23160*/  LOP3.LUT R52, R53, 0x380, RZ, 0xc0, !PT ;  /* 0x0000038035347812 */ /* 0x000fe200078ec0ff */
[----:B------:R-:W5:Y:S01]  /*23170*/  LD.E.128 R32, desc[UR54][R32.64] ;  /* 0x0000003620207980 */ /* 0x000f62000c101d00 */
[----:B------:R-:W-:-:S02]  /*23180*/  LOP3.LUT R56, R57, 0x380, RZ, 0xc0, !PT ;  /* 0x0000038039387812 */ /* 0x000fc400078ec0ff */
[----:B------:R-:W-:Y:S01]  /*23190*/  LOP3.LUT R60, R61, 0x380, RZ, 0xc0, !PT ;  /* 0x000003803d3c7812 */ /* 0x000fe200078ec0ff */
[----:B------:R-:W5:Y:S01]  /*231a0*/  LD.E.128 R40, desc[UR54][R40.64] ;  /* 0x0000003628287980 */ /* 0x000f62000c101d00 */
[----:B------:R-:W-:Y:S01]  /*231b0*/  LOP3.LUT R64, R65, 0x380, RZ, 0xc0, !PT ;  /* 0x0000038041407812 */ /* 0x000fe200078ec0ff */
[----:B0-----:R-:W-:Y:S01]  /*231c0*/  @P1 IMAD.HI.U32 R0, R12, R15, RZ ;  /* 0x0000000f0c001227 */ /* 0x001fe200078e00ff */
[----:B------:R-:W-:Y:S01]  /*231d0*/  LOP3.LUT R5, R90, 0x380, RZ, 0xc0, !PT ;  /* 0x000003805a057812 */ /* 0x000fe200078ec0ff */
[----:B------:R-:W5:Y:S01]  /*231e0*/  LD.E.128 R44, desc[UR54][R44.64] ;  /* 0x000000362c2c7980 */ /* 0x000f62000c101d00 */
[----:B------:R-:W-:Y:S01]  /*231f0*/  SHF.R.S32.HI R10, RZ, 0x1f, R237 ;  /* 0x0000001fff0a7819 */ /* 0x000fe200000114ed */
[----:B------:R-:W-:Y:S01]  /*23200*/  IMAD R3, R235, UR5, R3 ;  /* 0x00000005eb037c24 */ /* 0x000fe2000f8e0203 */
[----:B------:R-:W-:Y:S01]  /*23210*/  SHF.R.U64 R52, R52, 0x3, RZ ;  /* 0x0000000334347819 */ /* 0x000fe200000012ff */
[----:B------:R-:W-:Y:S01]  /*23220*/  ULDC.64 UR4, c[0x0][0xaf0] ;  /* 0x0002bc0000047ab9 */ /* 0x000fe20000000a00 */
[----:B------:R-:W-:Y:S01]  /*23230*/  SHF.R.U64 R56, R56, 0x3, RZ ;  /* 0x0000000338387819 */ /* 0x000fe200000012ff */
[----:B------:R-:W5:Y:S01]  /*23240*/  LD.E.128 R68, desc[UR54][R68.64] ;  /* 0x0000003644447980 */ /* 0x000f62000c101d00 */
[----:B------:R-:W-:-:S02]  /*23250*/  SHF.R.U64 R60, R60, 0x3, RZ ;  /* 0x000000033c3c7819 */ /* 0x000fc400000012ff */
[----:B------:R-:W-:Y:S01]  /*23260*/  SHF.R.U64 R64, R64, 0x3, RZ ;  /* 0x0000000340407819 */ /* 0x000fe200000012ff */
[----:B------:R-:W-:Y:S01]  /*23270*/  IMAD R10, R10, UR4, RZ ;  /* 0x000000040a0a7c24 */ /* 0x000fe2000f8e02ff */
[----:B------:R-:W-:Y:S02]  /*23280*/  SHF.R.U64 R5, R5, 0x3, RZ ;  /* 0x0000000305057819 */ /* 0x000fe400000012ff */
[----:B------:R-:W-:Y:S02]  /*23290*/  MOV R11, R12 ;  /* 0x0000000c000b7202 */ /* 0x000fe40000000f00 */
[----:B-1----:R-:W-:Y:S02]  /*232a0*/  @P1 SHF.R.U32.HI R11, RZ, R21, R0 ;  /* 0x00000015ff0b1219 */ /* 0x002fe40000011600 */
[----:B------:R-:W-:Y:S01]  /*232b0*/  LOP3.LUT R52, R52, R53, RZ, 0x3c, !PT ;  /* 0x0000003534347212 */ /* 0x000fe200078e3cff */
[--C-:B------:R-:W-:Y:S01]  /*232c0*/  IMAD.X R53, RZ, RZ, R91.reuse, P4 ;  /* 0x000000ffff357224 */ /* 0x100fe200020e065b */
[----:B------:R-:W-:Y:S01]  /*232d0*/  LOP3.LUT R56, R56, R57, RZ, 0x3c, !PT ;  /* 0x0000003938387212 */ /* 0x000fe200078e3cff */
[----:B------:R-:W-:Y:S01]  /*232e0*/  IMAD.X R57, RZ, RZ, R91, P5 ;  /* 0x000000ffff397224 */ /* 0x000fe200028e065b */
[----:B------:R-:W-:-:S02]  /*232f0*/  LOP3.LUT R60, R60, R61, RZ, 0x3c, !PT ;  /* 0x0000003d3c3c7212 */ /* 0x000fc400078e3cff */
[----:B------:R-:W-:Y:S01]  /*23300*/  LOP3.LUT R64, R64, R65, RZ, 0x3c, !PT ;  /* 0x0000004140407212 */ /* 0x000fe200078e3cff */
[----:B------:R-:W-:Y:S01]  /*23310*/  IMAD.X R65, RZ, RZ, R91, P2 ;  /* 0x000000ffff417224 */ /* 0x000fe200010e065b */
[----:B------:R-:W-:Y:S01]  /*23320*/  IADD3.X R61, RZ, R91, RZ, P0, !PT ;  /* 0x0000005bff3d7210 */ /* 0x000fe200007fe4ff */
[----:B------:R-:W-:Y:S01]  /*23330*/  IMAD R13, R237, UR5, R10 ;  /* 0x00000005ed0d7c24 */ /* 0x000fe2000f8e020a */
[----:B------:R-:W-:Y:S01]  /*23340*/  LOP3.LUT R90, R5, R90, RZ, 0x3c, !PT ;  /* 0x0000005a055a7212 */ /* 0x000fe200078e3cff */
[--C-:B------:R-:W-:Y:S01]  /*23350*/  IMAD.MOV R10, RZ, RZ, -R11.reuse ;  /* 0x000000ffff0a7224 */ /* 0x100fe200078e0a0b */
[----:B------:R-:W-:Y:S01]  /*23360*/  SHF.R.S32.HI R0, RZ, 0x1f, R11 ;  /* 0x0000001fff007819 */ /* 0x000fe2000001140b */
[----:B------:R-:W-:Y:S01]  /*23370*/  IMAD.WIDE.U32 R2, R237, UR4, R2 ;  /* 0x00000004ed027c25 */ /* 0x000fe2000f8e0002 */
[----:B------:R-:W5:Y:S01]  /*23380*/  LD.E.128 R52, desc[UR54][R52.64] ;  /* 0x0000003634347980 */ /* 0x000f62000c101d00 */
[----:B------:R-:W-:Y:S02]  /*23390*/  ULDC.64 UR4, c[0x0][0xae0] ;  /* 0x0002b80000047ab9 */ /* 0x000fe40000000a00 */
[----:B------:R-:W-:Y:S01]  /*233a0*/  IMAD R137, R137, R10, R12 ;  /* 0x0000000a89897224 */ /* 0x000fe200078e020c */
[----:B------:R0:W5:Y:S01]  /*233b0*/  LD.E.128 R4, desc[UR54][R90.64] ;  /* 0x000000365a047980 */ /* 0x000162000c101d00 */
[----:B------:R-:W-:-:S03]  /*233c0*/  IMAD.IADD R3, R3, 0x1, R13 ;  /* 0x0000000103037824 */ /* 0x000fc600078e020d */
[----:B------:R-:W5:Y:S04]  /*233d0*/  LD.E.128 R56, desc[UR54][R56.64] ;  /* 0x0000003638387980 */ /* 0x000f68000c101d00 */
[----:B------:R-:W5:Y:S04]  /*233e0*/  LD.E.128 R60, desc[UR54][R60.64] ;  /* 0x000000363c3c7980 */ /* 0x000f68000c101d00 */
[----:B------:R-:W5:Y:S01]  /*233f0*/  LD.E.128 R64, desc[UR54][R64.64] ;  /* 0x0000003640407980 */ /* 0x000f62000c101d00 */
[----:B------:R-:W-:Y:S01]  /*23400*/  IMAD R0, R0, UR4, RZ ;  /* 0x0000000400007c24 */ /* 0x000fe2000f8e02ff */
[----:B------:R-:W-:Y:S01]  /*23410*/  @!PT LDS RZ, [RZ] ;  /* 0x00000000fffff984 */ /* 0x000fe20000000800 */
[----:B------:R-:W-:Y:S01]  /*23420*/  @!PT LDS RZ, [RZ] ;  /* 0x00000000fffff984 */ /* 0x000fe20000000800 */
[----:B------:R-:W-:Y:S01]  /*23430*/  @!PT LDS RZ, [RZ] ;  /* 0x00000000fffff984 */ /* 0x000fe20000000800 */
[----:B------:R-:W-:Y:S01]  /*23440*/  @!PT LDS RZ, [RZ] ;  /* 0x00000000fffff984 */ /* 0x000fe20000000800 */
[----:B------:R1:W-:Y:S06]  /*23450*/  MEMBAR.ALL.CTA ;  /* 0x0000000000007992 */ /* 0x0003ec0000008000 */
[----:B-1----:R-:W1:Y:S01]  /*23460*/  FENCE.VIEW.ASYNC.S ;  /* 0x00000000000073c6 */ /* 0x002e620000000000 */
[----:B------:R-:W-:Y:S01]  /*23470*/  SHF.R.S32.HI R10, RZ, 0x1f, R137 ;  /* 0x0000001fff0a7819 */ /* 0x000fe20000011489 */
[----:B------:R-:W-:-:S04]  /*23480*/  IMAD.WIDE.U32 R2, R11, UR4, R2 ;  /* 0x000000040b027c25 */ /* 0x000fc8000f8e0002 */
[----:B------:R-:W-:Y:S01]  /*23490*/  IMAD R11, R11, UR5, R0 ;  /* 0x000000050b0b7c24 */ /* 0x000fe2000f8e0200 */
[----:B------:R-:W-:Y:S02]  /*234a0*/  ULDC.64 UR4, c[0x0][0xad8] ;  /* 0x0002b60000047ab9 */ /* 0x000fe40000000a00 */
[----:B------:R-:W-:Y:S02]  /*234b0*/  IMAD R10, R10, UR4, RZ ;  /* 0x000000040a0a7c24 */ /* 0x000fe4000f8e02ff */
[----:B------:R-:W-:Y:S02]  /*234c0*/  IMAD.IADD R3, R3, 0x1, R11 ;  /* 0x0000000103037824 */ /* 0x000fe400078e020b */
[C---:B------:R-:W-:Y:S02]  /*234d0*/  IMAD R13, R137.reuse, UR5, R10 ;  /* 0x00000005890d7c24 */ /* 0x040fe4000f8e020a */
[----:B------:R-:W-:Y:S02]  /*234e0*/  VIADD R0, R16, 0x33420 ;  /* 0x0003342010007836 */ /* 0x000fe40000000000 */
[----:B------:R-:W-:Y:S01]  /*234f0*/  IMAD.WIDE.U32 R10, R137, UR4, R2 ;  /* 0x00000004890a7c25 */ /* 0x000fe2000f8e0002 */
[----:B------:R-:W-:-:S02]  /*23500*/  ULDC.64 UR4, c[0x0][0xa80] ;  /* 0x0002a00000047ab9 */ /* 0x000fc40000000a00 */
[----:B------:R-:W-:Y:S01]  /*23510*/  PRMT R0, RZ, 0x654, R0 ;  /* 0x00000654ff007816 */ /* 0x000fe20000000000 */
[----:B------:R-:W-:Y:S01]  /*23520*/  IMAD.IADD R3, R11, 0x1, R13 ;  /* 0x000000010b037824 */ /* 0x000fe200078e020d */
[C---:B------:R-:W-:Y:S01]  /*23530*/  LEA R2, P0, R10.reuse, UR4, 0x1 ;  /* 0x000000040a027c11 */ /* 0x040fe2000f8008ff */
[C---:B------:R-:W-:Y:S01]  /*23540*/  VIADD R37, R9.reuse, 0x40 ;  /* 0x0000004009257836 */ /* 0x040fe20000000000 */
[----:B------:R-:W-:Y:S01]  /*23550*/  UMOV UR4, 0xffffffff ;  /* 0xffffffff00047882 */ /* 0x000fe20000000000 */
[----:B------:R-:W-:Y:S01]  /*23560*/  IADD3 R39, R9, 0x80, RZ ;  /* 0x0000008009277810 */ /* 0x000fe20007ffe0ff */
[----:B-1----:R0:W-:Y:S01]  /*23570*/  SYNCS.ARRIVE.TRANS64.RED.A1T0 RZ, [R0+URZ], RZ ;  /* 0x000000ff00ff79a7 */ /* 0x0021e2000810043f */
[----:B------:R-:W-:Y:S02]  /*23580*/  LEA.HI.X R3, R10, UR5, R3, 0x1, P0 ;  /* 0x000000050a037c11 */ /* 0x000fe400080f0c03 */
[----:B------:R-:W-:Y:S02]  /*23590*/  SHF.R.S32.HI R20, RZ, 0x1f, R9 ;  /* 0x0000001fff147819 */ /* 0x000fe40000011409 */
[----:B------:R-:W-:-:S02]  /*235a0*/  SHF.R.S32.HI R36, RZ, 0x1f, R39 ;  /* 0x0000001fff247819 */ /* 0x000fc40000011427 */
[----:B------:R-:W-:Y:S01]  /*235b0*/  SHF.R.S32.HI R72, RZ, 0x1f, R37 ;  /* 0x0000001fff487819 */ /* 0x000fe20000011425 */
[----:B0-----:R-:W-:Y:S06]  /*235c0*/  BRA.DIV UR4, `(.L_x_504) ;  /* 0x000000de046c7947 */ /* 0x001fec000b800000 */
[----:B------:R0:W1:Y:S04]  /*235d0*/  SHFL.IDX PT, R0, R3, RZ, 0x181f ;  /* 0x00181fff03007589 */ /* 0x00006800000e0000 */
[----:B------:R0:W2:Y:S02]  /*235e0*/  SHFL.IDX PT, R14, R2, RZ, 0x181f ;  /* 0x00181fff020e7589 */ /* 0x0000a400000e0000 */
.L_x_793:
[----:B------:R-:W-:Y:S01]  /*235f0*/  IMAD R21, R139, 0x80, R8 ;  /* 0x000000808b157824 */ /* 0x000fe200078e0208 */
[----:B------:R-:W-:Y:S04]  /*23600*/  BSSY B1, `(.L_x_505) ;  /* 0x0000010000017945 */ /* 0x000fe80003800000 */
[----:B------:R-:W-:-:S13]  /*23610*/  ISETP.GE.AND P0, PT, R21, R38, PT ;  /* 0x000000261500720c */ /* 0x000fda0003f06270 */
[----:B------:R-:W-:Y:S05]  /*23620*/  @P0 BRA `(.L_x_506) ;  /* 0x0000000000340947 */ /* 0x000fea0003800000 */
[----:B------:R-:W-:Y:S02]  /*23630*/  ULDC UR4, c[0x0][0xac8] ;  /* 0x0002b20000047ab9 */ /* 0x000fe40000000800 */
[----:B------:R-:W-:Y:S02]  /*23640*/  ISETP.GE.AND P0, PT, R9, UR4, PT ;  /* 0x0000000409007c0c */ /* 0x000fe4000bf06270 */
[----:B------:R-:W-:Y:S02]  /*23650*/  ISETP.GE.AND P1, PT, R37, UR4, PT ;  /* 0x0000000425007c0c */ /* 0x000fe4000bf26270 */
[----:B------:R-:W-:-:S09]  /*23660*/  ISETP.GE.AND P2, PT, R39, UR4, PT ;  /* 0x0000000427007c0c */ /* 0x000fd2000bf46270 */
[-C--:B--2---:R-:W-:Y:S02]  /*23670*/  @!P0 LEA R10, P3, R9, R14.reuse, 0x1 ;  /* 0x0000000e090a8211 */ /* 0x084fe400078608ff */
[-C--:B------:R-:W-:Y:S02]  /*23680*/  @!P1 LEA R12, P4, R37, R14.reuse, 0x1 ;  /* 0x0000000e250c9211 */ /* 0x080fe400078808ff */
[----:B------:R-:W-:Y:S02]  /*23690*/  @!P2 LEA R14, P5, R39, R14, 0x1 ;  /* 0x0000000e270ea211 */ /* 0x000fe400078a08ff */
[-C--:B-1----:R-:W-:Y:S02]  /*236a0*/  @!P0 LEA.HI.X R11, R9, R0.reuse, R20, 0x1, P3 ;  /* 0x00000000090b8211 */ /* 0x082fe400018f0c14 */
[-C--:B------:R-:W-:Y:S02]  /*236b0*/  @!P1 LEA.HI.X R13, R37, R0.reuse, R72, 0x1, P4 ;  /* 0x00000000250d9211 */ /* 0x080fe400020f0c48 */
[----:B------:R-:W-:Y:S01]  /*236c0*/  @!P2 LEA.HI.X R15, R39, R0, R36, 0x1, P5 ;  /* 0x00000000270fa211 */ /* 0x000fe200028f0c24 */
[----:B-----5:R3:W-:Y:S04]  /*236d0*/  @!P0 ST.E.128 desc[UR54][R10.64], R4 ;  /* 0x000000040a008985 */ /* 0x0207e8000c101d36 */
[----:B------:R3:W-:Y:S04]  /*236e0*/  @!P1 ST.E.128 desc[UR54][R12.64], R40 ;  /* 0x000000280c009985 */ /* 0x0007e8000c101d36 */
[----:B------:R3:W-:Y:S02]  /*236f0*/  @!P2 ST.E.128 desc[UR54][R14.64], R56 ;  /* 0x000000380e00a985 */ /* 0x0007e4000c101d36 */
.L_x_506:
[----:B------:R-:W-:Y:S05]  /*23700*/  BSYNC B1 ;  /* 0x0000000000017941 */ /* 0x000fea0003800000 */
.L_x_505:
[----:B------:R-:W-:-:S03]  /*23710*/  UMOV UR4, 0xffffffff ;  /* 0xffffffff00047882 */ /* 0x000fc60000000000 */
[----:B------:R-:W-:Y:S05]  /*23720*/  BRA.DIV UR4, `(.L_x_507) ;  /* 0x000000de04487947 */ /* 0x000fea000b800000 */
[----:B-1----:R1:W4:Y:S04]  /*23730*/  SHFL.IDX PT, R0, R3, 0x1, 0x181f ;  /* 0x00381f0003007f89 */ /* 0x00232800000e0000 */
[----:B--23--:R1:W2:Y:S02]  /*23740*/  SHFL.IDX PT, R14, R2, 0x1, 0x181f ;  /* 0x00381f00020e7f89 */ /* 0x00c2a400000e0000 */
.L_x_797:
[----:B-----5:R-:W-:Y:S01]  /*23750*/  VIADD R5, R21, 0x20 ;  /* 0x0000002015057836 */ /* 0x020fe20000000000 */
        /* <DEDUP_REMOVED lines=16> */
.L_x_509:
[----:B------:R-:W-:Y:S05]  /*23860*/  BSYNC B1 ;  /* 0x0000000000017941 */ /* 0x000fea0003800000 */
.L_x_508:
[----:B------:R-:W-:-:S03]  /*23870*/  UMOV UR4, 0xffffffff ;  /* 0xffffffff00047882 */ /* 0x000fc60000000000 */
[----:B------:R-:W-:Y:S05]  /*23880*/  BRA.DIV UR4, `(.L_x_510) ;  /* 0x000000de04387947 */ /* 0x000fea000b800000 */
[----:B----4-:R4:W0:Y:S04]  /*23890*/  SHFL.IDX PT, R0, R3, 0x2, 0x181f ;  /* 0x00581f0003007f89 */ /* 0x01082800000e0000 */
[----:B--23--:R4:W2:Y:S02]  /*238a0*/  SHFL.IDX PT, R14, R2, 0x2, 0x181f ;  /* 0x00581f00020e7f89 */ /* 0x00c8a400000e0000 */
.L_x_801:
[----:B------:R-:W-:Y:S01]  /*238b0*/  VIADD R5, R21, 0x40 ;  /* 0x0000004015057836 */ /* 0x000fe20000000000 */
        /* <DEDUP_REMOVED lines=16> */
.L_x_512:
[----:B------:R-:W-:Y:S05]  /*239c0*/  BSYNC B1 ;  /* 0x0000000000017941 */ /* 0x000fea0003800000 */
.L_x_511:
[----:B------:R-:W-:-:S03]  /*239d0*/  UMOV UR4, 0xffffffff ;  /* 0xffffffff00047882 */ /* 0x000fc60000000000 */
[----:B------:R-:W-:Y:S05]  /*239e0*/  BRA.DIV UR4, `(.L_x_513) ;  /* 0x000000de04287947 */ /* 0x000fea000b800000 */
[----:B0-----:R0:W0:Y:S04]  /*239f0*/  SHFL.IDX PT, R0, R3, 0x3, 0x181f ;  /* 0x00781f0003007f89 */ /* 0x00102800000e0000 */
[----:B--23--:R2:W3:Y:S02]  /*23a00*/  SHFL.IDX PT, R14, R2, 0x3, 0x181f ;  /* 0x00781f00020e7f89 */ /* 0x00c4e400000e0000 */
.L_x_805:
[----:B01--4-:R-:W-:-:S05]  /*23a10*/  VIADD R3, R21, 0x60 ;  /* 0x0000006015037836 */ /* 0x013fca0000000000 */
[----:B------:R-:W-:-:S13]  /*23a20*/  ISETP.GE.AND P0, PT, R3, R38, PT ;  /* 0x000000260300720c */ /* 0x000fda0003f06270 */
[----:B------:R-:W-:Y:S05]  /*23a30*/  @P0 BRA `(.L_x_514) ;  /* 0x0000002800c00947 */ /* 0x000fea0003800000 */
[----:B------:R-:W-:Y:S02]  /*23a40*/  ULDC UR4, c[0x0][0xac8] ;  /* 0x0002b20000047ab9 */ /* 0x000fe40000000800 */
[----:B------:R-:W-:Y:S02]  /*23a50*/  ISETP.GE.AND P2, PT, R9, UR4, PT ;  /* 0x0000000409007c0c */ /* 0x000fe4000bf46270 */
[----:B------:R-:W-:-:S11]  /*23a60*/  ISETP.GE.AND P3, PT, R37, UR4, PT ;  /* 0x0000000425007c0c */ /* 0x000fd6000bf66270 */
[-C--:B--23--:R-:W-:Y:S02]  /*23a70*/  @!P2 LEA R2, P0, R9, R14.reuse, 0x1 ;  /* 0x0000000e0902a211 */ /* 0x08cfe400078008ff */
[----:B------:R-:W-:Y:S02]  /*23a80*/  @!P3 LEA R4, P1, R37, R14, 0x1 ;  /* 0x0000000e2504b211 */ /* 0x000fe400078208ff */
[-C--:B------:R-:W-:Y:S02]  /*23a90*/  @!P2 LEA.HI.X R3, R9, R0.reuse, R20, 0x1, P0 ;  /* 0x000000000903a211 */ /* 0x080fe400000f0c14 */
[----:B------:R-:W-:Y:S02]  /*23aa0*/  @!P3 LEA.HI.X R5, R37, R0, R72, 0x1, P1 ;  /* 0x000000002505b211 */ /* 0x000fe400008f0c48 */
[----:B------:R-:W-:Y:S01]  /*23ab0*/  ISETP.GE.AND P0, PT, R39, UR4, PT ;  /* 0x0000000427007c0c */ /* 0x000fe2000bf06270 */
[----:B------:R4:W-:Y:S04]  /*23ac0*/  @!P2 ST.E.128 desc[UR54][R2.64], R32 ;  /* 0x000000200200a985 */ /* 0x0009e8000c101d36 */
[----:B------:R4:W-:Y:S08]  /*23ad0*/  @!P3 ST.E.128 desc[UR54][R4.64], R52 ;  /* 0x000000340400b985 */ /* 0x0009f0000c101d36 */
[----:B------:R-:W-:Y:S05]  /*23ae0*/  @P0 BRA `(.L_x_514) ;  /* 0x0000002800940947 */ /* 0x000fea0003800000 */
[----:B------:R-:W-:-:S04]  /*23af0*/  LEA R14, P0, R39, R14, 0x1 ;  /* 0x0000000e270e7211 */ /* 0x000fc800078008ff */
[----:B------:R-:W-:-:S05]  /*23b00*/  LEA.HI.X R15, R39, R0, R36, 0x1, P0 ;  /* 0x00000000270f7211 */ /* 0x000fca00000f0c24 */
[----:B------:R0:W-:Y:S01]  /*23b10*/  ST.E.128 desc[UR54][R14.64], R68 ;  /* 0x000000440e007985 */ /* 0x0001e2000c101d36 */
[----:B------:R-:W-:Y:S05]  /*23b20*/  BRA `(.L_x_514) ;  /* 0x0000002800847947 */ /* 0x000fea0003800000 */
.L_x_503:
[----:B------:R-:W-:Y:S01]  /*23b30*/  ULDC.64 UR4, c[0x0][0xb08] ;  /* 0x0002c20000047ab9 */ /* 0x000fe20000000a00 */
[----:B------:R-:W1:Y:S01]  /*23b40*/  @P1 LDC R41, c[0x0][0xbec] ;  /* 0x0002fb00ff291b82 */ /* 0x000e620000000800 */
[----:B------:R-:W-:Y:S01]  /*23b50*/  IMAD R136, R136, UR4, RZ ;  /* 0x0000000488887c24 */ /* 0x000fe2000f8e02ff */
[----:B0-----:R-:W-:Y:S01]  /*23b60*/  SHF.R.S32.HI R14, RZ, 0x1f, R237 ;  /* 0x0000001fff0e7819 */ /* 0x001fe200000114ed */
[----:B------:R-:W-:-:S04]  /*23b70*/  IMAD.WIDE.U32 R12, R11, UR4, RZ ;  /* 0x000000040b0c7c25 */ /* 0x000fc8000f8e00ff */
[----:B------:R-:W-:Y:S01]  /*23b80*/  IMAD R11, R11, UR5, R136 ;  /* 0x000000050b0b7c24 */ /* 0x000fe2000f8e0288 */
[----:B------:R-:W0:Y:S01]  /*23b90*/  @P1 LDC R36, c[0x0][0xbf0] ;  /* 0x0002fc00ff241b82 */ /* 0x000e220000000800 */
[----:B------:R-:W-:-:S03]  /*23ba0*/  ULDC.64 UR4, c[0x0][0xb38] ;  /* 0x0002ce0000047ab9 */ /* 0x000fc60000000a00 */
[----:B------:R-:W-:Y:S01]  /*23bb0*/  IADD3 R13, R13, R11, RZ ;  /* 0x0000000b0d0d7210 */ /* 0x000fe20007ffe0ff */
[----:B------:R-:W-:Y:S02]  /*23bc0*/  IMAD.MOV.U32 R11, RZ, RZ, R42 ;  /* 0x000000ffff0b7224 */ /* 0x000fe400078e002a */
[----:B------:R-:W-:-:S04]  /*23bd0*/  IMAD.WIDE.U32 R12, R235, UR4, R12 ;  /* 0x00000004eb0c7c25 */ /* 0x000fc8000f8e000c */
[----:B------:R-:W-:Y:S01]  /*23be0*/  IMAD R13, R235, UR5, R13 ;  /* 0x00000005eb0d7c24 */ /* 0x000fe2000f8e020d */
[----:B------:R-:W-:Y:S02]  /*23bf0*/  ULDC.64 UR4, c[0x0][0xb40] ;  /* 0x0002d00000047ab9 */ /* 0x000fe40000000a00 */
[----:B------:R-:W-:Y:S02]  /*23c00*/  IMAD R14, R14, UR4, RZ ;  /* 0x000000040e0e7c24 */ /* 0x000fe4000f8e02ff */
[----:B------:R-:W-:-:S04]  /*23c10*/  IMAD.WIDE.U32 R12, R237, UR4, R12 ;  /* 0x00000004ed0c7c25 */ /* 0x000fc8000f8e000c */
[----:B------:R-:W-:Y:S01]  /*23c20*/  IMAD R15, R237, UR5, R14 ;  /* 0x00000005ed0f7c24 */ /* 0x000fe2000f8e020e */
[----:B------:R-:W-:Y:S01]  /*23c30*/  ULDC.64 UR4, c[0x0][0xb48] ;  /* 0x0002d20000047ab9 */ /* 0x000fe20000000a00 */
[----:B-1----:R-:W-:-:S04]  /*23c40*/  @P1 IMAD.HI.U32 R41, R42, R41, RZ ;  /* 0x000000292a291227 */ /* 0x002fc800078e00ff */
[----:B------:R-:W-:Y:S01]  /*23c50*/  IMAD.IADD R13, R13, 0x1, R15 ;  /* 0x000000010d0d7824 */ /* 0x000fe200078e020f */
[----:B0-----:R-:W-:Y:S01]  /*23c60*/  @P1 SHF.R.U32.HI R11, RZ, R36, R41 ;  /* 0x00000024ff0b1219 */ /* 0x001fe20000011629 */
[----:B------:R-:W-:Y:S02]  /*23c70*/  VIADD R36, R16, 0x33420 ;  /* 0x0003342010247836 */ /* 0x000fe40000000000 */
[C---:B------:R-:W-:Y:S01]  /*23c80*/  IMAD.WIDE.U32 R12, R138.reuse, UR4, R12 ;  /* 0x000000048a0c7c25 */ /* 0x040fe2000f8e000c */
[--C-:B------:R-:W-:Y:S02]  /*23c90*/  SHF.R.S32.HI R14, RZ, 0x1f, R11.reuse ;  /* 0x0000001fff0e7819 */ /* 0x100fe4000001140b */
[----:B------:R-:W-:Y:S01]  /*23ca0*/  PRMT R36, RZ, 0x654, R36 ;  /* 0x00000654ff247816 */ /* 0x000fe20000000024 */
[----:B------:R-:W-:Y:S02]  /*23cb0*/  IMAD.MOV R15, RZ, RZ, -R11 ;  /* 0x000000ffff0f7224 */ /* 0x000fe400078e0a0b */
[----:B------:R-:W-:Y:S01]  /*23cc0*/  IMAD R13, R138, UR5, R13 ;  /* 0x000000058a0d7c24 */ /* 0x000fe2000f8e020d */
[----:B------:R-:W-:Y:S01]  /*23cd0*/  ULDC.64 UR4, c[0x0][0xb30] ;  /* 0x0002cc0000047ab9 */ /* 0x000fe20000000a00 */
[----:B------:R-:W-:Y:S01]  /*23ce0*/  IMAD R137, R137, R15, R42 ;  /* 0x0000000f89897224 */ /* 0x000fe200078e022a */
[----:B------:R0:W-:Y:S01]  /*23cf0*/  SYNCS.ARRIVE.TRANS64.RED.A1T0 RZ, [R36+URZ], RZ ;  /* 0x000000ff24ff79a7 */ /* 0x0001e2000810043f */
[----:B------:R-:W-:-:S02]  /*23d00*/  IMAD R14, R14, UR4, RZ ;  /* 0x000000040e0e7c24 */ /* 0x000fc4000f8e02ff */
[----:B------:R-:W-:-:S04]  /*23d10*/  IMAD.WIDE.U32 R12, R11, UR4, R12 ;  /* 0x000000040b0c7c25 */ /* 0x000fc8000f8e000c */
[----:B------:R-:W-:Y:S01]  /*23d20*/  IMAD R15, R11, UR5, R14 ;  /* 0x000000050b0f7c24 */ /* 0x000fe2000f8e020e */
[----:B------:R-:W-:Y:S01]  /*23d30*/  SHF.R.S32.HI R11, RZ, 0x1f, R137 ;  /* 0x0000001fff0b7819 */ /* 0x000fe20000011489 */
[----:B------:R-:W-:Y:S02]  /*23d40*/  ULDC.64 UR4, c[0x0][0xb28] ;  /* 0x0002ca0000047ab9 */ /* 0x000fe40000000a00 */
[----:B------:R-:W-:Y:S02]  /*23d50*/  IMAD.IADD R13, R13, 0x1, R15 ;  /* 0x000000010d0d7824 */ /* 0x000fe400078e020f */
[----:B------:R-:W-:Y:S02]  /*23d60*/  IMAD R14, R11, UR4, RZ ;  /* 0x000000040b0e7c24 */ /* 0x000fe4000f8e02ff */
[----:B------:R-:W-:-:S04]  /*23d70*/  IMAD.WIDE.U32 R12, R137, UR4, R12 ;  /* 0x00000004890c7c25 */ /* 0x000fc8000f8e000c */
[----:B------:R-:W-:Y:S01]  /*23d80*/  IMAD R11, R137, UR5, R14 ;  /* 0x00000005890b7c24 */ /* 0x000fe2000f8e020e */
[----:B------:R-:W-:Y:S02]  /*23d90*/  ULDC.64 UR4, c[0x0][0xb00] ;  /* 0x0002c00000047ab9 */ /* 0x000fe40000000a00 */
[----:B------:R-:W-:Y:S01]  /*23da0*/  LEA R40, P0, R12, UR4, 0x2 ;  /* 0x000000040c287c11 */ /* 0x000fe2000f8010ff */
[----:B------:R-:W-:Y:S01]  /*23db0*/  UMOV UR4, 0xffffffff ;  /* 0xffffffff00047882 */ /* 0x000fe20000000000 */
[----:B------:R-:W-:-:S04]  /*23dc0*/  IADD3 R11, R13, R11, RZ ;  /* 0x0000000b0d0b7210 */ /* 0x000fc80007ffe0ff */
[----:B------:R-:W-:Y:S01]  /*23dd0*/  LEA.HI.X R42, R12, UR5, R11, 0x2, P0 ;  /* 0x000000050c2a7c11 */ /* 0x000fe200080f140b */
[----:B0-----:R-:W-:Y:S06]  /*23de0*/  BRA.DIV UR4, `(.L_x_515) ;  /* 0x000000da04707947 */ /* 0x001fec000b800000 */
[----:B------:R0:W1:Y:S04]  /*23df0*/  SHFL.IDX PT, R41, R42, RZ, 0x1c1f ;  /* 0x001c1fff2a297589 */ /* 0x00006800000e0000 */
[----:B------:R0:W2:Y:S02]  /*23e00*/  SHFL.IDX PT, R43, R40, RZ, 0x1c1f ;  /* 0x001c1fff282b7589 */ /* 0x0000a400000e0000 */
.L_x_808:
[----:B------:R-:W-:Y:S01]  /*23e10*/  ISETP.GE.AND P0, PT, R37, R38, PT ;  /* 0x000000262500720c */ /* 0x000fe20003f06270 */
[----:B------:R-:W-:-:S12]  /*23e20*/  BSSY B1, `(.L_x_516) ;  /* 0x00000c3000017945 */ /* 0x000fd80003800000 */
[----:B------:R-:W-:Y:S05]  /*23e30*/  @P0 BRA `(.L_x_517) ;  /* 0x0000000c00040947 */ /* 0x000fea0003800000 */
[----:B------:R-:W3:Y:S01]  /*23e40*/  LDL R44, [R1] ;  /* 0x00000000012c7983 */ /* 0x000ee20000100800 */
[----:B------:R-:W-:-:S03]  /*23e50*/  ULDC UR4, c[0x0][0xac8] ;  /* 0x0002b20000047ab9 */ /* 0x000fc60000000800 */
[----:B------:R-:W4:Y:S04]  /*23e60*/  LDL R45, [R1+0x74] ;  /* 0x00007400012d7983 */ /* 0x000f280000100800 */
[----:B------:R-:W5:Y:S04]  /*23e70*/  LDL R59, [R1+0x70] ;  /* 0x00007000013b7983 */ /* 0x000f680000100800 */
[----:B------:R-:W2:Y:S04]  /*23e80*/  LDL R61, [R1+0xc4] ;  /* 0x0000c400013d7983 */ /* 0x000ea80000100800 */
        /* <DEDUP_REMOVED lines=10> */
[----:B------:R-:W2:Y:S01]  /*23f30*/  LDL R51, [R1+0xb4] ;  /* 0x0000b40001337983 */ /* 0x000ea20000100800 */
[----:B---3--:R-:W-:-:S02]  /*23f40*/  ISETP.GE.AND P1, PT, R44, UR4, PT ;  /* 0x000000042c007c0c */ /* 0x008fc4000bf26270 */
[----:B----4-:R-:W-:Y:S02]  /*23f50*/  ISETP.GE.AND P0, PT, R45, UR4, PT ;  /* 0x000000042d007c0c */ /* 0x010fe4000bf06270 */
[----:B-----5:R-:W-:-:S09]  /*23f60*/  ISETP.GE.AND P2, PT, R59, UR4, PT ;  /* 0x000000043b007c0c */ /* 0x020fd2000bf46270 */
[----:B--2---:R-:W-:Y:S02]  /*23f70*/  @!P1 IMAD.MOV.U32 R12, RZ, RZ, R43 ;  /* 0x000000ffff0c9224 */ /* 0x004fe400078e002b */
[----:B-1----:R-:W-:Y:S02]  /*23f80*/  @!P1 IMAD.MOV.U32 R13, RZ, RZ, R41 ;  /* 0x000000ffff0d9224 */ /* 0x002fe400078e0029 */
[----:B------:R-:W-:Y:S02]  /*23f90*/  @!P1 IMAD.MOV.U32 R14, RZ, RZ, R3 ;  /* 0x000000ffff0e9224 */ /* 0x000fe400078e0003 */
[----:B------:R-:W-:Y:S01]  /*23fa0*/  @!P1 IMAD.WIDE R12, R44, 0x4, R12 ;  /* 0x000000042c0c9825 */ /* 0x000fe200078e020c */
[----:B------:R-:W-:-:S03]  /*23fb0*/  @!P0 LEA R36, P4, R45, R43, 0x2 ;  /* 0x0000002b2d248211 */ /* 0x000fc600078810ff */
[----:B------:R-:W-:Y:S01]  /*23fc0*/  @!P1 IMAD.MOV.U32 R15, RZ, RZ, R0 ;  /* 0x000000ffff0f9224 */ /* 0x000fe200078e0000 */
[----:B------:R-:W-:Y:S01]  /*23fd0*/  @!P0 LEA.HI.X R37, R45, R41, R61, 0x2, P4 ;  /* 0x000000292d258211 */ /* 0x000fe200020f143d */
[----:B------:R-:W-:Y:S01]  /*23fe0*/  @!P0 IMAD.MOV.U32 R3, RZ, RZ, R2 ;  /* 0x000000ffff038224 */ /* 0x000fe200078e0002 */
[----:B------:R-:W-:Y:S01]  /*23ff0*/  @!P0 MOV R2, R4 ;  /* 0x0000000400028202 */ /* 0x000fe20000000f00 */
[----:B------:R-:W2:Y:S04]  /*24000*/  LDL R45, [R1+0x54] ;  /* 0x00005400012d7983 */ /* 0x000ea80000100800 */
[----:B------:R1:W-:Y:S01]  /*24010*/  @!P1 ST.E.64 desc[UR54][R12.64], R14 ;  /* 0x0000000e0c009985 */ /* 0x0003e2000c101b36 */
[----:B------:R-:W-:Y:S02]  /*24020*/  ISETP.GE.AND P1, PT, R11, UR4, PT ;  /* 0x000000040b007c0c */ /* 0x000fe4000bf26270 */
[----:B------:R-:W-:Y:S01]  /*24030*/  ISETP.GE.AND P3, PT, R57, UR4, PT ;  /* 0x0000000439007c0c */ /* 0x000fe2000bf66270 */
[----:B------:R3:W-:Y:S04]  /*24040*/  @!P0 ST.E.64 desc[UR54][R36.64], R2 ;  /* 0x0000000224008985 */ /* 0x0007e8000c101b36 */
[----:B------:R-:W4:Y:S01]  /*24050*/  LDL R0, [R1+0xa8] ;  /* 0x0000a80001007983 */ /* 0x000f220000100800 */
[----:B-1----:R-:W-:-:S03]  /*24060*/  @!P2 LEA R12, P5, R59, R43, 0x2 ;  /* 0x0000002b3b0ca211 */ /* 0x002fc600078a10ff */
[----:B------:R-:W5:Y:S01]  /*24070*/  LDL R14, [R1+0xac] ;  /* 0x0000ac00010e7983 */ /* 0x000f620000100800 */
[----:B------:R-:W-:-:S03]  /*24080*/  @!P2 LEA.HI.X R13, R59, R41, R60, 0x2, P5 ;  /* 0x000000293b0da211 */ /* 0x000fc600028f143c */
[----:B------:R-:W5:Y:S01]  /*24090*/  LDL R15, [R1+0x50] ;  /* 0x00005000010f7983 */ /* 0x000f620000100800 */
[----:B---3--:R-:W-:Y:S02]  /*240a0*/  @!P2 IMAD.MOV.U32 R2, RZ, RZ, R7 ;  /* 0x000000ffff02a224 */ /* 0x008fe400078e0007 */
[----:B------:R-:W-:Y:S01]  /*240b0*/  @!P2 IMAD.MOV.U32 R3, RZ, RZ, R5 ;  /* 0x000000ffff03a224 */ /* 0x000fe200078e0005 */
[----:B------:R-:W3:Y:S04]  /*240c0*/  LDL R36, [R1+0xa0] ;  /* 0x0000a00001247983 */ /* 0x000ee80000100800 */
[----:B------:R1:W-:Y:S01]  /*240d0*/  @!P2 ST.E.64 desc[UR54][R12.64], R2 ;  /* 0x000000020c00a985 */ /* 0x0003e2000c101b36 */
[----:B------:R-:W-:Y:S02]  /*240e0*/  @!P3 IMAD.MOV.U32 R7, RZ, RZ, R6 ;  /* 0x000000ffff07b224 */ /* 0x000fe400078e0006 */
[----:B------:R-:W-:Y:S01]  /*240f0*/  @!P3 IMAD.MOV.U32 R6, RZ, RZ, R8 ;  /* 0x000000ffff06b224 */ /* 0x000fe200078e0008 */
[-C--:B------:R-:W-:Y:S01]  /*24100*/  @!P3 LEA R4, P4, R57, R43.reuse, 0x2 ;  /* 0x0000002b3904b211 */ /* 0x080fe200078810ff */
[----:B------:R-:W3:Y:S04]  /*24110*/  LDL R8, [R1+0xa4] ;  /* 0x0000a40001087983 */ /* 0x000ee80000100800 */
[----:B------:R-:W3:Y:S04]  /*24120*/  LDL R37, [R1+0x3c] ;  /* 0x00003c0001257983 */ /* 0x000ee80000100800 */
[----:B-1----:R-:W3:Y:S01]  /*24130*/  LDL R12, [R1+0x4c] ;  /* 0x00004c00010c7983 */ /* 0x002ee20000100800 */
[----:B------:R-:W-:-:S03]  /*24140*/  @!P1 LEA R2, P5, R11, R43, 0x2 ;  /* 0x0000002b0b029211 */ /* 0x000fc600078a10ff */
[----:B------:R-:W3:Y:S01]  /*24150*/  LDL R13, [R1+0x9c] ;  /* 0x00009c00010d7983 */ /* 0x000ee20000100800 */
[----:B------:R-:W-:-:S03]  /*24160*/  @!P1 LEA.HI.X R3, R11, R41, R56, 0x2, P5 ;  /* 0x000000290b039211 */ /* 0x000fc600028f1438 */
[----:B------:R-:W3:Y:S01]  /*24170*/  LDL R11, [R1+0x48] ;  /* 0x00004800010b7983 */ /* 0x000ee20000100800 */
[----:B------:R-:W-:-:S05]  /*24180*/  @!P3 LEA.HI.X R5, R57, R41, R58, 0x2, P4 ;  /* 0x000000293905b211 */ /* 0x000fca00020f143a */
[----:B------:R1:W-:Y:S02]  /*24190*/  @!P3 ST.E.64 desc[UR54][R4.64], R6 ;  /* 0x000000060400b985 */ /* 0x0003e4000c101b36 */
[----:B-1----:R-:W-:Y:S02]  /*241a0*/  @!P1 MOV R5, R9 ;  /* 0x0000000900059202 */ /* 0x002fe40000000f00 */
[----:B------:R-:W3:Y:S01]  /*241b0*/  LDL R9, [R1+0x98] ;  /* 0x0000980001097983 */ /* 0x000ee20000100800 */
[----:B------:R-:W-:Y:S01]  /*241c0*/  ISETP.GE.AND P2, PT, R46, UR4, PT ;  /* 0x000000042e007c0c */ /* 0x000fe2000bf46270 */
[----:B------:R-:W-:Y:S01]  /*241d0*/  @!P1 IMAD.MOV.U32 R4, RZ, RZ, R85 ;  /* 0x000000ffff049224 */ /* 0x000fe200078e0055 */
[----:B------:R-:W-:-:S04]  /*241e0*/  ISETP.GE.AND P0, PT, R50, UR4, PT ;  /* 0x0000000432007c0c */ /* 0x000fc8000bf06270 */
[----:B------:R1:W-:Y:S01]  /*241f0*/  @!P1 ST.E.64 desc[UR54][R2.64], R4 ;  /* 0x0000000402009985 */ /* 0x0003e2000c101b36 */
[----:B------:R-:W-:Y:S02]  /*24200*/  ISETP.GE.AND P3, PT, R49, UR4, PT ;  /* 0x0000000431007c0c */ /* 0x000fe4000bf66270 */
[----:B------:R-:W-:-:S04]  /*24210*/  ISETP.GE.AND P1, PT, R47, UR4, PT ;  /* 0x000000042f007c0c */ /* 0x000fc8000bf26270 */
[-C--:B-1----:R-:W-:Y:S02]  /*24220*/  @!P2 LEA R2, P5, R46, R43.reuse, 0x2 ;  /* 0x0000002b2e02a211 */ /* 0x082fe400078a10ff */
[----:B------:R-:W-:Y:S02]  /*24230*/  @!P0 LEA R6, P4, R50, R43, 0x2 ;  /* 0x0000002b32068211 */ /* 0x000fe400078810ff */
[-C--:B------:R-:W-:Y:S02]  /*24240*/  @!P2 LEA.HI.X R3, R46, R41.reuse, R48, 0x2, P5 ;  /* 0x000000292e03a211 */ /* 0x080fe400028f1430 */
[----:B------:R-:W3:Y:S01]  /*24250*/  LDL R48, [R1+0x44] ;  /* 0x0000440001307983 */ /* 0x000ee20000100800 */
[----:B------:R-:W-:Y:S01]  /*24260*/  @!P0 IMAD.MOV.U32 R85, RZ, RZ, R84 ;  /* 0x000000ffff558224 */ /* 0x000fe200078e0054 */
[----:B------:R-:W-:Y:S01]  /*24270*/  @!P0 LEA.HI.X R7, R50, R41, R51, 0x2, P4 ;  /* 0x0000002932078211 */ /* 0x000fe200020f1433 */
[----:B------:R-:W-:Y:S01]  /*24280*/  @!P0 IMAD.MOV.U32 R84, RZ, RZ, R86 ;  /* 0x000000ffff548224 */ /* 0x000fe200078e0056 */
[----:B------:R-:W3:Y:S01]  /*24290*/  LDL R46, [R1+0x40] ;  /* 0x00004000012e7983 */ /* 0x000ee20000100800 */
[----:B------:R-:W-:-:S02]  /*242a0*/  @!P2 IMAD.MOV.U32 R4, RZ, RZ, R89 ;  /* 0x000000ffff04a224 */ /* 0x000fc400078e0059 */
[----:B------:R-:W-:Y:S01]  /*242b0*/  @!P2 IMAD.MOV.U32 R5, RZ, RZ, R87 ;  /* 0x000000ffff05a224 */ /* 0x000fe200078e0057 */
[----:B------:R1:W-:Y:S01]  /*242c0*/  @!P0 ST.E.64 desc[UR54][R6.64], R84 ;  /* 0x0000005406008985 */ /* 0x0003e2000c101b36 */
[----:B------:R-:W-:Y:S01]  /*242d0*/  @!P3 IMAD.MOV.U32 R89, RZ, RZ, R88 ;  /* 0x000000ffff59b224 */ /* 0x000fe200078e0058 */
[----:B------:R-:W-:Y:S02]  /*242e0*/  @!P3 MOV R88, R96 ;  /* 0x000000600058b202 */ /* 0x000fe40000000f00 */
[----:B------:R0:W-:Y:S01]  /*242f0*/  @!P2 ST.E.64 desc[UR54][R2.64], R4 ;  /* 0x000000040200a985 */ /* 0x0001e2000c101b36 */
[-C--:B-1----:R-:W-:Y:S02]  /*24300*/  @!P3 LEA R6, P4, R49, R43.reuse, 0x2 ;  /* 0x0000002b3106b211 */ /* 0x082fe400078810ff */
[----:B0-----:R-:W-:Y:S01]  /*24310*/  @!P1 LEA R2, P5, R47, R43, 0x2 ;  /* 0x0000002b2f029211 */ /* 0x001fe200078a10ff */
[----:B------:R-:W-:Y:S02]  /*24320*/  @!P1 IMAD.MOV.U32 R4, RZ, RZ, R99 ;  /* 0x000000ffff049224 */ /* 0x000fe400078e0063 */
[----:B------:R-:W-:Y:S01]  /*24330*/  @!P1 IMAD.MOV.U32 R5, RZ, RZ, R97 ;  /* 0x000000ffff059224 */ /* 0x000fe200078e0061 */
[----:B--2---:R-:W-:-:S02]  /*24340*/  ISETP.GE.AND P0, PT, R45, UR4, PT ;  /* 0x000000042d007c0c */ /* 0x004fc4000bf06270 */
[-C--:B----4-:R-:W-:Y:S02]  /*24350*/  @!P1 LEA.HI.X R3, R47, R41.reuse, R0, 0x2, P5 ;  /* 0x000000292f039211 */ /* 0x090fe400028f1400 */
[----:B------:R-:W2:Y:S04]  /*24360*/  LDL R47, [R1+0x90] ;  /* 0x00009000012f7983 */ /* 0x000ea80000100800 */
[----:B------:R-:W4:Y:S01]  /*24370*/  LDL R0, [R1+0x34] ;  /* 0x0000340001007983 */ /* 0x000f220000100800 */
[----:B-----5:R-:W-:-:S03]  /*24380*/  @!P3 LEA.HI.X R7, R49, R41, R14, 0x2, P4 ;  /* 0x000000293107b211 */ /* 0x020fc600020f140e */
[----:B------:R-:W5:Y:S01]  /*24390*/  LDL R49, [R1+0x94] ;  /* 0x0000940001317983 */ /* 0x000f620000100800 */
[----:B------:R-:W-:-:S03]  /*243a0*/  ISETP.GE.AND P2, PT, R15, UR4, PT ;  /* 0x000000040f007c0c */ /* 0x000fc6000bf46270 */
[----:B------:R-:W4:Y:S04]  /*243b0*/  LDL R14, [R1+0x38] ;  /* 0x00003800010e7983 */ /* 0x000f280000100800 */
[----:B------:R0:W-:Y:S01]  /*243c0*/  @!P3 ST.E.64 desc[UR54][R6.64], R88 ;  /* 0x000000580600b985 */ /* 0x0001e2000c101b36 */
[----:B------:R-:W-:-:S03]  /*243d0*/  @!P0 IMAD.MOV.U32 R99, RZ, RZ, R98 ;  /* 0x000000ffff638224 */ /* 0x000fc600078e0062 */
[----:B------:R1:W-:Y:S01]  /*243e0*/  @!P1 ST.E.64 desc[UR54][R2.64], R4 ;  /* 0x0000000402009985 */ /* 0x0003e2000c101b36 */
[----:B------:R-:W-:Y:S01]  /*243f0*/  @!P0 IMAD.MOV.U32 R98, RZ, RZ, R100 ;  /* 0x000000ffff628224 */ /* 0x000fe200078e0064 */
[----:B---3--:R-:W-:Y:S02]  /*24400*/  ISETP.GE.AND P3, PT, R12, UR4, PT ;  /* 0x000000040c007c0c */ /* 0x008fe4000bf66270 */
[-C--:B0-----:R-:W-:Y:S02]  /*24410*/  @!P0 LEA R6, P4, R45, R43.reuse, 0x2 ;  /* 0x0000002b2d068211 */ /* 0x081fe400078810ff */
[----:B-1----:R-:W-:Y:S02]  /*24420*/  @!P2 LEA R2, P5, R15, R43, 0x2 ;  /* 0x0000002b0f02a211 */ /* 0x002fe400078a10ff */
[-C--:B------:R-:W-:Y:S02]  /*24430*/  @!P0 LEA.HI.X R7, R45, R41.reuse, R8, 0x2, P4 ;  /* 0x000000292d078211 */ /* 0x080fe400020f1408 */
[----:B------:R-:W-:Y:S01]  /*24440*/  ISETP.GE.AND P1, PT, R11, UR4, PT ;  /* 0x000000040b007c0c */ /* 0x000fe2000bf26270 */
[----:B------:R-:W3:Y:S01]  /*24450*/  LDL R8, [R1+0x30] ;  /* 0x0000300001087983 */ /* 0x000ee20000100800 */
[----:B------:R-:W-:-:S03]  /*24460*/  @!P2 LEA.HI.X R3, R15, R41, R36, 0x2, P5 ;  /* 0x000000290f03a211 */ /* 0x000fc600028f1424 */
[----:B------:R-:W3:Y:S01]  /*24470*/  LDL R45, [R1+0x8c] ;  /* 0x00008c00012d7983 */ /* 0x000ee20000100800 */
[----:B------:R-:W-:Y:S01]  /*24480*/  @!P2 IMAD.MOV.U32 R4, RZ, RZ, R103 ;  /* 0x000000ffff04a224 */ /* 0x000fe200078e0067 */
[----:B------:R-:W-:Y:S02]  /*24490*/  @!P2 MOV R5, R101 ;  /* 0x000000650005a202 */ /* 0x000fe40000000f00 */
[----:B------:R-:W3:Y:S04]  /*244a0*/  LDL R36, [R1+0x88] ;  /* 0x0000880001247983 */ /* 0x000ee80000100800 */
[----:B------:R0:W-:Y:S04]  /*244b0*/  @!P0 ST.E.64 desc[UR54][R6.64], R98 ;  /* 0x0000006206008985 */ /* 0x0001e8000c101b36 */
[----:B------:R1:W-:Y:S04]  /*244c0*/  @!P2 ST.E.64 desc[UR54][R2.64], R4 ;  /* 0x000000040200a985 */ /* 0x0003e8000c101b36 */
[----:B------:R-:W3:Y:S01]  /*244d0*/  LDL R15, [R1+0x2c] ;  /* 0x00002c00010f7983 */ /* 0x000ee20000100800 */
[----:B0-----:R-:W-:-:S04]  /*244e0*/  @!P3 LEA R6, P0, R12, R43, 0x2 ;  /* 0x0000002b0c06b211 */ /* 0x001fc800078010ff */
[----:B------:R-:W-:Y:S02]  /*244f0*/  @!P3 LEA.HI.X R7, R12, R41, R13, 0x2, P0 ;  /* 0x000000290c07b211 */ /* 0x000fe400000f140d */
[----:B------:R-:W3:Y:S01]  /*24500*/  LDL R12, [R1+0x84] ;  /* 0x00008400010c7983 */ /* 0x000ee20000100800 */
[----:B-1----:R-:W-:-:S03]  /*24510*/  @!P1 LEA R2, P5, R11, R43, 0x2 ;  /* 0x0000002b0b029211 */ /* 0x002fc600078a10ff */
[----:B------:R-:W3:Y:S01]  /*24520*/  LDL R13, [R1+0x1c] ;  /* 0x00001c00010d7983 */ /* 0x000ee20000100800 */
[----:B------:R-:W-:-:S03]  /*24530*/  @!P1 LEA.HI.X R3, R11, R41, R9, 0x2, P5 ;  /* 0x000000290b039211 */ /* 0x000fc600028f1409 */
[----:B------:R-:W3:Y:S01]  /*24540*/  LDL R9, [R1+0x80] ;  /* 0x0000800001097983 */ /* 0x000ee20000100800 */
[----:B------:R-:W-:Y:S02]  /*24550*/  @!P3 IMAD.MOV.U32 R103, RZ, RZ, R102 ;  /* 0x000000ffff67b224 */ /* 0x000fe400078e0066 */
[----:B------:R-:W-:Y:S02]  /*24560*/  @!P3 IMAD.MOV.U32 R102, RZ, RZ, R104 ;  /* 0x000000ffff66b224 */ /* 0x000fe400078e0068 */
[----:B------:R-:W-:Y:S02]  /*24570*/  @!P1 IMAD.MOV.U32 R11, RZ, RZ, R10 ;  /* 0x000000ffff0b9224 */ /* 0x000fe400078e000a */
[----:B------:R-:W-:Y:S01]  /*24580*/  @!P1 IMAD.MOV.U32 R10, RZ, RZ, R21 ;  /* 0x000000ffff0a9224 */ /* 0x000fe200078e0015 */
[----:B------:R-:W-:Y:S04]  /*24590*/  @!P3 ST.E.64 desc[UR54][R6.64], R102 ;  /* 0x000000660600b985 */ /* 0x000fe8000c101b36 */
[----:B------:R0:W-:Y:S04]  /*245a0*/  @!P1 ST.E.64 desc[UR54][R2.64], R10 ;  /* 0x0000000a02009985 */ /* 0x0001e8000c101b36 */
[----:B0-----:R-:W3:Y:S01]  /*245b0*/  LDL R11, [R1+0x7c] ;  /* 0x00007c00010b7983 */ /* 0x001ee20000100800 */
[----:B------:R-:W-:-:S02]  /*245c0*/  ISETP.GE.AND P4, PT, R48, UR4, PT ;  /* 0x0000000430007c0c */ /* 0x000fc4000bf86270 */
[----:B------:R-:W-:Y:S02]  /*245d0*/  ISETP.GE.AND P2, PT, R46, UR4, PT ;  /* 0x000000042e007c0c */ /* 0x000fe4000bf46270 */
[----:B------:R-:W-:-:S09]  /*245e0*/  ISETP.GE.AND P0, PT, R37, UR4, PT ;  /* 0x0000000425007c0c */ /* 0x000fd2000bf06270 */
[-C--:B------:R-:W-:Y:S01]  /*245f0*/  @!P4 LEA R4, P5, R48, R43.reuse, 0x2 ;  /* 0x0000002b3004c211 */ /* 0x080fe200078a10ff */
[----:B------:R-:W-:Y:S01]  /*24600*/  @!P4 IMAD.MOV.U32 R21, RZ, RZ, R20 ;  /* 0x000000ffff15c224 */ /* 0x000fe200078e0014 */
[----:B------:R-:W-:Y:S02]  /*24610*/  @!P4 MOV R20, R24 ;  /* 0x000000180014c202 */ /* 0x000fe40000000f00 */
[----:B------:R-:W-:-:S04]  /*24620*/  @!P2 LEA R2, P1, R46, R43, 0x2 ;  /* 0x0000002b2e02a211 */ /* 0x000fc800078210ff */
[-C--:B--2---:R-:W-:Y:S02]  /*24630*/  @!P2 LEA.HI.X R3, R46, R41.reuse, R47, 0x2, P1 ;  /* 0x000000292e03a211 */ /* 0x084fe400008f142f */
[----:B-----5:R-:W-:Y:S02]  /*24640*/  @!P4 LEA.HI.X R5, R48, R41, R49, 0x2, P5 ;  /* 0x000000293005c211 */ /* 0x020fe400028f1431 */
[----:B----4-:R-:W-:-:S03]  /*24650*/  ISETP.GE.AND P3, PT, R14, UR4, PT ;  /* 0x000000040e007c0c */ /* 0x010fc6000bf66270 */
[----:B------:R0:W-:Y:S01]  /*24660*/  @!P4 ST.E.64 desc[UR54][R4.64], R20 ;  /* 0x000000140400c985 */ /* 0x0001e2000c101b36 */
[----:B------:R-:W-:Y:S02]  /*24670*/  ISETP.GE.AND P1, PT, R0, UR4, PT ;  /* 0x0000000400007c0c */ /* 0x000fe4000bf26270 */
[----:B------:R-:W-:Y:S01]  /*24680*/  @!P0 LEA R6, P4, R37, R43, 0x2 ;  /* 0x0000002b25068211 */ /* 0x000fe200078810ff */
[----:B0-----:R-:W-:Y:S02]  /*24690*/  @!P2 IMAD.MOV.U32 R4, RZ, RZ, R27 ;  /* 0x000000ffff04a224 */ /* 0x001fe400078e001b */
[----:B------:R-:W-:Y:S02]  /*246a0*/  @!P2 IMAD.MOV.U32 R5, RZ, RZ, R25 ;  /* 0x000000ffff05a224 */ /* 0x000fe400078e0019 */
[----:B------:R-:W-:-:S03]  /*246b0*/  @!P0 IMAD.MOV.U32 R27, RZ, RZ, R26 ;  /* 0x000000ffff1b8224 */ /* 0x000fc600078e001a */
[----:B------:R0:W-:Y:S01]  /*246c0*/  @!P2 ST.E.64 desc[UR54][R2.64], R4 ;  /* 0x000000040200a985 */ /* 0x0001e2000c101b36 */
[----:B------:R-:W-:Y:S01]  /*246d0*/  @!P0 IMAD.MOV.U32 R26, RZ, RZ, R28 ;  /* 0x000000ffff1a8224 */ /* 0x000fe200078e001c */
[----:B---3--:R-:W-:Y:S02]  /*246e0*/  ISETP.GE.AND P2, PT, R8, UR4, PT ;  /* 0x0000000408007c0c */ /* 0x008fe4000bf46270 */
[----:B------:R-:W-:Y:S02]  /*246f0*/  @!P0 LEA.HI.X R7, R37, R41, R45, 0x2, P4 ;  /* 0x0000002925078211 */ /* 0x000fe400020f142d */
[C---:B0-----:R-:W-:Y:S01]  /*24700*/  @!P3 LEA R2, P5, R14.reuse, R43, 0x2 ;  /* 0x0000002b0e02b211 */ /* 0x041fe200078a10ff */
[----:B------:R-:W-:Y:S01]  /*24710*/  @!P3 IMAD.MOV.U32 R4, RZ, RZ, R106 ;  /* 0x000000ffff04b224 */ /* 0x000fe200078e006a */
[----:B------:R-:W-:Y:S01]  /*24720*/  @!P3 MOV R5, R29 ;  /* 0x0000001d0005b202 */ /* 0x000fe20000000f00 */
[----:B------:R0:W-:Y:S01]  /*24730*/  @!P0 ST.E.64 desc[UR54][R6.64], R26 ;  /* 0x0000001a06008985 */ /* 0x0001e2000c101b36 */
[----:B------:R-:W-:-:S05]  /*24740*/  @!P3 LEA.HI.X R3, R14, R41, R36, 0x2, P5 ;  /* 0x000000290e03b211 */ /* 0x000fca00028f1424 */
[----:B------:R1:W-:Y:S01]  /*24750*/  @!P3 ST.E.64 desc[UR54][R2.64], R4 ;  /* 0x000000040200b985 */ /* 0x0003e2000c101b36 */
[C---:B0-----:R-:W-:Y:S02]  /*24760*/  @!P1 LEA R6, P0, R0.reuse, R43, 0x2 ;  /* 0x0000002b00069211 */ /* 0x041fe400078010ff */
[----:B------:R-:W-:Y:S01]  /*24770*/  ISETP.GE.AND P3, PT, R15, UR4, PT ;  /* 0x000000040f007c0c */ /* 0x000fe2000bf66270 */
[----:B-1----:R-:W-:Y:S01]  /*24780*/  @!P1 IMAD.MOV.U32 R4, RZ, RZ, R107 ;  /* 0x000000ffff049224 */ /* 0x002fe200078e006b */
[----:B------:R-:W-:Y:S01]  /*24790*/  @!P1 LEA.HI.X R7, R0, R41, R12, 0x2, P0 ;  /* 0x0000002900079211 */ /* 0x000fe200000f140c */
[----:B------:R-:W-:Y:S01]  /*247a0*/  @!P1 IMAD.MOV.U32 R5, RZ, RZ, R105 ;  /* 0x000000ffff059224 */ /* 0x000fe200078e0069 */
[----:B------:R-:W-:Y:S01]  /*247b0*/  @!P2 LEA R2, P4, R8, R43, 0x2 ;  /* 0x0000002b0802a211 */ /* 0x000fe200078810ff */
[C---:B------:R-:W-:Y:S01]  /*247c0*/  VIADD R0, R44.reuse, 0xa8 ;  /* 0x000000a82c007836 */ /* 0x040fe20000000000 */
[----:B------:R-:W-:Y:S02]  /*247d0*/  ISETP.GE.AND P0, PT, R13, UR4, PT ;  /* 0x000000040d007c0c */ /* 0x000fe4000bf06270 */
[----:B------:R0:W-:Y:S01]  /*247e0*/  @!P1 ST.E.64 desc[UR54][R6.64], R4 ;  /* 0x0000000406009985 */ /* 0x0001e2000c101b36 */
[----:B------:R-:W-:Y:S01]  /*247f0*/  VIADD R12, R44, 0xb0 ;  /* 0x000000b02c0c7836 */ /* 0x000fe20000000000 */
[----:B------:R-:W-:-:S02]  /*24800*/  @!P2 LEA.HI.X R3, R8, R41, R9, 0x2, P4 ;  /* 0x000000290803a211 */ /* 0x000fc400020f1409 */
[----:B------:R-:W-:Y:S01]  /*24810*/  ISETP.GE.AND P1, PT, R0, UR4, PT ;  /* 0x0000000400007c0c */ /* 0x000fe2000bf26270 */
[----:B0-----:R-:W-:Y:S01]  /*24820*/  @!P2 IMAD.MOV.U32 R4, RZ, RZ, R110 ;  /* 0x000000ffff04a224 */ /* 0x001fe200078e006e */
[----:B------:R-:W-:-:S05]  /*24830*/  @!P2 MOV R5, R108 ;  /* 0x0000006c0005a202 */ /* 0x000fca0000000f00 */
[----:B------:R0:W-:Y:S01]  /*24840*/  @!P2 ST.E.64 desc[UR54][R2.64], R4 ;  /* 0x000000040200a985 */ /* 0x0001e2000c101b36 */
[----:B------:R-:W-:Y:S02]  /*24850*/  ISETP.GE.AND P2, PT, R12, UR4, PT ;  /* 0x000000040c007c0c */ /* 0x000fe4000bf46270 */
[-C--:B------:R-:W-:Y:S02]  /*24860*/  @!P3 LEA R8, P5, R15, R43.reuse, 0x2 ;  /* 0x0000002b0f08b211 */ /* 0x080fe400078a10ff */
[----:B------:R-:W-:Y:S02]  /*24870*/  SHF.R.S32.HI R10, RZ, 0x1f, R13 ;  /* 0x0000001fff0a7819 */ /* 0x000fe4000001140d */
[----:B------:R-:W-:Y:S02]  /*24880*/  @!P0 LEA R6, P4, R13, R43, 0x2 ;  /* 0x0000002b0d068211 */ /* 0x000fe400078810ff */
[-C--:B------:R-:W-:Y:S02]  /*24890*/  @!P3 LEA.HI.X R9, R15, R41.reuse, R11, 0x2, P5 ;  /* 0x000000290f09b211 */ /* 0x080fe400028f140b */
[----:B------:R-:W-:-:S02]  /*248a0*/  @!P0 LEA.HI.X R7, R13, R41, R10, 0x2, P4 ;  /* 0x000000290d078211 */ /* 0x000fc400020f140a */
[----:B------:R-:W-:Y:S02]  /*248b0*/  SHF.R.S32.HI R11, RZ, 0x1f, R0 ;  /* 0x0000001fff0b7819 */ /* 0x000fe40000011400 */
[----:B0-----:R-:W-:Y:S01]  /*248c0*/  @!P1 LEA R4, P4, R0, R43, 0x2 ;  /* 0x0000002b00049211 */ /* 0x001fe200078810ff */
[----:B------:R-:W-:-:S03]  /*248d0*/  VIADD R14, R44, 0xb8 ;  /* 0x000000b82c0e7836 */ /* 0x000fc60000000000 */
[----:B------:R-:W-:Y:S02]  /*248e0*/  @!P1 LEA.HI.X R5, R0, R41, R11, 0x2, P4 ;  /* 0x0000002900059211 */ /* 0x000fe400020f140b */
[----:B------:R-:W-:Y:S02]  /*248f0*/  SHF.R.S32.HI R0, RZ, 0x1f, R12 ;  /* 0x0000001fff007819 */ /* 0x000fe4000001140c */
[----:B------:R-:W-:Y:S01]  /*24900*/  @!P2 LEA R2, P4, R12, R43, 0x2 ;  /* 0x0000002b0c02a211 */ /* 0x000fe200078810ff */
[----:B------:R-:W-:-:S03]  /*24910*/  @!P3 IMAD.MOV.U32 R13, RZ, RZ, R109 ;  /* 0x000000ffff0db224 */ /* 0x000fc600078e006d */
[----:B------:R-:W-:Y:S01]  /*24920*/  @!P2 LEA.HI.X R3, R12, R41, R0, 0x2, P4 ;  /* 0x000000290c03a211 */ /* 0x000fe200020f1400 */
[----:B------:R-:W-:Y:S01]  /*24930*/  @!P3 IMAD.MOV.U32 R12, RZ, RZ, R111 ;  /* 0x000000ffff0cb224 */ /* 0x000fe200078e006f */
[----:B------:R-:W-:-:S04]  /*24940*/  ISETP.GE.AND P5, PT, R14, UR4, PT ;  /* 0x000000040e007c0c */ /* 0x000fc8000bfa6270 */
[----:B------:R0:W-:Y:S01]  /*24950*/  @!P3 ST.E.64 desc[UR54][R8.64], R12 ;  /* 0x0000000c0800b985 */ /* 0x0001e2000c101b36 */
[----:B------:R-:W-:Y:S01]  /*24960*/  SHF.R.S32.HI R0, RZ, 0x1f, R14 ;  /* 0x0000001fff007819 */ /* 0x000fe2000001140e */
[----:B0-----:R-:W-:Y:S02]  /*24970*/  @!P0 IMAD.MOV.U32 R8, RZ, RZ, R114 ;  /* 0x000000ffff088224 */ /* 0x001fe400078e0072 */
[----:B------:R-:W-:-:S05]  /*24980*/  @!P0 IMAD.MOV.U32 R9, RZ, RZ, R112 ;  /* 0x000000ffff098224 */ /* 0x000fca00078e0070 */
[C---:B------:R-:W-:Y:S01]  /*24990*/  @!P5 LEA R10, P4, R14.reuse, R43, 0x2 ;  /* 0x0000002b0e0ad211 */ /* 0x040fe200078810ff */
[----:B------:R0:W-:Y:S03]  /*249a0*/  @!P0 ST.E.64 desc[UR54][R6.64], R8 ;  /* 0x0000000806008985 */ /* 0x0001e6000c101b36 */
[----:B------:R-:W-:Y:S02]  /*249b0*/  @!P5 LEA.HI.X R11, R14, R41, R0, 0x2, P4 ;  /* 0x000000290e0bd211 */ /* 0x000fe400020f1400 */
[----:B0-----:R-:W-:Y:S01]  /*249c0*/  @!P1 MOV R6, R115 ;  /* 0x0000007300069202 */ /* 0x001fe20000000f00 */
[----:B------:R-:W-:-:S05]  /*249d0*/  @!P1 IMAD.MOV.U32 R7, RZ, RZ, R113 ;  /* 0x000000ffff079224 */ /* 0x000fca00078e0071 */
[----:B------:R0:W-:Y:S02]  /*249e0*/  @!P1 ST.E.64 desc[UR54][R4.64], R6 ;  /* 0x0000000604009985 */ /* 0x0001e4000c101b36 */
[----:B0-----:R-:W-:Y:S02]  /*249f0*/  @!P2 IMAD.MOV.U32 R4, RZ, RZ, R118 ;  /* 0x000000ffff04a224 */ /* 0x001fe400078e0076 */
[----:B------:R-:W-:Y:S02]  /*24a00*/  @!P2 IMAD.MOV.U32 R5, RZ, RZ, R116 ;  /* 0x000000ffff05a224 */ /* 0x000fe400078e0074 */
[----:B------:R-:W-:Y:S02]  /*24a10*/  @!P5 IMAD.MOV.U32 R6, RZ, RZ, R119 ;  /* 0x000000ffff06d224 */ /* 0x000fe400078e0077 */
[----:B------:R-:W-:Y:S01]  /*24a20*/  @!P5 IMAD.MOV.U32 R7, RZ, RZ, R117 ;  /* 0x000000ffff07d224 */ /* 0x000fe200078e0075 */
[----:B------:R3:W-:Y:S04]  /*24a30*/  @!P2 ST.E.64 desc[UR54][R2.64], R4 ;  /* 0x000000040200a985 */ /* 0x0007e8000c101b36 */
[----:B------:R3:W-:Y:S02]  /*24a40*/  @!P5 ST.E.64 desc[UR54][R10.64], R6 ;  /* 0x000000060a00d985 */ /* 0x0007e4000c101b36 */
.L_x_517:
[----:B------:R-:W-:Y:S05]  /*24a50*/  BSYNC B1 ;  /* 0x0000000000017941 */ /* 0x000fea0003800000 */
.L_x_516:
[----:B------:R-:W-:-:S03]  /*24a60*/  UMOV UR4, 0xffffffff ;  /* 0xffffffff00047882 */ /* 0x000fc60000000000 */
[----:B------:R-:W-:Y:S05]  /*24a70*/  BRA.DIV UR4, `(.L_x_518) ;  /* 0x000000ce04847947 */ /* 0x000fea000b800000 */
[----:B0-----:R-:W0:Y:S04]  /*24a80*/  SHFL.IDX PT, R42, R42, 0x1, 0x1c1f ;  /* 0x003c1f002a2a7f89 */ /* 0x001e2800000e0000 */
[----:B------:R4:W0:Y:S02]  /*24a90*/  SHFL.IDX PT, R14, R40, 0x1, 0x1c1f ;  /* 0x003c1f00280e7f89 */ /* 0x00082400000e0000 */
.L_x_812:
[----:B------:R-:W-:-:S13]  /*24aa0*/  ISETP.GE.AND P0, PT, R39, R38, PT ;  /* 0x000000262700720c */ /* 0x000fda0003f06270 */
[----:B------:R-:W-:Y:S05]  /*24ab0*/  @P0 BRA `(.L_x_514) ;  /* 0x0000001800a00947 */ /* 0x000fea0003800000 */
[----:B------:R-:W5:Y:S01]  /*24ac0*/  LDL R58, [R1+0xc0] ;  /* 0x0000c000013a7983 */ /* 0x000f620000100800 */
[----:B------:R-:W-:-:S03]  /*24ad0*/  ULDC UR4, c[0x0][0xac8] ;  /* 0x0002b20000047ab9 */ /* 0x000fc60000000800 */
[----:B------:R-:W5:Y:S04]  /*24ae0*/  LDL R46, [R1+0xb0] ;  /* 0x0000b000012e7983 */ /* 0x000f680000100800 */
[----:B----4-:R-:W4:Y:S04]  /*24af0*/  LDL R40, [R1+0xa0] ;  /* 0x0000a00001287983 */ /* 0x010f280000100800 */
[----:B------:R-:W4:Y:S04]  /*24b00*/  LDL R21, [R1+0x44] ;  /* 0x0000440001157983 */ /* 0x000f280000100800 */
[----:B------:R-:W4:Y:S04]  /*24b10*/  LDL R12, [R1] ;  /* 0x00000000010c7983 */ /* 0x000f280000100800 */
[----:B------:R-:W4:Y:S04]  /*24b20*/  LDL R60, [R1+0x74] ;  /* 0x00007400013c7983 */ /* 0x000f280000100800 */
        /* <DEDUP_REMOVED lines=10> */
[----:B--2---:R-:W2:Y:S04]  /*24bd0*/  LDL R43, [R1+0xac] ;  /* 0x0000ac00012b7983 */ /* 0x004ea80000100800 */
[----:B------:R-:W2:Y:S04]  /*24be0*/  LDL R9, [R1+0x48] ;  /* 0x0000480001097983 */ /* 0x000ea80000100800 */
[----:B------:R-:W2:Y:S04]  /*24bf0*/  LDL R59, [R1+0x60] ;  /* 0x00006000013b7983 */ /* 0x000ea80000100800 */
[----:B------:R-:W2:Y:S04]  /*24c00*/  LDL R24, [R1+0xa8] ;  /* 0x0000a80001187983 */ /* 0x000ea80000100800 */
[----:B---3--:R-:W3:Y:S04]  /*24c10*/  LDL R10, [R1+0x80] ;  /* 0x00008000010a7983 */ /* 0x008ee80000100800 */
[----:B------:R-:W3:Y:S04]  /*24c20*/  LDL R11, [R1+0x98] ;  /* 0x00009800010b7983 */ /* 0x000ee80000100800 */
        /* <DEDUP_REMOVED lines=9> */
[----:B-1----:R-:W3:Y:S04]  /*24cc0*/  LDL R41, [R1+0x94] ;  /* 0x0000940001297983 */ /* 0x002ee80000100800 */
[----:B------:R-:W3:Y:S04]  /*24cd0*/  LDL R25, [R1+0x34] ;  /* 0x0000340001197983 */ /* 0x000ee80000100800 */
[----:B------:R-:W3:Y:S04]  /*24ce0*/  LDL R29, [R1+0x8c] ;  /* 0x00008c00011d7983 */ /* 0x000ee80000100800 */
[----:B------:R-:W3:Y:S04]  /*24cf0*/  LDL R0, [R1+0x30] ;  /* 0x0000300001007983 */ /* 0x000ee80000100800 */
[----:B------:R-:W3:Y:S04]  /*24d00*/  LDL R27, [R1+0x88] ;  /* 0x00008800011b7983 */ /* 0x000ee80000100800 */
[----:B------:R-:W3:Y:S04]  /*24d10*/  LDL R20, [R1+0x2c] ;  /* 0x00002c0001147983 */ /* 0x000ee80000100800 */
[----:B------:R-:W3:Y:S04]  /*24d20*/  LDL R26, [R1+0x84] ;  /* 0x00008400011a7983 */ /* 0x000ee80000100800 */
[----:B------:R-:W3:Y:S01]  /*24d30*/  LDL R15, [R1+0x1c] ;  /* 0x00001c00010f7983 */ /* 0x000ee20000100800 */
[----:B-----5:R-:W-:-:S02]  /*24d40*/  IMAD.MOV.U32 R86, RZ, RZ, R58 ;  /* 0x000000ffff567224 */ /* 0x020fc400078e003a */
[----:B------:R-:W-:Y:S02]  /*24d50*/  IMAD.MOV.U32 R58, RZ, RZ, R46 ;  /* 0x000000ffff3a7224 */ /* 0x000fe400078e002e */
[----:B----4-:R-:W-:Y:S01]  /*24d60*/  IMAD.MOV.U32 R46, RZ, RZ, R40 ;  /* 0x000000ffff2e7224 */ /* 0x010fe200078e0028 */
[----:B------:R-:W-:Y:S02]  /*24d70*/  MOV R40, R21 ;  /* 0x0000001500287202 */ /* 0x000fe40000000f00 */
[----:B------:R-:W4:Y:S01]  /*24d80*/  LDL R21, [R1+0x7c] ;  /* 0x00007c0001157983 */ /* 0x000f220000100800 */
[----:B------:R-:W-:Y:S02]  /*24d90*/  ISETP.GE.AND P4, PT, R12, UR4, PT ;  /* 0x000000040c007c0c */ /* 0x000fe4000bf86270 */
[----:B------:R-:W-:Y:S02]  /*24da0*/  ISETP.GE.AND P1, PT, R60, UR4, PT ;  /* 0x000000043c007c0c */ /* 0x000fe4000bf26270 */
[----:B------:R-:W-:-:S09]  /*24db0*/  ISETP.GE.AND P2, PT, R85, UR4, PT ;  /* 0x0000000455007c0c */ /* 0x000fd2000bf46270 */
[-C--:B0-----:R-:W-:Y:S01]  /*24dc0*/  @!P4 MOV R4, R14.reuse ;  /* 0x0000000e0004c202 */ /* 0x081fe20000000f00 */
[----:B------:R-:W-:Y:S01]  /*24dd0*/  @!P4 IMAD.MOV.U32 R5, RZ, RZ, R42 ;  /* 0x000000ffff05c224 */ /* 0x000fe200078e002a */
[----:B------:R-:W-:Y:S01]  /*24de0*/  ISETP.GE.AND P3, PT, R62, UR4, PT ;  /* 0x000000043e007c0c */ /* 0x000fe2000bf66270 */
[----:B------:R-:W-:Y:S02]  /*24df0*/  @!P4 IMAD.MOV.U32 R6, RZ, RZ, R32 ;  /* 0x000000ffff06c224 */ /* 0x000fe400078e0020 */
[----:B------:R-:W-:Y:S01]  /*24e00*/  @!P4 IMAD.WIDE R4, R12, 0x4, R4 ;  /* 0x000000040c04c825 */ /* 0x000fe200078e0204 */
[----:B------:R-:W-:-:S03]  /*24e10*/  @!P1 LEA R2, P0, R60, R14, 0x2 ;  /* 0x0000000e3c029211 */ /* 0x000fc600078010ff */
[----:B------:R-:W-:Y:S01]  /*24e20*/  @!P4 IMAD.MOV.U32 R7, RZ, RZ, R30 ;  /* 0x000000ffff07c224 */ /* 0x000fe200078e001e */
[----:B------:R-:W-:-:S04]  /*24e30*/  @!P1 LEA.HI.X R3, R60, R42, R84, 0x2, P0 ;  /* 0x0000002a3c039211 */ /* 0x000fc800000f1454 */
[----:B------:R0:W-:Y:S01]  /*24e40*/  @!P4 ST.E.64 desc[UR54][R4.64], R6 ;  /* 0x000000060400c985 */ /* 0x0001e2000c101b36 */
[----:B------:R-:W-:Y:S01]  /*24e50*/  ISETP.GE.AND P0, PT, R63, UR4, PT ;  /* 0x000000043f007c0c */ /* 0x000fe2000bf06270 */
[----:B------:R-:W-:Y:S02]  /*24e60*/  IMAD.MOV.U32 R84, RZ, RZ, R56 ;  /* 0x000000ffff547224 */ /* 0x000fe400078e0038 */
[----:B------:R-:W-:Y:S02]  /*24e70*/  IMAD.MOV.U32 R56, RZ, RZ, R44 ;  /* 0x000000ffff387224 */ /* 0x000fe400078e002c */
[----:B------:R-:W-:Y:S02]  /*24e80*/  IMAD.MOV.U32 R44, RZ, RZ, R37 ;  /* 0x000000ffff2c7224 */ /* 0x000fe400078e0025 */
[----:B0-----:R-:W-:Y:S02]  /*24e90*/  @!P1 IMAD.MOV.U32 R4, RZ, RZ, R33 ;  /* 0x000000ffff049224 */ /* 0x001fe400078e0021 */
[----:B------:R-:W-:Y:S01]  /*24ea0*/  @!P1 IMAD.MOV.U32 R5, RZ, RZ, R31 ;  /* 0x000000ffff059224 */ /* 0x000fe200078e001f */
[----:B------:R-:W-:Y:S01]  /*24eb0*/  @!P2 LEA R6, P4, R85, R14, 0x2 ;  /* 0x0000000e5506a211 */ /* 0x000fe200078810ff */
[----:B------:R-:W-:-:S03]  /*24ec0*/  IMAD.MOV.U32 R37, RZ, RZ, R8 ;  /* 0x000000ffff257224 */ /* 0x000fc600078e0008 */
[----:B------:R0:W-:Y:S01]  /*24ed0*/  @!P1 ST.E.64 desc[UR54][R2.64], R4 ;  /* 0x0000000402009985 */ /* 0x0001e2000c101b36 */
[----:B------:R-:W-:Y:S02]  /*24ee0*/  @!P2 LEA.HI.X R7, R85, R42, R86, 0x2, P4 ;  /* 0x0000002a5507a211 */ /* 0x000fe400020f1456 */
[----:B------:R-:W-:Y:S02]  /*24ef0*/  ISETP.GE.AND P1, PT, R61, UR4, PT ;  /* 0x000000043d007c0c */ /* 0x000fe4000bf26270 */
[C---:B------:R-:W-:Y:S02]  /*24f00*/  @!P3 LEA R8, P5, R62.reuse, R14, 0x2 ;  /* 0x0000000e3e08b211 */ /* 0x040fe400078a10ff */
[----:B------:R-:W-:Y:S01]  /*24f10*/  MOV R60, R48 ;  /* 0x00000030003c7202 */ /* 0x000fe20000000f00 */
[----:B--2---:R-:W-:Y:S02]  /*24f20*/  IMAD.MOV.U32 R48, RZ, RZ, R43 ;  /* 0x000000ffff307224 */ /* 0x004fe400078e002b */
[----:B0-----:R-:W-:Y:S01]  /*24f30*/  @!P2 IMAD.MOV.U32 R2, RZ, RZ, R52 ;  /* 0x000000ffff02a224 */ /* 0x001fe200078e0034 */
[----:B------:R-:W-:Y:S01]  /*24f40*/  @!P2 MOV R3, R34 ;  /* 0x000000220003a202 */ /* 0x000fe20000000f00 */
[----:B------:R-:W-:Y:S01]  /*24f50*/  IMAD.MOV.U32 R43, RZ, RZ, R9 ;  /* 0x000000ffff2b7224 */ /* 0x000fe200078e0009 */
[----:B------:R-:W-:Y:S01]  /*24f60*/  @!P3 LEA.HI.X R9, R62, R42, R84, 0x2, P5 ;  /* 0x0000002a3e09b211 */ /* 0x000fe200028f1454 */
[----:B------:R-:W-:-:S02]  /*24f70*/  IMAD.MOV.U32 R62, RZ, RZ, R56 ;  /* 0x000000ffff3e7224 */ /* 0x000fc400078e0038 */
[----:B------:R0:W-:Y:S01]  /*24f80*/  @!P2 ST.E.64 desc[UR54][R6.64], R2 ;  /* 0x000000020600a985 */ /* 0x0001e2000c101b36 */
[----:B------:R-:W-:Y:S01]  /*24f90*/  ISETP.GE.AND P2, PT, R59, UR4, PT ;  /* 0x000000043b007c0c */ /* 0x000fe2000bf46270 */
[----:B------:R-:W-:Y:S02]  /*24fa0*/  IMAD.MOV.U32 R84, RZ, RZ, R60 ;  /* 0x000000ffff547224 */ /* 0x000fe400078e003c */
[----:B------:R-:W-:Y:S02]  /*24fb0*/  IMAD.MOV.U32 R56, RZ, RZ, R24 ;  /* 0x000000ffff387224 */ /* 0x000fe400078e0018 */
[----:B------:R-:W-:Y:S02]  /*24fc0*/  @!P3 IMAD.MOV.U32 R34, RZ, RZ, R53 ;  /* 0x000000ffff22b224 */ /* 0x000fe400078e0035 */
[----:B------:R-:W-:Y:S02]  /*24fd0*/  IMAD.MOV.U32 R60, RZ, RZ, R58 ;  /* 0x000000ffff3c7224 */ /* 0x000fe400078e003a */
[----:B---3--:R-:W-:Y:S01]  /*24fe0*/  IMAD.MOV.U32 R24, RZ, RZ, R10 ;  /* 0x000000ffff187224 */ /* 0x008fe200078e000a */
[----:B------:R-:W-:Y:S01]  /*24ff0*/  @!P0 LEA R10, P4, R63, R14, 0x2 ;  /* 0x0000000e3f0a8211 */ /* 0x000fe200078810ff */
[----:B------:R-:W-:-:S02]  /*25000*/  IMAD.MOV.U32 R58, RZ, RZ, R48 ;  /* 0x000000ffff3a7224 */ /* 0x000fc400078e0030 */
[----:B------:R-:W-:Y:S01]  /*25010*/  IMAD.MOV.U32 R48, RZ, RZ, R46 ;  /* 0x000000ffff307224 */ /* 0x000fe200078e002e */
[----:B------:R-:W-:Y:S01]  /*25020*/  MOV R46, R44 ;  /* 0x0000002c002e7202 */ /* 0x000fe20000000f00 */
[----:B------:R-:W-:Y:S01]  /*25030*/  IMAD.MOV.U32 R44, RZ, RZ, R11 ;  /* 0x000000ffff2c7224 */ /* 0x000fe200078e000b */
[----:B------:R1:W-:Y:S01]  /*25040*/  @!P3 ST.E.64 desc[UR54][R8.64], R34 ;  /* 0x000000220800b985 */ /* 0x0003e2000c101b36 */
[----:B------:R-:W-:Y:S01]  /*25050*/  ISETP.GE.AND P3, PT, R57, UR4, PT ;  /* 0x0000000439007c0c */ /* 0x000fe2000bf66270 */
[----:B0-----:R-:W-:Y:S01]  /*25060*/  @!P0 IMAD.MOV.U32 R2, RZ, RZ, R64 ;  /* 0x000000ffff028224 */ /* 0x001fe200078e0040 */
[----:B------:R-:W-:Y:S02]  /*25070*/  @!P1 LEA R4, P5, R61, R14, 0x2 ;  /* 0x0000000e3d049211 */ /* 0x000fe400078a10ff */
[----:B------:R-:W-:Y:S02]  /*25080*/  @!P0 LEA.HI.X R11, R63, R42, R84, 0x2, P4 ;  /* 0x0000002a3f0b8211 */ /* 0x000fe400020f1454 */
[----:B------:R-:W-:Y:S01]  /*25090*/  @!P0 MOV R3, R54 ;  /* 0x0000003600038202 */ /* 0x000fe20000000f00 */
[----:B------:R-:W-:Y:S01]  /*250a0*/  @!P1 IMAD.MOV.U32 R54, RZ, RZ, R65 ;  /* 0x000000ffff369224 */ /* 0x000fe200078e0041 */
[----:B------:R-:W-:-:S02]  /*250b0*/  @!P1 LEA.HI.X R5, R61, R42, R62, 0x2, P5 ;  /* 0x0000002a3d059211 */ /* 0x000fc400028f143e */
[----:B------:R-:W-:Y:S01]  /*250c0*/  @!P2 LEA R6, P4, R59, R14, 0x2 ;  /* 0x0000000e3b06a211 */ /* 0x000fe200078810ff */
[----:B------:R0:W-:Y:S01]  /*250d0*/  @!P0 ST.E.64 desc[UR54][R10.64], R2 ;  /* 0x000000020a008985 */ /* 0x0001e2000c101b36 */
[----:B------:R-:W-:Y:S02]  /*250e0*/  ISETP.GE.AND P0, PT, R51, UR4, PT ;  /* 0x0000000433007c0c */ /* 0x000fe4000bf06270 */
[----:B------:R-:W-:Y:S01]  /*250f0*/  @!P2 LEA.HI.X R7, R59, R42, R60, 0x2, P4 ;  /* 0x0000002a3b07a211 */ /* 0x000fe200020f143c */
[----:B------:R2:W-:Y:S01]  /*25100*/  @!P1 ST.E.64 desc[UR54][R4.64], R54 ;  /* 0x0000003604009985 */ /* 0x0005e2000c101b36 */
[----:B------:R-:W-:Y:S02]  /*25110*/  ISETP.GE.AND P1, PT, R49, UR4, PT ;  /* 0x0000000431007c0c */ /* 0x000fe4000bf26270 */
[C---:B-1----:R-:W-:Y:S01]  /*25120*/  @!P3 LEA R8, P5, R57.reuse, R14, 0x2 ;  /* 0x0000000e3908b211 */ /* 0x042fe200078a10ff */
[----:B0-----:R-:W-:Y:S02]  /*25130*/  @!P2 IMAD.MOV.U32 R2, RZ, RZ, R68 ;  /* 0x000000ffff02a224 */ /* 0x001fe400078e0044 */
[----:B------:R-:W-:Y:S01]  /*25140*/  @!P2 IMAD.MOV.U32 R3, RZ, RZ, R66 ;  /* 0x000000ffff03a224 */ /* 0x000fe200078e0042 */
[----:B------:R-:W-:Y:S01]  /*25150*/  @!P3 LEA.HI.X R9, R57, R42, R58, 0x2, P5 ;  /* 0x0000002a3909b211 */ /* 0x000fe200028f143a */
[----:B------:R-:W-:-:S03]  /*25160*/  @!P3 IMAD.MOV.U32 R66, RZ, RZ, R122 ;  /* 0x000000ffff42b224 */ /* 0x000fc600078e007a */
[----:B------:R0:W-:Y:S01]  /*25170*/  @!P2 ST.E.64 desc[UR54][R6.64], R2 ;  /* 0x000000020600a985 */ /* 0x0001e2000c101b36 */
[----:B------:R-:W-:Y:S02]  /*25180*/  ISETP.GE.AND P2, PT, R47, UR4, PT ;  /* 0x000000042f007c0c */ /* 0x000fe4000bf46270 */
[-C--:B------:R-:W-:Y:S01]  /*25190*/  @!P0 LEA R10, P5, R51, R14.reuse, 0x2 ;  /* 0x0000000e330a8211 */ /* 0x080fe200078a10ff */
[----:B------:R1:W-:Y:S01]  /*251a0*/  @!P3 ST.E.64 desc[UR54][R8.64], R66 ;  /* 0x000000420800b985 */ /* 0x0003e2000c101b36 */
[----:B------:R-:W-:Y:S01]  /*251b0*/  ISETP.GE.AND P4, PT, R45, UR4, PT ;  /* 0x000000042d007c0c */ /* 0x000fe2000bf86270 */
[----:B------:R-:W-:Y:S01]  /*251c0*/  @!P0 IMAD.MOV.U32 R122, RZ, RZ, R125 ;  /* 0x000000ffff7a8224 */ /* 0x000fe200078e007d */
[----:B--2---:R-:W-:Y:S02]  /*251d0*/  @!P1 LEA R4, P3, R49, R14, 0x2 ;  /* 0x0000000e31049211 */ /* 0x004fe400078610ff */
[-C--:B------:R-:W-:Y:S02]  /*251e0*/  @!P0 LEA.HI.X R11, R51, R42.reuse, R56, 0x2, P5 ;  /* 0x0000002a330b8211 */ /* 0x080fe400028f1438 */
[----:B------:R-:W-:-:S02]  /*251f0*/  @!P1 LEA.HI.X R5, R49, R42, R50, 0x2, P3 ;  /* 0x0000002a31059211 */ /* 0x000fc400018f1432 */
[----:B------:R-:W-:Y:S01]  /*25200*/  @!P1 MOV R125, R124 ;  /* 0x0000007c007d9202 */ /* 0x000fe20000000f00 */
[----:B------:R-:W-:Y:S01]  /*25210*/  @!P0 ST.E.64 desc[UR54][R10.64], R122 ;  /* 0x0000007a0a008985 */ /* 0x000fe2000c101b36 */
[----:B------:R-:W-:Y:S01]  /*25220*/  @!P1 IMAD.MOV.U32 R124, RZ, RZ, R126 ;  /* 0x000000ffff7c9224 */ /* 0x000fe200078e007e */
[----:B0-----:R-:W-:Y:S02]  /*25230*/  @!P2 LEA R2, P3, R47, R14, 0x2 ;  /* 0x0000000e2f02a211 */ /* 0x001fe400078610ff */
[----:B------:R-:W-:Y:S01]  /*25240*/  ISETP.GE.AND P0, PT, R43, UR4, PT ;  /* 0x000000042b007c0c */ /* 0x000fe2000bf06270 */
[----:B------:R-:W-:Y:S01]  /*25250*/  @!P2 IMAD.MOV.U32 R126, RZ, RZ, R69 ;  /* 0x000000ffff7ea224 */ /* 0x000fe200078e0045 */
[----:B------:R-:W-:Y:S01]  /*25260*/  @!P2 LEA.HI.X R3, R47, R42, R48, 0x2, P3 ;  /* 0x0000002a2f03a211 */ /* 0x000fe200018f1430 */
[----:B------:R-:W-:Y:S01]  /*25270*/  @!P1 ST.E.64 desc[UR54][R4.64], R124 ;  /* 0x0000007c04009985 */ /* 0x000fe2000c101b36 */
[----:B------:R-:W-:Y:S02]  /*25280*/  ISETP.GE.AND P1, PT, R40, UR4, PT ;  /* 0x0000000428007c0c */ /* 0x000fe4000bf26270 */
[----:B------:R-:W-:Y:S01]  /*25290*/  @!P4 LEA R6, P5, R45, R14, 0x2 ;  /* 0x0000000e2d06c211 */ /* 0x000fe200078a10ff */
[----:B------:R0:W-:Y:S01]  /*252a0*/  @!P2 ST.E.64 desc[UR54][R2.64], R126 ;  /* 0x0000007e0200a985 */ /* 0x0001e2000c101b36 */
[----:B------:R-:W-:-:S02]  /*252b0*/  ISETP.GE.AND P2, PT, R36, UR4, PT ;  /* 0x0000000424007c0c */ /* 0x000fc4000bf46270 */
[----:B------:R-:W-:-:S03]  /*252c0*/  @!P4 LEA.HI.X R7, R45, R42, R46, 0x2, P5 ;  /* 0x0000002a2d07c211 */ /* 0x000fc600028f142e */
[C---:B-1----:R-:W-:Y:S01]  /*252d0*/  @!P0 LEA R8, P3, R43.reuse, R14, 0x2 ;  /* 0x0000000e2b088211 */ /* 0x042fe200078610ff */
[----:B0-----:R-:W-:Y:S02]  /*252e0*/  @!P4 IMAD.MOV.U32 R2, RZ, RZ, R70 ;  /* 0x000000ffff02c224 */ /* 0x001fe400078e0046 */
[----:B------:R-:W-:Y:S01]  /*252f0*/  @!P4 IMAD.MOV.U32 R3, RZ, RZ, R128 ;  /* 0x000000ffff03c224 */ /* 0x000fe200078e0080 */
[----:B------:R-:W-:Y:S01]  /*25300*/  @!P0 LEA.HI.X R9, R43, R42, R44, 0x2, P3 ;  /* 0x0000002a2b098211 */ /* 0x000fe200018f142c */
[----:B------:R-:W-:-:S03]  /*25310*/  @!P0 IMAD.MOV.U32 R70, RZ, RZ, R73 ;  /* 0x000000ffff468224 */ /* 0x000fc600078e0049 */
[----:B------:R0:W-:Y:S01]  /*25320*/  @!P4 ST.E.64 desc[UR54][R6.64], R2 ;  /* 0x000000020600c985 */ /* 0x0001e2000c101b36 */
[----:B------:R-:W-:Y:S02]  /*25330*/  ISETP.GE.AND P4, PT, R28, UR4, PT ;  /* 0x000000041c007c0c */ /* 0x000fe4000bf86270 */
[C---:B------:R-:W-:Y:S01]  /*25340*/  @!P1 LEA R4, P5, R40.reuse, R14, 0x2 ;  /* 0x0000000e28049211 */ /* 0x040fe200078a10ff */
[----:B------:R-:W-:Y:S01]  /*25350*/  @!P0 ST.E.64 desc[UR54][R8.64], R70 ;  /* 0x0000004608008985 */ /* 0x000fe2000c101b36 */
[----:B------:R-:W-:Y:S02]  /*25360*/  ISETP.GE.AND P3, PT, R13, UR4, PT ;  /* 0x000000040d007c0c */ /* 0x000fe4000bf66270 */
[----:B------:R-:W-:Y:S01]  /*25370*/  @!P1 MOV R73, R72 ;  /* 0x0000004800499202 */ /* 0x000fe20000000f00 */
[----:B------:R-:W-:Y:S01]  /*25380*/  @!P1 IMAD.MOV.U32 R72, RZ, RZ, R74 ;  /* 0x000000ffff489224 */ /* 0x000fe200078e004a */
[----:B------:R-:W-:Y:S02]  /*25390*/  @!P1 LEA.HI.X R5, R40, R42, R41, 0x2, P5 ;  /* 0x0000002a28059211 */ /* 0x000fe400028f1429 */
[----:B------:R-:W-:-:S03]  /*253a0*/  @!P2 LEA R10, P0, R36, R14, 0x2 ;  /* 0x0000000e240aa211 */ /* 0x000fc600078010ff */
[----:B------:R1:W-:Y:S01]  /*253b0*/  @!P1 ST.E.64 desc[UR54][R4.64], R72 ;  /* 0x0000004804009985 */ /* 0x0003e2000c101b36 */
[----:B------:R-:W-:Y:S02]  /*253c0*/  @!P2 LEA.HI.X R11, R36, R42, R37, 0x2, P0 ;  /* 0x0000002a240ba211 */ /* 0x000fe400000f1425 */
[C---:B0-----:R-:W-:Y:S02]  /*253d0*/  @!P4 LEA R2, P1, R28.reuse, R14, 0x2 ;  /* 0x0000000e1c02c211 */ /* 0x041fe400078210ff */
[----:B------:R-:W-:Y:S02]  /*253e0*/  ISETP.GE.AND P0, PT, R25, UR4, PT ;  /* 0x0000000419007c0c */ /* 0x000fe4000bf06270 */
[----:B------:R-:W-:Y:S02]  /*253f0*/  @!P4 LEA.HI.X R3, R28, R42, R29, 0x2, P1 ;  /* 0x0000002a1c03c211 */ /* 0x000fe400008f141d */
[----:B------:R-:W-:Y:S01]  /*25400*/  ISETP.GE.AND P1, PT, R0, UR4, PT ;  /* 0x0000000400007c0c */ /* 0x000fe2000bf26270 */
[----:B------:R-:W-:Y:S01]  /*25410*/  @!P2 IMAD.MOV.U32 R74, RZ, RZ, R77 ;  /* 0x000000ffff4aa224 */ /* 0x000fe200078e004d */
[----:B------:R-:W-:Y:S01]  /*25420*/  @!P3 LEA R6, P5, R13, R14, 0x2 ;  /* 0x0000000e0d06b211 */ /* 0x000fe200078a10ff */
[----:B------:R-:W-:-:S02]  /*25430*/  @!P4 IMAD.MOV.U32 R77, RZ, RZ, R76 ;  /* 0x000000ffff4dc224 */ /* 0x000fc400078e004c */
[----:B------:R-:W-:Y:S01]  /*25440*/  @!P4 IMAD.MOV.U32 R76, RZ, RZ, R78 ;  /* 0x000000ffff4cc224 */ /* 0x000fe200078e004e */
[----:B------:R-:W-:Y:S01]  /*25450*/  @!P3 LEA.HI.X R7, R13, R42, R27, 0x2, P5 ;  /* 0x0000002a0d07b211 */ /* 0x000fe200028f141b */
[----:B------:R-:W-:Y:S01]  /*25460*/  VIADD R13, R12, 0xa8 ;  /* 0x000000a80c0d7836 */ /* 0x000fe20000000000 */
[----:B------:R-:W-:Y:S01]  /*25470*/  @!P3 MOV R78, R81 ;  /* 0x00000051004eb202 */ /* 0x000fe20000000f00 */
[----:B------:R0:W-:Y:S01]  /*25480*/  @!P2 ST.E.64 desc[UR54][R10.64], R74 ;  /* 0x0000004a0a00a985 */ /* 0x0001e2000c101b36 */
[----:B-1----:R-:W-:Y:S01]  /*25490*/  @!P0 LEA R4, P2, R25, R14, 0x2 ;  /* 0x0000000e19048211 */ /* 0x002fe200078410ff */
[----:B------:R-:W-:Y:S02]  /*254a0*/  @!P0 IMAD.MOV.U32 R81, RZ, RZ, R80 ;  /* 0x000000ffff518224 */ /* 0x000fe400078e0050 */
[----:B------:R1:W-:Y:S01]  /*254b0*/  @!P4 ST.E.64 desc[UR54][R2.64], R76 ;  /* 0x0000004c0200c985 */ /* 0x0003e2000c101b36 */
[----:B------:R-:W-:Y:S01]  /*254c0*/  ISETP.GE.AND P4, PT, R20, UR4, PT ;  /* 0x0000000414007c0c */ /* 0x000fe2000bf86270 */
[----:B------:R-:W-:-:S02]  /*254d0*/  @!P0 IMAD.MOV.U32 R80, RZ, RZ, R82 ;  /* 0x000000ffff508224 */ /* 0x000fc400078e0052 */
[----:B------:R2:W-:Y:S01]  /*254e0*/  @!P3 ST.E.64 desc[UR54][R6.64], R78 ;  /* 0x0000004e0600b985 */ /* 0x0005e2000c101b36 */
[----:B------:R-:W-:Y:S02]  /*254f0*/  ISETP.GE.AND P3, PT, R13, UR4, PT ;  /* 0x000000040d007c0c */ /* 0x000fe4000bf66270 */
[----:B------:R-:W-:Y:S02]  /*25500*/  @!P0 LEA.HI.X R5, R25, R42, R26, 0x2, P2 ;  /* 0x0000002a19058211 */ /* 0x000fe400010f141a */
[----:B------:R-:W-:Y:S01]  /*25510*/  @!P1 LEA R8, P2, R0, R14, 0x2 ;  /* 0x0000000e00089211 */ /* 0x000fe200078410ff */
[----:B0-----:R-:W-:Y:S01]  /*25520*/  VIADD R11, R12, 0xb0 ;  /* 0x000000b00c0b7836 */ /* 0x001fe20000000000 */
[----:B------:R-:W-:Y:S01]  /*25530*/  ISETP.GE.AND P5, PT, R15, UR4, PT ;  /* 0x000000040f007c0c */ /* 0x000fe2000bfa6270 */
[----:B------:R-:W-:Y:S01]  /*25540*/  @!P0 ST.E.64 desc[UR54][R4.64], R80 ;  /* 0x0000005004008985 */ /* 0x000fe2000c101b36 */
[----:B------:R-:W-:Y:S01]  /*25550*/  @!P1 LEA.HI.X R9, R0, R42, R24, 0x2, P2 ;  /* 0x0000002a00099211 */ /* 0x000fe200010f1418 */
[----:B------:R-:W-:Y:S01]  /*25560*/  @!P1 IMAD.MOV.U32 R82, RZ, RZ, R130 ;  /* 0x000000ffff529224 */ /* 0x000fe200078e0082 */
[----:B------:R-:W-:-:S02]  /*25570*/  ISETP.GE.AND P0, PT, R11, UR4, PT ;  /* 0x000000040b007c0c */ /* 0x000fc4000bf06270 */
[----:B------:R-:W-:Y:S02]  /*25580*/  SHF.R.S32.HI R0, RZ, 0x1f, R13 ;  /* 0x0000001fff007819 */ /* 0x000fe4000001140d */
[----:B------:R0:W-:Y:S01]  /*25590*/  @!P1 ST.E.64 desc[UR54][R8.64], R82 ;  /* 0x0000005208009985 */ /* 0x0001e2000c101b36 */
[-C--:B-1----:R-:W-:Y:S02]  /*255a0*/  @!P4 LEA R2, P1, R20, R14.reuse, 0x2 ;  /* 0x0000000e1402c211 */ /* 0x082fe400078210ff */
[----:B--2---:R-:W-:Y:S01]  /*255b0*/  @!P3 LEA R6, P2, R13, R14, 0x2 ;  /* 0x0000000e0d06b211 */ /* 0x004fe200078410ff */
[----:B------:R-:W-:-:S03]  /*255c0*/  @!P4 IMAD.MOV.U32 R128, RZ, RZ, R131 ;  /* 0x000000ffff80c224 */ /* 0x000fc600078e0083 */
[----:B------:R-:W-:Y:S02]  /*255d0*/  @!P3 LEA.HI.X R7, R13, R42, R0, 0x2, P2 ;  /* 0x0000002a0d07b211 */ /* 0x000fe400010f1400 */
[----:B------:R-:W-:Y:S02]  /*255e0*/  SHF.R.S32.HI R13, RZ, 0x1f, R15 ;  /* 0x0000001fff0d7819 */ /* 0x000fe4000001140f */
[----:B------:R-:W-:Y:S02]  /*255f0*/  SHF.R.S32.HI R0, RZ, 0x1f, R11 ;  /* 0x0000001fff007819 */ /* 0x000fe4000001140b */
[----:B------:R-:W-:Y:S01]  /*25600*/  @!P0 LEA R10, P2, R11, R14, 0x2 ;  /* 0x0000000e0b0a8211 */ /* 0x000fe200078410ff */
[----:B0-----:R-:W-:-:S03]  /*25610*/  VIADD R9, R12, 0xb8 ;  /* 0x000000b80c097836 */ /* 0x001fc60000000000 */
[-C--:B------:R-:W-:Y:S02]  /*25620*/  @!P0 LEA.HI.X R11, R11, R42.reuse, R0, 0x2, P2 ;  /* 0x0000002a0b0b8211 */ /* 0x080fe400010f1400 */
[----:B----4-:R-:W-:Y:S02]  /*25630*/  @!P4 LEA.HI.X R3, R20, R42, R21, 0x2, P1 ;  /* 0x0000002a1403c211 */ /* 0x010fe400008f1415 */
[----:B------:R-:W-:-:S03]  /*25640*/  @!P5 LEA R4, P1, R15, R14, 0x2 ;  /* 0x0000000e0f04d211 */ /* 0x000fc600078210ff */
[----:B------:R0:W-:Y:S01]  /*25650*/  @!P4 ST.E.64 desc[UR54][R2.64], R128 ;  /* 0x000000800200c985 */ /* 0x0001e2000c101b36 */
[----:B------:R-:W-:Y:S02]  /*25660*/  @!P5 LEA.HI.X R5, R15, R42, R13, 0x2, P1 ;  /* 0x0000002a0f05d211 */ /* 0x000fe400008f140d */
[----:B0-----:R-:W-:Y:S01]  /*25670*/  @!P5 MOV R2, R134 ;  /* 0x000000860002d202 */ /* 0x001fe20000000f00 */
[----:B------:R-:W-:Y:S02]  /*25680*/  @!P5 IMAD.MOV.U32 R3, RZ, RZ, R132 ;  /* 0x000000ffff03d224 */ /* 0x000fe400078e0084 */
[----:B------:R-:W-:-:S03]  /*25690*/  @!P3 IMAD.MOV.U32 R132, RZ, RZ, R135 ;  /* 0x000000ffff84b224 */ /* 0x000fc600078e0087 */
[----:B------:R0:W-:Y:S04]  /*256a0*/  @!P5 ST.E.64 desc[UR54][R4.64], R2 ;  /* 0x000000020400d985 */ /* 0x0001e8000c101b36 */
[----:B------:R0:W-:Y:S04]  /*256b0*/  @!P3 ST.E.64 desc[UR54][R6.64], R132 ;  /* 0x000000840600b985 */ /* 0x0001e8000c101b36 */
[----:B------:R0:W-:Y:S01]  /*256c0*/  @!P0 ST.E.64 desc[UR54][R10.64], R92 ;  /* 0x0000005c0a008985 */ /* 0x0001e2000c101b36 */
[----:B------:R-:W-:-:S13]  /*256d0*/  ISETP.GE.AND P0, PT, R9, UR4, PT ;  /* 0x0000000409007c0c */ /* 0x000fda000bf06270 */
[----:B0-----:R-:W-:Y:S05]  /*256e0*/  @P0 BRA `(.L_x_514) ;  /* 0x0000000c00940947 */ /* 0x001fea0003800000 */
[----:B------:R-:W-:Y:S02]  /*256f0*/  LEA R14, P0, R9, R14, 0x2 ;  /* 0x0000000e090e7211 */ /* 0x000fe400078010ff */
[----:B------:R-:W-:-:S04]  /*25700*/  SHF.R.S32.HI R0, RZ, 0x1f, R9 ;  /* 0x0000001fff007819 */ /* 0x000fc80000011409 */
[----:B------:R-:W-:-:S05]  /*25710*/  LEA.HI.X R15, R9, R42, R0, 0x2, P0 ;  /* 0x0000002a090f7211 */ /* 0x000fca00000f1400 */
[----:B------:R0:W-:Y:S01]  /*25720*/  ST.E.64 desc[UR54][R14.64], R94 ;  /* 0x0000005e0e007985 */ /* 0x0001e2000c101b36 */
[----:B------:R-:W-:Y:S05]  /*25730*/  BRA `(.L_x_514) ;  /* 0x0000000c00807947 */ /* 0x000fea0003800000 */
.L_x_500:
[----:B------:R-:W2:Y:S01]  /*25740*/  LDL.LU R4, [R1+0x8] ;  /* 0x0000080001047983 */ /* 0x000ea20000300800 */
[----:B------:R-:W-:Y:S01]  /*25750*/  ULDC.64 UR6, c[0x0][0xc08] ;  /* 0x0003020000067ab9 */ /* 0x000fe20000000a00 */
[----:B------:R-:W-:Y:S02]  /*25760*/  ULDC.64 UR4, c[0x0][0xc00] ;  /* 0x0003000000047ab9 */ /* 0x000fe40000000a00 */
[----:B------:R-:W3:Y:S01]  /*25770*/  LDL.LU R0, [R1+0xc] ;  /* 0x00000c0001007983 */ /* 0x000ee20000300800 */
[----:B------:R-:W-:Y:S01]  /*25780*/  ISETP.NE.U32.AND P1, PT, RZ, UR6, PT ;  /* 0x00000006ff007c0c */ /* 0x000fe2000bf25070 */
[----:B------:R-:W-:Y:S01]  /*25790*/  IMAD.MOV.U32 R13, RZ, RZ, RZ ;  /* 0x000000ffff0d7224 */ /* 0x000fe200078e00ff */
[----:B------:R-:W-:Y:S02]  /*257a0*/  ISETP.NE.U32.AND P0, PT, RZ, UR4, PT ;  /* 0x00000004ff007c0c */ /* 0x000fe4000bf05070 */
[----:B------:R-:W-:Y:S02]  /*257b0*/  ISETP.NE.AND.EX P1, PT, RZ, UR7, PT, P1 ;  /* 0x00000007ff007c0c */ /* 0x000fe4000bf25310 */
[----:B------:R-:W-:Y:S01]  /*257c0*/  ISETP.NE.AND.EX P0, PT, RZ, UR5, PT, P0 ;  /* 0x00000005ff007c0c */ /* 0x000fe2000bf05300 */
[----:B------:R-:W1:Y:S01]  /*257d0*/  S2R R28, SR_TID.X ;  /* 0x00000000001c7919 */ /* 0x000e620000002100 */
[----:B--2---:R-:W-:Y:S01]  /*257e0*/  IADD3 R2, P2, R4, UR4, RZ ;  /* 0x0000000404027c10 */ /* 0x004fe2000ff5e0ff */
[----:B------:R-:W-:-:S03]  /*257f0*/  ULDC UR4, c[0x0][0xa88] ;  /* 0x0002a20000047ab9 */ /* 0x000fc60000000800 */
[----:B---3--:R-:W-:-:S05]  /*25800*/  IADD3.X R3, R0, UR5, RZ, P2, !PT ;  /* 0x0000000500037c10 */ /* 0x008fca00097fe4ff */
[----:B------:R-:W-:Y:S01]  /*25810*/  @P1 IADD3 R4, P2, R4, UR6, RZ ;  /* 0x0000000604041c10 */ /* 0x000fe2000ff5e0ff */
[----:B------:R-:W-:Y:S01]  /*25820*/  IMAD.U32 R20, RZ, RZ, UR4 ;  /* 0x00000004ff147e24 */ /* 0x000fe2000f8e00ff */
[----:B------:R2:W5:Y:S02]  /*25830*/  @P0 LDG.E R13, desc[UR54][R2.64] ;  /* 0x00000036020d0981 */ /* 0x000564000c1e1900 */
[----:B------:R-:W-:-:S05]  /*25840*/  @P1 IADD3.X R5, R0, UR7, RZ, P2, !PT ;  /* 0x0000000700051c10 */ /* 0x000fca00097fe4ff */
[----:B------:R2:W5:Y:S01]  /*25850*/  @P1 LDG.E R20, desc[UR54][R4.64] ;  /* 0x0000003604141981 */ /* 0x000562000c1e1900 */
[----:B-1----:R-:W-:Y:S02]  /*25860*/  IADD3 R0, R28, -0x80, RZ ;  /* 0xffffff801c007810 */ /* 0x002fe40007ffe0ff */
[----:B------:R-:W-:Y:S02]  /*25870*/  ISETP.GT.AND P2, PT, R165, 0x1, PT ;  /* 0x00000001a500780c */ /* 0x000fe40003f44270 */
[----:B------:R-:W-:Y:S01]  /*25880*/  ISETP.GT.AND P3, PT, R0, 0x7f, PT ;  /* 0x0000007f0000780c */ /* 0x000fe20003f64270 */
[----:B------:R-:W-:-:S12]  /*25890*/  @P1 BRA `(.L_x_519) ;  /* 0x0000000000101947 */ /* 0x000fd80003800000 */
[----:B------:R-:W-:Y:S05]  /*258a0*/  @!P0 BRA `(.L_x_519) ;  /* 0x00000000000c8947 */ /* 0x000fea0003800000 */
[----:B--2---:R-:W2:Y:S04]  /*258b0*/  LDG.E R5, desc[UR54][R2.64] ;  /* 0x0000003602057981 */ /* 0x004ea8000c1e1900 */
[----:B-----5:R-:W2:Y:S02]  /*258c0*/  LDG.E R20, desc[UR54][R2.64+0x4] ;  /* 0x0000043602147981 */ /* 0x020ea4000c1e1900 */
[----:B--2---:R-:W-:-:S07]  /*258d0*/  IMAD.IADD R20, R20, 0x1, -R5 ;  /* 0x0000000114147824 */ /* 0x004fce00078e0a05 */
.L_x_519:
[----:B------:R-:W3:Y:S01]  /*258e0*/  LDL.LU R0, [R1+0x14] ;  /* 0x0000140001007983 */ /* 0x000ee20000300800 */
[----:B------:R-:W-:Y:S01]  /*258f0*/  BSSY B1, `(.L_x_520) ;  /* 0x0000038000017945 */ /* 0x000fe20003800000 */
[----:B------:R-:W-:Y:S02]  /*25900*/  SEL R237, R237, RZ, !P0 ;  /* 0x000000ffeded7207 */ /* 0x000fe40004000000 */
[----:B-----5:R-:W-:Y:S02]  /*25910*/  SHF.R.S32.HI R12, RZ, 0x1f, R13 ;  /* 0x0000001fff0c7819 */ /* 0x020fe4000001140d */
[----:B---3--:R-:W-:Y:S01]  /*25920*/  SEL R14, R0, RZ, !P0 ;  /* 0x000000ff000e7207 */ /* 0x008fe20004000000 */
[----:B------:R-:W-:Y:S06]  /*25930*/  @P3 BRA `(.L_x_521) ;  /* 0x0000000000cc3947 */ /* 0x000fec0003800000 */
[----:B------:R-:W3:Y:S01]  /*25940*/  LDL R0, [R1+0x18] ;  /* 0x0000180001007983 */ /* 0x000ee20000100800 */
[----:B------:R-:W2:Y:S02]  /*25950*/  LDC R25, c[0x0][0xbe8] ;  /* 0x0002fa00ff197b82 */ /* 0x000ea40000000800 */
[----:B--2---:R-:W-:Y:S02]  /*25960*/  IMAD R2, R20, R25, RZ ;  /* 0x0000001914027224 */ /* 0x004fe400078e02ff */
[----:B---3--:R-:W-:-:S04]  /*25970*/  IMAD R0, R0, 0x80, R28 ;  /* 0x0000008000007824 */ /* 0x008fc800078e021c */
[----:B------:R-:W-:-:S05]  /*25980*/  VIADD R21, R0, 0xffffff80 ;  /* 0xffffff8000157836 */ /* 0x000fca0000000000 */
[----:B------:R-:W-:-:S13]  /*25990*/  ISETP.GE.AND P0, PT, R21, R2, PT ;  /* 0x000000021500720c */ /* 0x000fda0003f06270 */
[----:B------:R-:W-:Y:S05]  /*259a0*/  @P0 BRA `(.L_x_521) ;  /* 0x0000000000b00947 */ /* 0x000fea0003800000 */
[----:B------:R-:W2:Y:S01]  /*259b0*/  LDL.LU R30, [R1+0x24] ;  /* 0x00002400011e7983 */ /* 0x000ea20000300800 */
[----:B------:R-:W-:Y:S01]  /*259c0*/  IMAD.MOV.U32 R0, RZ, RZ, 0x9b8 ;  /* 0x000009b8ff007424 */ /* 0x000fe200078e00ff */
[----:B------:R-:W-:Y:S01]  /*259d0*/  ISETP.GT.AND P3, PT, R165, 0x1, PT ;  /* 0x00000001a500780c */ /* 0x000fe20003f64270 */
[----:B------:R-:W1:Y:S01]  /*259e0*/  LDC.64 R26, c[0x0][0xba8] ;  /* 0x0002ea00ff1a7b82 */ /* 0x000e620000000a00 */
[----:B------:R-:W-:Y:S01]  /*259f0*/  ISETP.NE.AND P0, PT, R25, 0x1, PT ;  /* 0x000000011900780c */ /* 0x000fe20003f05270 */
[----:B------:R-:W-:Y:S01]  /*25a00*/  IMAD.MOV.U32 R15, RZ, RZ, R21 ;  /* 0x000000ffff0f7224 */ /* 0x000fe200078e0015 */
[----:B------:R-:W-:-:S05]  /*25a10*/  SEL R24, R0, 0x978, P3 ;  /* 0x0000097800187807 */ /* 0x000fca0001800000 */
[----:B------:R-:W3:Y:S08]  /*25a20*/  LDC.64 R6, c[0x0][R24+0x220] ;  /* 0x0000880018067b82 */ /* 0x000ef00000000a00 */
[----:B------:R-:W4:Y:S08]  /*25a30*/  LDC.64 R2, c[0x0][R24+0x218] ;  /* 0x0000860018027b82 */ /* 0x000f300000000a00 */
[----:B------:R-:W5:Y:S08]  /*25a40*/  LDC.64 R8, c[0x0][R24+0x228] ;  /* 0x00008a0018087b82 */ /* 0x000f700000000a00 */
[----:B------:R-:W0:Y:S08]  /*25a50*/  LDC.64 R4, c[0x0][R24+0x210] ;  /* 0x0000840018047b82 */ /* 0x000e300000000a00 */
[----:B------:R-:W4:Y:S08]  /*25a60*/  @P0 LDC R0, c[0x0][0xbec] ;  /* 0x0002fb00ff000b82 */ /* 0x000f300000000800 */
[----:B------:R-:W5:Y:S01]  /*25a70*/  @P0 LDC R31, c[0x0][0xbf0] ;  /* 0x0002fc00ff1f0b82 */ /* 0x000f620000000800 */
[----:B---3--:R-:W-:-:S07]  /*25a80*/  IMAD R7, R7, R237, RZ ;  /* 0x000000ed07077224 */ /* 0x008fce00078e02ff */
[----:B-1----:R-:W1:Y:S01]  /*25a90*/  @!P3 LDC R26, c[0x0][0xb50] ;  /* 0x0002d400ff1abb82 */ /* 0x002e620000000800 */
[----:B------:R-:W-:Y:S02]  /*25aa0*/  IMAD R7, R6, R14, R7 ;  /* 0x0000000e06077224 */ /* 0x000fe400078e0207 */
[----:B----4-:R-:W-:-:S05]  /*25ab0*/  @P0 IMAD.HI.U32 R0, R21, R0, RZ ;  /* 0x0000000015000227 */ /* 0x010fca00078e00ff */
[----:B------:R-:W3:Y:S01]  /*25ac0*/  @!P3 LDC R27, c[0x0][0xb54] ;  /* 0x0002d500ff1bbb82 */ /* 0x000ee20000000800 */
[-C--:B------:R-:W-:Y:S02]  /*25ad0*/  IMAD R29, R3, R235.reuse, RZ ;  /* 0x000000eb031d7224 */ /* 0x080fe400078e02ff */
[----:B------:R-:W-:Y:S01]  /*25ae0*/  IMAD.WIDE.U32 R10, R2, R235, RZ ;  /* 0x000000eb020a7225 */ /* 0x000fe200078e00ff */
[----:B-----5:R-:W-:-:S03]  /*25af0*/  @P0 SHF.R.U32.HI R15, RZ, R31, R0 ;  /* 0x0000001fff0f0219 */ /* 0x020fc60000011600 */
[----:B------:R-:W-:Y:S01]  /*25b00*/  IMAD.WIDE.U32 R2, R6, R237, RZ ;  /* 0x000000ed06027225 */ /* 0x000fe200078e00ff */
[----:B------:R-:W-:-:S03]  /*25b10*/  IADD3 R11, R29, R11, RZ ;  /* 0x0000000b1d0b7210 */ /* 0x000fc60007ffe0ff */
[----:B------:R-:W-:Y:S01]  /*25b20*/  IMAD.MOV R0, RZ, RZ, -R15 ;  /* 0x000000ffff007224 */ /* 0x000fe200078e0a0f */
[----:B------:R-:W-:Y:S01]  /*25b30*/  IADD3 R10, P0, P1, R2, R10, R13 ;  /* 0x0000000a020a7210 */ /* 0x000fe2000791e00d */
[----:B------:R-:W-:Y:S02]  /*25b40*/  IMAD.IADD R6, R3, 0x1, R7 ;  /* 0x0000000103067824 */ /* 0x000fe400078e0207 */
[----:B------:R-:W-:-:S03]  /*25b50*/  IMAD R7, R25, R0, R21 ;  /* 0x0000000019077224 */ /* 0x000fc600078e0215 */
[----:B------:R-:W-:Y:S02]  /*25b60*/  IADD3.X R0, R6, R11, R12, P0, P1 ;  /* 0x0000000b06007210 */ /* 0x000fe400007e240c */
[----:B--2---:R-:W-:-:S05]  /*25b70*/  SEL R31, R30, RZ, P3 ;  /* 0x000000ff1e1f7207 */ /* 0x004fca0001800000 */
[----:B------:R-:W-:-:S04]  /*25b80*/  IMAD.WIDE.U32 R2, R8, R31, RZ ;  /* 0x0000001f08027225 */ /* 0x000fc800078e00ff */
[----:B------:R-:W-:Y:S01]  /*25b90*/  IMAD R9, R9, R31, RZ ;  /* 0x0000001f09097224 */ /* 0x000fe200078e02ff */
[----:B------:R-:W-:Y:S02]  /*25ba0*/  IADD3 R2, P0, P1, R15, R10, R2 ;  /* 0x0000000a0f027210 */ /* 0x000fe4000791e002 */
[----:B------:R-:W-:Y:S01]  /*25bb0*/  SHF.R.S32.HI R15, RZ, 0x1f, R15 ;  /* 0x0000001fff0f7819 */ /* 0x000fe2000001140f */
[----:B------:R-:W-:Y:S01]  /*25bc0*/  IMAD.IADD R3, R9, 0x1, R3 ;  /* 0x0000000109037824 */ /* 0x000fe200078e0203 */
[----:B------:R-:W-:-:S04]  /*25bd0*/  SHF.R.S32.HI R9, RZ, 0x1f, R7 ;  /* 0x0000001fff097819 */ /* 0x000fc80000011407 */
[----:B------:R-:W-:Y:S01]  /*25be0*/  IADD3.X R3, R15, R0, R3, P0, P1 ;  /* 0x000000000f037210 */ /* 0x000fe200007e2403 */
[----:B0-----:R-:W-:-:S04]  /*25bf0*/  IMAD R0, R5, R7, RZ ;  /* 0x0000000705007224 */ /* 0x001fc800078e02ff */
[C---:B------:R-:W-:Y:S02]  /*25c00*/  IMAD R9, R4.reuse, R9, R0 ;  /* 0x0000000904097224 */ /* 0x040fe400078e0200 */
[----:B------:R-:W-:-:S04]  /*25c10*/  IMAD.WIDE.U32 R2, R4, R7, R2 ;  /* 0x0000000704027225 */ /* 0x000fc800078e0002 */
[----:B------:R-:W-:Y:S01]  /*25c20*/  IMAD.IADD R0, R3, 0x1, R9 ;  /* 0x0000000103007824 */ /* 0x000fe200078e0209 */
[----:B-1----:R-:W-:Y:S01]  /*25c30*/  LEA R4, P0, R2, R26, 0x2 ;  /* 0x0000001a02047211 */ /* 0x002fe200078010ff */
[----:B------:R-:W-:-:S03]  /*25c40*/  IMAD.MOV.U32 R3, RZ, RZ, -0x800000 ;  /* 0xff800000ff037424 */ /* 0x000fc600078e00ff */
[----:B---3--:R-:W-:-:S05]  /*25c50*/  LEA.HI.X R5, R2, R27, R0, 0x2, P0 ;  /* 0x0000001b02057211 */ /* 0x008fca00000f1400 */
[----:B------:R1:W-:Y:S04]  /*25c60*/  STG.E desc[UR54][R4.64], R3 ;  /* 0x0000000304007986 */ /* 0x0003e8000c101936 */
.L_x_521:
[----:B------:R-:W-:Y:S05]  /*25c70*/  BSYNC B1 ;  /* 0x0000000000017941 */ /* 0x000fea0003800000 */
.L_x_520:
[----:B------:R-:W-:Y:S05]  /*25c80*/  @P2 BRA `(.L_x_514) ;  /* 0x00000008002c2947 */ /* 0x000fea0003800000 */
[----:B------:R-:W3:Y:S01]  /*25c90*/  LDL R26, [R1+0x18] ;  /* 0x00001800011a7983 */ /* 0x000ee20000100800 */
[----:B------:R-:W4:Y:S01]  /*25ca0*/  LDC R21, c[0x0][0xbe8] ;  /* 0x0002fa00ff157b82 */ /* 0x000f220000000800 */
[----:B-12---:R-:W-:Y:S01]  /*25cb0*/  IADD3 R4, R28, -0x80, RZ ;  /* 0xffffff801c047810 */ /* 0x006fe20007ffe0ff */
[----:B------:R-:W-:Y:S01]  /*25cc0*/  ULDC.64 UR4, c[0x0][0xaa0] ;  /* 0x0002a80000047ab9 */ /* 0x000fe20000000a00 */
[----:B------:R-:W-:Y:S01]  /*25cd0*/  ULDC.64 UR6, c[0x0][0xaf0] ;  /* 0x0002bc0000067ab9 */ /* 0x000fe20000000a00 */
[----:B------:R-:W-:Y:S01]  /*25ce0*/  IMAD R0, R12, UR4, RZ ;  /* 0x000000040c007c24 */ /* 0x000fe2000f8e02ff */
[----:B------:R-:W-:-:S03]  /*25cf0*/  SHF.R.S32.HI R3, RZ, 0x1f, R4 ;  /* 0x0000001fff037819 */ /* 0x000fc60000011404 */
[----:B------:R-:W-:Y:S01]  /*25d00*/  IMAD R5, R13, UR5, R0 ;  /* 0x000000050d057c24 */ /* 0x000fe2000f8e0200 */
[----:B------:R-:W-:Y:S01]  /*25d10*/  LEA.HI R7, R3, R4, RZ, 0x3 ;  /* 0x0000000403077211 */ /* 0x000fe200078f18ff */
[----:B------:R-:W-:Y:S01]  /*25d20*/  IMAD.WIDE.U32 R2, R13, UR4, RZ ;  /* 0x000000040d027c25 */ /* 0x000fe2000f8e00ff */
[----:B------:R-:W-:Y:S02]  /*25d30*/  ULDC.64 UR4, c[0x0][0xae8] ;  /* 0x0002ba0000047ab9 */ /* 0x000fe40000000a00 */
[----:B------:R-:W-:Y:S01]  /*25d40*/  LOP3.LUT R9, R7, 0xfffffff8, RZ, 0xc0, !PT ;  /* 0xfffffff807097812 */ /* 0x000fe200078ec0ff */
[----:B------:R-:W-:Y:S01]  /*25d50*/  IMAD.IADD R3, R3, 0x1, R5 ;  /* 0x0000000103037824 */ /* 0x000fe200078e0205 */
[----:B------:R-:W-:-:S03]  /*25d60*/  SHF.R.S32.HI R25, RZ, 0x3, R7 ;  /* 0x00000003ff197819 */ /* 0x000fc60000011407 */
[----:B------:R-:W-:Y:S02]  /*25d70*/  IMAD.IADD R8, R4, 0x1, -R9 ;  /* 0x0000000104087824 */ /* 0x000fe400078e0a09 */
[----:B------:R-:W-:Y:S01]  /*25d80*/  IMAD.WIDE.U32 R2, R235, UR4, R2 ;  /* 0x00000004eb027c25 */ /* 0x000fe2000f8e0002 */
[----:B----4-:R-:W-:-:S03]  /*25d90*/  ISETP.NE.AND P0, PT, R21, 0x1, PT ;  /* 0x000000011500780c */ /* 0x010fc60003f05270 */
[----:B------:R-:W-:Y:S02]  /*25da0*/  IMAD R0, R8, 0x20, R25 ;  /* 0x0000002008007824 */ /* 0x000fe400078e0219 */
[----:B------:R-:W-:Y:S02]  /*25db0*/  IMAD R4, R14, UR6, RZ ;  /* 0x000000060e047c24 */ /* 0x000fe4000f8e02ff */
[----:B------:R-:W-:Y:S01]  /*25dc0*/  IMAD R3, R235, UR5, R3 ;  /* 0x00000005eb037c24 */ /* 0x000fe2000f8e0203 */
[----:B------:R-:W-:Y:S01]  /*25dd0*/  ULDC.64 UR4, c[0x0][0xae0] ;  /* 0x0002b80000047ab9 */ /* 0x000fe20000000a00 */
[C---:B------:R-:W-:Y:S02]  /*25de0*/  IMAD R7, R237.reuse, UR7, R4 ;  /* 0x00000007ed077c24 */ /* 0x040fe4000f8e0204 */
[----:B------:R-:W-:Y:S02]  /*25df0*/  IMAD.WIDE.U32 R2, R237, UR6, R2 ;  /* 0x00000006ed027c25 */ /* 0x000fe4000f8e0002 */
[----:B------:R-:W1:Y:S02]  /*25e00*/  @P0 LDC R6, c[0x0][0xbec] ;  /* 0x0002fb00ff060b82 */ /* 0x000e640000000800 */
[----:B------:R-:W-:-:S06]  /*25e10*/  IMAD.IADD R3, R3, 0x1, R7 ;  /* 0x0000000103037824 */ /* 0x000fcc00078e0207 */
[----:B------:R-:W2:Y:S01]  /*25e20*/  @P0 LDC R11, c[0x0][0xbf0] ;  /* 0x0002fc00ff0b0b82 */ /* 0x000ea20000000800 */
[----:B---3--:R-:W-:-:S04]  /*25e30*/  IMAD R9, R26, 0x80, R0 ;  /* 0x000000801a097824 */ /* 0x008fc800078e0200 */
[----:B-1----:R-:W-:-:S04]  /*25e40*/  @P0 IMAD.HI.U32 R0, R9, R6, RZ ;  /* 0x0000000609000227 */ /* 0x002fc800078e00ff */
[----:B------:R-:W-:Y:S01]  /*25e50*/  IMAD.MOV.U32 R5, RZ, RZ, R9 ;  /* 0x000000ffff057224 */ /* 0x000fe200078e0009 */
[----:B--2---:R-:W-:-:S04]  /*25e60*/  @P0 SHF.R.U32.HI R5, RZ, R11, R0 ;  /* 0x0000000bff050219 */ /* 0x004fc80000011600 */
[----:B------:R-:W-:Y:S01]  /*25e70*/  SHF.R.S32.HI R0, RZ, 0x1f, R5 ;  /* 0x0000001fff007819 */ /* 0x000fe20000011405 */
[C---:B------:R-:W-:Y:S01]  /*25e80*/  IMAD.WIDE.U32 R2, R5.reuse, UR4, R2 ;  /* 0x0000000405027c25 */ /* 0x040fe2000f8e0002 */
[----:B------:R-:W-:-:S03]  /*25e90*/  IADD3 R4, -R5, RZ, RZ ;  /* 0x000000ff05047210 */ /* 0x000fc60007ffe1ff */
[----:B------:R-:W-:Y:S02]  /*25ea0*/  IMAD R0, R0, UR4, RZ ;  /* 0x0000000400007c24 */ /* 0x000fe4000f8e02ff */
[----:B------:R-:W-:Y:S02]  /*25eb0*/  IMAD R7, R21, R4, R9 ;  /* 0x0000000415077224 */ /* 0x000fe400078e0209 */
[----:B------:R-:W-:Y:S01]  /*25ec0*/  IMAD R5, R5, UR5, R0 ;  /* 0x0000000505057c24 */ /* 0x000fe2000f8e0200 */
[----:B------:R-:W-:Y:S02]  /*25ed0*/  ULDC.64 UR4, c[0x0][0xad8] ;  /* 0x0002b60000047ab9 */ /* 0x000fe40000000a00 */
[----:B------:R-:W-:Y:S01]  /*25ee0*/  SHF.R.S32.HI R0, RZ, 0x1f, R7 ;  /* 0x0000001fff007819 */ /* 0x000fe20000011407 */
[----:B------:R-:W-:-:S04]  /*25ef0*/  IMAD.IADD R3, R3, 0x1, R5 ;  /* 0x0000000103037824 */ /* 0x000fc800078e0205 */
[----:B------:R-:W-:Y:S02]  /*25f00*/  IMAD R0, R0, UR4, RZ ;  /* 0x0000000400007c24 */ /* 0x000fe4000f8e02ff */
[----:B------:R-:W-:-:S04]  /*25f10*/  IMAD.WIDE.U32 R4, R7, UR4, R2 ;  /* 0x0000000407047c25 */ /* 0x000fc8000f8e0002 */
[----:B------:R-:W-:Y:S01]  /*25f20*/  IMAD R9, R7, UR5, R0 ;  /* 0x0000000507097c24 */ /* 0x000fe2000f8e0200 */
[----:B------:R-:W-:Y:S01]  /*25f30*/  ULDC.64 UR4, c[0x0][0xa80] ;  /* 0x0002a00000047ab9 */ /* 0x000fe20000000a00 */
[----:B------:R-:W-:Y:S01]  /*25f40*/  IMAD.SHL.U32 R7, R8, 0x8, RZ ;  /* 0x0000000808077824 */ /* 0x000fe200078e00ff */
[C---:B------:R-:W-:Y:S01]  /*25f50*/  LEA R2, P0, R4.reuse, UR4, 0x1 ;  /* 0x0000000404027c11 */ /* 0x040fe2000f8008ff */
[----:B------:R-:W-:Y:S01]  /*25f60*/  IMAD.IADD R3, R5, 0x1, R9 ;  /* 0x0000000105037824 */ /* 0x000fe200078e0209 */
[----:B------:R-:W-:Y:S01]  /*25f70*/  UMOV UR4, 0xffffffff ;  /* 0xffffffff00047882 */ /* 0x000fe20000000000 */
[C---:B------:R-:W-:Y:S01]  /*25f80*/  VIADD R5, R7.reuse, 0x80 ;  /* 0x0000008007057836 */ /* 0x040fe20000000000 */
[----:B------:R-:W-:Y:S02]  /*25f90*/  IADD3 R9, R7, 0x40, RZ ;  /* 0x0000004007097810 */ /* 0x000fe40007ffe0ff */
[----:B------:R-:W-:Y:S02]  /*25fa0*/  LEA.HI.X R3, R4, UR5, R3, 0x1, P0 ;  /* 0x0000000504037c11 */ /* 0x000fe400080f0c03 */
[----:B------:R-:W-:-:S02]  /*25fb0*/  SHF.R.S32.HI R24, RZ, 0x1f, R7 ;  /* 0x0000001fff187819 */ /* 0x000fc40000011407 */
[----:B------:R-:W-:Y:S02]  /*25fc0*/  SHF.R.S32.HI R8, RZ, 0x1f, R5 ;  /* 0x0000001fff087819 */ /* 0x000fe40000011405 */
[----:B------:R-:W-:Y:S01]  /*25fd0*/  SHF.R.S32.HI R10, RZ, 0x1f, R9 ;  /* 0x0000001fff0a7819 */ /* 0x000fe20000011409 */
[----:B------:R-:W-:Y:S06]  /*25fe0*/  BRA.DIV UR4, `(.L_x_522) ;  /* 0x000000ba04707947 */ /* 0x000fec000b800000 */
[----:B------:R1:W2:Y:S04]  /*25ff0*/  SHFL.IDX PT, R0, R3, RZ, 0x181f ;  /* 0x00181fff03007589 */ /* 0x0002a800000e0000 */
[----:B------:R1:W3:Y:S02]  /*26000*/  SHFL.IDX PT, R14, R2, RZ, 0x181f ;  /* 0x00181fff020e7589 */ /* 0x0002e400000e0000 */
.L_x_815:
[----:B------:R-:W-:Y:S01]  /*26010*/  IMAD R21, R20, R21, RZ ;  /* 0x0000001514157224 */ /* 0x000fe200078e02ff */
[----:B------:R-:W-:Y:S01]  /*26020*/  BSSY B1, `(.L_x_523) ;  /* 0x0000011000017945 */ /* 0x000fe20003800000 */
[----:B------:R-:W-:-:S05]  /*26030*/  IMAD R6, R26, 0x80, R25 ;  /* 0x000000801a067824 */ /* 0x000fca00078e0219 */
[----:B------:R-:W-:-:S13]  /*26040*/  ISETP.GE.AND P0, PT, R6, R21, PT ;  /* 0x000000150600720c */ /* 0x000fda0003f06270 */
        /* <DEDUP_REMOVED lines=8> */
[-C--:B--2---:R-:W-:Y:S02]  /*260d0*/  @!P3 LEA.HI.X R13, R7, R0.reuse, R24, 0x1, P0 ;  /* 0x00000000070db211 */ /* 0x084fe400000f0c18 */
[-C--:B------:R-:W-:Y:S02]  /*260e0*/  @!P4 LEA.HI.X R27, R9, R0.reuse, R10, 0x1, P1 ;  /* 0x00000000091bc211 */ /* 0x080fe400008f0c0a */
[----:B------:R-:W-:Y:S01]  /*260f0*/  @!P5 LEA.HI.X R15, R5, R0, R8, 0x1, P2 ;  /* 0x00000000050fd211 */ /* 0x000fe200010f0c08 */
[----:B------:R4:W-:Y:S04]  /*26100*/  @!P3 ST.E.128 desc[UR54][R12.64], RZ ;  /* 0x000000ff0c00b985 */ /* 0x0009e8000c101d36 */
[----:B------:R4:W-:Y:S04]  /*26110*/  @!P4 ST.E.128 desc[UR54][R26.64], RZ ;  /* 0x000000ff1a00c985 */ /* 0x0009e8000c101d36 */
[----:B------:R4:W-:Y:S02]  /*26120*/  @!P5 ST.E.128 desc[UR54][R14.64], RZ ;  /* 0x000000ff0e00d985 */ /* 0x0009e4000c101d36 */
.L_x_524:
[----:B------:R-:W-:Y:S05]  /*26130*/  BSYNC B1 ;  /* 0x0000000000017941 */ /* 0x000fea0003800000 */
.L_x_523:
[----:B------:R-:W-:-:S03]  /*26140*/  UMOV UR4, 0xffffffff ;  /* 0xffffffff00047882 */ /* 0x000fc60000000000 */
[----:B------:R-:W-:Y:S05]  /*26150*/  BRA.DIV UR4, `(.L_x_525) ;  /* 0x000000ba04487947 */ /* 0x000fea000b800000 */
[----:B--2---:R2:W0:Y:S04]  /*26160*/  SHFL.IDX PT, R0, R3, 0x1, 0x181f ;  /* 0x00381f0003007f89 */ /* 0x00442800000e0000 */
[----:B---34-:R2:W3:Y:S02]  /*26170*/  SHFL.IDX PT, R14, R2, 0x1, 0x181f ;  /* 0x00381f00020e7f89 */ /* 0x0184e400000e0000 */
.L_x_819:
        /* <DEDUP_REMOVED lines=17> */
.L_x_527:
[----:B------:R-:W-:Y:S05]  /*26290*/  BSYNC B1 ;  /* 0x0000000000017941 */ /* 0x000fea0003800000 */
.L_x_526:
[----:B------:R-:W-:-:S03]  /*262a0*/  UMOV UR4, 0xffffffff ;  /* 0xffffffff00047882 */ /* 0x000fc60000000000 */
[----:B------:R-:W-:Y:S05]  /*262b0*/  BRA.DIV UR4, `(.L_x_528) ;  /* 0x000000ba04387947 */ /* 0x000fea000b800000 */
[----:B0-----:R0:W0:Y:S04]  /*262c0*/  SHFL.IDX PT, R0, R3, 0x2, 0x181f ;  /* 0x00581f0003007f89 */ /* 0x00102800000e0000 */
[----:B---34-:R3:W4:Y:S02]  /*262d0*/  SHFL.IDX PT, R14, R2, 0x2, 0x181f ;  /* 0x00581f00020e7f89 */ /* 0x01872400000e0000 */
.L_x_823:
        /* <DEDUP_REMOVED lines=8> */
[-C--:B----4-:R-:W-:Y:S02]  /*26360*/  @!P3 LEA R12, P0, R7, R14.reuse, 0x1 ;  /* 0x0000000e070cb211 */ /* 0x090fe400078008ff */
        /* <DEDUP_REMOVED lines=8> */
.L_x_530:
[----:B------:R-:W-:Y:S05]  /*263f0*/  BSYNC B1 ;  /* 0x0000000000017941 */ /* 0x000fea0003800000 */
.L_x_529:
[----:B------:R-:W-:-:S03]  /*26400*/  UMOV UR4, 0xffffffff ;  /* 0xffffffff00047882 */ /* 0x000fc60000000000 */
[----:B------:R-:W-:Y:S05]  /*26410*/  BRA.DIV UR4, `(.L_x_531) ;  /* 0x000000ba04287947 */ /* 0x000fea000b800000 */
[----:B0-----:R0:W0:Y:S04]  /*26420*/  SHFL.IDX PT, R0, R3, 0x3, 0x181f ;  /* 0x00781f0003007f89 */ /* 0x00102800000e0000 */
[----:B----4-:R4:W0:Y:S02]  /*26430*/  SHFL.IDX PT, R14, R2, 0x3, 0x181f ;  /* 0x00781f00020e7f89 */ /* 0x01082400000e0000 */
.L_x_827:
[----:B-1234-:R-:W-:-:S05]  /*26440*/  VIADD R2, R6, 0x60 ;  /* 0x0000006006027836 */ /* 0x01efca0000000000 */
[----:B------:R-:W-:-:S13]  /*26450*/  ISETP.GE.AND P0, PT, R2, R21, PT ;  /* 0x000000150200720c */ /* 0x000fda0003f06270 */
[----:B------:R-:W-:Y:S05]  /*26460*/  @P0 BRA `(.L_x_514) ;  /* 0x0000000000340947 */ /* 0x000fea0003800000 */
[----:B------:R-:W-:Y:S02]  /*26470*/  ULDC UR4, c[0x0][0xac8] ;  /* 0x0002b20000047ab9 */ /* 0x000fe40000000800 */
[----:B------:R-:W-:Y:S02]  /*26480*/  ISETP.GE.AND P3, PT, R7, UR4, PT ;  /* 0x0000000407007c0c */ /* 0x000fe4000bf66270 */
[----:B------:R-:W-:Y:S02]  /*26490*/  ISETP.GE.AND P4, PT, R9, UR4, PT ;  /* 0x0000000409007c0c */ /* 0x000fe4000bf86270 */
[----:B------:R-:W-:-:S09]  /*264a0*/  ISETP.GE.AND P5, PT, R5, UR4, PT ;  /* 0x0000000405007c0c */ /* 0x000fd2000bfa6270 */
[-C--:B0-----:R-:W-:Y:S02]  /*264b0*/  @!P3 LEA R2, P0, R7, R14.reuse, 0x1 ;  /* 0x0000000e0702b211 */ /* 0x081fe400078008ff */
[-C--:B------:R-:W-:Y:S02]  /*264c0*/  @!P4 LEA R6, P1, R9, R14.reuse, 0x1 ;  /* 0x0000000e0906c211 */ /* 0x080fe400078208ff */
[----:B------:R-:W-:Y:S02]  /*264d0*/  @!P5 LEA R14, P2, R5, R14, 0x1 ;  /* 0x0000000e050ed211 */ /* 0x000fe400078408ff */
[-C--:B------:R-:W-:Y:S02]  /*264e0*/  @!P3 LEA.HI.X R3, R7, R0.reuse, R24, 0x1, P0 ;  /* 0x000000000703b211 */ /* 0x080fe400000f0c18 */
[-C--:B------:R-:W-:Y:S02]  /*264f0*/  @!P4 LEA.HI.X R7, R9, R0.reuse, R10, 0x1, P1 ;  /* 0x000000000907c211 */ /* 0x080fe400008f0c0a */
[----:B------:R-:W-:Y:S01]  /*26500*/  @!P5 LEA.HI.X R15, R5, R0, R8, 0x1, P2 ;  /* 0x00000000050fd211 */ /* 0x000fe200010f0c08 */
[----:B------:R3:W-:Y:S04]  /*26510*/  @!P3 ST.E.128 desc[UR54][R2.64], RZ ;  /* 0x000000ff0200b985 */ /* 0x0007e8000c101d36 */
[----:B------:R3:W-:Y:S04]  /*26520*/  @!P4 ST.E.128 desc[UR54][R6.64], RZ ;  /* 0x000000ff0600c985 */ /* 0x0007e8000c101d36 */
[----:B------:R3:W-:Y:S02]  /*26530*/  @!P5 ST.E.128 desc[UR54][R14.64], RZ ;  /* 0x000000ff0e00d985 */ /* 0x0007e4000c101d36 */
.L_x_514:
[----:B------:R-:W-:Y:S05]  /*26540*/  BSYNC B0 ;  /* 0x0000000000007941 */ /* 0x000fea0003800000 */
.L_x_499:
[----:B------:R-:W-:Y:S02]  /*26550*/  ULDC UR4, c[0x0][0xc3c] ;  /* 0x00030f0000047ab9 */ /* 0x000fe40000000800 */
[----:B------:R-:W-:-:S13]  /*26560*/  ISETP.GE.AND P0, PT, R151, UR4, PT ;  /* 0x0000000497007c0c */ /* 0x000fda000bf06270 */
[----:B------:R-:W-:Y:S05]  /*26570*/  @!P0 BRA `(.L_x_532) ;  /* 0xfffffdb000948947 */ /* 0x000fea000383ffff */
[----:B------:R-:W-:Y:S05]  /*26580*/  BRA `(.L_x_328) ;  /* 0x0000007800707947 */ /* 0x000fea0003800000 */
.L_x_326:
        /* <DEDUP_REMOVED lines=16> */
[----:B-1----:R2:W-:Y:S04]  /*26690*/  STL.64 [R1], R4 ;  /* 0x0000000401007387 */ /* 0x0025e80000100a00 */
[----:B------:R2:W-:Y:S01]  /*266a0*/  STL.64 [R1+0x8], R6 ;  /* 0x0000080601007387 */ /* 0x0005e20000100a00 */
[----:B------:R-:W-:Y:S06]  /*266b0*/  BAR.ARV 0x4, 0x180 ;  /* 0x0106000000007b1d */ /* 0x000fec0000002000 */
[----:B------:R-:W-:Y:S05]  /*266c0*/  BRA `(.L_x_534) ;  /* 0x0000000800a87947 */ /* 0x000fea0003800000 */
.L_x_533:
[----:B------:R-:W1:Y:S01]  /*266d0*/  S2R R0, SR_TID.X ;  /* 0x0000000000007919 */ /* 0x000e620000002100 */
[----:B------:R-:W-:Y:S01]  /*266e0*/  ULDC UR4, c[0x0][0xc3c] ;  /* 0x00030f0000047ab9 */ /* 0x000fe20000000800 */
[----:B------:R-:W-:Y:S01]  /*266f0*/  MOV R9, RZ ;  /* 0x000000ff00097202 */ /* 0x000fe20000000f00 */
[----:B------:R-:W2:Y:S01]  /*26700*/  S2UR UR6, SR_CTAID.X ;  /* 0x00000000000679c3 */ /* 0x000ea20000002500 */
[----:B------:R-:W-:Y:S01]  /*26710*/  ULDC UR5, c[0x0][0xc38] ;  /* 0x00030e0000057ab9 */ /* 0x000fe20000000800 */
[----:B-1----:R-:W-:-:S04]  /*26720*/  LOP3.LUT R0, R0, 0x1f, RZ, 0xc0, !PT ;  /* 0x0000001f00007812 */ /* 0x002fc800078ec0ff */
[----:B------:R-:W-:-:S04]  /*26730*/  ISETP.NE.AND P0, PT, R0, 0x1f, PT ;  /* 0x0000001f0000780c */ /* 0x000fc80003f05270 */
[----:B------:R-:W-:-:S13]  /*26740*/  ISETP.GE.OR P1, PT, R0, UR4, !P0 ;  /* 0x0000000400007c0c */ /* 0x000fda000c726670 */
[----:B0-----:R-:W0:Y:S08]  /*26750*/  @!P1 LDC.64 R2, c[0x0][0xc80] ;  /* 0x00032000ff029b82 */ /* 0x001e300000000a00 */
[----:B------:R-:W1:Y:S01]  /*26760*/  @!P1 LDC.64 R4, c[0x0][0xc78] ;  /* 0x00031e00ff049b82 */ /* 0x000e620000000a00 */
[----:B0-----:R-:W-:-:S05]  /*26770*/  @!P1 IMAD.WIDE.U32 R2, R0, 0x4, R2 ;  /* 0x0000000400029825 */ /* 0x001fca00078e0002 */
[----:B------:R1:W3:Y:S02]  /*26780*/  @!P1 LDG.E R6, desc[UR54][R2.64] ;  /* 0x0000003602069981 */ /* 0x0002e4000c1e1900 */
[----:B-1----:R-:W-:-:S05]  /*26790*/  @!P1 IMAD.WIDE.U32 R2, R0, 0x4, R4 ;  /* 0x0000000400029825 */ /* 0x002fca00078e0004 */
[----:B------:R-:W3:Y:S01]  /*267a0*/  @!P1 LDG.E R9, desc[UR54][R2.64] ;  /* 0x0000003602099981 */ /* 0x000ee2000c1e1900 */
[C---:B------:R-:W-:Y:S01]  /*267b0*/  ISETP.NE.AND P1, PT, R0.reuse, RZ, PT ;  /* 0x000000ff0000720c */ /* 0x040fe20003f25270 */
[----:B------:R-:W-:Y:S01]  /*267c0*/  UMOV UR4, URZ ;  /* 0x0000003f00047c82 */ /* 0x000fe20008000000 */
[C---:B------:R-:W-:Y:S02]  /*267d0*/  ISETP.GE.U32.AND P2, PT, R0.reuse, 0x2, PT ;  /* 0x000000020000780c */ /* 0x040fe40003f46070 */
[C---:B------:R-:W-:Y:S02]  /*267e0*/  ISETP.GE.U32.AND P3, PT, R0.reuse, 0x4, PT ;  /* 0x000000040000780c */ /* 0x040fe40003f66070 */
[C---:B------:R-:W-:Y:S02]  /*267f0*/  ISETP.GE.U32.AND P4, PT, R0.reuse, 0x8, PT ;  /* 0x000000080000780c */ /* 0x040fe40003f86070 */
[----:B------:R-:W-:Y:S01]  /*26800*/  ISETP.GE.U32.AND P5, PT, R0, 0x10, PT ;  /* 0x000000100000780c */ /* 0x000fe20003fa6070 */
[----:B---3--:R-:W-:-:S05]  /*26810*/  IMAD R4, R6, R9, RZ ;  /* 0x0000000906047224 */ /* 0x008fca00078e02ff */
        /* <DEDUP_REMOVED lines=15> */
[----:B------:R-:W0:Y:S02]  /*26910*/  SHFL.IDX PT, R4, R2, 0x1f, 0x1f ;  /* 0x03e01f0002047f89 */ /* 0x000e2400000e0000 */
[----:B0-----:R-:W-:-:S05]  /*26920*/  IMAD R7, R4, UR5, RZ ;  /* 0x0000000504077c24 */ /* 0x001fca000f8e02ff */
[----:B--2---:R-:W-:Y:S02]  /*26930*/  ISETP.GT.AND P6, PT, R7, UR6, PT ;  /* 0x0000000607007c0c */ /* 0x004fe4000bfc4270 */
[----:B------:R-:W-:-:S11]  /*26940*/  MOV R4, R7 ;  /* 0x0000000700047202 */ /* 0x000fd60000000f00 */
[----:B------:R-:W-:Y:S05]  /*26950*/  @P6 BRA `(.L_x_535) ;  /* 0x0000000000a46947 */ /* 0x000fea0003800000 */
[----:B------:R-:W-:Y:S01]  /*26960*/  IMAD.MOV.U32 R7, RZ, RZ, R4 ;  /* 0x000000ffff077224 */ /* 0x000fe200078e0004 */
[----:B------:R-:W-:Y:S01]  /*26970*/  UMOV UR4, URZ ;  /* 0x0000003f00047c82 */ /* 0x000fe20008000000 */
[----:B------:R-:W-:-:S05]  /*26980*/  ULDC UR5, c[0x0][0xc38] ;  /* 0x00030e0000057ab9 */ /* 0x000fca0000000800 */
.L_x_537:
[----:B------:R-:W0:Y:S01]  /*26990*/  LDC R2, c[0x0][0xc3c] ;  /* 0x00030f00ff027b82 */ /* 0x000e220000000800 */
[----:B------:R-:W-:Y:S01]  /*269a0*/  ULDC UR7, c[0x0][0xc3c] ;  /* 0x00030f0000077ab9 */ /* 0x000fe20000000800 */
[----:B------:R-:W-:Y:S01]  /*269b0*/  UIADD3 UR4, UR4, 0x1f, URZ ;  /* 0x0000001f04047890 */ /* 0x000fe2000fffe03f */
[----:B------:R-:W-:-:S05]  /*269c0*/  IMAD.U32 R3, RZ, RZ, UR7 ;  /* 0x00000007ff037e24 */ /* 0x000fca000f8e00ff */
[----:B------:R1:W-:Y:S01]  /*269d0*/  STL [R1+0xc], R3 ;  /* 0x00000c0301007387 */ /* 0x0003e20000100800 */
[----:B0-----:R-:W-:-:S13]  /*269e0*/  ISETP.LE.AND P6, PT, R2, UR4, PT ;  /* 0x0000000402007c0c */ /* 0x001fda000bfc3270 */
[----:B-1----:R-:W-:Y:S05]  /*269f0*/  @P6 BRA `(.L_x_536) ;  /* 0x0000000400a46947 */ /* 0x002fea0003800000 */
[----:B------:R-:W-:Y:S02]  /*26a00*/  VIADD R9, R0, UR4 ;  /* 0x0000000400097c36 */ /* 0x000fe40008000000 */
[----:B------:R-:W-:-:S03]  /*26a10*/  IMAD.MOV.U32 R6, RZ, RZ, RZ ;  /* 0x000000ffff067224 */ /* 0x000fc600078e00ff */
[----:B------:R-:W-:-:S13]  /*26a20*/  ISETP.GE.OR P6, PT, R9, R2, !P0 ;  /* 0x000000020900720c */ /* 0x000fda00047c6670 */
        /* <DEDUP_REMOVED lines=9> */
[----:B0-----:R-:W-:-:S04]  /*26ac0*/  SEL R4, R4, RZ, P1 ;  /* 0x000000ff04047207 */ /* 0x001fc80000800000 */
[----:B------:R-:W-:-:S05]  /*26ad0*/  IADD3 R4, R11, R4, RZ ;  /* 0x000000040b047210 */ /* 0x000fca0007ffe0ff */
        /* <DEDUP_REMOVED lines=13> */
[----:B0-----:R-:W-:-:S04]  /*26bb0*/  IMAD R4, R4, UR5, RZ ;  /* 0x0000000504047c24 */ /* 0x001fc8000f8e02ff */
[----:B------:R-:W-:-:S05]  /*26bc0*/  IMAD.IADD R7, R4, 0x1, R7 ;  /* 0x0000000104077824 */ /* 0x000fca00078e0207 */
[----:B------:R-:W-:-:S13]  /*26bd0*/  ISETP.GT.AND P6, PT, R7, UR6, PT ;  /* 0x0000000607007c0c */ /* 0x000fda000bfc4270 */
[----:B------:R-:W-:Y:S05]  /*26be0*/  @!P6 BRA `(.L_x_537) ;  /* 0xfffffffc0068e947 */ /* 0x000fea000383ffff */
.L_x_535:
[----:B------:R-:W-:-:S05]  /*26bf0*/  IADD3 R11, -R4, R7, RZ ;  /* 0x00000007040b7210 */ /* 0x000fca0007ffe1ff */
[----:B------:R-:W-:-:S05]  /*26c00*/  IMAD R3, R2, UR5, R11 ;  /* 0x0000000502037c24 */ /* 0x000fca000f8e020b */
[----:B------:R-:W-:-:S13]  /*26c10*/  ISETP.GT.AND P0, PT, R3, UR6, PT ;  /* 0x0000000603007c0c */ /* 0x000fda000bf04270 */
[----:B------:R-:W-:-:S04]  /*26c20*/  VOTE.ANY R10, PT, !P0 ;  /* 0x00000000000a7806 */ /* 0x000fc800040e0100 */
[----:B------:R0:W1:Y:S01]  /*26c30*/  POPC R5, R10 ;  /* 0x0000000a00057309 */ /* 0x0000620000000000 */
[----:B------:R-:W-:Y:S01]  /*26c40*/  ISETP.NE.AND P0, PT, R10, RZ, PT ;  /* 0x000000ff0a00720c */ /* 0x000fe20003f05270 */
[----:B0-----:R-:W-:Y:S01]  /*26c50*/  IMAD.MOV.U32 R10, RZ, RZ, RZ ;  /* 0x000000ffff0a7224 */ /* 0x001fe200078e00ff */
[----:B-1----:R-:W0:Y:S04]  /*26c60*/  SHFL.IDX PT, R6, R6, R5, 0x1f ;  /* 0x00001f0506067589 */ /* 0x002e2800000e0000 */
[----:B------:R-:W1:Y:S01]  /*26c70*/  SHFL.IDX PT, R8, R9, R5, 0x1f ;  /* 0x00001f0509087589 */ /* 0x000e6200000e0000 */
[----:B0-----:R-:W-:-:S04]  /*26c80*/  IABS R4, R6 ;  /* 0x0000000600047213 */ /* 0x001fc80000000000 */
[----:B------:R-:W0:Y:S01]  /*26c90*/  I2F.RP R13, R4 ;  /* 0x00000004000d7306 */ /* 0x000e220000209400 */
[----:B-1----:R-:W-:-:S07]  /*26ca0*/  IABS R7, R8 ;  /* 0x0000000800077213 */ /* 0x002fce0000000000 */
[----:B------:R-:W-:Y:S08]  /*26cb0*/  I2F.RP R12, R7 ;  /* 0x00000007000c7306 */ /* 0x000ff00000209400 */
[----:B0-----:R-:W0:Y:S02]  /*26cc0*/  MUFU.RCP R13, R13 ;  /* 0x0000000d000d7308 */ /* 0x001e240000001000 */
[----:B0-----:R-:W-:-:S06]  /*26cd0*/  VIADD R3, R13, 0xffffffe ;  /* 0x0ffffffe0d037836 */ /* 0x001fcc0000000000 */
[----:B------:R-:W0:Y:S02]  /*26ce0*/  F2I.FTZ.U32.TRUNC.NTZ R3, R3 ;  /* 0x0000000300037305 */ /* 0x000e24000021f000 */
[----:B0-----:R-:W-:Y:S01]  /*26cf0*/  IMAD.MOV R15, RZ, RZ, -R3 ;  /* 0x000000ffff0f7224 */ /* 0x001fe200078e0a03 */
[----:B------:R-:W-:Y:S06]  /*26d00*/  @!P0 BRA `(.L_x_538) ;  /* 0x0000000000088947 */ /* 0x000fec0003800000 */
[----:B------:R-:W-:-:S05]  /*26d10*/  VIADD R9, R5, 0xffffffff ;  /* 0xffffffff05097836 */ /* 0x000fca0000000000 */
[----:B------:R0:W1:Y:S02]  /*26d20*/  SHFL.IDX PT, R10, R2, R9, 0x1f ;  /* 0x00001f09020a7589 */ /* 0x00006400000e0000 */
.L_x_538:
[----:B-1----:R-:W-:Y:S01]  /*26d30*/  IMAD R10, R10, UR5, R11 ;  /* 0x000000050a0a7c24 */ /* 0x002fe2000f8e020b */
[----:B------:R-:W1:Y:S01]  /*26d40*/  MUFU.RCP R12, R12 ;  /* 0x0000000c000c7308 */ /* 0x000e620000001000 */
[----:B0-----:R-:W-:Y:S02]  /*26d50*/  IMAD R9, R15, R4, RZ ;  /* 0x000000040f097224 */ /* 0x001fe400078e02ff */
[----:B------:R-:W-:Y:S01]  /*26d60*/  IMAD.MOV.U32 R2, RZ, RZ, RZ ;  /* 0x000000ffff027224 */ /* 0x000fe200078e00ff */
[----:B------:R0:W-:Y:S03]  /*26d70*/  STL [R1], R10 ;  /* 0x0000000a01007387 */ /* 0x0001e60000100800 */
[----:B------:R-:W-:Y:S01]  /*26d80*/  IMAD.HI.U32 R2, R3, R9, R2 ;  /* 0x0000000903027227 */ /* 0x000fe200078e0002 */
[----:B------:R-:W-:Y:S02]  /*26d90*/  IADD3 R9, -R10, UR6, RZ ;  /* 0x000000060a097c10 */ /* 0x000fe4000fffe1ff */
[----:B------:R-:W-:-:S02]  /*26da0*/  IABS R3, R6 ;  /* 0x0000000600037213 */ /* 0x000fc40000000000 */
[----:B------:R-:W-:Y:S02]  /*26db0*/  IABS R11, R9 ;  /* 0x00000009000b7213 */ /* 0x000fe40000000000 */
[----:B------:R-:W-:-:S03]  /*26dc0*/  IADD3 R3, RZ, -R3, RZ ;  /* 0x80000003ff037210 */ /* 0x000fc60007ffe0ff */
[----:B0-----:R-:W-:-:S04]  /*26dd0*/  IMAD.HI.U32 R10, R2, R11, RZ ;  /* 0x0000000b020a7227 */ /* 0x001fc800078e00ff */
[----:B------:R-:W-:Y:S02]  /*26de0*/  IMAD R11, R10, R3, R11 ;  /* 0x000000030a0b7224 */ /* 0x000fe400078e020b */
[----:B-1----:R-:W-:-:S03]  /*26df0*/  VIADD R3, R12, 0xffffffe ;  /* 0x0ffffffe0c037836 */ /* 0x002fc60000000000 */
[----:B------:R-:W-:-:S03]  /*26e00*/  ISETP.GT.U32.AND P1, PT, R4, R11, PT ;  /* 0x0000000b0400720c */ /* 0x000fc60003f24070 */
[----:B------:R-:W0:Y:S10]  /*26e10*/  F2I.FTZ.U32.TRUNC.NTZ R3, R3 ;  /* 0x0000000300037305 */ /* 0x000e34000021f000 */
[----:B------:R-:W-:-:S02]  /*26e20*/  @!P1 IMAD.IADD R11, R11, 0x1, -R4 ;  /* 0x000000010b0b9824 */ /* 0x000fc400078e0a04 */
[----:B------:R-:W-:Y:S01]  /*26e30*/  @!P1 VIADD R10, R10, 0x1 ;  /* 0x000000010a0a9836 */ /* 0x000fe20000000000 */
[----:B------:R-:W-:Y:S01]  /*26e40*/  ISETP.NE.AND P1, PT, R6, RZ, PT ;  /* 0x000000ff0600720c */ /* 0x000fe20003f25270 */
[----:B0-----:R-:W-:Y:S01]  /*26e50*/  IMAD.MOV R2, RZ, RZ, -R3 ;  /* 0x000000ffff027224 */ /* 0x001fe200078e0a03 */
[----:B------:R-:W-:-:S03]  /*26e60*/  ISETP.GE.U32.AND P0, PT, R11, R4, PT ;  /* 0x000000040b00720c */ /* 0x000fc60003f06070 */
[----:B------:R-:W-:Y:S02]  /*26e70*/  IMAD R11, R2, R7, RZ ;  /* 0x00000007020b7224 */ /* 0x000fe400078e02ff */
[----:B------:R-:W-:-:S04]  /*26e80*/  IMAD.MOV.U32 R2, RZ, RZ, RZ ;  /* 0x000000ffff027224 */ /* 0x000fc800078e00ff */
[----:B------:R-:W-:Y:S01]  /*26e90*/  IMAD.HI.U32 R4, R3, R11, R2 ;  /* 0x0000000b03047227 */ /* 0x000fe200078e0002 */
[----:B------:R-:W-:-:S03]  /*26ea0*/  LOP3.LUT R2, R9, R6, RZ, 0x3c, !PT ;  /* 0x0000000609027212 */ /* 0x000fc600078e3cff */
[----:B------:R-:W-:Y:S02]  /*26eb0*/  @P0 IADD3 R10, R10, 0x1, RZ ;  /* 0x000000010a0a0810 */ /* 0x000fe40007ffe0ff */
        /* <DEDUP_REMOVED lines=8> */
[----:B------:R-:W-:-:S05]  /*26f40*/  IMAD R2, R4, R2, R3 ;  /* 0x0000000204027224 */ /* 0x000fca00078e0203 */
[----:B------:R-:W-:-:S13]  /*26f50*/  ISETP.GT.U32.AND P1, PT, R7, R2, PT ;  /* 0x000000020700720c */ /* 0x000fda0003f24070 */
[----:B------:R-:W-:Y:S02]  /*26f60*/  @!P1 IMAD.IADD R2, R2, 0x1, -R7 ;  /* 0x0000000102029824 */ /* 0x000fe400078e0a07 */
[----:B------:R-:W-:Y:S01]  /*26f70*/  @!P1 VIADD R4, R4, 0x1 ;  /* 0x0000000104049836 */ /* 0x000fe20000000000 */
[----:B------:R-:W-:Y:S02]  /*26f80*/  ISETP.NE.AND P1, PT, R8, RZ, PT ;  /* 0x000000ff0800720c */ /* 0x000fe40003f25270 */
[----:B------:R-:W-:Y:S02]  /*26f90*/  ISETP.GE.U32.AND P0, PT, R2, R7, PT ;  /* 0x000000070200720c */ /* 0x000fe40003f06070 */
[----:B------:R-:W-:-:S04]  /*26fa0*/  LOP3.LUT R2, R10, R8, RZ, 0x3c, !PT ;  /* 0x000000080a027212 */ /* 0x000fc800078e3cff */
[----:B------:R-:W-:Y:S01]  /*26fb0*/  ISETP.GE.AND P2, PT, R2, RZ, PT ;  /* 0x000000ff0200720c */ /* 0x000fe20003f46270 */
[----:B------:R-:W-:-:S06]  /*26fc0*/  VIADD R2, R5, UR4 ;  /* 0x0000000405027c36 */ /* 0x000fcc0008000000 */
[----:B------:R-:W-:-:S06]  /*26fd0*/  @P0 VIADD R4, R4, 0x1 ;  /* 0x0000000104040836 */ /* 0x000fcc0000000000 */
[----:B------:R-:W-:Y:S02]  /*26fe0*/  @!P2 IADD3 R4, -R4, RZ, RZ ;  /* 0x000000ff0404a210 */ /* 0x000fe40007ffe1ff */
[----:B------:R-:W-:-:S05]  /*26ff0*/  @!P1 LOP3.LUT R4, RZ, R8, RZ, 0x33, !PT ;  /* 0x00000008ff049212 */ /* 0x000fca00078e33ff */
[----:B------:R-:W-:-:S04]  /*27000*/  IMAD.MOV R3, RZ, RZ, -R4 ;  /* 0x000000ffff037224 */ /* 0x000fc800078e0a04 */
[C---:B------:R-:W-:Y:S02]  /*27010*/  IMAD R10, R8.reuse, R3, R10 ;  /* 0x00000003080a7224 */ /* 0x040fe400078e020a */
[----:B------:R-:W-:Y:S02]  /*27020*/  IMAD R3, R8, 0x1000000, R4 ;  /* 0x0100000008037824 */ /* 0x000fe400078e0204 */
[----:B------:R-:W-:Y:S02]  /*27030*/  IMAD.IADD R4, R9, 0x1, -R6 ;  /* 0x0000000109047824 */ /* 0x000fe400078e0a06 */
[----:B------:R-:W-:-:S03]  /*27040*/  IMAD R3, R10, 0x10000, R3 ;  /* 0x000100000a037824 */ /* 0x000fc600078e0203 */
[----:B------:R1:W-:Y:S04]  /*27050*/  STL [R1+0x4], R4 ;  /* 0x0000040401007387 */ /* 0x0003e80000100800 */
[----:B------:R1:W-:Y:S04]  /*27060*/  STL [R1+0xc], R2 ;  /* 0x00000c0201007387 */ /* 0x0003e80000100800 */
[----:B------:R1:W-:Y:S01]  /*27070*/  STL [R1+0x8], R3 ;  /* 0x0000080301007387 */ /* 0x0003e20000100800 */
[----:B------:R-:W-:Y:S05]  /*27080*/  BRA `(.L_x_539) ;  /* 0x0000000000107947 */ /* 0x000fea0003800000 */
.L_x_536:
[----:B------:R-:W-:Y:S01]  /*27090*/  MOV R2, UR6 ;  /* 0x0000000600027c02 */ /* 0x000fe20008000f00 */
[----:B------:R0:W-:Y:S04]  /*270a0*/  STL [R1+0x4], RZ ;  /* 0x000004ff01007387 */ /* 0x0001e80000100800 */
[----:B------:R0:W-:Y:S04]  /*270b0*/  STL [R1+0x8], RZ ;  /* 0x000008ff01007387 */ /* 0x0001e80000100800 */
[----:B------:R0:W-:Y:S02]  /*270c0*/  STL [R1], R2 ;  /* 0x0000000201007387 */ /* 0x0001e40000100800 */
.L_x_539:
[----:B-1----:R-:W2:Y:S04]  /*270d0*/  LDL R4, [R1] ;  /* 0x0000000001047983 */ /* 0x002ea80000100800 */
[----:B------:R-:W2:Y:S04]  /*270e0*/  LDL R5, [R1+0x4] ;  /* 0x0000040001057983 */ /* 0x000ea80000100800 */
[----:B------:R-:W2:Y:S04]  /*270f0*/  LDL R6, [R1+0x8] ;  /* 0x0000080001067983 */ /* 0x000ea80000100800 */
[----:B------:R-:W2:Y:S01]  /*27100*/  LDL R7, [R1+0xc] ;  /* 0x00000c0001077983 */ /* 0x000ea20000100800 */
[----:B------:R-:W-:-:S13]  /*27110*/  ISETP.NE.AND P0, PT, R0, RZ, PT ;  /* 0x000000ff0000720c */ /* 0x000fda0003f05270 */
[----:B------:R-:W1:Y:S01]  /*27120*/  @!P0 S2R R3, SR_CgaCtaId ;  /* 0x0000000000038919 */ /* 0x000e620000008800 */
[----:B------:R-:W-:-:S04]  /*27130*/  @!P0 MOV R0, 0x400 ;  /* 0x0000040000008802 */ /* 0x000fc80000000f00 */
[----:B-1----:R-:W-:-:S05]  /*27140*/  @!P0 LEA R0, R3, R0, 0x18 ;  /* 0x0000000003008211 */ /* 0x002fca00078ec0ff */
[----:B--2---:R1:W-:Y:S01]  /*27150*/  @!P0 STS.128 [R0+0x334d0], R4 ;  /* 0x0334d00400008388 */ /* 0x0043e20000000c00 */
[----:B------:R-:W-:Y:S06]  /*27160*/  BAR.ARV 0x5, 0x180 ;  /* 0x0146000000007b1d */ /* 0x000fec0000002000 */
.L_x_534:
[----:B-1----:R-:W3:Y:S01]  /*27170*/  LDL R0, [R1+0xc] ;  /* 0x00000c0001007983 */ /* 0x002ee20000100800 */
[----:B------:R-:W-:Y:S01]  /*27180*/  ULDC UR4, c[0x0][0xc3c] ;  /* 0x00030f0000047ab9 */ /* 0x000fe20000000800 */
[----:B------:R-:W-:Y:S01]  /*27190*/  IMAD.MOV.U32 R19, RZ, RZ, RZ ;  /* 0x000000ffff137224 */ /* 0x000fe200078e00ff */
[----:B---3--:R-:W-:Y:S01]  /*271a0*/  ISETP.GE.AND P0, PT, R0, UR4, PT ;  /* 0x0000000400007c0c */ /* 0x008fe2000bf06270 */
[----:B------:R-:W-:-:S05]  /*271b0*/  IMAD.MOV.U32 R0, RZ, RZ, 0x1 ;  /* 0x00000001ff007424 */ /* 0x000fca00078e00ff */
[----:B------:R1:W-:Y:S04]  /*271c0*/  STL [R1+0x18], R0 ;  /* 0x0000180001007387 */ /* 0x0003e80000100800 */
[----:B------:R1:W-:Y:S03]  /*271d0*/  STL [R1+0x5c], RZ ;  /* 0x00005cff01007387 */ /* 0x0003e60000100800 */
[----:B------:R-:W-:Y:S05]  /*271e0*/  @P0 BRA `(.L_x_540) ;  /* 0x00000068005c0947 */ /* 0x000fea0003800000 */
[----:B------:R-:W3:Y:S01]  /*271f0*/  S2R R9, SR_TID.X ;  /* 0x0000000000097919 */ /* 0x000ee20000002100 */
[----:B------:R-:W4:Y:S01]  /*27200*/  S2UR UR5, SR_CgaCtaId ;  /* 0x00000000000579c3 */ /* 0x000f220000008800 */
[----:B------:R-:W-:Y:S01]  /*27210*/  UMOV UR4, 0x400 ;  /* 0x0000040000047882 */ /* 0x000fe20000000000 */
[----:B------:R-:W-:Y:S01]  /*27220*/  BSSY B7, `(.L_x_540) ;  /* 0x0000693000077945 */ /* 0x000fe20003800000 */
[----:B------:R-:W-:Y:S01]  /*27230*/  IMAD.MOV.U32 R19, RZ, RZ, RZ ;  /* 0x000000ffff137224 */ /* 0x000fe200078e00ff */
[----:B------:R-:W-:Y:S01]  /*27240*/  ULDC.64 UR40, c[0x0][0x198] ;  /* 0x0000660000287ab9 */ /* 0x000fe20000000a00 */
[----:B------:R-:W-:Y:S02]  /*27250*/  ULOP3.LUT UR37, UR36, 0x1, URZ, 0xfc, !UPT ;  /* 0x0000000124257892 */ /* 0x000fe4000f8efc3f */
[----:B------:R-:W-:Y:S01]  /*27260*/  ULOP3.LUT UR39, UR36, 0x2, URZ, 0xfc, !UPT ;  /* 0x0000000224277892 */ /* 0x000fe2000f8efc3f */
[----:B------:R-:W-:Y:S01]  /*27270*/  ULDC UR38, c[0x0][0xc] ;  /* 0x0000030000267ab9 */ /* 0x000fe20000000800 */
[----:B----4-:R-:W-:-:S06]  /*27280*/  ULEA UR4, UR5, UR4, 0x18 ;  /* 0x0000000405047291 */ /* 0x010fcc000f8ec03f */
[----:B------:R-:W-:Y:S01]  /*27290*/  IMAD.U32 R18, RZ, RZ, UR4 ;  /* 0x00000004ff127e24 */ /* 0x000fe2000f8e00ff */
[----:B---3--:R-:W-:Y:S01]  /*272a0*/  SHF.R.U32.HI R3, RZ, 0x1, R9 ;  /* 0x00000001ff037819 */ /* 0x008fe20000011609 */
[C---:B--2---:R-:W-:Y:S01]  /*272b0*/  IMAD.SHL.U32 R4, R9.reuse, 0x40, RZ ;  /* 0x0000004009047824 */ /* 0x044fe200078e00ff */
[C---:B------:R-:W-:Y:S01]  /*272c0*/  LOP3.LUT R8, R9.reuse, 0x7f, RZ, 0xc0, !PT ;  /* 0x0000007f09087812 */ /* 0x040fe200078ec0ff */
[----:B------:R-:W-:-:S03]  /*272d0*/  IMAD.SHL.U32 R5, R9, 0x2, RZ ;  /* 0x0000000209057824 */ /* 0x000fc600078e00ff */
[----:B-1----:R-:W-:-:S04]  /*272e0*/  LOP3.LUT R0, R4, 0x180, RZ, 0xc0, !PT ;  /* 0x0000018004007812 */ /* 0x002fc800078ec0ff */
[----:B------:R-:W-:Y:S01]  /*272f0*/  LOP3.LUT R3, R0, 0x30, R3, 0xf8, !PT ;  /* 0x0000003000037812 */ /* 0x000fe200078ef803 */
[----:B------:R-:W-:-:S05]  /*27300*/  IMAD.SHL.U32 R0, R9, 0x10, RZ ;  /* 0x0000001009007824 */ /* 0x000fca00078e00ff */
[----:B0-----:R-:W-:-:S04]  /*27310*/  LOP3.LUT R2, R0, 0x1b0, RZ, 0xc0, !PT ;  /* 0x000001b000027812 */ /* 0x001fc800078ec0ff */
[----:B------:R-:W-:Y:S02]  /*27320*/  LOP3.LUT R6, R2, 0x30, R5, 0x78, !PT ;  /* 0x0000003002067812 */ /* 0x000fe400078e7805 */
[----:B------:R-:W-:-:S04]  /*27330*/  SHF.L.U32 R2, R8, 0x4, RZ ;  /* 0x0000000408027819 */ /* 0x000fc800000006ff */
[----:B------:R-:W-:Y:S01]  /*27340*/  LOP3.LUT R7, R2, 0x600, RZ, 0xc0, !PT ;  /* 0x0000060002077812 */ /* 0x000fe200078ec0ff */
[----:B------:R-:W-:-:S05]  /*27350*/  IMAD.SHL.U32 R2, R9, 0x8, RZ ;  /* 0x0000000809027824 */ /* 0x000fca00078e00ff */
[----:B------:R-:W-:Y:S01]  /*27360*/  LOP3.LUT R5, R3, 0x30, R2, 0x78, !PT ;  /* 0x0000003003057812 */ /* 0x000fe200078e7802 */
[----:B------:R-:W-:Y:S01]  /*27370*/  IMAD.SHL.U32 R2, R9, 0x20, RZ ;  /* 0x0000002009027824 */ /* 0x000fe200078e00ff */
[----:B------:R-:W-:Y:S02]  /*27380*/  LOP3.LUT R3, R7, 0x40, R0, 0xf8, !PT ;  /* 0x0000004007037812 */ /* 0x000fe400078ef800 */
[----:B------:R-:W-:Y:S02]  /*27390*/  LOP3.LUT R5, R5, 0x640, R4, 0xf8, !PT ;  /* 0x0000064005057812 */ /* 0x000fe400078ef804 */
[----:B------:R-:W-:Y:S02]  /*273a0*/  LOP3.LUT R3, R3, R6, RZ, 0xfc, !PT ;  /* 0x0000000603037212 */ /* 0x000fe400078efcff */
[----:B------:R-:W-:Y:S01]  /*273b0*/  LOP3.LUT R6, R2, 0x80, RZ, 0xc0, !PT ;  /* 0x0000008002067812 */ /* 0x000fe200078ec0ff */
[----:B------:R-:W-:Y:S01]  /*273c0*/  STL [R1+0x30], R5 ;  /* 0x0000300501007387 */ /* 0x000fe20000100800 */
[--C-:B------:R-:W-:Y:S01]  /*273d0*/  LOP3.LUT R7, R7, 0x60, R2.reuse, 0xf8, !PT ;  /* 0x0000006007077812 */ /* 0x100fe200078ef802 */
[----:B------:R-:W-:Y:S01]  /*273e0*/  IMAD.IADD R3, R18, 0x1, R3 ;  /* 0x0000000112037824 */ /* 0x000fe200078e0203 */
[----:B------:R-:W-:Y:S01]  /*273f0*/  LOP3.LUT R6, R6, 0x10, R9, 0xf8, !PT ;  /* 0x0000001006067812 */ /* 0x000fe200078ef809 */
[----:B------:R-:W-:Y:S01]  /*27400*/  IMAD.SHL.U32 R9, R9, 0x4, RZ ;  /* 0x0000000409097824 */ /* 0x000fe200078e00ff */
[----:B------:R-:W-:-:S02]  /*27410*/  LOP3.LUT R7, R7, 0x100, R2, 0xf8, !PT ;  /* 0x0000010007077812 */ /* 0x000fc400078ef802 */
[----:B------:R-:W-:Y:S02]  /*27420*/  LOP3.LUT R0, R0, 0x30, RZ, 0xc0, !PT ;  /* 0x0000003000007812 */ /* 0x000fe400078ec0ff */
[----:B------:R-:W-:-:S04]  /*27430*/  LOP3.LUT R6, R6, 0x10, R9, 0x78, !PT ;  /* 0x0000001006067812 */ /* 0x000fc800078e7809 */
[----:B------:R-:W-:-:S05]  /*27440*/  LOP3.LUT R4, R7, R6, RZ, 0xfc, !PT ;  /* 0x0000000607047212 */ /* 0x000fca00078efcff */
[----:B------:R0:W-:Y:S04]  /*27450*/  STL [R1+0x2c], R4 ;  /* 0x00002c0401007387 */ /* 0x0001e80000100800 */
[----:B------:R1:W-:Y:S04]  /*27460*/  STL [R1+0x3c], R3 ;  /* 0x00003c0301007387 */ /* 0x0003e80000100800 */
[----:B------:R-:W-:Y:S01]  /*27470*/  STL [R1+0x5c], RZ ;  /* 0x00005cff01007387 */ /* 0x000fe20000100800 */
[----:B0-----:R-:W-:-:S04]  /*27480*/  SHF.R.U32.HI R4, RZ, 0x2, R8 ;  /* 0x00000002ff047819 */ /* 0x001fc80000011608 */
[----:B------:R-:W-:Y:S01]  /*27490*/  LOP3.LUT R4, R4, 0x60, R2, 0xf8, !PT ;  /* 0x0000006004047812 */ /* 0x000fe200078ef802 */
[----:B-1----:R-:W-:Y:S01]  /*274a0*/  IMAD.MOV.U32 R3, RZ, RZ, 0x1 ;  /* 0x00000001ff037424 */ /* 0x002fe200078e00ff */
[----:B------:R-:W-:-:S05]  /*274b0*/  MOV R2, 0x1 ;  /* 0x0000000100027802 */ /* 0x000fca0000000f00 */
[----:B------:R0:W-:Y:S04]  /*274c0*/  STL [R1+0x1c], R2 ;  /* 0x00001c0201007387 */ /* 0x0001e80000100800 */
[----:B------:R1:W-:Y:S04]  /*274d0*/  STL [R1+0x14], RZ ;  /* 0x000014ff01007387 */ /* 0x0003e80000100800 */
[----:B------:R1:W-:Y:S01]  /*274e0*/  STL [R1+0x18], R3 ;  /* 0x0000180301007387 */ /* 0x0003e20000100800 */
[C---:B0-----:R-:W-:Y:S02]  /*274f0*/  LOP3.LUT R2, R0.reuse, 0x40, RZ, 0xfc, !PT ;  /* 0x0000004000027812 */ /* 0x041fe400078efcff */
[----:B------:R-:W-:-:S07]  /*27500*/  LOP3.LUT R0, R0, 0x80, RZ, 0xfc, !PT ;  /* 0x0000008000007812 */ /* 0x000fce00078efcff */
.L_x_658:
[----:B------:R-:W2:Y:S01]  /*27510*/  LDL R0, [R1+0xc] ;  /* 0x00000c0001007983 */ /* 0x000ea20000100800 */
[----:B-1----:R-:W2:Y:S01]  /*27520*/  LDC.64 R2, c[0x0][0xc88] ;  /* 0x00032200ff027b82 */ /* 0x002ea20000000a00 */
[----:B------:R-:W-:Y:S05]  /*27530*/  YIELD ;  /* 0x0000000000007946 */ /* 0x000fea0003800000 */
[----:B------:R-:W-:Y:S01]  /*27540*/  ULDC.64 UR4, c[0x0][0xa28] ;  /* 0x00028a0000047ab9 */ /* 0x000fe20000000a00 */
[----:B------:R-:W-:Y:S02]  /*27550*/  CS2R R8, SRZ ;  /* 0x0000000000087805 */ /* 0x000fe4000001ff00 */
[----:B------:R-:W-:Y:S01]  /*27560*/  ISETP.NE.U32.AND P0, PT, RZ, UR4, PT ;  /* 0x00000004ff007c0c */ /* 0x000fe2000bf05070 */
[----:B------:R-:W-:Y:S01]  /*27570*/  ULDC.64 UR10, c[0x0][0xa18] ;  /* 0x00028600000a7ab9 */ /* 0x000fe20000000a00 */
[----:B------:R-:W-:Y:S01]  /*27580*/  ULDC.64 UR8, c[0x0][0xa10] ;  /* 0x0002840000087ab9 */ /* 0x000fe20000000a00 */
[----:B------:R-:W-:Y:S01]  /*27590*/  ULDC.64 UR6, c[0x0][0xa08] ;  /* 0x0002820000067ab9 */ /* 0x000fe20000000a00 */
[----:B--2---:R-:W-:-:S05]  /*275a0*/  IMAD.WIDE R2, R0, 0x4, R2 ;  /* 0x0000000400027825 */ /* 0x004fca00078e0202 */
[----:B------:R-:W2:Y:S01]  /*275b0*/  LDG.E R15, desc[UR54][R2.64] ;  /* 0x00000036020f7981 */ /* 0x000ea2000c1e1900 */
[----:B------:R-:W-:Y:S02]  /*275c0*/  ISETP.NE.AND.EX P0, PT, RZ, UR5, PT, P0 ;  /* 0x00000005ff007c0c */ /* 0x000fe4000bf05300 */
[----:B--2---:R-:W-:Y:S01]  /*275d0*/  SHF.R.S32.HI R0, RZ, 0x1f, R15 ;  /* 0x0000001fff007819 */ /* 0x004fe2000001140f */
[----:B------:R-:W-:-:S10]  /*275e0*/  IMAD.SHL.U32 R14, R15, 0x4, RZ ;  /* 0x000000040f0e7824 */ /* 0x000fd400078e00ff */
[C---:B------:R-:W-:Y:S01]  /*275f0*/  @P0 LEA R2, P1, R15.reuse, UR4, 0x2 ;  /* 0x000000040f020c11 */ /* 0x040fe2000f8210ff */
[----:B------:R-:W-:Y:S03]  /*27600*/  STL [R1+0x34], R15 ;  /* 0x0000340f01007387 */ /* 0x000fe60000100800 */
[C-C-:B------:R-:W-:Y:S01]  /*27610*/  @P0 LEA.HI.X R3, R15.reuse, UR5, R0.reuse, 0x2, P1 ;  /* 0x000000050f030c11 */ /* 0x140fe200088f1400 */
[----:B------:R-:W-:Y:S01]  /*27620*/  ULDC.64 UR4, c[0x0][0xa00] ;  /* 0x0002800000047ab9 */ /* 0x000fe20000000a00 */
[----:B------:R-:W-:Y:S01]  /*27630*/  SHF.L.U64.HI R13, R15, 0x2, R0 ;  /* 0x000000020f0d7819 */ /* 0x000fe20000010200 */
[----:B0-----:R0:W-:Y:S01]  /*27640*/  STL [R1+0x50], R0 ;  /* 0x0000500001007387 */ /* 0x0011e20000100800 */
[----:B------:R-:W-:-:S03]  /*27650*/  ISETP.NE.U32.AND P1, PT, RZ, UR4, PT ;  /* 0x00000004ff007c0c */ /* 0x000fc6000bf25070 */
[----:B------:R1:W5:Y:S01]  /*27660*/  @P0 LDG.E R8, desc[UR54][R2.64] ;  /* 0x0000003602080981 */ /* 0x000362000c1e1900 */
[----:B------:R-:W-:Y:S01]  /*27670*/  ISETP.NE.AND.EX P1, PT, RZ, UR5, PT, P1 ;  /* 0x00000005ff007c0c */ /* 0x000fe2000bf25310 */
[----:B------:R-:W-:Y:S01]  /*27680*/  IMAD.MOV.U32 R12, RZ, RZ, RZ ;  /* 0x000000ffff0c7224 */ /* 0x000fe200078e00ff */
[----:B------:R-:W-:Y:S01]  /*27690*/  ISETP.NE.U32.AND P3, PT, RZ, UR10, PT ;  /* 0x0000000aff007c0c */ /* 0x000fe2000bf65070 */
[----:B------:R-:W-:Y:S01]  /*276a0*/  STL [R1+0x24], R14 ;  /* 0x0000240e01007387 */ /* 0x000fe20000100800 */
[----:B------:R-:W-:Y:S01]  /*276b0*/  ISETP.NE.U32.AND P0, PT, RZ, UR6, PT ;  /* 0x00000006ff007c0c */ /* 0x000fe2000bf05070 */
[----:B0-----:R-:W-:Y:S01]  /*276c0*/  IMAD.MOV.U32 R0, RZ, RZ, RZ ;  /* 0x000000ffff007224 */ /* 0x001fe200078e00ff */
[----:B------:R-:W-:Y:S01]  /*276d0*/  ISETP.NE.U32.AND P2, PT, RZ, UR8, PT ;  /* 0x00000008ff007c0c */ /* 0x000fe2000bf45070 */
[----:B------:R-:W-:Y:S01]  /*276e0*/  STL [R1+0x38], R13 ;  /* 0x0000380d01007387 */ /* 0x000fe20000100800 */
[C---:B------:R-:W-:Y:S02]  /*276f0*/  IADD3 R6, P5, R14.reuse, UR6, RZ ;  /* 0x000000060e067c10 */ /* 0x040fe4000ffbe0ff */
[----:B-1----:R-:W-:-:S02]  /*27700*/  IADD3 R2, P4, R14, UR4, RZ ;  /* 0x000000040e027c10 */ /* 0x002fc4000ff9e0ff */
[----:B------:R-:W-:Y:S02]  /*27710*/  ISETP.NE.AND.EX P3, PT, RZ, UR11, PT, P3 ;  /* 0x0000000bff007c0c */ /* 0x000fe4000bf65330 */
[C---:B------:R-:W-:Y:S02]  /*27720*/  IADD3.X R3, R13.reuse, UR5, RZ, P4, !PT ;  /* 0x000000050d037c10 */ /* 0x040fe4000a7fe4ff */
[----:B------:R-:W-:Y:S02]  /*27730*/  IADD3 R4, P4, R14, UR8, RZ ;  /* 0x000000080e047c10 */ /* 0x000fe4000ff9e0ff */
[----:B------:R-:W-:Y:S01]  /*27740*/  ISETP.NE.AND.EX P0, PT, RZ, UR7, PT, P0 ;  /* 0x00000007ff007c0c */ /* 0x000fe2000bf05300 */
[----:B------:R-:W2:Y:S01]  /*27750*/  @P1 LDG.E R9, desc[UR54][R2.64] ;  /* 0x0000003602091981 */ /* 0x000ea2000c1e1900 */
[----:B------:R-:W-:Y:S01]  /*27760*/  IADD3.X R5, R13, UR9, RZ, P4, !PT ;  /* 0x000000090d057c10 */ /* 0x000fe2000a7fe4ff */
[----:B------:R-:W-:Y:S01]  /*27770*/  ULDC UR4, c[0x0][0x288] ;  /* 0x0000a20000047ab9 */ /* 0x000fe20000000800 */
[----:B------:R-:W-:-:S02]  /*27780*/  ISETP.NE.AND.EX P2, PT, RZ, UR9, PT, P2 ;  /* 0x00000009ff007c0c */ /* 0x000fc4000bf45320 */
[----:B------:R-:W-:Y:S02]  /*27790*/  IADD3.X R7, R13, UR7, RZ, P5, !PT ;  /* 0x000000070d077c10 */ /* 0x000fe4000affe4ff */
[----:B------:R-:W-:-:S04]  /*277a0*/  @P3 IADD3 R10, P4, R14, UR10, RZ ;  /* 0x0000000a0e0a3c10 */ /* 0x000fc8000ff9e0ff */
[----:B------:R-:W-:Y:S01]  /*277b0*/  @P3 IADD3.X R11, R13, UR11, RZ, P4, !PT ;  /* 0x0000000b0d0b3c10 */ /* 0x000fe2000a7fe4ff */
[----:B------:R-:W5:Y:S04]  /*277c0*/  @P0 LDG.E R12, desc[UR54][R6.64] ;  /* 0x00000036060c0981 */ /* 0x000f68000c1e1900 */
[----:B------:R-:W5:Y:S04]  /*277d0*/  @P2 LDG.E R0, desc[UR54][R4.64] ;  /* 0x0000003604002981 */ /* 0x000f68000c1e1900 */
[----:B--2---:R0:W-:Y:S02]  /*277e0*/  STL [R1+0x40], R9 ;  /* 0x0000400901007387 */ /* 0x0041e40000100800 */
[----:B0-----:R-:W-:Y:S01]  /*277f0*/  MOV R9, UR4 ;  /* 0x0000000400097c02 */ /* 0x001fe20008000f00 */
[----:B------:R-:W-:-:S05]  /*27800*/  ULDC.64 UR4, c[0x0][0x418] ;  /* 0x0001060000047ab9 */ /* 0x000fca0000000a00 */
[----:B------:R0:W2:Y:S01]  /*27810*/  @P3 LDG.E R9, desc[UR54][R10.64] ;  /* 0x000000360a093981 */ /* 0x0000a2000c1e1900 */
[----:B------:R-:W-:-:S03]  /*27820*/  UISETP.NE.U32.AND UP0, UPT, UR4, URZ, UPT ;  /* 0x0000003f0400728c */ /* 0x000fc6000bf05070 */
[----:B------:R-:W-:Y:S01]  /*27830*/  ULDC UR4, c[0x0][0x424] ;  /* 0x0001090000047ab9 */ /* 0x000fe20000000800 */
[----:B------:R-:W-:-:S03]  /*27840*/  UISETP.NE.AND.EX UP0, UPT, UR5, URZ, UPT, UP0 ;  /* 0x0000003f0500728c */ /* 0x000fc6000bf05300 */
[----:B------:R-:W-:Y:S01]  /*27850*/  ULDC UR5, c[0x0][0x2f0] ;  /* 0x0000bc0000057ab9 */ /* 0x000fe20000000800 */
[----:B------:R-:W-:-:S04]  /*27860*/  USEL UR4, UR4, 0x1, UP0 ;  /* 0x0000000104047887 */ /* 0x000fc80008000000 */
[----:B------:R-:W-:-:S03]  /*27870*/  UIMAD UR4, UR4, UR5, URZ ;  /* 0x00000005040472a4 */ /* 0x000fc6000f8e023f */
[----:B------:R-:W-:Y:S02]  /*27880*/  ULDC UR5, c[0x0][0x348] ;  /* 0x0000d20000057ab9 */ /* 0x000fe40000000800 */
[----:B0-----:R-:W-:Y:S01]  /*27890*/  IMAD.U32 R10, RZ, RZ, UR5 ;  /* 0x00000005ff0a7e24 */ /* 0x001fe2000f8e00ff */
[----:B--2---:R0:W-:Y:S02]  /*278a0*/  STL [R1+0x54], R9 ;  /* 0x0000540901007387 */ /* 0x0041e40000100800 */
[----:B0-----:R-:W-:Y:S01]  /*278b0*/  IMAD.U32 R9, RZ, RZ, UR4 ;  /* 0x00000004ff097e24 */ /* 0x001fe2000f8e00ff */
[----:B------:R-:W-:Y:S06]  /*278c0*/  @P3 BRA `(.L_x_541) ;  /* 0x0000000000143947 */ /* 0x000fec0003800000 */
[----:B------:R-:W-:Y:S05]  /*278d0*/  @!P1 BRA `(.L_x_541) ;  /* 0x0000000000109947 */ /* 0x000fea0003800000 */
[----:B------:R-:W2:Y:S04]  /*278e0*/  LDG.E R11, desc[UR54][R2.64] ;  /* 0x00000036020b7981 */ /* 0x000ea8000c1e1900 */
[----:B------:R-:W2:Y:S02]  /*278f0*/  LDG.E R2, desc[UR54][R2.64+0x4] ;  /* 0x0000043602027981 */ /* 0x000ea4000c1e1900 */
[----:B--2---:R-:W-:-:S05]  /*27900*/  IMAD.IADD R2, R2, 0x1, -R11 ;  /* 0x0000000102027824 */ /* 0x004fca00078e0a0b */
[----:B------:R0:W-:Y:S02]  /*27910*/  STL [R1+0x54], R2 ;  /* 0x0000540201007387 */ /* 0x0001e40000100800 */
.L_x_541:
[----:B------:R-:W2:Y:S01]  /*27920*/  LDL.LU R3, [R1+0x8] ;  /* 0x0000080001037983 */ /* 0x000ea20000300800 */
[----:B------:R-:W-:Y:S01]  /*27930*/  IMAD.MOV.U32 R11, RZ, RZ, R15 ;  /* 0x000000ffff0b7224 */ /* 0x000fe200078e000f */
[----:B------:R-:W-:Y:S02]  /*27940*/  ULDC.64 UR4, c[0x0][0xa20] ;  /* 0x0002880000047ab9 */ /* 0x000fe40000000a00 */
[----:B------:R-:W-:Y:S02]  /*27950*/  ISETP.NE.U32.AND P1, PT, RZ, UR4, PT ;  /* 0x00000004ff007c0c */ /* 0x000fe4000bf25070 */
[----:B------:R1:W-:Y:S02]  /*27960*/  STL [R1+0x8], R11 ;  /* 0x0000080b01007387 */ /* 0x0003e40000100800 */
[----:B------:R-:W-:Y:S02]  /*27970*/  ISETP.NE.AND.EX P1, PT, RZ, UR5, PT, P1 ;  /* 0x00000005ff007c0c */ /* 0x000fe4000bf25310 */
[----:B--2---:R-:W-:-:S02]  /*27980*/  LOP3.LUT R17, R3, 0xff000000, RZ, 0xc0, !PT ;  /* 0xff00000003117812 */ /* 0x004fc400078ec0ff */
[C---:B0-----:R-:W-:Y:S02]  /*27990*/  LOP3.LUT R2, R3.reuse, 0xff0000, RZ, 0xc0, !PT ;  /* 0x00ff000003027812 */ /* 0x041fe400078ec0ff */
[----:B------:R-:W-:Y:S02]  /*279a0*/  SHF.R.U32.HI R17, RZ, 0x8, R17 ;  /* 0x00000008ff117819 */ /* 0x000fe40000011611 */
[----:B------:R-:W-:Y:S02]  /*279b0*/  LOP3.LUT R16, R3, 0xffff, RZ, 0xc0, !PT ;  /* 0x0000ffff03107812 */ /* 0x000fe400078ec0ff */
[----:B------:R-:W-:Y:S01]  /*279c0*/  LEA.HI R17, R2, R17, RZ, 0x10 ;  /* 0x0000001102117211 */ /* 0x000fe200078f80ff */
[----:B-----5:R-:W-:-:S05]  /*279d0*/  IMAD.IADD R2, R12, 0x1, R8 ;  /* 0x000000010c027824 */ /* 0x020fca00078e0208 */
[----:B------:R1:W-:Y:S01]  /*279e0*/  STL [R1+0x28], R2 ;  /* 0x0000280201007387 */ /* 0x0003e20000100800 */
[----:B------:R-:W-:Y:S05]  /*279f0*/  @!P1 BRA `(.L_x_542) ;  /* 0x0000000000109947 */ /* 0x000fea0003800000 */
[----:B-1----:R-:W-:-:S04]  /*27a00*/  IADD3 R2, P0, R14, UR4, RZ ;  /* 0x000000040e027c10 */ /* 0x002fc8000ff1e0ff */
[----:B------:R-:W-:-:S05]  /*27a10*/  IADD3.X R3, R13, UR5, RZ, P0, !PT ;  /* 0x000000050d037c10 */ /* 0x000fca00087fe4ff */
[----:B------:R0:W5:Y:S01]  /*27a20*/  LDG.E R9, desc[UR54][R2.64] ;  /* 0x0000003602097981 */ /* 0x000162000c1e1900 */
[----:B------:R-:W-:Y:S05]  /*27a30*/  BRA `(.L_x_543) ;  /* 0x0000000000107947 */ /* 0x000fea0003800000 */
.L_x_542:
[----:B------:R-:W-:Y:S05]  /*27a40*/  @!P0 BRA `(.L_x_543) ;  /* 0x00000000000c8947 */ /* 0x000fea0003800000 */
[----:B------:R-:W2:Y:S04]  /*27a50*/  LDG.E R9, desc[UR54][R6.64] ;  /* 0x0000003606097981 */ /* 0x000ea8000c1e1900 */
[----:B------:R-:W2:Y:S02]  /*27a60*/  LDG.E R6, desc[UR54][R6.64+0x4] ;  /* 0x0000043606067981 */ /* 0x000ea4000c1e1900 */
[----:B--2---:R-:W-:-:S07]  /*27a70*/  IADD3 R9, -R9, R6, RZ ;  /* 0x0000000609097210 */ /* 0x004fce0007ffe1ff */
.L_x_543:
[----:B01----:R-:W2:Y:S01]  /*27a80*/  @P2 LDG.E R2, desc[UR54][R4.64] ;  /* 0x0000003604022981 */ /* 0x003ea2000c1e1900 */
[----:B-----5:R-:W-:-:S03]  /*27a90*/  IMAD.IADD R8, R9, 0x1, -R8 ;  /* 0x0000000109087824 */ /* 0x020fc600078e0a08 */
[----:B------:R-:W2:Y:S01]  /*27aa0*/  @P2 LDG.E R4, desc[UR54][R4.64+0x4] ;  /* 0x0000043604042981 */ /* 0x000ea2000c1e1900 */
[----:B------:R-:W-:Y:S01]  /*27ab0*/  BSSY B0, `(.L_x_544) ;  /* 0x0000029000007945 */ /* 0x000fe20003800000 */
[----:B------:R-:W-:Y:S02]  /*27ac0*/  LOP3.LUT R21, R17, 0xff, RZ, 0xc0, !PT ;  /* 0x000000ff11157812 */ /* 0x000fe400078ec0ff */
[----:B------:R-:W-:Y:S01]  /*27ad0*/  SHF.R.U32.HI R17, RZ, 0x10, R17 ;  /* 0x00000010ff117819 */ /* 0x000fe20000011611 */
[----:B--2---:R-:W-:-:S04]  /*27ae0*/  @P2 IMAD.IADD R10, R4, 0x1, -R2 ;  /* 0x00000001040a2824 */ /* 0x004fc800078e0a02 */
[----:B------:R-:W-:-:S04]  /*27af0*/  IMAD.IADD R2, R8, 0x1, R10 ;  /* 0x0000000108027824 */ /* 0x000fc800078e020a */
[C---:B------:R-:W-:Y:S01]  /*27b00*/  VIADD R20, R2.reuse, 0x9f ;  /* 0x0000009f02147836 */ /* 0x040fe20000000000 */
[----:B------:R-:W-:-:S03]  /*27b10*/  ISETP.GE.AND P1, PT, R2, 0x1, PT ;  /* 0x000000010200780c */ /* 0x000fc60003f26270 */
[----:B------:R-:W-:-:S05]  /*27b20*/  IMAD.HI R20, R20, 0x66666667, RZ ;  /* 0x6666666714147827 */ /* 0x000fca00078e02ff */
[----:B------:R-:W-:-:S04]  /*27b30*/  SHF.R.U32.HI R2, RZ, 0x1f, R20 ;  /* 0x0000001fff027819 */ /* 0x000fc80000011614 */
[----:B------:R-:W-:Y:S01]  /*27b40*/  LEA.HI.SX32 R20, R20, R2, 0x1a ;  /* 0x0000000214147211 */ /* 0x000fe200078fd2ff */
[----:B------:R-:W-:Y:S01]  /*27b50*/  IMAD.MOV.U32 R2, RZ, RZ, RZ ;  /* 0x000000ffff027224 */ /* 0x000fe200078e00ff */
[----:B------:R-:W-:Y:S06]  /*27b60*/  @!P1 BRA `(.L_x_545) ;  /* 0x0000000000749947 */ /* 0x000fec0003800000 */
[----:B------:R-:W-:Y:S01]  /*27b70*/  ISETP.NE.AND P0, PT, R17, RZ, PT ;  /* 0x000000ff1100720c */ /* 0x000fe20003f05270 */
[----:B------:R-:W-:-:S03]  /*27b80*/  ULDC UR4, c[0x0][0x9f0] ;  /* 0x00027c0000047ab9 */ /* 0x000fc60000000800 */
[----:B------:R-:W-:-:S04]  /*27b90*/  SEL R3, R17, UR4, P0 ;  /* 0x0000000411037c07 */ /* 0x000fc80008000000 */
[-C--:B------:R-:W-:Y:S02]  /*27ba0*/  IABS R4, R3.reuse ;  /* 0x0000000300047213 */ /* 0x080fe40000000000 */
[----:B------:R-:W-:Y:S02]  /*27bb0*/  IADD3 R2, R3, -0x1, R20 ;  /* 0xffffffff03027810 */ /* 0x000fe40007ffe014 */
[----:B------:R-:W0:Y:S02]  /*27bc0*/  I2F.RP R6, R4 ;  /* 0x0000000400067306 */ /* 0x000e240000209400 */
[----:B------:R-:W-:-:S04]  /*27bd0*/  LOP3.LUT R5, R2, R3, RZ, 0x3c, !PT ;  /* 0x0000000302057212 */ /* 0x000fc800078e3cff */
[----:B------:R-:W-:Y:S02]  /*27be0*/  ISETP.GE.AND P4, PT, R5, RZ, PT ;  /* 0x000000ff0500720c */ /* 0x000fe40003f86270 */
[----:B0-----:R-:W0:Y:S02]  /*27bf0*/  MUFU.RCP R6, R6 ;  /* 0x0000000600067308 */ /* 0x001e240000001000 */
[----:B0-----:R-:W-:-:S06]  /*27c00*/  IADD3 R6, R6, 0xffffffe, RZ ;  /* 0x0ffffffe06067810 */ /* 0x001fcc0007ffe0ff */
[----:B------:R0:W1:Y:S02]  /*27c10*/  F2I.FTZ.U32.TRUNC.NTZ R7, R6 ;  /* 0x0000000600077305 */ /* 0x000064000021f000 */
[----:B0-----:R-:W-:Y:S02]  /*27c20*/  IMAD.MOV.U32 R6, RZ, RZ, RZ ;  /* 0x000000ffff067224 */ /* 0x001fe400078e00ff */
[----:B-1----:R-:W-:-:S04]  /*27c30*/  IMAD.MOV R5, RZ, RZ, -R7 ;  /* 0x000000ffff057224 */ /* 0x002fc800078e0a07 */
[----:B------:R-:W-:-:S04]  /*27c40*/  IMAD R5, R5, R4, RZ ;  /* 0x0000000405057224 */ /* 0x000fc800078e02ff */
[----:B------:R-:W-:Y:S01]  /*27c50*/  IMAD.HI.U32 R7, R7, R5, R6 ;  /* 0x0000000507077227 */ /* 0x000fe200078e0006 */
[----:B------:R-:W-:Y:S02]  /*27c60*/  IABS R5, R2 ;  /* 0x0000000200057213 */ /* 0x000fe40000000000 */
[----:B------:R-:W-:-:S05]  /*27c70*/  IABS R2, R3 ;  /* 0x0000000300027213 */ /* 0x000fca0000000000 */
[----:B------:R-:W-:-:S04]  /*27c80*/  IMAD.MOV R2, RZ, RZ, -R2 ;  /* 0x000000ffff027224 */ /* 0x000fc800078e0a02 */
[----:B------:R-:W-:Y:S02]  /*27c90*/  IMAD.MOV.U32 R6, RZ, RZ, R2 ;  /* 0x000000ffff067224 */ /* 0x000fe400078e0002 */
[----:B------:R-:W-:-:S04]  /*27ca0*/  IMAD.HI.U32 R2, R7, R5, RZ ;  /* 0x0000000507027227 */ /* 0x000fc800078e00ff */
[----:B------:R-:W-:-:S05]  /*27cb0*/  IMAD R5, R2, R6, R5 ;  /* 0x0000000602057224 */ /* 0x000fca00078e0205 */
[----:B------:R-:W-:-:S13]  /*27cc0*/  ISETP.GT.U32.AND P3, PT, R4, R5, PT ;  /* 0x000000050400720c */ /* 0x000fda0003f64070 */
[----:B------:R-:W-:Y:S01]  /*27cd0*/  @!P3 IMAD.IADD R5, R5, 0x1, -R4 ;  /* 0x000000010505b824 */ /* 0x000fe200078e0a04 */
[----:B------:R-:W-:Y:S02]  /*27ce0*/  @!P3 IADD3 R2, R2, 0x1, RZ ;  /* 0x000000010202b810 */ /* 0x000fe40007ffe0ff */
[----:B------:R-:W-:Y:S02]  /*27cf0*/  ISETP.NE.AND P3, PT, R3, RZ, PT ;  /* 0x000000ff0300720c */ /* 0x000fe40003f65270 */
[----:B------:R-:W-:-:S13]  /*27d00*/  ISETP.GE.U32.AND P0, PT, R5, R4, PT ;  /* 0x000000040500720c */ /* 0x000fda0003f06070 */
[----:B------:R-:W-:-:S04]  /*27d10*/  @P0 VIADD R2, R2, 0x1 ;  /* 0x0000000102020836 */ /* 0x000fc80000000000 */
[----:B------:R-:W-:Y:S01]  /*27d20*/  @!P4 IMAD.MOV R2, RZ, RZ, -R2 ;  /* 0x000000ffff02c224 */ /* 0x000fe200078e0a02 */
[----:B------:R-:W-:-:S07]  /*27d30*/  @!P3 LOP3.LUT R2, RZ, R3, RZ, 0x33, !PT ;  /* 0x00000003ff02b212 */ /* 0x000fce00078e33ff */
.L_x_545:
[----:B------:R-:W-:Y:S05]  /*27d40*/  BSYNC B0 ;  /* 0x0000000000007941 */ /* 0x000fea0003800000 */
.L_x_544:
[-C--:B------:R-:W-:Y:S01]  /*27d50*/  IMAD R3, R21, R2.reuse, RZ ;  /* 0x0000000215037224 */ /* 0x080fe200078e02ff */
[----:B------:R-:W-:Y:S04]  /*27d60*/  BSSY B0, `(.L_x_546) ;  /* 0x000015f000007945 */ /* 0x000fe80003800000 */
[C---:B------:R-:W-:Y:S01]  /*27d70*/  VIADDMNMX R2, R3.reuse, R2, R20, PT ;  /* 0x0000000203027246 */ /* 0x040fe20003800114 */
[----:B------:R-:W-:-:S04]  /*27d80*/  IMAD R3, R3, 0xa0, -R8 ;  /* 0x000000a003037824 */ /* 0x000fc800078e0a08 */
[----:B------:R-:W-:Y:S01]  /*27d90*/  IMAD R8, R2, 0xa0, -R8 ;  /* 0x000000a002087824 */ /* 0x000fe200078e0a08 */
[----:B------:R-:W-:-:S04]  /*27da0*/  VIMNMX R2, RZ, R3, !PT ;  /* 0x00000003ff027248 */ /* 0x000fc80007fe0100 */
[----:B------:R-:W-:-:S04]  /*27db0*/  VIMNMX R10, R8, R10, PT ;  /* 0x0000000a080a7248 */ /* 0x000fc80003fe0100 */
[----:B------:R-:W-:Y:S01]  /*27dc0*/  ISETP.GT.AND P0, PT, R10, R2, PT ;  /* 0x000000020a00720c */ /* 0x000fe20003f04270 */
[----:B------:R-:W-:-:S05]  /*27dd0*/  IMAD.WIDE.U32 R2, R2, -0x33333333, RZ ;  /* 0xcccccccd02027825 */ /* 0x000fca00078e00ff */
[----:B------:R-:W-:-:S05]  /*27de0*/  SHF.R.U32.HI R3, RZ, 0x7, R3 ;  /* 0x00000007ff037819 */ /* 0x000fca0000011603 */
[----:B------:R-:W-:Y:S02]  /*27df0*/  IMAD.MOV.U32 R9, RZ, RZ, R3 ;  /* 0x000000ffff097224 */ /* 0x000fe400078e0003 */
[----:B------:R-:W-:-:S04]  /*27e00*/  @P0 VIADD R10, R10, 0x9f ;  /* 0x0000009f0a0a0836 */ /* 0x000fc80000000000 */
[----:B------:R-:W-:-:S05]  /*27e10*/  @P0 IMAD.HI R2, R10, 0x66666667, RZ ;  /* 0x666666670a020827 */ /* 0x000fca00078e02ff */
[----:B------:R-:W-:-:S04]  /*27e20*/  @P0 SHF.R.U32.HI R4, RZ, 0x1f, R2 ;  /* 0x0000001fff040819 */ /* 0x000fc80000011602 */
[----:B------:R-:W-:Y:S02]  /*27e30*/  @P0 LEA.HI.SX32 R9, R2, R4, 0x1a ;  /* 0x0000000402090211 */ /* 0x000fe400078fd2ff */
[----:B------:R-:W-:Y:S02]  /*27e40*/  PLOP3.LUT P0, PT, PT, PT, PT, 0x80, 0x0 ;  /* 0x000000000000781c */ /* 0x000fe40003f0f070 */
[----:B------:R-:W-:-:S13]  /*27e50*/  ISETP.GT.AND P3, PT, R9, R3, PT ;  /* 0x000000030900720c */ /* 0x000fda0003f64270 */
[----:B------:R-:W-:Y:S05]  /*27e60*/  @!P3 BRA `(.L_x_547) ;  /* 0x000000140038b947 */ /* 0x000fea0003800000 */
[----:B------:R-:W-:Y:S01]  /*27e70*/  UMOV UR4, 0xffffffff ;  /* 0xffffffff00047882 */ /* 0x000fe20000000000 */
[----:B------:R-:W-:Y:S02]  /*27e80*/  SEL R2, R11, RZ, !P2 ;  /* 0x000000ff0b027207 */ /* 0x000fe40005000000 */
[----:B------:R-:W-:Y:S05]  /*27e90*/  BRA.DIV UR4, `(.L_x_548) ;  /* 0x0000009e04d07947 */ /* 0x000fea000b800000 */
[----:B------:R-:W0:Y:S02]  /*27ea0*/  S2R R4, SR_TID.X ;  /* 0x0000000000047919 */ /* 0x000e240000002100 */
[----:B0-----:R-:W-:-:S04]  /*27eb0*/  SHF.R.U32.HI R4, RZ, 0x5, R4 ;  /* 0x00000005ff047819 */ /* 0x001fc80000011604 */
[----:B------:R-:W-:-:S05]  /*27ec0*/  LOP3.LUT R4, R4, 0x3, RZ, 0xc0, !PT ;  /* 0x0000000304047812 */ /* 0x000fca00078ec0ff */
[----:B------:R0:W1:Y:S02]  /*27ed0*/  SHFL.IDX PT, R14, R4, RZ, 0x1f ;  /* 0x00001fff040e7589 */ /* 0x00006400000e0000 */
.L_x_830:
[----:B-1----:R-:W-:Y:S02]  /*27ee0*/  ISETP.NE.AND P0, PT, R14, RZ, PT ;  /* 0x000000ff0e00720c */ /* 0x002fe40003f05270 */
[----:B------:R-:W-:-:S11]  /*27ef0*/  PLOP3.LUT P6, PT, PT, PT, PT, 0x8, 0x0 ;  /* 0x000000000000781c */ /* 0x000fd60003fce170 */
[----:B------:R-:W-:Y:S05]  /*27f00*/  @P0 BRA `(.L_x_549) ;  /* 0x00000000000c0947 */ /* 0x000fea0003800000 */
[----:B------:R-:W-:-:S03]  /*27f10*/  UMOV UR4, 0xffffffff ;  /* 0xffffffff00047882 */ /* 0x000fc60000000000 */
[----:B------:R-:W-:Y:S05]  /*27f20*/  BRA.DIV UR4, `(.L_x_550) ;  /* 0x0000009e04e07947 */ /* 0x000fea000b800000 */
[----:B------:R-:W-:-:S13]  /*27f30*/  ELECT P6, URZ, PT ;  /* 0x00000000003f782f */ /* 0x000fda00038c0000 */
.L_x_549:
[----:B0-----:R-:W2:Y:S01]  /*27f40*/  LDL R4, [R1+0x5c] ;  /* 0x00005c0001047983 */ /* 0x001ea20000100800 */
[----:B------:R-:W-:Y:S01]  /*27f50*/  BSSY B1, `(.L_x_551) ;  /* 0x0000008000017945 */ /* 0x000fe20003800000 */
[----:B--2---:R-:W-:-:S05]  /*27f60*/  VIADD R4, R4, 0x1 ;  /* 0x0000000104047836 */ /* 0x004fca0000000000 */
[----:B------:R-:W-:-:S04]  /*27f70*/  LEA.HI R5, R4, R4, RZ, 0x1 ;  /* 0x0000000404057211 */ /* 0x000fc800078f08ff */
[----:B------:R-:W-:-:S04]  /*27f80*/  LOP3.LUT R5, R5, 0xfffffffe, RZ, 0xc0, !PT ;  /* 0xfffffffe05057812 */ /* 0x000fc800078ec0ff */
[----:B------:R-:W-:-:S04]  /*27f90*/  IADD3 R4, R4, -R5, RZ ;  /* 0x8000000504047210 */ /* 0x000fc80007ffe0ff */
[----:B------:R-:W-:-:S04]  /*27fa0*/  SHF.L.U32 R4, R4, 0x1f, RZ ;  /* 0x0000001f04047819 */ /* 0x000fc800000006ff */
[----:B------:R-:W0:Y:S02]  /*27fb0*/  SYNCS.PHASECHK.TRANS64.TRYWAIT P0, [R18+URZ+0x33420], R4 ;  /* 0x03342004120075a7 */ /* 0x000e24000800017f */
[----:B0-----:R-:W-:Y:S05]  /*27fc0*/  @!P0 BRA `(.L_x_552) ;  /* 0x0000009c00d88947 */ /* 0x001fea0003800000 */
.L_x_833:
[----:B------:R-:W-:Y:S05]  /*27fd0*/  BSYNC B1 ;  /* 0x0000000000017941 */ /* 0x000fea0003800000 */
.L_x_551:
[----:B------:R-:W-:Y:S04]  /*27fe0*/  BSSY B1, `(.L_x_553) ;  /* 0x000008e000017945 */ /* 0x000fe80003800000 */
[----:B------:R-:W-:Y:S05]  /*27ff0*/  @!P6 BRA `(.L_x_554) ;  /* 0x000000080030e947 */ /* 0x000fea0003800000 */
[----:B------:R-:W2:Y:S04]  /*28000*/  LDL R7, [R1+0x14] ;  /* 0x0000140001077983 */ /* 0x000ea80000100800 */
[----:B------:R-:W3:Y:S01]  /*28010*/  LDL R6, [R1+0x1c] ;  /* 0x00001c0001067983 */ /* 0x000ee20000100800 */
[----:B------:R-:W1:Y:S01]  /*28020*/  S2R R5, SR_TID.X ;  /* 0x0000000000057919 */ /* 0x000e620000002100 */
[----:B------:R-:W-:Y:S01]  /*28030*/  BSSY B2, `(.L_x_555) ;  /* 0x0000007000027945 */ /* 0x000fe20003800000 */
[----:B-1----:R-:W-:-:S04]  /*28040*/  LOP3.LUT R5, R5, 0x7f, RZ, 0xc0, !PT ;  /* 0x0000007f05057812 */ /* 0x002fc800078ec0ff */
[----:B------:R-:W-:Y:S01]  /*28050*/  ISETP.NE.AND P2, PT, R5, RZ, PT ;  /* 0x000000ff0500720c */ /* 0x000fe20003f45270 */
[----:B--2---:R-:W-:Y:S01]  /*28060*/  IMAD R7, R7, 0x8, R18 ;  /* 0x0000000807077824 */ /* 0x004fe200078e0212 */
[----:B---3--:R-:W-:-:S04]  /*28070*/  SHF.L.U32 R10, R6, 0x1f, RZ ;  /* 0x0000001f060a7819 */ /* 0x008fc800000006ff */
[----:B------:R-:W1:Y:S02]  /*28080*/  SYNCS.PHASECHK.TRANS64.TRYWAIT P0, [R7+URZ+0x334a0], R10 ;  /* 0x0334a00a070075a7 */ /* 0x000e64000800017f */
[----:B-1----:R-:W-:Y:S05]  /*28090*/  @!P0 BRA `(.L_x_556) ;  /* 0x0000009c00b88947 */ /* 0x002fea0003800000 */
.L_x_834:
[----:B------:R-:W-:Y:S05]  /*280a0*/  BSYNC B2 ;  /* 0x0000000000027941 */ /* 0x000fea0003800000 */
.L_x_555:
[----:B------:R-:W-:Y:S04]  /*280b0*/  BSSY B2, `(.L_x_557) ;  /* 0x0000009000027945 */ /* 0x000fe80003800000 */
[----:B------:R-:W-:Y:S05]  /*280c0*/  @P2 BRA `(.L_x_558) ;  /* 0x00000000001c2947 */ /* 0x000fea0003800000 */
[----:B0-----:R-:W0:Y:S02]  /*280d0*/  S2R R4, SR_TID.X ;  /* 0x0000000000047919 */ /* 0x001e240000002100 */
[----:B0-----:R-:W-:Y:S01]  /*280e0*/  LOP3.LUT R5, R4, 0x1f, RZ, 0xc0, !PT ;  /* 0x0000001f04057812 */ /* 0x001fe200078ec0ff */
[----:B------:R-:W-:-:S03]  /*280f0*/  IMAD.MOV.U32 R4, RZ, RZ, 0x7800 ;  /* 0x00007800ff047424 */ /* 0x000fc600078e00ff */
[----:B------:R-:W-:Y:S01]  /*28100*/  ISETP.NE.AND P0, PT, R5, RZ, PT ;  /* 0x000000ff0500720c */ /* 0x000fe20003f05270 */
[----:B------:R2:W-:-:S12]  /*28110*/  SYNCS.ARRIVE.TRANS64 RZ, [R7+URZ+0x33490], R4 ;  /* 0x0334900407ff79a7 */ /* 0x0005d8000800003f */
[----:B--2---:R-:W-:Y:S05]  /*28120*/  @!P0 BRA `(.L_x_558) ;  /* 0x0000000000048947 */ /* 0x004fea0003800000 */
[----:B------:R-:W-:Y:S01]  /*28130*/  BPT.TRAP 0x1 ;  /* 0x000000040000795c */ /* 0x000fe20000300000 */
.L_x_558:
[----:B------:R-:W-:Y:S05]  /*28140*/  BSYNC B2 ;  /* 0x0000000000027941 */ /* 0x000fea0003800000 */
.L_x_557:
[----:B0-----:R-:W2:Y:S01]  /*28150*/  LDL R4, [R1+0x14] ;  /* 0x0000140001047983 */ /* 0x001ea20000100800 */
        /* <DEDUP_REMOVED lines=10> */
[----:B------:R-:W-:-:S03]  /*28200*/  VIADD R4, R7, 0x33490 ;  /* 0x0003349007047836 */ /* 0x000fc60000000000 */
[----:B------:R-:W-:-:S07]  /*28210*/  IADD3 R6, R8, 0x24200, RZ ;  /* 0x0002420008067810 */ /* 0x000fce0007ffe0ff */
.L_x_559:
[----:B------:R-:W-:-:S13]  /*28220*/  @P0 ELECT P3, URZ, PT ;  /* 0x00000000003f082f */ /* 0x000fda0003860000 */
[----:B------:R-:W-:Y:S02]  /*28230*/  @P3 R2UR UR13, R2 ;  /* 0x00000000020d32ca */ /* 0x000fe400000e0000 */
[----:B------:R-:W-:Y:S02]  /*28240*/  @P3 R2UR UR12, R16 ;  /* 0x00000000100c32ca */ /* 0x000fe400000e0000 */
[----:B------:R-:W-:Y:S02]  /*28250*/  @P3 R2UR UR11, R5 ;  /* 0x00000000050b32ca */ /* 0x000fe400000e0000 */
[----:B------:R-:W-:Y:S02]  /*28260*/  @P3 R2UR UR9, R4 ;  /* 0x00000000040932ca */ /* 0x000fe400000e0000 */
[----:B------:R-:W-:Y:S02]  /*28270*/  @P3 R2UR UR8, R6 ;  /* 0x00000000060832ca */ /* 0x000fe400000e0000 */
[----:B------:R-:W-:-:S02]  /*28280*/  @P3 PLOP3.LUT P0, PT, P3, PT, PT, 0x8, 0x0 ;  /* 0x000000000000381c */ /* 0x000fc40001f0e170 */
[----:B------:R-:W-:-:S09]  /*28290*/  PLOP3.LUT P3, PT, PT, PT, PT, 0x8, 0x0 ;  /* 0x000000000000781c */ /* 0x000fd20003f6e170 */
[----:B------:R0:W-:Y:S02]  /*282a0*/  UTMALDG.4D [UR8], [UR4], desc[UR6] ;  /* 0x00000608040075b4 */ /* 0x0001e40008019000 */
[----:B0-----:R-:W-:Y:S05]  /*282b0*/  @P0 BRA.U.ANY `(.L_x_559) ;  /* 0xfffffffd00d80947 */ /* 0x001fea000393ffff */
[----:B------:R-:W-:Y:S01]  /*282c0*/  IMAD.MOV.U32 R13, RZ, RZ, 0x40 ;  /* 0x00000040ff0d7424 */ /* 0x000fe200078e00ff */
[----:B------:R-:W-:Y:S01]  /*282d0*/  PLOP3.LUT P0, PT, PT, PT, PT, 0x80, 0x0 ;  /* 0x000000000000781c */ /* 0x000fe20003f0f070 */
[----:B------:R-:W-:Y:S01]  /*282e0*/  VIADD R6, R8, 0x26a00 ;  /* 0x00026a0008067836 */ /* 0x000fe20000000000 */
[----:B------:R-:W-:Y:S01]  /*282f0*/  UMOV UR6, 0x0 ;  /* 0x0000000000067882 */ /* 0x000fe20000000000 */
[----:B------:R-:W-:Y:S01]  /*28300*/  UMOV UR7, 0x12f00000 ;  /* 0x12f0000000077882 */ /* 0x000fe20000000000 */
[----:B------:R-:W-:-:S15]  /*28310*/  R2UR UR10, R13 ;  /* 0x000000000d0a72ca */ /* 0x000fde00000e0000 */
.L_x_560:
        /* <DEDUP_REMOVED lines=16> */
.L_x_561:
        /* <DEDUP_REMOVED lines=10> */
[----:B------:R-:W0:Y:S01]  /*284c0*/  SYNCS.PHASECHK.TRANS64.TRYWAIT P0, [R7+URZ+0x334c0], R10 ;  /* 0x0334c00a070075a7 */ /* 0x000e22000800017f */
[----:B------:R-:W-:Y:S04]  /*284d0*/  BSSY B2, `(.L_x_562) ;  /* 0x0000002000027945 */ /* 0x000fe80003800000 */
[----:B0-----:R-:W-:Y:S05]  /*284e0*/  @!P0 BRA `(.L_x_563) ;  /* 0x0000009800b88947 */ /* 0x001fea0003800000 */
.L_x_835:
[----:B------:R-:W-:Y:S05]  /*284f0*/  BSYNC B2 ;  /* 0x0000000000027941 */ /* 0x000fea0003800000 */
.L_x_562:
[----:B------:R-:W-:Y:S01]  /*28500*/  BSSY B2, `(.L_x_564) ;  /* 0x000000b000027945 */ /* 0x000fe20003800000 */
[----:B01----:R-:W-:Y:S01]  /*28510*/  IMAD.MOV.U32 R10, RZ, RZ, 0x0 ;  /* 0x00000000ff0a7424 */ /* 0x003fe200078e00ff */
[----:B------:R-:W-:Y:S02]  /*28520*/  MOV R11, 0x12f00000 ;  /* 0x12f00000000b7802 */ /* 0x000fe40000000f00 */
[----:B------:R-:W-:Y:S05]  /*28530*/  @P2 BRA `(.L_x_565) ;  /* 0x00000000001c2947 */ /* 0x000fea0003800000 */
[----:B------:R-:W0:Y:S02]  /*28540*/  S2R R4, SR_TID.X ;  /* 0x0000000000047919 */ /* 0x000e240000002100 */
[----:B0-----:R-:W-:Y:S01]  /*28550*/  LOP3.LUT R6, R4, 0x1f, RZ, 0xc0, !PT ;  /* 0x0000001f04067812 */ /* 0x001fe200078ec0ff */
[----:B------:R-:W-:-:S03]  /*28560*/  IMAD.MOV.U32 R4, RZ, RZ, 0x7800 ;  /* 0x00007800ff047424 */ /* 0x000fc600078e00ff */
[----:B------:R-:W-:Y:S01]  /*28570*/  ISETP.NE.AND P0, PT, R6, RZ, PT ;  /* 0x000000ff0600720c */ /* 0x000fe20003f05270 */
[----:B------:R0:W-:-:S12]  /*28580*/  SYNCS.ARRIVE.TRANS64 RZ, [R7+URZ+0x334b0], R4 ;  /* 0x0334b00407ff79a7 */ /* 0x0001d8000800003f */
[----:B0-----:R-:W-:Y:S05]  /*28590*/  @!P0 BRA `(.L_x_565) ;  /* 0x0000000000048947 */ /* 0x001fea0003800000 */
[----:B------:R-:W-:Y:S01]  /*285a0*/  BPT.TRAP 0x1 ;  /* 0x000000040000795c */ /* 0x000fe20000300000 */
.L_x_565:
[----:B------:R-:W-:Y:S05]  /*285b0*/  BSYNC B2 ;  /* 0x0000000000027941 */ /* 0x000fea0003800000 */
.L_x_564:
[----:B------:R-:W-:Y:S01]  /*285c0*/  R2UR UR10, R14 ;  /* 0x000000000e0a72ca */ /* 0x000fe200000e0000 */
[----:B------:R-:W-:Y:S01]  /*285d0*/  UIADD3 UR4, UP0, UR40, 0x670, URZ ;  /* 0x0000067028047890 */ /* 0x000fe2000ff1e03f */
[----:B------:R-:W-:Y:S01]  /*285e0*/  R2UR UR6, R10 ;  /* 0x000000000a0672ca */ /* 0x000fe200000e0000 */
[----:B------:R-:W-:Y:S01]  /*285f0*/  VIADD R7, R7, 0x334b0 ;  /* 0x000334b007077836 */ /* 0x000fe20000000000 */
[----:B------:R-:W-:Y:S01]  /*28600*/  R2UR UR7, R11 ;  /* 0x000000000b0772ca */ /* 0x000fe200000e0000 */
[----:B------:R-:W-:Y:S01]  /*28610*/  VIADD R4, R8, 0xf200 ;  /* 0x0000f20008047836 */ /* 0x000fe20000000000 */
[----:B------:R-:W-:Y:S01]  /*28620*/  PLOP3.LUT P0, PT, PT, PT, PT, 0x80, 0x0 ;  /* 0x000000000000781c */ /* 0x000fe20003f0f070 */
[----:B------:R-:W-:-:S12]  /*28630*/  UIADD3.X UR5, URZ, UR41, URZ, UP0, !UPT ;  /* 0x000000293f057290 */ /* 0x000fd800087fe43f */
.L_x_566:
        /* <DEDUP_REMOVED lines=15> */
.L_x_567:
        /* <DEDUP_REMOVED lines=15> */
.L_x_568:
        /* <DEDUP_REMOVED lines=9> */
[----:B-1----:R-:W-:Y:S05]  /*288b0*/  @P0 BRA.U.ANY `(.L_x_568) ;  /* 0xfffffffd00d80947 */ /* 0x002fea000393ffff */
.L_x_554:
[----:B------:R-:W-:Y:S05]  /*288c0*/  BSYNC B1 ;  /* 0x0000000000017941 */ /* 0x000fea0003800000 */
.L_x_553:
[----:B0-----:R-:W2:Y:S04]  /*288d0*/  LDL.LU R4, [R1+0x14] ;  /* 0x0000140001047983 */ /* 0x001ea80000300800 */
[----:B------:R-:W3:Y:S01]  /*288e0*/  LDL.LU R6, [R1+0x1c] ;  /* 0x00001c0001067983 */ /* 0x000ee20000300800 */
[----:B------:R-:W-:Y:S01]  /*288f0*/  VIADD R9, R9, 0xfffffffe ;  /* 0xfffffffe09097836 */ /* 0x000fe20000000000 */
[----:B------:R-:W-:-:S04]  /*28900*/  PLOP3.LUT P0, PT, PT, PT, PT, 0x8, 0x0 ;  /* 0x000000000000781c */ /* 0x000fc80003f0e170 */
[----:B------:R-:W-:Y:S02]  /*28910*/  ISETP.GE.AND P3, PT, R9, R3, PT ;  /* 0x000000030900720c */ /* 0x000fe40003f66270 */
[----:B--2---:R-:W-:-:S04]  /*28920*/  IADD3 R4, R4, 0x1, RZ ;  /* 0x0000000104047810 */ /* 0x004fc80007ffe0ff */
[----:B------:R-:W-:-:S04]  /*28930*/  ISETP.NE.AND P2, PT, R4, 0x2, PT ;  /* 0x000000020400780c */ /* 0x000fc80003f45270 */
[----:B------:R-:W-:Y:S02]  /*28940*/  SEL R5, RZ, 0x1, P2 ;  /* 0x00000001ff057807 */ /* 0x000fe40001000000 */
[----:B------:R-:W-:Y:S02]  /*28950*/  SEL R4, R4, RZ, P2 ;  /* 0x000000ff04047207 */ /* 0x000fe40001000000 */
[----:B---3--:R-:W-:-:S03]  /*28960*/  LOP3.LUT R6, R6, R5, RZ, 0x3c, !PT ;  /* 0x0000000506067212 */ /* 0x008fc600078e3cff */
[----:B------:R0:W-:Y:S04]  /*28970*/  STL [R1+0x14], R4 ;  /* 0x0000140401007387 */ /* 0x0001e80000100800 */
[----:B------:R0:W-:Y:S01]  /*28980*/  STL [R1+0x1c], R6 ;  /* 0x00001c0601007387 */ /* 0x0001e20000100800 */
[----:B------:R-:W-:Y:S05]  /*28990*/  @!P3 BRA `(.L_x_547) ;  /* 0x00000008006cb947 */ /* 0x000fea0003800000 */
.L_x_585:
[----:B------:R-:W-:Y:S05]  /*289a0*/  YIELD ;  /* 0x0000000000007946 */ /* 0x000fea0003800000 */
[----:B------:R-:W-:Y:S04]  /*289b0*/  BSSY B1, `(.L_x_569) ;  /* 0x000008d000017945 */ /* 0x000fe80003800000 */
[----:B-1----:R-:W-:Y:S05]  /*289c0*/  @!P6 BRA `(.L_x_570) ;  /* 0x00000008002ce947 */ /* 0x002fea0003800000 */
[----:B0-----:R-:W2:Y:S04]  /*289d0*/  LDL R6, [R1+0x14] ;  /* 0x0000140001067983 */ /* 0x001ea80000100800 */
[----:B------:R-:W3:Y:S01]  /*289e0*/  LDL R5, [R1+0x1c] ;  /* 0x00001c0001057983 */ /* 0x000ee20000100800 */
[----:B------:R-:W0:Y:S01]  /*289f0*/  S2R R4, SR_TID.X ;  /* 0x0000000000047919 */ /* 0x000e220000002100 */
[----:B------:R-:W-:Y:S01]  /*28a00*/  BSSY B2, `(.L_x_571) ;  /* 0x0000007000027945 */ /* 0x000fe20003800000 */
[----:B0-----:R-:W-:-:S04]  /*28a10*/  LOP3.LUT R4, R4, 0x7f, RZ, 0xc0, !PT ;  /* 0x0000007f04047812 */ /* 0x001fc800078ec0ff */
[----:B------:R-:W-:Y:S01]  /*28a20*/  ISETP.NE.AND P3, PT, R4, RZ, PT ;  /* 0x000000ff0400720c */ /* 0x000fe20003f65270 */
[----:B--2---:R-:W-:Y:S01]  /*28a30*/  IMAD R8, R6, 0x8, R18 ;  /* 0x0000000806087824 */ /* 0x004fe200078e0212 */
[----:B---3--:R-:W-:-:S04]  /*28a40*/  SHF.L.U32 R7, R5, 0x1f, RZ ;  /* 0x0000001f05077819 */ /* 0x008fc800000006ff */
[----:B------:R-:W0:Y:S02]  /*28a50*/  SYNCS.PHASECHK.TRANS64.TRYWAIT P2, [R8+URZ+0x334a0], R7 ;  /* 0x0334a007080075a7 */ /* 0x000e24000804017f */
[----:B0-----:R-:W-:Y:S05]  /*28a60*/  @!P2 BRA `(.L_x_572) ;  /* 0x00000094006ca947 */ /* 0x001fea0003800000 */
.L_x_836:
[----:B------:R-:W-:Y:S05]  /*28a70*/  BSYNC B2 ;  /* 0x0000000000027941 */ /* 0x000fea0003800000 */
.L_x_571:
        /* <DEDUP_REMOVED lines=9> */
.L_x_574:
[----:B------:R-:W-:Y:S05]  /*28b10*/  BSYNC B2 ;  /* 0x0000000000027941 */ /* 0x000fea0003800000 */
.L_x_573:
[----:B------:R-:W2:Y:S01]  /*28b20*/  LDL R4, [R1+0x14] ;  /* 0x0000140001047983 */ /* 0x000ea20000100800 */
[----:B------:R-:W-:Y:S01]  /*28b30*/  IMAD.MOV.U32 R12, RZ, RZ, RZ ;  /* 0x000000ffff0c7224 */ /* 0x000fe200078e00ff */
[----:B------:R-:W-:Y:S01]  /*28b40*/  UIADD3 UR4, UP0, UR40, 0x570, URZ ;  /* 0x0000057028047890 */ /* 0x000fe2000ff1e03f */
[----:B------:R-:W-:Y:S01]  /*28b50*/  PLOP3.LUT P2, PT, PT, PT, PT, 0x80, 0x0 ;  /* 0x000000000000781c */ /* 0x000fe20003f4f070 */
[----:B------:R-:W-:Y:S01]  /*28b60*/  IMAD R5, R9, 0xa0, R0 ;  /* 0x000000a009057824 */ /* 0x000fe200078e0200 */
[----:B------:R-:W-:Y:S01]  /*28b70*/  UMOV UR6, 0x0 ;  /* 0x0000000000067882 */ /* 0x000fe20000000000 */
[----:B------:R-:W-:Y:S01]  /*28b80*/  R2UR UR10, R12 ;  /* 0x000000000c0a72ca */ /* 0x000fe200000e0000 */
[----:B------:R-:W-:Y:S01]  /*28b90*/  UIADD3.X UR5, URZ, UR41, URZ, UP0, !UPT ;  /* 0x000000293f057290 */ /* 0x000fe200087fe43f */
[----:B------:R-:W-:Y:S01]  /*28ba0*/  UMOV UR7, 0x12f00000 ;  /* 0x12f0000000077882 */ /* 0x000fe20000000000 */
[----:B--2---:R-:W-:Y:S02]  /*28bb0*/  IMAD R6, R4, 0x7800, R18 ;  /* 0x0000780004067824 */ /* 0x004fe400078e0212 */
[----:B------:R-:W-:-:S03]  /*28bc0*/  VIADD R4, R8, 0x33490 ;  /* 0x0003349008047836 */ /* 0x000fc60000000000 */
[----:B------:R-:W-:-:S07]  /*28bd0*/  IADD3 R10, R6, 0x24200, RZ ;  /* 0x00024200060a7810 */ /* 0x000fce0007ffe0ff */
.L_x_575:
        /* <DEDUP_REMOVED lines=16> */
.L_x_576:
        /* <DEDUP_REMOVED lines=16> */
.L_x_577:
        /* <DEDUP_REMOVED lines=10> */
[----:B------:R-:W1:Y:S01]  /*28e80*/  SYNCS.PHASECHK.TRANS64.TRYWAIT P2, [R8+URZ+0x334c0], R7 ;  /* 0x0334c007080075a7 */ /* 0x000e62000804017f */
[----:B------:R-:W-:Y:S04]  /*28e90*/  BSSY B2, `(.L_x_578) ;  /* 0x0000002000027945 */ /* 0x000fe80003800000 */
[----:B-1----:R-:W-:Y:S05]  /*28ea0*/  @!P2 BRA `(.L_x_579) ;  /* 0x000000900070a947 */ /* 0x002fea0003800000 */
.L_x_837:
[----:B------:R-:W-:Y:S05]  /*28eb0*/  BSYNC B2 ;  /* 0x0000000000027941 */ /* 0x000fea0003800000 */
.L_x_578:
[----:B------:R-:W-:Y:S01]  /*28ec0*/  BSSY B2, `(.L_x_580) ;  /* 0x000000b000027945 */ /* 0x000fe20003800000 */
[----:B------:R-:W-:Y:S01]  /*28ed0*/  IMAD.MOV.U32 R10, RZ, RZ, 0x0 ;  /* 0x00000000ff0a7424 */ /* 0x000fe200078e00ff */
[----:B------:R-:W-:Y:S02]  /*28ee0*/  MOV R11, 0x12f00000 ;  /* 0x12f00000000b7802 */ /* 0x000fe40000000f00 */
[----:B------:R-:W-:Y:S05]  /*28ef0*/  @P3 BRA `(.L_x_581) ;  /* 0x00000000001c3947 */ /* 0x000fea0003800000 */
[----:B------:R-:W2:Y:S02]  /*28f00*/  S2R R4, SR_TID.X ;  /* 0x0000000000047919 */ /* 0x000ea40000002100 */
[----:B--2---:R-:W-:Y:S01]  /*28f10*/  LOP3.LUT R15, R4, 0x1f, RZ, 0xc0, !PT ;  /* 0x0000001f040f7812 */ /* 0x004fe200078ec0ff */
[----:B------:R-:W-:-:S03]  /*28f20*/  IMAD.MOV.U32 R4, RZ, RZ, 0x7800 ;  /* 0x00007800ff047424 */ /* 0x000fc600078e00ff */
[----:B------:R-:W-:Y:S01]  /*28f30*/  ISETP.NE.AND P2, PT, R15, RZ, PT ;  /* 0x000000ff0f00720c */ /* 0x000fe20003f45270 */
[----:B------:R2:W-:-:S12]  /*28f40*/  SYNCS.ARRIVE.TRANS64 RZ, [R8+URZ+0x334b0], R4 ;  /* 0x0334b00408ff79a7 */ /* 0x0005d8000800003f */
[----:B--2---:R-:W-:Y:S05]  /*28f50*/  @!P2 BRA `(.L_x_581) ;  /* 0x000000000004a947 */ /* 0x004fea0003800000 */
[----:B------:R-:W-:Y:S01]  /*28f60*/  BPT.TRAP 0x1 ;  /* 0x000000040000795c */ /* 0x000fe20000300000 */
.L_x_581:
[----:B------:R-:W-:Y:S05]  /*28f70*/  BSYNC B2 ;  /* 0x0000000000027941 */ /* 0x000fea0003800000 */
.L_x_580:
        /* <DEDUP_REMOVED lines=8> */
.L_x_582:
        /* <DEDUP_REMOVED lines=15> */
.L_x_583:
        /* <DEDUP_REMOVED lines=15> */
.L_x_584:
        /* <DEDUP_REMOVED lines=10> */
.L_x_570:
[----:B------:R-:W-:Y:S05]  /*29280*/  BSYNC B1 ;  /* 0x0000000000017941 */ /* 0x000fea0003800000 */
.L_x_569:
[----:B0-----:R-:W2:Y:S04]  /*29290*/  LDL.LU R4, [R1+0x14] ;  /* 0x0000140001047983 */ /* 0x001ea80000300800 */
[----:B------:R-:W3:Y:S01]  /*292a0*/  LDL.LU R7, [R1+0x1c] ;  /* 0x00001c0001077983 */ /* 0x000ee20000300800 */
[C---:B------:R-:W-:Y:S01]  /*292b0*/  ISETP.GT.AND P3, PT, R9.reuse, R3, PT ;  /* 0x000000030900720c */ /* 0x040fe20003f64270 */
[----:B------:R-:W-:Y:S01]  /*292c0*/  VIADD R9, R9, 0xffffffff ;  /* 0xffffffff09097836 */ /* 0x000fe20000000000 */
[----:B--2---:R-:W-:-:S04]  /*292d0*/  IADD3 R4, R4, 0x1, RZ ;  /* 0x0000000104047810 */ /* 0x004fc80007ffe0ff */
[----:B------:R-:W-:-:S04]  /*292e0*/  ISETP.NE.AND P2, PT, R4, 0x2, PT ;  /* 0x000000020400780c */ /* 0x000fc80003f45270 */
[----:B------:R-:W-:Y:S02]  /*292f0*/  SEL R5, RZ, 0x1, P2 ;  /* 0x00000001ff057807 */ /* 0x000fe40001000000 */
[----:B------:R-:W-:Y:S02]  /*29300*/  SEL R4, R4, RZ, P2 ;  /* 0x000000ff04047207 */ /* 0x000fe40001000000 */
[----:B---3--:R-:W-:-:S05]  /*29310*/  LOP3.LUT R7, R7, R5, RZ, 0x3c, !PT ;  /* 0x0000000507077212 */ /* 0x008fca00078e3cff */
[----:B------:R1:W-:Y:S04]  /*29320*/  STL [R1+0x1c], R7 ;  /* 0x00001c0701007387 */ /* 0x0003e80000100800 */
[----:B------:R1:W-:Y:S01]  /*29330*/  STL [R1+0x14], R4 ;  /* 0x0000140401007387 */ /* 0x0003e20000100800 */
[----:B------:R-:W-:Y:S05]  /*29340*/  @P3 BRA `(.L_x_585) ;  /* 0xfffffff400943947 */ /* 0x000fea000383ffff */
.L_x_547:
[----:B------:R-:W-:Y:S05]  /*29350*/  BSYNC B0 ;  /* 0x0000000000007941 */ /* 0x000fea0003800000 */
.L_x_546:
[----:B------:R-:W-:Y:S05]  /*29360*/  @!P0 WARPSYNC.ALL ;  /* 0x0000000000008948 */ /* 0x000fea0003800000 */
[----:B------:R-:W-:Y:S01]  /*29370*/  @!P0 BAR.SYNC.DEFER_BLOCKING 0xc, 0x180 ;  /* 0x0306000000008b1d */ /* 0x000fe20000010000 */
[----:B------:R-:W-:-:S05]  /*29380*/  IMAD.MOV.U32 R0, RZ, RZ, RZ ;  /* 0x000000ffff007224 */ /* 0x000fca00078e00ff */
[----:B------:R-:W-:Y:S04]  /*29390*/  BSSY B0, `(.L_x_586) ;  /* 0x000001f000007945 */ /* 0x000fe80003800000 */
[----:B------:R-:W-:Y:S05]  /*293a0*/  @!P1 BRA `(.L_x_587) ;  /* 0x0000000000749947 */ /* 0x000fea0003800000 */
[----:B------:R-:W-:-:S13]  /*293b0*/  ISETP.NE.AND P0, PT, R17, RZ, PT ;  /* 0x000000ff1100720c */ /* 0x000fda0003f05270 */
[----:B------:R-:W2:Y:S02]  /*293c0*/  @!P0 LDC R17, c[0x0][0x9f0] ;  /* 0x00027c00ff118b82 */ /* 0x000ea40000000800 */
[----:B--2---:R-:W-:-:S04]  /*293d0*/  IABS R0, R17 ;  /* 0x0000001100007213 */ /* 0x004fc80000000000 */
[----:B------:R-:W2:Y:S08]  /*293e0*/  I2F.RP R2, R0 ;  /* 0x0000000000027306 */ /* 0x000eb00000209400 */
[----:B--2---:R-:W2:Y:S02]  /*293f0*/  MUFU.RCP R2, R2 ;  /* 0x0000000200027308 */ /* 0x004ea40000001000 */
[----:B--2---:R-:W-:-:S06]  /*29400*/  VIADD R2, R2, 0xffffffe ;  /* 0x0ffffffe02027836 */ /* 0x004fcc0000000000 */
[----:B------:R-:W2:Y:S02]  /*29410*/  F2I.FTZ.U32.TRUNC.NTZ R3, R2 ;  /* 0x0000000200037305 */ /* 0x000ea4000021f000 */
[----:B--2---:R-:W-:-:S04]  /*29420*/  IMAD.MOV R2, RZ, RZ, -R3 ;  /* 0x000000ffff027224 */ /* 0x004fc800078e0a03 */
[----:B01----:R-:W-:Y:S02]  /*29430*/  IMAD R4, R2, R0, RZ ;  /* 0x0000000002047224 */ /* 0x003fe400078e02ff */
[----:B------:R-:W-:-:S04]  /*29440*/  IMAD.MOV.U32 R2, RZ, RZ, RZ ;  /* 0x000000ffff027224 */ /* 0x000fc800078e00ff */
[----:B------:R-:W-:Y:S01]  /*29450*/  IMAD.HI.U32 R6, R3, R4, R2 ;  /* 0x0000000403067227 */ /* 0x000fe200078e0002 */
[-C--:B------:R-:W-:Y:S02]  /*29460*/  IABS R2, R17.reuse ;  /* 0x0000001100027213 */ /* 0x080fe40000000000 */
[----:B------:R-:W-:Y:S02]  /*29470*/  IADD3 R4, R20, -0x1, R17 ;  /* 0xffffffff14047810 */ /* 0x000fe40007ffe011 */
[----:B------:R-:W-:Y:S02]  /*29480*/  IADD3 R2, RZ, -R2, RZ ;  /* 0x80000002ff027210 */ /* 0x000fe40007ffe0ff */
[----:B------:R-:W-:Y:S02]  /*29490*/  IABS R3, R4 ;  /* 0x0000000400037213 */ /* 0x000fe40000000000 */
[----:B------:R-:W-:Y:S01]  /*294a0*/  LOP3.LUT R4, R4, R17, RZ, 0x3c, !PT ;  /* 0x0000001104047212 */ /* 0x000fe200078e3cff */
[----:B------:R-:W-:-:S02]  /*294b0*/  IMAD.MOV.U32 R5, RZ, RZ, R2 ;  /* 0x000000ffff057224 */ /* 0x000fc400078e0002 */
[----:B------:R-:W-:Y:S01]  /*294c0*/  IMAD.HI.U32 R2, R6, R3, RZ ;  /* 0x0000000306027227 */ /* 0x000fe200078e00ff */
[----:B------:R-:W-:-:S03]  /*294d0*/  ISETP.GE.AND P2, PT, R4, RZ, PT ;  /* 0x000000ff0400720c */ /* 0x000fc60003f46270 */
        /* <DEDUP_REMOVED lines=10> */
.L_x_587:
[----:B------:R-:W-:Y:S05]  /*29580*/  BSYNC B0 ;  /* 0x0000000000007941 */ /* 0x000fea0003800000 */
.L_x_586:
[----:B------:R-:W-:-:S05]  /*29590*/  IMAD R3, R21, R0, RZ ;  /* 0x0000000015037224 */ /* 0x000fca00078e02ff */
[----:B------:R-:W-:Y:S01]  /*295a0*/  VIADDMNMX R2, R3, R0, R20, PT ;  /* 0x0000000003027246 */ /* 0x000fe20003800114 */
[----:B------:R2:W-:Y:S03]  /*295b0*/  STL [R1+0x20], R3 ;  /* 0x0000200301007387 */ /* 0x0005e60000100800 */
[----:B------:R-:W-:Y:S01]  /*295c0*/  ISETP.GT.AND P0, PT, R2, R3, PT ;  /* 0x000000030200720c */ /* 0x000fe20003f04270 */
[----:B------:R2:W-:-:S12]  /*295d0*/  STL [R1+0x44], R2 ;  /* 0x0000440201007387 */ /* 0x0005d80000100800 */
[----:B--2---:R-:W-:Y:S05]  /*295e0*/  @P0 BRA `(.L_x_588) ;  /* 0x0000000000480947 */ /* 0x004fea0003800000 */
[----:B------:R-:W2:Y:S02]  /*295f0*/  S2R R2, SR_TID.X ;  /* 0x0000000000027919 */ /* 0x000ea40000002100 */
[----:B--2---:R-:W-:-:S04]  /*29600*/  LOP3.LUT R2, R2, 0x7f, RZ, 0xc0, !PT ;  /* 0x0000007f02027812 */ /* 0x004fc800078ec0ff */
[----:B------:R-:W-:-:S13]  /*29610*/  ISETP.NE.AND P0, PT, R2, RZ, PT ;  /* 0x000000ff0200720c */ /* 0x000fda0003f05270 */
[----:B------:R-:W-:Y:S05]  /*29620*/  @P0 BRA `(.L_x_589) ;  /* 0x0000003400e00947 */ /* 0x000fea0003800000 */
[----:B------:R-:W2:Y:S01]  /*29630*/  S2R R3, SR_LANEID ;  /* 0x0000000000037919 */ /* 0x000ea20000000000 */
[----:B------:R-:W-:Y:S01]  /*29640*/  VOTEU.ANY UR4, UPT, PT ;  /* 0x0000000000047886 */ /* 0x000fe200038e0100 */
[----:B01----:R-:W0:Y:S01]  /*29650*/  LDC.64 R4, c[0x0][0xc60] ;  /* 0x00031800ff047b82 */ /* 0x003e220000000a00 */
[----:B------:R-:W2:Y:S08]  /*29660*/  FLO.U32 R0, UR4 ;  /* 0x0000000400007d00 */ /* 0x000eb000080e0000 */
[----:B------:R-:W0:Y:S01]  /*29670*/  POPC R2, UR4 ;  /* 0x0000000400027d09 */ /* 0x000e220008000000 */
[----:B--2---:R-:W-:-:S13]  /*29680*/  ISETP.EQ.U32.AND P0, PT, R0, R3, PT ;  /* 0x000000030000720c */ /* 0x004fda0003f02070 */
[----:B0-----:R-:W2:Y:S01]  /*29690*/  @P0 ATOMG.E.ADD.STRONG.GPU PT, R5, desc[UR54][R4.64], R2 ;  /* 0x00000002040509a8 */ /* 0x001ea200081ee1f6 */
[----:B------:R-:W0:Y:S02]  /*296a0*/  S2R R3, SR_LTMASK ;  /* 0x0000000000037919 */ /* 0x000e240000003900 */
[----:B0-----:R-:W-:-:S06]  /*296b0*/  LOP3.LUT R3, R3, UR4, RZ, 0xc0, !PT ;  /* 0x0000000403037c12 */ /* 0x001fcc000f8ec0ff */
[----:B------:R-:W0:Y:S01]  /*296c0*/  POPC R3, R3 ;  /* 0x0000000300037309 */ /* 0x000e220000000000 */
[----:B--2---:R-:W0:Y:S02]  /*296d0*/  SHFL.IDX PT, R0, R5, R0, 0x1f ;  /* 0x00001f0005007589 */ /* 0x004e2400000e0000 */
[----:B0-----:R-:W-:-:S05]  /*296e0*/  IADD3 R0, R0, UR38, R3 ;  /* 0x0000002600007c10 */ /* 0x001fca000fffe003 */
[----:B------:R2:W-:Y:S01]  /*296f0*/  STL [R1], R0 ;  /* 0x0000000001007387 */ /* 0x0005e20000100800 */
[----:B------:R-:W-:Y:S05]  /*29700*/  BRA `(.L_x_589) ;  /* 0x0000003400a87947 */ /* 0x000fea0003800000 */
.L_x_588:
        /* <DEDUP_REMOVED lines=8> */
[----:B01----:R-:W-:Y:S01]  /*29790*/  IMAD.U32 R4, RZ, RZ, UR6 ;  /* 0x00000006ff047e24 */ /* 0x003fe2000f8e00ff */
[----:B------:R-:W-:Y:S01]  /*297a0*/  MOV R10, UR4 ;  /* 0x00000004000a7c02 */ /* 0x000fe20008000f00 */
[----:B------:R-:W0:Y:S01]  /*297b0*/  LDC.64 R2, c[0x4][R2] ;  /* 0x0100000002027b82 */ /* 0x000e220000000a00 */
[----:B------:R-:W-:Y:S02]  /*297c0*/  IMAD.U32 R5, RZ, RZ, UR7 ;  /* 0x00000007ff057e24 */ /* 0x000fe4000f8e00ff */
[----:B------:R-:W-:Y:S02]  /*297d0*/  IMAD.U32 R6, RZ, RZ, UR8 ;  /* 0x00000008ff067e24 */ /* 0x000fe4000f8e00ff */
[----:B------:R-:W-:-:S02]  /*297e0*/  IMAD.U32 R7, RZ, RZ, UR9 ;  /* 0x00000009ff077e24 */ /* 0x000fc4000f8e00ff */
[----:B------:R-:W-:Y:S02]  /*297f0*/  IMAD.U32 R11, RZ, RZ, UR5 ;  /* 0x00000005ff0b7e24 */ /* 0x000fe4000f8e00ff */
[----:B------:R-:W-:Y:S02]  /*29800*/  IMAD.MOV.U32 R8, RZ, RZ, 0x70 ;  /* 0x00000070ff087424 */ /* 0x000fe400078e00ff */
[----:B------:R-:W-:Y:S02]  /*29810*/  IMAD.MOV.U32 R12, RZ, RZ, 0x1 ;  /* 0x00000001ff0c7424 */ /* 0x000fe400078e00ff */
[----:B------:R-:W-:-:S07]  /*29820*/  IMAD.MOV.U32 R13, RZ, RZ, RZ ;  /* 0x000000ffff0d7224 */ /* 0x000fce00078e00ff */
[----:B------:R-:W-:-:S07]  /*29830*/  LEPC R20, `(.L_x_591) ;  /* 0x000000001014794e */ /* 0x000fce0000000000 */
[----:B0-----:R-:W-:Y:S05]  /*29840*/  CALL.ABS.NOINC R2 ;  /* 0x0000000002007343 */ /* 0x001fea0003c00000 */
.L_x_591:
[----:B------:R-:W-:Y:S05]  /*29850*/  BSYNC B6 ;  /* 0x0000000000067941 */ /* 0x000fea0003800000 */
.L_x_590:
        /* <DEDUP_REMOVED lines=12> */
[----:B01----:R-:W-:Y:S01]  /*29920*/  MOV R4, UR6 ;  /* 0x0000000600047c02 */ /* 0x003fe20008000f00 */
[----:B------:R-:W-:Y:S01]  /*29930*/  IMAD.U32 R5, RZ, RZ, UR7 ;  /* 0x00000007ff057e24 */ /* 0x000fe2000f8e00ff */
[----:B------:R-:W0:Y:S01]  /*29940*/  LDC.64 R2, c[0x4][R2] ;  /* 0x0100000002027b82 */ /* 0x000e220000000a00 */
[----:B------:R-:W-:Y:S01]  /*29950*/  IMAD.U32 R6, RZ, RZ, UR8 ;  /* 0x00000008ff067e24 */ /* 0x000fe2000f8e00ff */
[----:B------:R-:W-:Y:S01]  /*29960*/  MOV R8, 0x70 ;  /* 0x0000007000087802 */ /* 0x000fe20000000f00 */
[----:B------:R-:W-:Y:S02]  /*29970*/  IMAD.U32 R7, RZ, RZ, UR9 ;  /* 0x00000009ff077e24 */ /* 0x000fe4000f8e00ff */
[----:B------:R-:W-:-:S02]  /*29980*/  IMAD.U32 R10, RZ, RZ, UR4 ;  /* 0x00000004ff0a7e24 */ /* 0x000fc4000f8e00ff */
[----:B------:R-:W-:Y:S02]  /*29990*/  IMAD.U32 R11, RZ, RZ, UR5 ;  /* 0x00000005ff0b7e24 */ /* 0x000fe4000f8e00ff */
[----:B------:R-:W-:Y:S02]  /*299a0*/  IMAD.MOV.U32 R12, RZ, RZ, 0x1 ;  /* 0x00000001ff0c7424 */ /* 0x000fe400078e00ff */
[----:B------:R-:W-:-:S07]  /*299b0*/  IMAD.MOV.U32 R13, RZ, RZ, RZ ;  /* 0x000000ffff0d7224 */ /* 0x000fce00078e00ff */
[----:B------:R-:W-:-:S07]  /*299c0*/  LEPC R20, `(.L_x_593) ;  /* 0x000000001014794e */ /* 0x000fce0000000000 */
[----:B0-2---:R-:W-:Y:S05]  /*299d0*/  CALL.ABS.NOINC R2 ;  /* 0x0000000002007343 */ /* 0x005fea0003c00000 */
.L_x_593:
[----:B------:R-:W-:Y:S05]  /*299e0*/  BSYNC B6 ;  /* 0x0000000000067941 */ /* 0x000fea0003800000 */
.L_x_592:
        /* <DEDUP_REMOVED lines=11> */
[----:B------:R-:W-:Y:S01]  /*29aa0*/  IMAD.U32 R5, RZ, RZ, UR7 ;  /* 0x00000007ff057e24 */ /* 0x000fe2000f8e00ff */
[----:B------:R-:W-:Y:S01]  /*29ab0*/  MOV R13, RZ ;  /* 0x000000ff000d7202 */ /* 0x000fe20000000f00 */
[----:B------:R-:W-:Y:S02]  /*29ac0*/  IMAD.U32 R7, RZ, RZ, UR9 ;  /* 0x00000009ff077e24 */ /* 0x000fe4000f8e00ff */
[----:B------:R-:W-:-:S02]  /*29ad0*/  IMAD.U32 R10, RZ, RZ, UR4 ;  /* 0x00000004ff0a7e24 */ /* 0x000fc4000f8e00ff */
[----:B------:R-:W-:Y:S02]  /*29ae0*/  IMAD.U32 R11, RZ, RZ, UR5 ;  /* 0x00000005ff0b7e24 */ /* 0x000fe4000f8e00ff */
[----:B------:R-:W-:Y:S02]  /*29af0*/  IMAD.MOV.U32 R8, RZ, RZ, 0x70 ;  /* 0x00000070ff087424 */ /* 0x000fe400078e00ff */
[----:B------:R-:W-:-:S07]  /*29b00*/  IMAD.MOV.U32 R12, RZ, RZ, 0x1 ;  /* 0x00000001ff0c7424 */ /* 0x000fce00078e00ff */
[----:B------:R-:W-:-:S07]  /*29b10*/  LEPC R20, `(.L_x_595) ;  /* 0x000000001014794e */ /* 0x000fce0000000000 */
[----:B0-2---:R-:W-:Y:S05]  /*29b20*/  CALL.ABS.NOINC R2 ;  /* 0x0000000002007343 */ /* 0x005fea0003c00000 */
.L_x_595:
[----:B------:R-:W-:Y:S05]  /*29b30*/  BSYNC B6 ;  /* 0x0000000000067941 */ /* 0x000fea0003800000 */
.L_x_594:
[----:B------:R-:W-:Y:S01]  /*29b40*/  LOP3.LUT P6, RZ, R17, 0x1, RZ, 0xc0, !PT ;  /* 0x0000000111ff7812 */ /* 0x000fe200078cc0ff */
[----:B------:R-:W-:-:S12]  /*29b50*/  BSSY B6, `(.L_x_596) ;  /* 0x0000012000067945 */ /* 0x000fd80003800000 */
        /* <DEDUP_REMOVED lines=16> */
[----:B0-2---:R-:W-:Y:S05]  /*29c60*/  CALL.ABS.NOINC R2 ;  /* 0x0000000002007343 */ /* 0x005fea0003c00000 */
.L_x_597:
[----:B------:R-:W-:Y:S05]  /*29c70*/  BSYNC B6 ;  /* 0x0000000000067941 */ /* 0x000fea0003800000 */
.L_x_596:
[----:B------:R-:W3:Y:S01]  /*29c80*/  LDL.LU R2, [R1+0x24] ;  /* 0x0000240001027983 */ /* 0x000ee20000300800 */
[----:B------:R-:W-:-:S03]  /*29c90*/  ULDC.64 UR4, c[0x0][0x9f8] ;  /* 0x00027e0000047ab9 */ /* 0x000fc60000000a00 */
[----:B--2---:R-:W2:Y:S04]  /*29ca0*/  LDL.LU R17, [R1+0x38] ;  /* 0x0000380001117983 */ /* 0x004ea80000300800 */
[----:B------:R-:W4:Y:S01]  /*29cb0*/  LDL R8, [R1+0x8] ;  /* 0x0000080001087983 */ /* 0x000f220000100800 */
[----:B------:R-:W-:-:S04]  /*29cc0*/  ISETP.NE.U32.AND P0, PT, RZ, UR4, PT ;  /* 0x00000004ff007c0c */ /* 0x000fc8000bf05070 */
[----:B------:R-:W-:-:S13]  /*29cd0*/  ISETP.NE.AND.EX P0, PT, RZ, UR5, PT, P0 ;  /* 0x00000005ff007c0c */ /* 0x000fda000bf05300 */
[----:B---3--:R-:W-:-:S04]  /*29ce0*/  @P0 IADD3 R2, P1, R2, UR4, RZ ;  /* 0x0000000402020c10 */ /* 0x008fc8000ff3e0ff */
[----:B--2---:R-:W-:Y:S01]  /*29cf0*/  @P0 IADD3.X R3, R17, UR5, RZ, P1, !PT ;  /* 0x0000000511030c10 */ /* 0x004fe20008ffe4ff */
[----:B------:R-:W-:-:S04]  /*29d00*/  ULDC.64 UR4, c[0x0][0xa08] ;  /* 0x0002820000047ab9 */ /* 0x000fc80000000a00 */
[----:B----4-:R2:W3:Y:S02]  /*29d10*/  @P0 LDG.E R8, desc[UR54][R2.64] ;  /* 0x0000003602080981 */ /* 0x0104e4000c1e1900 */
[----:B--2---:R-:W2:Y:S01]  /*29d20*/  LDC.64 R2, c[0x0][0x418] ;  /* 0x00010600ff027b82 */ /* 0x004ea20000000a00 */
[----:B---3--:R-:W-:Y:S01]  /*29d30*/  SHF.R.S32.HI R9, RZ, 0x1f, R8 ;  /* 0x0000001fff097819 */ /* 0x008fe20000011408 */
[----:B------:R3:W-:Y:S01]  /*29d40*/  @P0 STL [R1+0x8], R8 ;  /* 0x0000080801000387 */ /* 0x0007e20000100800 */
[----:B--2---:R-:W-:Y:S01]  /*29d50*/  LOP3.LUT P0, RZ, R2, UR4, RZ, 0xfc, !PT ;  /* 0x0000000402ff7c12 */ /* 0x004fe2000f80fcff */
[----:B------:R-:W-:Y:S02]  /*29d60*/  UMOV UR4, 0xffffffff ;  /* 0xffffffff00047882 */ /* 0x000fe40000000000 */
[----:B------:R3:W-:Y:S01]  /*29d70*/  STL [R1+0x24], R9 ;  /* 0x0000240901007387 */ /* 0x0007e20000100800 */
[----:B------:R-:W-:-:S04]  /*29d80*/  LOP3.LUT P0, RZ, R3, UR5, RZ, 0xfc, P0 ;  /* 0x0000000503ff7c12 */ /* 0x000fc8000800fcff */
[----:B------:R-:W-:Y:S01]  /*29d90*/  SEL R17, R8, RZ, !P0 ;  /* 0x000000ff08117207 */ /* 0x000fe20004000000 */
[----:B------:R-:W-:Y:S08]  /*29da0*/  BRA.DIV UR4, `(.L_x_598) ;  /* 0x0000008204c47947 */ /* 0x000ff0000b800000 */
[----:B------:R-:W2:Y:S02]  /*29db0*/  S2R R0, SR_TID.X ;  /* 0x0000000000007919 */ /* 0x000ea40000002100 */
[----:B--2---:R-:W-:-:S04]  /*29dc0*/  SHF.R.U32.HI R0, RZ, 0x5, R0 ;  /* 0x00000005ff007819 */ /* 0x004fc80000011600 */
[----:B------:R-:W-:-:S05]  /*29dd0*/  LOP3.LUT R0, R0, 0x3, RZ, 0xc0, !PT ;  /* 0x0000000300007812 */ /* 0x000fca00078ec0ff */
[----:B------:R2:W4:Y:S02]  /*29de0*/  SHFL.IDX PT, R14, R0, RZ, 0x1f ;  /* 0x00001fff000e7589 */ /* 0x00052400000e0000 */
.L_x_840:
[----:B--2---:R-:W2:Y:S01]  /*29df0*/  LDL.LU R0, [R1+0x10] ;  /* 0x0000100001007983 */ /* 0x004ea20000300800 */
[----:B------:R-:W-:Y:S02]  /*29e00*/  PLOP3.LUT P1, PT, PT, PT, PT, 0x8, 0x0 ;  /* 0x000000000000781c */ /* 0x000fe40003f2e170 */
[----:B----4-:R-:W-:Y:S02]  /*29e10*/  ISETP.NE.AND P0, PT, R14, RZ, PT ;  /* 0x000000ff0e00720c */ /* 0x010fe40003f05270 */
[----:B--2---:R-:W-:-:S09]  /*29e20*/  LOP3.LUT R0, R0, 0xfffffffe, RZ, 0xc0, !PT ;  /* 0xfffffffe00007812 */ /* 0x004fd200078ec0ff */
[----:B------:R-:W-:-:S05]  /*29e30*/  @P1 LOP3.LUT R0, R0, 0x1, RZ, 0xfc, !PT ;  /* 0x0000000100001812 */ /* 0x000fca00078efcff */
[----:B------:R2:W-:Y:S01]  /*29e40*/  STL [R1+0x10], R0 ;  /* 0x0000100001007387 */ /* 0x0005e20000100800 */
[----:B------:R-:W-:Y:S05]  /*29e50*/  @P0 BRA `(.L_x_599) ;  /* 0x0000000400ac0947 */ /* 0x000fea0003800000 */
[----:B------:R-:W-:-:S03]  /*29e60*/  UMOV UR4, 0xffffffff ;  /* 0xffffffff00047882 */ /* 0x000fc60000000000 */
[----:B------:R-:W-:Y:S05]  /*29e70*/  BRA.DIV UR4, `(.L_x_600) ;  /* 0x0000008204c47947 */ /* 0x000fea000b800000 */
[----:B------:R-:W-:-:S13]  /*29e80*/  ELECT P6, URZ, PT ;  /* 0x00000000003f782f */ /* 0x000fda00038c0000 */
.L_x_843:
[----:B------:R-:W-:Y:S05]  /*29e90*/  @!P6 BRA `(.L_x_599) ;  /* 0x00000004009ce947 */ /* 0x000fea0003800000 */
[----:B--2---:R-:W2:Y:S01]  /*29ea0*/  LDL R0, [R1+0x44] ;  /* 0x0000440001007983 */ /* 0x004ea20000100800 */
[----:B------:R-:W-:-:S04]  /*29eb0*/  ISETP.NE.U32.AND P0, PT, R2, RZ, PT ;  /* 0x000000ff0200720c */ /* 0x000fc80003f05070 */
[----:B------:R-:W-:Y:S01]  /*29ec0*/  ISETP.NE.AND.EX P0, PT, R3, RZ, PT, P0 ;  /* 0x000000ff0300720c */ /* 0x000fe20003f05300 */
[----:B--2---:R-:W-:-:S12]  /*29ed0*/  VIADD R0, R0, 0xffffffff ;  /* 0xffffffff00007836 */ /* 0x004fd80000000000 */
[----:B------:R-:W-:Y:S05]  /*29ee0*/  @!P0 BRA `(.L_x_601) ;  /* 0x0000000000448947 */ /* 0x000fea0003800000 */
[----:B-1----:R-:W1:Y:S01]  /*29ef0*/  LDC R7, c[0x0][0x43c] ;  /* 0x00010f00ff077b82 */ /* 0x002e620000000800 */
[----:B------:R-:W-:Y:S01]  /*29f00*/  ULDC.64 UR4, c[0x0][0x428] ;  /* 0x00010a0000047ab9 */ /* 0x000fe20000000a00 */
[----:B-1----:R-:W-:-:S13]  /*29f10*/  ISETP.NE.AND P0, PT, R7, 0x1, PT ;  /* 0x000000010700780c */ /* 0x002fda0003f05270 */
[----:B0-----:R-:W0:Y:S02]  /*29f20*/  @P0 LDC.64 R4, c[0x0][0x440] ;  /* 0x00011000ff040b82 */ /* 0x001e240000000a00 */
[----:B0-----:R-:W-:-:S04]  /*29f30*/  @P0 IMAD.HI.U32 R6, R0, R4, RZ ;  /* 0x0000000400060227 */ /* 0x001fc800078e00ff */
[----:B------:R-:W-:Y:S01]  /*29f40*/  IMAD.MOV.U32 R4, RZ, RZ, R0 ;  /* 0x000000ffff047224 */ /* 0x000fe200078e0000 */
[----:B------:R-:W-:Y:S01]  /*29f50*/  @P0 SHF.R.U32.HI R4, RZ, R5, R6 ;  /* 0x00000005ff040219 */ /* 0x000fe20000011606 */
[----:B------:R-:W-:-:S03]  /*29f60*/  IMAD R6, R9, UR4, RZ ;  /* 0x0000000409067c24 */ /* 0x000fc6000f8e02ff */
[----:B------:R-:W-:Y:S01]  /*29f70*/  IADD3 R5, -R4, RZ, RZ ;  /* 0x000000ff04057210 */ /* 0x000fe20007ffe1ff */
[----:B------:R-:W-:-:S04]  /*29f80*/  IMAD R6, R8, UR5, R6 ;  /* 0x0000000508067c24 */ /* 0x000fc8000f8e0206 */
[----:B------:R-:W-:Y:S01]  /*29f90*/  IMAD R0, R7, R5, R0 ;  /* 0x0000000507007224 */ /* 0x000fe200078e0200 */
[----:B------:R-:W-:-:S03]  /*29fa0*/  SHF.R.S32.HI R5, RZ, 0x1f, R4 ;  /* 0x0000001fff057819 */ /* 0x000fc60000011404 */
[----:B------:R-:W-:-:S04]  /*29fb0*/  IMAD.WIDE.U32 R4, R8, UR4, R4 ;  /* 0x0000000408047c25 */ /* 0x000fc8000f8e0004 */
[----:B------:R-:W-:Y:S01]  /*29fc0*/  IMAD.IADD R5, R5, 0x1, R6 ;  /* 0x0000000105057824 */ /* 0x000fe200078e0206 */
[----:B------:R-:W-:-:S04]  /*29fd0*/  LEA R2, P0, R4, R2, 0x2 ;  /* 0x0000000204027211 */ /* 0x000fc800078010ff */
[----:B------:R-:W-:-:S05]  /*29fe0*/  LEA.HI.X R3, R4, R3, R5, 0x2, P0 ;  /* 0x0000000304037211 */ /* 0x000fca00000f1405 */
[----:B------:R2:W5:Y:S04]  /*29ff0*/  LDG.E R17, desc[UR54][R2.64] ;  /* 0x0000003602117981 */ /* 0x000568000c1e1900 */
.L_x_601:
[----:B--2---:R-:W0:Y:S01]  /*2a000*/  LDL R3, [R1+0x18] ;  /* 0x0000180001037983 */ /* 0x004e220000100800 */
[----:B------:R-:W-:Y:S01]  /*2a010*/  IMAD R2, R19, 0x8, R18 ;  /* 0x0000000813027824 */ /* 0x000fe200078e0212 */
[----:B---3--:R-:W2:Y:S02]  /*2a020*/  S2R R8, SR_TID.X ;  /* 0x0000000000087919 */ /* 0x008ea40000002100 */
[----:B--2---:R-:W-:-:S04]  /*2a030*/  LOP3.LUT R8, R8, 0x7f, RZ, 0xc0, !PT ;  /* 0x0000007f08087812 */ /* 0x004fc800078ec0ff */
[----:B------:R-:W-:Y:S02]  /*2a040*/  ISETP.NE.AND P1, PT, R8, RZ, PT ;  /* 0x000000ff0800720c */ /* 0x000fe40003f25270 */
[----:B01----:R-:W-:-:S04]  /*2a050*/  SHF.L.U32 R4, R3, 0x1f, RZ ;  /* 0x0000001f03047819 */ /* 0x003fc800000006ff */
[----:B------:R-:W0:Y:S02]  /*2a060*/  SYNCS.PHASECHK.TRANS64.TRYWAIT P0, [R2+URZ+0x33480], R4 ;  /* 0x03348004020075a7 */ /* 0x000e24000800017f */
[----:B0-----:R-:W-:Y:S05]  /*2a070*/  @!P0 BRA `(.L_x_602) ;  /* 0x0000008000648947 */ /* 0x001fea0003800000 */
.L_x_844:
        /* <DEDUP_REMOVED lines=8> */
.L_x_603:
[----:B------:R-:W2:Y:S01]  /*2a100*/  LDL R5, [R1+0x28] ;  /* 0x0000280001057983 */ /* 0x000ea20000100800 */
[----:B------:R-:W-:Y:S01]  /*2a110*/  IMAD R3, R19, 0x7800, R18 ;  /* 0x0000780013037824 */ /* 0x000fe200078e0212 */
[----:B------:R-:W-:Y:S01]  /*2a120*/  R2UR UR9, R2 ;  /* 0x00000000020972ca */ /* 0x000fe200000e0000 */
[----:B------:R-:W-:Y:S01]  /*2a130*/  UIADD3 UR4, UP0, UR40, 0x470, URZ ;  /* 0x0000047028047890 */ /* 0x000fe2000ff1e03f */
[----:B------:R-:W-:Y:S01]  /*2a140*/  R2UR UR12, R16 ;  /* 0x00000000100c72ca */ /* 0x000fe200000e0000 */
[----:B------:R-:W-:Y:S01]  /*2a150*/  UMOV UR10, URZ ;  /* 0x0000003f000a7c82 */ /* 0x000fe20008000000 */
[----:B------:R-:W-:Y:S01]  /*2a160*/  R2UR UR15, R3 ;  /* 0x00000000030f72ca */ /* 0x000fe200000e0000 */
[----:B------:R-:W-:Y:S01]  /*2a170*/  UIADD3.X UR5, URZ, UR41, URZ, UP0, !UPT ;  /* 0x000000293f057290 */ /* 0x000fe200087fe43f */
[----:B-----5:R-:W-:Y:S01]  /*2a180*/  R2UR UR13, R17 ;  /* 0x00000000110d72ca */ /* 0x020fe200000e0000 */
[----:B------:R-:W-:Y:S01]  /*2a190*/  UMOV UR6, 0x0 ;  /* 0x0000000000067882 */ /* 0x000fe20000000000 */
[----:B------:R-:W-:Y:S01]  /*2a1a0*/  UMOV UR7, 0x14f00000 ;  /* 0x14f0000000077882 */ /* 0x000fe20000000000 */
[----:B------:R-:W-:-:S04]  /*2a1b0*/  UMOV UR16, 0x40 ;  /* 0x0000004000107882 */ /* 0x000fc80000000000 */
[----:B------:R-:W-:-:S04]  /*2a1c0*/  UIADD3 UR9, UR9, 0x33470, URZ ;  /* 0x0003347009097890 */ /* 0x000fc8000fffe03f */
[----:B------:R-:W-:Y:S02]  /*2a1d0*/  UIADD3 UR8, UR15, 0xf200, URZ ;  /* 0x0000f2000f087890 */ /* 0x000fe4000fffe03f */
[----:B------:R-:W-:Y:S02]  /*2a1e0*/  UIADD3 UR14, UR15, 0x11a00, URZ ;  /* 0x00011a000f0e7890 */ /* 0x000fe4000fffe03f */
[----:B------:R-:W-:Y:S01]  /*2a1f0*/  UIADD3 UR15, UR15, 0x14200, URZ ;  /* 0x000142000f0f7890 */ /* 0x000fe2000fffe03f */
[----:B--2---:R-:W-:-:S05]  /*2a200*/  IMAD R0, R0, 0xa0, R5 ;  /* 0x000000a000007824 */ /* 0x004fca00078e0205 */
[----:B------:R-:W-:-:S13]  /*2a210*/  R2UR UR11, R0 ;  /* 0x00000000000b72ca */ /* 0x000fda00000e0000 */
[----:B------:R1:W-:Y:S02]  /*2a220*/  UTMALDG.4D [UR8], [UR4], desc[UR6] ;  /* 0x00000608040075b4 */ /* 0x0003e40008019000 */
[----:B-1----:R-:W-:Y:S01]  /*2a230*/  UMOV UR8, UR14 ;  /* 0x0000000e00087c82 */ /* 0x002fe20008000000 */
[----:B------:R-:W-:Y:S01]  /*2a240*/  UMOV UR10, UR16 ;  /* 0x00000010000a7c82 */ /* 0x000fe20008000000 */
[----:B------:R-:W-:Y:S01]  /*2a250*/  UMOV UR14, 0x80 ;  /* 0x00000080000e7882 */ /* 0x000fe20000000000 */
[----:B------:R1:W-:Y:S02]  /*2a260*/  UTMALDG.4D [UR8], [UR4], desc[UR6] ;  /* 0x00000608040075b4 */ /* 0x0003e40008019000 */
[----:B-1----:R-:W-:Y:S01]  /*2a270*/  UMOV UR8, UR15 ;  /* 0x0000000f00087c82 */ /* 0x002fe20008000000 */
[----:B------:R-:W-:Y:S02]  /*2a280*/  UMOV UR10, UR14 ;  /* 0x0000000e000a7c82 */ /* 0x000fe40008000000 */
[----:B------:R1:W-:Y:S01]  /*2a290*/  UTMALDG.4D [UR8], [UR4], desc[UR6] ;  /* 0x00000608040075b4 */ /* 0x0003e20008019000 */
[----:B------:R-:W2:Y:S02]  /*2a2a0*/  SYNCS.PHASECHK.TRANS64.TRYWAIT P0, [R2+URZ+0x33440], R4 ;  /* 0x03344004020075a7 */ /* 0x000ea4000800017f */
[----:B-12---:R-:W-:Y:S05]  /*2a2b0*/  @!P0 BRA `(.L_x_604) ;  /* 0x0000007c00e88947 */ /* 0x006fea0003800000 */
.L_x_845:
        /* <DEDUP_REMOVED lines=8> */
.L_x_605:
[----:B01----:R-:W2:Y:S01]  /*2a340*/  LDL.LU R4, [R1+0x10] ;  /* 0x0000100001047983 */ /* 0x003ea20000300800 */
[----:B------:R-:W-:Y:S01]  /*2a350*/  R2UR UR15, R3 ;  /* 0x00000000030f72ca */ /* 0x000fe200000e0000 */
[----:B------:R-:W-:Y:S01]  /*2a360*/  UIADD3 UR4, UP0, UR40, 0x370, URZ ;  /* 0x0000037028047890 */ /* 0x000fe2000ff1e03f */
[----:B------:R-:W-:Y:S01]  /*2a370*/  R2UR UR9, R2 ;  /* 0x00000000020972ca */ /* 0x000fe200000e0000 */
[----:B------:R-:W-:Y:S01]  /*2a380*/  UMOV UR10, URZ ;  /* 0x0000003f000a7c82 */ /* 0x000fe20008000000 */
[----:B------:R-:W-:Y:S01]  /*2a390*/  R2UR UR11, R0 ;  /* 0x00000000000b72ca */ /* 0x000fe200000e0000 */
[----:B------:R-:W-:Y:S01]  /*2a3a0*/  UIADD3.X UR5, URZ, UR41, URZ, UP0, !UPT ;  /* 0x000000293f057290 */ /* 0x000fe200087fe43f */
[----:B------:R-:W-:Y:S01]  /*2a3b0*/  R2UR UR12, R16 ;  /* 0x00000000100c72ca */ /* 0x000fe200000e0000 */
[----:B------:R-:W-:Y:S01]  /*2a3c0*/  UMOV UR6, 0x0 ;  /* 0x0000000000067882 */ /* 0x000fe20000000000 */
[----:B------:R-:W-:Y:S01]  /*2a3d0*/  R2UR UR13, R17 ;  /* 0x00000000110d72ca */ /* 0x000fe200000e0000 */
[----:B------:R-:W-:Y:S01]  /*2a3e0*/  UMOV UR7, 0x14f00000 ;  /* 0x14f0000000077882 */ /* 0x000fe20000000000 */
[----:B------:R-:W-:Y:S01]  /*2a3f0*/  PLOP3.LUT P0, PT, PT, PT, PT, 0x80, 0x0 ;  /* 0x000000000000781c */ /* 0x000fe20003f0f070 */
[----:B------:R-:W-:-:S02]  /*2a400*/  UMOV UR16, 0x40 ;  /* 0x0000004000107882 */ /* 0x000fc40000000000 */
[----:B------:R-:W-:Y:S02]  /*2a410*/  UIADD3 UR8, UR15, 0x24200, URZ ;  /* 0x000242000f087890 */ /* 0x000fe4000fffe03f */
[----:B------:R-:W-:Y:S02]  /*2a420*/  UIADD3 UR9, UR9, 0x33430, URZ ;  /* 0x0003343009097890 */ /* 0x000fe4000fffe03f */
[----:B------:R-:W-:Y:S02]  /*2a430*/  UIADD3 UR14, UR15, 0x26a00, URZ ;  /* 0x00026a000f0e7890 */ /* 0x000fe4000fffe03f */
[----:B------:R-:W-:-:S05]  /*2a440*/  UIADD3 UR15, UR15, 0x29200, URZ ;  /* 0x000292000f0f7890 */ /* 0x000fca000fffe03f */
[----:B------:R0:W-:Y:S02]  /*2a450*/  UTMALDG.4D [UR8], [UR4], desc[UR6] ;  /* 0x00000608040075b4 */ /* 0x0001e40008019000 */
[----:B0-----:R-:W-:Y:S01]  /*2a460*/  UMOV UR8, UR14 ;  /* 0x0000000e00087c82 */ /* 0x001fe20008000000 */
[----:B------:R-:W-:Y:S01]  /*2a470*/  UMOV UR10, UR16 ;  /* 0x00000010000a7c82 */ /* 0x000fe20008000000 */
[----:B------:R-:W-:Y:S01]  /*2a480*/  UMOV UR14, 0x80 ;  /* 0x00000080000e7882 */ /* 0x000fe20000000000 */
[----:B------:R0:W-:Y:S02]  /*2a490*/  UTMALDG.4D [UR8], [UR4], desc[UR6] ;  /* 0x00000608040075b4 */ /* 0x0001e40008019000 */
[----:B0-----:R-:W-:Y:S01]  /*2a4a0*/  UMOV UR8, UR15 ;  /* 0x0000000f00087c82 */ /* 0x001fe20008000000 */
[----:B------:R-:W-:Y:S02]  /*2a4b0*/  UMOV UR10, UR14 ;  /* 0x0000000e000a7c82 */ /* 0x000fe40008000000 */
[----:B------:R4:W-:Y:S01]  /*2a4c0*/  UTMALDG.4D [UR8], [UR4], desc[UR6] ;  /* 0x00000608040075b4 */ /* 0x0009e20008019000 */
[----:B--2---:R-:W-:-:S04]  /*2a4d0*/  LOP3.LUT R4, R4, 0xfffffffe, RZ, 0xc0, !PT ;  /* 0xfffffffe04047812 */ /* 0x004fc800078ec0ff */
[----:B------:R-:W-:-:S05]  /*2a4e0*/  @P0 LOP3.LUT R4, R4, 0x1, RZ, 0xfc, !PT ;  /* 0x0000000104040812 */ /* 0x000fca00078efcff */
[----:B------:R4:W-:Y:S01]  /*2a4f0*/  STL [R1+0x10], R4 ;  /* 0x0000100401007387 */ /* 0x0009e20000100800 */
[----:B------:R-:W-:Y:S01]  /*2a500*/  NOP ;  /* 0x0000000000007918 */ /* 0x000fe20000000000 */
.L_x_599:
[----:B------:R-:W2:Y:S04]  /*2a510*/  LDL.LU R3, [R1+0x40] ;  /* 0x0000400001037983 */ /* 0x000ea80000300800 */
[----:B------:R-:W5:Y:S04]  /*2a520*/  LDL.LU R5, [R1+0x34] ;  /* 0x0000340001057983 */ /* 0x000f680000300800 */
[----:B01--4-:R-:W4:Y:S01]  /*2a530*/  LDL.LU R4, [R1+0x50] ;  /* 0x0000500001047983 */ /* 0x013f220000300800 */
[----:B------:R-:W-:Y:S05]  /*2a540*/  WARPSYNC.ALL ;  /* 0x0000000000007948 */ /* 0x000fea0003800000 */
[----:B------:R-:W-:Y:S01]  /*2a550*/  ULDC.64 UR4, c[0x0][0x298] ;  /* 0x0000a60000047ab9 */ /* 0x000fe20000000a00 */
[----:B------:R-:W-:Y:S01]  /*2a560*/  ULDC.64 UR6, c[0x0][0xa00] ;  /* 0x0002800000067ab9 */ /* 0x000fe20000000a00 */
[----:B------:R-:W-:Y:S01]  /*2a570*/  VIADD R2, R18, 0x1e200 ;  /* 0x0001e20012027836 */ /* 0x000fe20000000000 */
[----:B------:R-:W-:Y:S01]  /*2a580*/  BAR.SYNC.DEFER_BLOCKING 0x8, 0x180 ;  /* 0x0206000000007b1d */ /* 0x000fe20000010000 */
[----:B------:R-:W-:-:S03]  /*2a590*/  ISETP.NE.U32.AND P0, PT, RZ, UR6, PT ;  /* 0x00000006ff007c0c */ /* 0x000fc6000bf05070 */
[----:B------:R-:W-:Y:S02]  /*2a5a0*/  LOP3.LUT P1, RZ, R2, 0x1bf, RZ, 0xc0, !PT ;  /* 0x000001bf02ff7812 */ /* 0x000fe4000782c0ff */
[----:B------:R-:W-:Y:S01]  /*2a5b0*/  ISETP.NE.AND.EX P0, PT, RZ, UR7, PT, P0 ;  /* 0x00000007ff007c0c */ /* 0x000fe2000bf05300 */
[----:B------:R-:W-:Y:S01]  /*2a5c0*/  BSSY B6, `(.L_x_606) ;  /* 0x000001d000067945 */ /* 0x000fe20003800000 */
[----:B--2---:R-:W-:Y:S02]  /*2a5d0*/  SHF.R.S32.HI R0, RZ, 0x1f, R3 ;  /* 0x0000001fff007819 */ /* 0x004fe40000011403 */
[----:B-----5:R-:W-:-:S03]  /*2a5e0*/  SEL R5, R5, RZ, !P0 ;  /* 0x000000ff05057207 */ /* 0x020fc60004000000 */
[----:B------:R-:W-:Y:S01]  /*2a5f0*/  IMAD R0, R0, UR4, RZ ;  /* 0x0000000400007c24 */ /* 0x000fe2000f8e02ff */
[----:B----4-:R-:W-:-:S03]  /*2a600*/  SEL R4, R4, RZ, !P0 ;  /* 0x000000ff04047207 */ /* 0x010fc60004000000 */
[C---:B------:R-:W-:Y:S02]  /*2a610*/  IMAD R0, R3.reuse, UR5, R0 ;  /* 0x0000000503007c24 */ /* 0x040fe4000f8e0200 */
[----:B------:R-:W-:-:S05]  /*2a620*/  IMAD.WIDE.U32 R2, R3, UR4, RZ ;  /* 0x0000000403027c25 */ /* 0x000fca000f8e00ff */
[----:B------:R-:W-:Y:S01]  /*2a630*/  IADD3 R0, R3, R0, RZ ;  /* 0x0000000003007210 */ /* 0x000fe20007ffe0ff */
[----:B------:R0:W-:Y:S04]  /*2a640*/  STL.64 [R1+0x48], R2 ;  /* 0x0000480201007387 */ /* 0x0001e80000100a00 */
[----:B------:R0:W-:Y:S04]  /*2a650*/  STL [R1+0x34], R5 ;  /* 0x0000340501007387 */ /* 0x0001e80000100800 */
[----:B------:R0:W-:Y:S04]  /*2a660*/  STL [R1+0x40], R4 ;  /* 0x0000400401007387 */ /* 0x0001e80000100800 */
[----:B------:R0:W-:Y:S01]  /*2a670*/  STL [R1+0x38], R0 ;  /* 0x0000380001007387 */ /* 0x0001e20000100800 */
[----:B------:R-:W-:Y:S05]  /*2a680*/  @!P1 BRA `(.L_x_607) ;  /* 0x0000000000409947 */ /* 0x000fea0003800000 */
[----:B0-----:R-:W-:Y:S01]  /*2a690*/  MOV R2, 0x0 ;  /* 0x0000000000027802 */ /* 0x001fe20000000f00 */
[----:B------:R-:W-:Y:S01]  /*2a6a0*/  ULDC.64 UR4, c[0x4][0xc0] ;  /* 0x0100300000047ab9 */ /* 0x000fe20000000a00 */
[----:B------:R-:W-:Y:S01]  /*2a6b0*/  ULDC.64 UR6, c[0x4][0xc8] ;  /* 0x0100320000067ab9 */ /* 0x000fe20000000a00 */
[----:B------:R-:W-:Y:S01]  /*2a6c0*/  ULDC.64 UR8, c[0x4][0x28] ;  /* 0x01000a0000087ab9 */ /* 0x000fe20000000a00 */
[----:B------:R-:W-:Y:S01]  /*2a6d0*/  IMAD.U32 R4, RZ, RZ, UR4 ;  /* 0x00000004ff047e24 */ /* 0x000fe2000f8e00ff */
[----:B------:R-:W-:Y:S01]  /*2a6e0*/  MOV R11, UR9 ;  /* 0x00000009000b7c02 */ /* 0x000fe20008000f00 */
[----:B------:R-:W0:Y:S01]  /*2a6f0*/  LDC.64 R2, c[0x4][R2] ;  /* 0x0100000002027b82 */ /* 0x000e220000000a00 */
[----:B------:R-:W-:Y:S02]  /*2a700*/  IMAD.U32 R5, RZ, RZ, UR5 ;  /* 0x00000005ff057e24 */ /* 0x000fe4000f8e00ff */
[----:B------:R-:W-:Y:S02]  /*2a710*/  IMAD.U32 R6, RZ, RZ, UR6 ;  /* 0x00000006ff067e24 */ /* 0x000fe4000f8e00ff */
[----:B------:R-:W-:-:S02]  /*2a720*/  IMAD.U32 R7, RZ, RZ, UR7 ;  /* 0x00000007ff077e24 */ /* 0x000fc4000f8e00ff */
[----:B------:R-:W-:Y:S02]  /*2a730*/  IMAD.U32 R10, RZ, RZ, UR8 ;  /* 0x00000008ff0a7e24 */ /* 0x000fe4000f8e00ff */
[----:B---3--:R-:W-:Y:S02]  /*2a740*/  IMAD.MOV.U32 R8, RZ, RZ, 0x70 ;  /* 0x00000070ff087424 */ /* 0x008fe400078e00ff */
[----:B------:R-:W-:Y:S02]  /*2a750*/  IMAD.MOV.U32 R12, RZ, RZ, 0x1 ;  /* 0x00000001ff0c7424 */ /* 0x000fe400078e00ff */
[----:B------:R-:W-:-:S07]  /*2a760*/  IMAD.MOV.U32 R13, RZ, RZ, RZ ;  /* 0x000000ffff0d7224 */ /* 0x000fce00078e00ff */
[----:B------:R-:W-:-:S07]  /*2a770*/  LEPC R20, `(.L_x_607) ;  /* 0x000000001014794e */ /* 0x000fce0000000000 */
[----:B0-----:R-:W-:Y:S05]  /*2a780*/  CALL.ABS.NOINC R2 ;  /* 0x0000000002007343 */ /* 0x001fea0003c00000 */
.L_x_607:
[----:B------:R-:W-:Y:S05]  /*2a790*/  BSYNC B6 ;  /* 0x0000000000067941 */ /* 0x000fea0003800000 */
.L_x_606:
[----:B0-----:R-:W2:Y:S01]  /*2a7a0*/  LDL.LU R0, [R1+0x40] ;  /* 0x0000400001007983 */ /* 0x001ea20000300800 */
[----:B---3--:R-:W0:Y:S01]  /*2a7b0*/  LDC R8, c[0x0][0x448] ;  /* 0x00011200ff087b82 */ /* 0x008e220000000800 */
[----:B------:R-:W-:Y:S01]  /*2a7c0*/  ULDC.64 UR4, c[0x0][0x2d8] ;  /* 0x0000b60000047ab9 */ /* 0x000fe20000000a00 */
[----:B------:R-:W-:Y:S01]  /*2a7d0*/  ULDC.64 UR6, c[0x0][0x280] ;  /* 0x0000a00000067ab9 */ /* 0x000fe20000000a00 */
[----:B------:R-:W3:Y:S04]  /*2a7e0*/  LDL.LU R4, [R1+0x38] ;  /* 0x0000380001047983 */ /* 0x000ee80000300800 */
[----:B------:R-:W3:Y:S04]  /*2a7f0*/  LDL.LU.64 R2, [R1+0x48] ;  /* 0x0000480001027983 */ /* 0x000ee80000300a00 */
[----:B------:R-:W4:Y:S04]  /*2a800*/  LDL.LU R6, [R1+0x34] ;  /* 0x0000340001067983 */ /* 0x000f280000300800 */
[----:B------:R-:W4:Y:S01]  /*2a810*/  LDL.LU R5, [R1+0x4] ;  /* 0x0000040001057983 */ /* 0x000f220000300800 */
[----:B0-----:R-:W-:Y:S01]  /*2a820*/  ISETP.NE.AND P0, PT, R8, 0x1, PT ;  /* 0x000000010800780c */ /* 0x001fe20003f05270 */
[----:B------:R-:W0:-:S12]  /*2a830*/  S2R R9, SR_TID.X ;  /* 0x0000000000097919 */ /* 0x000e180000002100 */
[----:B------:R-:W1:Y:S01]  /*2a840*/  @P0 LDC R7, c[0x0][0x450] ;  /* 0x00011400ff070b82 */ /* 0x000e620000000800 */
[----:B0-----:R-:W-:-:S04]  /*2a850*/  SHF.L.U32 R9, R9, 0x4, RZ ;  /* 0x0000000409097819 */ /* 0x001fc800000006ff */
[----:B------:R-:W-:-:S04]  /*2a860*/  LOP3.LUT R9, R9, 0x30, RZ, 0xc0, !PT ;  /* 0x0000003009097812 */ /* 0x000fc800078ec0ff */
[C---:B------:R-:W-:Y:S02]  /*2a870*/  LOP3.LUT R11, R9.reuse, 0x40, RZ, 0xfc, !PT ;  /* 0x00000040090b7812 */ /* 0x040fe400078efcff */
[----:B------:R-:W-:Y:S01]  /*2a880*/  LOP3.LUT R9, R9, 0x80, RZ, 0xfc, !PT ;  /* 0x0000008009097812 */ /* 0x000fe200078efcff */
[----:B---3--:R-:W-:Y:S02]  /*2a890*/  IMAD.MOV.U32 R3, RZ, RZ, R4 ;  /* 0x000000ffff037224 */ /* 0x008fe400078e0004 */
[----:B------:R-:W0:Y:S01]  /*2a8a0*/  S2R R4, SR_TID.X ;  /* 0x0000000000047919 */ /* 0x000e220000002100 */
[----:B------:R-:W-:-:S04]  /*2a8b0*/  IMAD.WIDE.U32 R2, R16, UR4, R2 ;  /* 0x0000000410027c25 */ /* 0x000fc8000f8e0002 */
[----:B------:R-:W-:Y:S01]  /*2a8c0*/  IMAD R3, R16, UR5, R3 ;  /* 0x0000000510037c24 */ /* 0x000fe2000f8e0203 */
[----:B------:R-:W-:Y:S02]  /*2a8d0*/  ULDC.64 UR4, c[0x0][0x2e0] ;  /* 0x0000b80000047ab9 */ /* 0x000fe40000000a00 */
[----:B--2---:R-:W-:Y:S02]  /*2a8e0*/  IMAD R0, R0, UR4, RZ ;  /* 0x0000000400007c24 */ /* 0x004fe4000f8e02ff */
[----:B----4-:R-:W-:-:S04]  /*2a8f0*/  IMAD.WIDE.U32 R2, R6, UR4, R2 ;  /* 0x0000000406027c25 */ /* 0x010fc8000f8e0002 */
[----:B------:R-:W-:Y:S01]  /*2a900*/  IMAD R0, R6, UR5, R0 ;  /* 0x0000000506007c24 */ /* 0x000fe2000f8e0200 */
[----:B------:R-:W-:Y:S01]  /*2a910*/  ULDC.64 UR4, c[0x0][0x2d0] ;  /* 0x0000b40000047ab9 */ /* 0x000fe20000000a00 */
[C---:B0-----:R-:W-:Y:S02]  /*2a920*/  LOP3.LUT R6, R4.reuse, 0x7f, RZ, 0xc0, !PT ;  /* 0x0000007f04067812 */ /* 0x041fe400078ec0ff */
[----:B------:R-:W-:Y:S02]  /*2a930*/  SHF.L.U32 R4, R4, 0x5, RZ ;  /* 0x0000000504047819 */ /* 0x000fe400000006ff */
[----:B------:R-:W-:-:S04]  /*2a940*/  SHF.R.U32.HI R6, RZ, 0x2, R6 ;  /* 0x00000002ff067819 */ /* 0x000fc80000011606 */
[----:B------:R-:W-:Y:S02]  /*2a950*/  LOP3.LUT R4, R6, 0x60, R4, 0xf8, !PT ;  /* 0x0000006006047812 */ /* 0x000fe400078ef804 */
[----:B------:R-:W0:Y:S01]  /*2a960*/  @P0 LDC R6, c[0x0][0x44c] ;  /* 0x00011300ff060b82 */ /* 0x000e220000000800 */
[----:B------:R-:W-:Y:S02]  /*2a970*/  IMAD.SHL.U32 R5, R5, 0x80, RZ ;  /* 0x0000008005057824 */ /* 0x000fe400078e00ff */
[----:B------:R-:W-:-:S03]  /*2a980*/  IMAD.IADD R3, R3, 0x1, R0 ;  /* 0x0000000103037824 */ /* 0x000fc600078e0200 */
[----:B------:R-:W-:-:S05]  /*2a990*/  LOP3.LUT R0, R4, R5, RZ, 0xfc, !PT ;  /* 0x0000000504007212 */ /* 0x000fca00078efcff */
[----:B------:R-:W-:Y:S02]  /*2a9a0*/  IMAD.MOV.U32 R4, RZ, RZ, R0 ;  /* 0x000000ffff047224 */ /* 0x000fe400078e0000 */
[----:B0-----:R-:W-:-:S05]  /*2a9b0*/  @P0 IMAD.HI.U32 R6, R0, R6, RZ ;  /* 0x0000000600060227 */ /* 0x001fca00078e00ff */
[----:B-1----:R-:W-:-:S05]  /*2a9c0*/  @P0 SHF.R.U32.HI R4, RZ, R7, R6 ;  /* 0x00000007ff040219 */ /* 0x002fca0000011606 */
[----:B------:R-:W-:-:S04]  /*2a9d0*/  IMAD.MOV R6, RZ, RZ, -R4 ;  /* 0x000000ffff067224 */ /* 0x000fc800078e0a04 */
[----:B------:R-:W-:Y:S01]  /*2a9e0*/  IMAD R0, R8, R6, R0 ;  /* 0x0000000608007224 */ /* 0x000fe200078e0200 */
[----:B------:R-:W-:Y:S01]  /*2a9f0*/  SHF.R.S32.HI R6, RZ, 0x1f, R4 ;  /* 0x0000001fff067819 */ /* 0x000fe20000011404 */
[----:B------:R-:W-:-:S04]  /*2aa00*/  IMAD.WIDE.U32 R2, R4, UR4, R2 ;  /* 0x0000000404027c25 */ /* 0x000fc8000f8e0002 */
[----:B------:R-:W-:-:S04]  /*2aa10*/  IMAD R6, R6, UR4, RZ ;  /* 0x0000000406067c24 */ /* 0x000fc8000f8e02ff */
[----:B------:R-:W-:Y:S01]  /*2aa20*/  IMAD R4, R4, UR5, R6 ;  /* 0x0000000504047c24 */ /* 0x000fe2000f8e0206 */
[----:B------:R-:W-:-:S03]  /*2aa30*/  ULDC.64 UR4, c[0x0][0x2c8] ;  /* 0x0000b20000047ab9 */ /* 0x000fc60000000a00 */
[----:B------:R-:W-:Y:S01]  /*2aa40*/  IMAD.IADD R3, R3, 0x1, R4 ;  /* 0x0000000103037824 */ /* 0x000fe200078e0204 */
[----:B------:R-:W-:Y:S01]  /*2aa50*/  SHF.R.S32.HI R4, RZ, 0x1f, R0 ;  /* 0x0000001fff047819 */ /* 0x000fe20000011400 */
[----:B------:R-:W-:-:S04]  /*2aa60*/  IMAD.WIDE.U32 R2, R0, UR4, R2 ;  /* 0x0000000400027c25 */ /* 0x000fc8000f8e0002 */
[----:B------:R-:W-:Y:S01]  /*2aa70*/  IMAD R4, R4, UR4, RZ ;  /* 0x0000000404047c24 */ /* 0x000fe2000f8e02ff */
[----:B------:R-:W-:Y:S02]  /*2aa80*/  ULDC UR4, c[0x0][0x2b8] ;  /* 0x0000ae0000047ab9 */ /* 0x000fe40000000800 */
[----:B------:R-:W-:Y:S02]  /*2aa90*/  ISETP.GE.AND P2, PT, R9, UR4, PT ;  /* 0x0000000409007c0c */ /* 0x000fe4000bf46270 */
[----:B------:R0:W5:Y:S01]  /*2aaa0*/  LDL R9, [R1+0x3c] ;  /* 0x00003c0001097983 */ /* 0x0001620000100800 */
[----:B------:R-:W1:Y:S01]  /*2aab0*/  S2R R7, SR_TID.X ;  /* 0x0000000000077919 */ /* 0x000e620000002100 */
[----:B------:R-:W-:Y:S01]  /*2aac0*/  IMAD R0, R0, UR5, R4 ;  /* 0x0000000500007c24 */ /* 0x000fe2000f8e0204 */
[----:B------:R-:W-:Y:S02]  /*2aad0*/  IADD3 R4, P3, R2, UR6, RZ ;  /* 0x0000000602047c10 */ /* 0x000fe4000ff7e0ff */
[----:B------:R-:W-:-:S02]  /*2aae0*/  ISETP.GE.AND P1, PT, R11, UR4, PT ;  /* 0x000000040b007c0c */ /* 0x000fc4000bf26270 */
[----:B------:R-:W-:Y:S01]  /*2aaf0*/  IADD3.X R3, R3, UR7, R0, P3, !PT ;  /* 0x0000000703037c10 */ /* 0x000fe20009ffe400 */
        /* <DEDUP_REMOVED lines=8> */
[----:B------:R-:W-:Y:S02]  /*2ab80*/  SHF.R.U32.HI R11, RZ, 0x2, R7 ;  /* 0x00000002ff0b7819 */ /* 0x000fe40000011607 */
[----:B------:R-:W0:Y:S03]  /*2ab90*/  SHFL.IDX PT, R7, R4, RZ, 0x1c1f ;  /* 0x001c1fff04077589 */ /* 0x000e2600000e0000 */
[----:B------:R-:W-:-:S04]  /*2aba0*/  IMAD.IADD R0, R11, 0x1, R5 ;  /* 0x000000010b007824 */ /* 0x000fc800078e0205 */
[----:B------:R-:W-:Y:S02]  /*2abb0*/  VIADD R5, R0, 0x20 ;  /* 0x0000002000057836 */ /* 0x000fe40000000000 */
[----:B--2---:R-:W-:Y:S02]  /*2abc0*/  IMAD R2, R6, R8, RZ ;  /* 0x0000000806027224 */ /* 0x004fe400078e02ff */
[----:B------:R-:W1:Y:S03]  /*2abd0*/  SHFL.IDX PT, R6, R3, RZ, 0x1c1f ;  /* 0x001c1fff03067589 */ /* 0x000e6600000e0000 */
[----:B------:R-:W-:-:S13]  /*2abe0*/  ISETP.GE.AND P4, PT, R0, R2, PT ;  /* 0x000000020000720c */ /* 0x000fda0003f86270 */
[----:B0-----:R-:W-:-:S05]  /*2abf0*/  @!P4 IADD3 R7, P3, R10, R7, RZ ;  /* 0x000000070a07c210 */ /* 0x001fca0007f7e0ff */
[----:B-1----:R-:W-:Y:S01]  /*2ac00*/  @!P4 IMAD.X R6, RZ, RZ, R6, P3 ;  /* 0x000000ffff06c224 */ /* 0x002fe200018e0606 */
[----:B------:R-:W-:Y:S02]  /*2ac10*/  ISETP.GE.AND P3, PT, R5, R2, PT ;  /* 0x000000020500720c */ /* 0x000fe40003f66270 */
[----:B------:R-:W0:Y:S02]  /*2ac20*/  SHFL.IDX PT, R5, R4, 0x1, 0x1c1f ;  /* 0x003c1f0004057f89 */ /* 0x000e2400000e0000 */
[----:B------:R-:W-:-:S04]  /*2ac30*/  @!P4 LOP3.LUT R7, R7, R6, RZ, 0x3c, !PT ;  /* 0x000000060707c212 */ /* 0x000fc800078e3cff */
[----:B------:R-:W-:-:S04]  /*2ac40*/  @!P4 LOP3.LUT R6, R7, R6, RZ, 0x3c, !PT ;  /* 0x000000060706c212 */ /* 0x000fc800078e3cff */
[----:B------:R-:W-:-:S05]  /*2ac50*/  @!P4 LOP3.LUT R7, R7, R6, RZ, 0x3c, !PT ;  /* 0x000000060707c212 */ /* 0x000fca00078e3cff */
[----:B-----5:R-:W-:Y:S04]  /*2ac60*/  @!P4 LDGSTS.E.BYPASS.LTC128B.128 [R9+0x1e200], desc[UR54][R6.64], !P0 ;  /* 0x1e2000000609cfae */ /* 0x020fe8000c101d76 */
[----:B------:R-:W-:Y:S04]  /*2ac70*/  @!P4 LDGSTS.E.BYPASS.LTC128B.128 [R9+0x20200], desc[UR54][R6.64+0x40], !P1 ;  /* 0x202000400609cfae */ /* 0x000fe8000c901d76 */
[----:B------:R1:W-:Y:S01]  /*2ac80*/  @!P4 LDGSTS.E.BYPASS.LTC128B.128 [R9+0x22200], desc[UR54][R6.64+0x80], !P2 ;  /* 0x222000800609cfae */ /* 0x0003e2000d101d76 */
[----:B0-----:R-:W-:-:S03]  /*2ac90*/  @!P3 IADD3 R5, P4, R10, R5, RZ ;  /* 0x000000050a05b210 */ /* 0x001fc60007f9e0ff */
[----:B-1----:R-:W0:Y:S02]  /*2aca0*/  SHFL.IDX PT, R6, R3, 0x1, 0x1c1f ;  /* 0x003c1f0003067f89 */ /* 0x002e2400000e0000 */
[----:B0-----:R-:W-:-:S04]  /*2acb0*/  @!P3 IMAD.X R6, RZ, RZ, R6, P4 ;  /* 0x000000ffff06b224 */ /* 0x001fc800020e0606 */
[----:B------:R-:W-:Y:S01]  /*2acc0*/  @!P3 IMAD.MOV.U32 R7, RZ, RZ, R6 ;  /* 0x000000ffff07b224 */ /* 0x000fe200078e0006 */
[----:B------:R-:W-:Y:S01]  /*2acd0*/  @!P3 MOV R6, R5 ;  /* 0x000000050006b202 */ /* 0x000fe20000000f00 */
[----:B------:R-:W-:-:S04]  /*2ace0*/  VIADD R5, R0, 0x40 ;  /* 0x0000004000057836 */ /* 0x000fc80000000000 */
[----:B------:R-:W-:Y:S04]  /*2acf0*/  @!P3 LDGSTS.E.BYPASS.LTC128B.128 [R9+0x1ea00], desc[UR54][R6.64], !P0 ;  /* 0x1ea000000609bfae */ /* 0x000fe8000c101d76 */
[----:B------:R-:W-:Y:S04]  /*2ad00*/  @!P3 LDGSTS.E.BYPASS.LTC128B.128 [R9+0x20a00], desc[UR54][R6.64+0x40], !P1 ;  /* 0x20a000400609bfae */ /* 0x000fe8000c901d76 */
[----:B------:R0:W-:Y:S01]  /*2ad10*/  @!P3 LDGSTS.E.BYPASS.LTC128B.128 [R9+0x22a00], desc[UR54][R6.64+0x80], !P2 ;  /* 0x22a000800609bfae */ /* 0x0001e2000d101d76 */
[----:B------:R-:W-:-:S03]  /*2ad20*/  ISETP.GE.AND P3, PT, R5, R2, PT ;  /* 0x000000020500720c */ /* 0x000fc60003f66270 */
[----:B------:R-:W1:Y:S04]  /*2ad30*/  SHFL.IDX PT, R5, R4, 0x2, 0x1c1f ;  /* 0x005c1f0004057f89 */ /* 0x000e6800000e0000 */
[----:B0-----:R-:W0:Y:S06]  /*2ad40*/  SHFL.IDX PT, R6, R3, 0x2, 0x1c1f ;  /* 0x005c1f0003067f89 */ /* 0x001e2c00000e0000 */
[----:B-1----:R-:W-:-:S05]  /*2ad50*/  @!P3 IADD3 R5, P4, R10, R5, RZ ;  /* 0x000000050a05b210 */ /* 0x002fca0007f9e0ff */
[----:B0-----:R-:W-:-:S04]  /*2ad60*/  @!P3 IMAD.X R6, RZ, RZ, R6, P4 ;  /* 0x000000ffff06b224 */ /* 0x001fc800020e0606 */
[----:B------:R-:W-:Y:S02]  /*2ad70*/  @!P3 IMAD.MOV.U32 R7, RZ, RZ, R6 ;  /* 0x000000ffff07b224 */ /* 0x000fe400078e0006 */
[----:B------:R-:W-:Y:S02]  /*2ad80*/  @!P3 IMAD.MOV.U32 R6, RZ, RZ, R5 ;  /* 0x000000ffff06b224 */ /* 0x000fe400078e0005 */
[----:B------:R0:W1:Y:S04]  /*2ad90*/  SHFL.IDX PT, R5, R3, 0x3, 0x1c1f ;  /* 0x007c1f0003057f89 */ /* 0x00006800000e0000 */
[----:B------:R0:W-:Y:S04]  /*2ada0*/  @!P3 LDGSTS.E.BYPASS.LTC128B.128 [R9+0x1f200], desc[UR54][R6.64], !P0 ;  /* 0x1f2000000609bfae */ /* 0x0001e8000c101d76 */
[----:B------:R0:W-:Y:S04]  /*2adb0*/  @!P3 LDGSTS.E.BYPASS.LTC128B.128 [R9+0x21200], desc[UR54][R6.64+0x40], !P1 ;  /* 0x212000400609bfae */ /* 0x0001e8000c901d76 */
[----:B------:R0:W-:Y:S04]  /*2adc0*/  @!P3 LDGSTS.E.BYPASS.LTC128B.128 [R9+0x23200], desc[UR54][R6.64+0x80], !P2 ;  /* 0x232000800609bfae */ /* 0x0001e8000d101d76 */
[----:B------:R0:W2:Y:S02]  /*2add0*/  SHFL.IDX PT, R3, R4, 0x3, 0x1c1f ;  /* 0x007c1f0004037f89 */ /* 0x0000a400000e0000 */
.L_x_854:
[----:B------:R-:W-:Y:S01]  /*2ade0*/  VIADD R0, R0, 0x60 ;  /* 0x0000006000007836 */ /* 0x000fe20000000000 */
[----:B------:R-:W-:Y:S04]  /*2adf0*/  BSSY B0, `(.L_x_609) ;  /* 0x000000b000007945 */ /* 0x000fe80003800000 */
[----:B------:R-:W-:-:S13]  /*2ae00*/  ISETP.GE.AND P3, PT, R0, R2, PT ;  /* 0x000000020000720c */ /* 0x000fda0003f66270 */
[----:B------:R-:W-:Y:S05]  /*2ae10*/  @P3 BRA `(.L_x_610) ;  /* 0x0000000000203947 */ /* 0x000fea0003800000 */
[----:B--2---:R-:W-:-:S04]  /*2ae20*/  IADD3 R2, P3, R10, R3, RZ ;  /* 0x000000030a027210 */ /* 0x004fc80007f7e0ff */
[----:B01----:R-:W-:-:S05]  /*2ae30*/  IADD3.X R3, RZ, R5, RZ, P3, !PT ;  /* 0x00000005ff037210 */ /* 0x003fca0001ffe4ff */
[----:B------:R-:W-:Y:S01]  /*2ae40*/  @!PT LDS RZ, [RZ] ;  /* 0x00000000fffff984 */ /* 0x000fe20000000800 */
[----:B------:R-:W-:Y:S01]  /*2ae50*/  @!PT LDS RZ, [RZ] ;  /* 0x00000000fffff984 */ /* 0x000fe20000000800 */
[----:B------:R-:W-:Y:S01]  /*2ae60*/  @!PT LDS RZ, [RZ] ;  /* 0x00000000fffff984 */ /* 0x000fe20000000800 */
[----:B------:R4:W-:Y:S04]  /*2ae70*/  LDGSTS.E.BYPASS.LTC128B.128 [R9+0x1fa00], desc[UR54][R2.64], !P0 ;  /* 0x1fa0000002097fae */ /* 0x0009e8000c101d76 */
[----:B------:R4:W-:Y:S04]  /*2ae80*/  LDGSTS.E.BYPASS.LTC128B.128 [R9+0x21a00], desc[UR54][R2.64+0x40], !P1 ;  /* 0x21a0004002097fae */ /* 0x0009e8000c901d76 */
[----:B------:R4:W-:Y:S02]  /*2ae90*/  LDGSTS.E.BYPASS.LTC128B.128 [R9+0x23a00], desc[UR54][R2.64+0x80], !P2 ;  /* 0x23a0008002097fae */ /* 0x0009e4000d101d76 */
.L_x_610:
[----:B------:R-:W-:Y:S05]  /*2aea0*/  BSYNC B0 ;  /* 0x0000000000007941 */ /* 0x000fea0003800000 */
.L_x_609:
[----:B------:R-:W-:Y:S01]  /*2aeb0*/  NOP ;  /* 0x0000000000007918 */ /* 0x000fe20000000000 */
[----:B------:R-:W-:-:S13]  /*2aec0*/  PLOP3.LUT P0, PT, PT, PT, PT, 0x80, 0x0 ;  /* 0x000000000000781c */ /* 0x000fda0003f0f070 */
.L_x_611:
[----:B------:R-:W-:Y:S02]  /*2aed0*/  PLOP3.LUT P1, PT, P1, P0, PT, 0xa2, 0x0 ;  /* 0x000000000000781c */ /* 0x000fe40000f21472 */
[----:B------:R-:W-:-:S08]  /*2aee0*/  @P0 R2UR P1, UR4, R18 ;  /* 0x00000000120402ca */ /* 0x000fd00000020000 */
[----:B------:R-:W-:-:S05]  /*2aef0*/  @P0 PLOP3.LUT P0, PT, P1, PT, PT, 0x80, 0x0 ;  /* 0x000000000000081c */ /* 0x000fca0000f0f070 */
[----:B------:R-:W-:Y:S01]  /*2af00*/  @!P1 SYNCS.ARRIVE.TRANS64.RED.A0T1 RZ, [UR4+0x33400], RZ ;  /* 0x033400ffffff99a7 */ /* 0x000fe20008200404 */
[----:B------:R-:W-:Y:S07]  /*2af10*/  @!P1 ARRIVES.LDGSTSBAR.64.TRANSCNT [UR4+0x33400] ;  /* 0x03340000ff0099b0 */ /* 0x000fee0008000a84 */
[----:B------:R-:W-:Y:S05]  /*2af20*/  @P0 BRA.U.ANY `(.L_x_611) ;  /* 0xfffffffd00e80947 */ /* 0x000fea000393ffff */
[----:B----4-:R-:W4:Y:S02]  /*2af30*/  LDL.LU R2, [R1+0x5c] ;  /* 0x00005c0001027983 */ /* 0x010f240000300800 */
[----:B----4-:R-:W-:-:S05]  /*2af40*/  VIADD R2, R2, 0x1 ;  /* 0x0000000102027836 */ /* 0x010fca0000000000 */
        /* <DEDUP_REMOVED lines=8> */
[----:B------:R-:W5:Y:S03]  /*2afd0*/  SYNCS.PHASECHK.TRANS64.TRYWAIT P0, [R18+URZ+0x33420], R0 ;  /* 0x03342000120075a7 */ /* 0x000f66000800017f */
[----:B----45:R-:W-:Y:S05]  /*2afe0*/  @!P0 BRA `(.L_x_613) ;  /* 0x00000078001c8947 */ /* 0x030fea0003800000 */
.L_x_855:
[----:B------:R-:W-:Y:S05]  /*2aff0*/  BSYNC B0 ;  /* 0x0000000000007941 */ /* 0x000fea0003800000 */
.L_x_612:
[----:B------:R-:W5:Y:S04]  /*2b000*/  LDL.LU R2, [R1+0x44] ;  /* 0x0000440001027983 */ /* 0x000f680000300800 */
[----:B0-2---:R-:W2:Y:S01]  /*2b010*/  LDL R3, [R1+0x20] ;  /* 0x0000200001037983 */ /* 0x005ea20000100800 */
[----:B-----5:R-:W-:-:S05]  /*2b020*/  VIADD R2, R2, 0xfffffffe ;  /* 0xfffffffe02027836 */ /* 0x020fca0000000000 */
[----:B--2---:R-:W-:-:S13]  /*2b030*/  ISETP.GE.AND P0, PT, R2, R3, PT ;  /* 0x000000030200720c */ /* 0x004fda0003f06270 */
[----:B------:R-:W-:Y:S05]  /*2b040*/  @!P0 BRA `(.L_x_614) ;  /* 0x0000001000e48947 */ /* 0x000fea0003800000 */
[----:B------:R0:W5:Y:S01]  /*2b050*/  LDL.LU R8, [R1+0x18] ;  /* 0x0000180001087983 */ /* 0x0001620000300800 */
[----:B----4-:R-:W-:-:S07]  /*2b060*/  IMAD.MOV.U32 R0, RZ, RZ, R19 ;  /* 0x000000ffff007224 */ /* 0x010fce00078e0013 */
.L_x_638:
[----:B------:R-:W2:Y:S01]  /*2b070*/  LDL R3, [R1+0x10] ;  /* 0x0000100001037983 */ /* 0x000ea20000100800 */
[----:B------:R-:W-:Y:S01]  /*2b080*/  VIADD R19, R0, 0x1 ;  /* 0x0000000100137836 */ /* 0x000fe20000000000 */
[----:B------:R-:W-:Y:S05]  /*2b090*/  YIELD ;  /* 0x0000000000007946 */ /* 0x000fea0003800000 */
[C---:B------:R-:W-:Y:S01]  /*2b0a0*/  ISETP.NE.AND P0, PT, R19.reuse, 0x2, PT ;  /* 0x000000021300780c */ /* 0x040fe20003f05270 */
[----:B------:R-:W-:Y:S03]  /*2b0b0*/  BSSY B0, `(.L_x_615) ;  /* 0x00000a8000007945 */ /* 0x000fe60003800000 */
[----:B------:R-:W-:-:S02]  /*2b0c0*/  SEL R19, R19, RZ, P0 ;  /* 0x000000ff13137207 */ /* 0x000fc40000000000 */
[----:B--2---:R-:W-:Y:S02]  /*2b0d0*/  LOP3.LUT P1, RZ, R3, 0x1, RZ, 0xc0, !PT ;  /* 0x0000000103ff7812 */ /* 0x004fe4000782c0ff */
[----:B------:R-:W-:-:S04]  /*2b0e0*/  SEL R3, RZ, 0x1, P0 ;  /* 0x00000001ff037807 */ /* 0x000fc80000000000 */
[----:B---3-5:R-:W-:-:S05]  /*2b0f0*/  LOP3.LUT R9, R8, R3, RZ, 0x3c, !PT ;  /* 0x0000000308097212 */ /* 0x028fca00078e3cff */
[----:B------:R2:W-:Y:S02]  /*2b100*/  STL [R1+0x18], R9 ;  /* 0x0000180901007387 */ /* 0x0005e40000100800 */
[----:B------:R-:W-:Y:S05]  /*2b110*/  @!P1 BRA `(.L_x_616) ;  /* 0x0000000800849947 */ /* 0x000fea0003800000 */
[----:B------:R-:W-:Y:S01]  /*2b120*/  ULDC.64 UR4, c[0x0][0x418] ;  /* 0x0001060000047ab9 */ /* 0x000fe20000000a00 */
[----:B------:R-:W-:Y:S02]  /*2b130*/  MOV R3, R2 ;  /* 0x0000000200037202 */ /* 0x000fe40000000f00 */
[----:B------:R-:W-:-:S04]  /*2b140*/  ISETP.NE.U32.AND P0, PT, RZ, UR4, PT ;  /* 0x00000004ff007c0c */ /* 0x000fc8000bf05070 */
[----:B------:R-:W-:-:S13]  /*2b150*/  ISETP.NE.AND.EX P0, PT, RZ, UR5, PT, P0 ;  /* 0x00000005ff007c0c */ /* 0x000fda000bf05300 */
[----:B------:R-:W-:Y:S05]  /*2b160*/  @!P0 BRA `(.L_x_617) ;  /* 0x00000000004c8947 */ /* 0x000fea0003800000 */
[----:B------:R-:W3:Y:S01]  /*2b170*/  LDL R10, [R1+0x24] ;  /* 0x00002400010a7983 */ /* 0x000ee20000100800 */
[----:B------:R-:W4:Y:S01]  /*2b180*/  LDC R6, c[0x0][0x43c] ;  /* 0x00010f00ff067b82 */ /* 0x000f220000000800 */
[----:B------:R-:W-:Y:S02]  /*2b190*/  ULDC.64 UR6, c[0x0][0x428] ;  /* 0x00010a0000067ab9 */ /* 0x000fe40000000a00 */
[----:B------:R-:W2:Y:S01]  /*2b1a0*/  LDL R7, [R1+0x8] ;  /* 0x0000080001077983 */ /* 0x000ea20000100800 */
[----:B----4-:R-:W-:-:S13]  /*2b1b0*/  ISETP.NE.AND P0, PT, R6, 0x1, PT ;  /* 0x000000010600780c */ /* 0x010fda0003f05270 */
[----:B-1----:R-:W1:Y:S02]  /*2b1c0*/  @P0 LDC.64 R4, c[0x0][0x440] ;  /* 0x00011000ff040b82 */ /* 0x002e640000000a00 */
[----:B-1----:R-:W-:-:S04]  /*2b1d0*/  @P0 IMAD.HI.U32 R3, R2, R4, RZ ;  /* 0x0000000402030227 */ /* 0x002fc800078e00ff */
[----:B------:R-:W-:Y:S01]  /*2b1e0*/  IMAD.MOV.U32 R4, RZ, RZ, R2 ;  /* 0x000000ffff047224 */ /* 0x000fe200078e0002 */
[----:B------:R-:W-:-:S04]  /*2b1f0*/  @P0 SHF.R.U32.HI R4, RZ, R5, R3 ;  /* 0x00000005ff040219 */ /* 0x000fc80000011603 */
[--C-:B------:R-:W-:Y:S01]  /*2b200*/  SHF.R.S32.HI R5, RZ, 0x1f, R4.reuse ;  /* 0x0000001fff057819 */ /* 0x100fe20000011404 */
[----:B------:R-:W-:-:S04]  /*2b210*/  IMAD.MOV R3, RZ, RZ, -R4 ;  /* 0x000000ffff037224 */ /* 0x000fc800078e0a04 */
[----:B------:R-:W-:Y:S02]  /*2b220*/  IMAD R3, R6, R3, R2 ;  /* 0x0000000306037224 */ /* 0x000fe400078e0202 */
[----:B---3--:R-:W-:-:S04]  /*2b230*/  IMAD R6, R10, UR6, RZ ;  /* 0x000000060a067c24 */ /* 0x008fc8000f8e02ff */
[C---:B--2---:R-:W-:Y:S02]  /*2b240*/  IMAD R6, R7.reuse, UR7, R6 ;  /* 0x0000000707067c24 */ /* 0x044fe4000f8e0206 */
[----:B------:R-:W-:-:S04]  /*2b250*/  IMAD.WIDE.U32 R4, R7, UR6, R4 ;  /* 0x0000000607047c25 */ /* 0x000fc8000f8e0004 */
[----:B------:R-:W-:Y:S01]  /*2b260*/  IMAD.IADD R5, R6, 0x1, R5 ;  /* 0x0000000106057824 */ /* 0x000fe200078e0205 */
[----:B------:R-:W-:-:S04]  /*2b270*/  LEA R6, P0, R4, UR4, 0x2 ;  /* 0x0000000404067c11 */ /* 0x000fc8000f8010ff */
[----:B------:R-:W-:-:S05]  /*2b280*/  LEA.HI.X R7, R4, UR5, R5, 0x2, P0 ;  /* 0x0000000504077c11 */ /* 0x000fca00080f1405 */
[----:B------:R3:W5:Y:S04]  /*2b290*/  LDG.E R17, desc[UR54][R6.64] ;  /* 0x0000003606117981 */ /* 0x000768000c1e1900 */
.L_x_617:
[----:B---3--:R-:W-:Y:S01]  /*2b2a0*/  IMAD R6, R19, 0x8, R18 ;  /* 0x0000000813067824 */ /* 0x008fe200078e0212 */
[----:B-1----:R-:W-:Y:S01]  /*2b2b0*/  SHF.L.U32 R5, R9, 0x1f, RZ ;  /* 0x0000001f09057819 */ /* 0x002fe200000006ff */
[----:B------:R-:W1:Y:S01]  /*2b2c0*/  S2R R4, SR_TID.X ;  /* 0x0000000000047919 */ /* 0x000e620000002100 */
[----:B------:R-:W-:Y:S02]  /*2b2d0*/  BSSY B1, `(.L_x_618) ;  /* 0x0000005000017945 */ /* 0x000fe40003800000 */
[----:B------:R-:W3:Y:S01]  /*2b2e0*/  SYNCS.PHASECHK.TRANS64.TRYWAIT P0, [R6+URZ+0x33480], R5 ;  /* 0x03348005060075a7 */ /* 0x000ee2000800017f */
[----:B-1----:R-:W-:-:S04]  /*2b2f0*/  LOP3.LUT R4, R4, 0x7f, RZ, 0xc0, !PT ;  /* 0x0000007f04047812 */ /* 0x002fc800078ec0ff */
[----:B------:R-:W-:Y:S01]  /*2b300*/  ISETP.NE.AND P1, PT, R4, RZ, PT ;  /* 0x000000ff0400720c */ /* 0x000fe20003f25270 */
[----:B---3--:R-:W-:-:S12]  /*2b310*/  @!P0 BRA `(.L_x_619) ;  /* 0x0000007400648947 */ /* 0x008fd80003800000 */
.L_x_856:
[----:B------:R-:W-:Y:S05]  /*2b320*/  BSYNC B1 ;  /* 0x0000000000017941 */ /* 0x000fea0003800000 */
.L_x_618:
[----:B------:R-:W-:Y:S04]  /*2b330*/  BSSY B1, `(.L_x_620) ;  /* 0x0000009000017945 */ /* 0x000fe80003800000 */
[----:B------:R-:W-:Y:S05]  /*2b340*/  @P1 BRA `(.L_x_621) ;  /* 0x00000000001c1947 */ /* 0x000fea0003800000 */
[----:B------:R-:W3:Y:S02]  /*2b350*/  S2R R4, SR_TID.X ;  /* 0x0000000000047919 */ /* 0x000ee40000002100 */
[----:B---3--:R-:W-:Y:S01]  /*2b360*/  LOP3.LUT R7, R4, 0x1f, RZ, 0xc0, !PT ;  /* 0x0000001f04077812 */ /* 0x008fe200078ec0ff */
[----:B------:R-:W-:-:S03]  /*2b370*/  IMAD.MOV.U32 R4, RZ, RZ, 0x7800 ;  /* 0x00007800ff047424 */ /* 0x000fc600078e00ff */
[----:B------:R-:W-:Y:S01]  /*2b380*/  ISETP.NE.AND P0, PT, R7, RZ, PT ;  /* 0x000000ff0700720c */ /* 0x000fe20003f05270 */
[----:B------:R3:W-:-:S12]  /*2b390*/  SYNCS.ARRIVE.TRANS64 RZ, [R6+URZ+0x33470], R4 ;  /* 0x0334700406ff79a7 */ /* 0x0007d8000800003f */
[----:B---3--:R-:W-:Y:S05]  /*2b3a0*/  @!P0 BRA `(.L_x_621) ;  /* 0x0000000000048947 */ /* 0x008fea0003800000 */
[----:B------:R-:W-:Y:S01]  /*2b3b0*/  BPT.TRAP 0x1 ;  /* 0x000000040000795c */ /* 0x000fe20000300000 */
.L_x_621:
[----:B------:R-:W-:Y:S05]  /*2b3c0*/  BSYNC B1 ;  /* 0x0000000000017941 */ /* 0x000fea0003800000 */
.L_x_620:
[----:B------:R-:W3:Y:S01]  /*2b3d0*/  LDL R7, [R1+0x28] ;  /* 0x0000280001077983 */ /* 0x000ee20000100800 */
[----:B------:R-:W-:Y:S01]  /*2b3e0*/  MOV R14, RZ ;  /* 0x000000ff000e7202 */ /* 0x000fe20000000f00 */
[----:B------:R-:W-:Y:S01]  /*2b3f0*/  IMAD R4, R19, 0x7800, R18 ;  /* 0x0000780013047824 */ /* 0x000fe200078e0212 */
[----:B------:R-:W-:Y:S01]  /*2b400*/  UIADD3 UR4, UP0, UR40, 0x470, URZ ;  /* 0x0000047028047890 */ /* 0x000fe2000ff1e03f */
[----:B------:R-:W-:Y:S01]  /*2b410*/  PLOP3.LUT P0, PT, PT, PT, PT, 0x80, 0x0 ;  /* 0x000000000000781c */ /* 0x000fe20003f0f070 */
[----:B------:R-:W-:Y:S01]  /*2b420*/  UMOV UR6, 0x0 ;  /* 0x0000000000067882 */ /* 0x000fe20000000000 */
[----:B------:R-:W-:Y:S01]  /*2b430*/  R2UR UR10, R14 ;  /* 0x000000000e0a72ca */ /* 0x000fe200000e0000 */
[----:B--2---:R-:W-:Y:S01]  /*2b440*/  VIADD R9, R4, 0xf200 ;  /* 0x0000f20004097836 */ /* 0x004fe20000000000 */
[----:B------:R-:W-:Y:S01]  /*2b450*/  UIADD3.X UR5, URZ, UR41, URZ, UP0, !UPT ;  /* 0x000000293f057290 */ /* 0x000fe200087fe43f */
[----:B------:R-:W-:Y:S01]  /*2b460*/  UMOV UR7, 0x14f00000 ;  /* 0x14f0000000077882 */ /* 0x000fe20000000000 */
[----:B---3--:R-:W-:-:S02]  /*2b470*/  IMAD R7, R3, 0xa0, R7 ;  /* 0x000000a003077824 */ /* 0x008fc400078e0207 */
[----:B------:R-:W-:-:S09]  /*2b480*/  VIADD R3, R6, 0x33470 ;  /* 0x0003347006037836 */ /* 0x000fd20000000000 */
.L_x_622:
[----:B------:R-:W-:-:S13]  /*2b490*/  @P0 ELECT P2, URZ, PT ;  /* 0x00000000003f082f */ /* 0x000fda0003840000 */
[----:B-----5:R-:W-:Y:S02]  /*2b4a0*/  @P2 R2UR UR13, R17 ;  /* 0x00000000110d22ca */ /* 0x020fe400000e0000 */
[----:B------:R-:W-:Y:S02]  /*2b4b0*/  @P2 R2UR UR12, R16 ;  /* 0x00000000100c22ca */ /* 0x000fe400000e0000 */
[----:B------:R-:W-:Y:S02]  /*2b4c0*/  @P2 R2UR UR11, R7 ;  /* 0x00000000070b22ca */ /* 0x000fe400000e0000 */
[----:B------:R-:W-:Y:S02]  /*2b4d0*/  @P2 R2UR UR9, R3 ;  /* 0x00000000030922ca */ /* 0x000fe400000e0000 */
[----:B------:R-:W-:Y:S02]  /*2b4e0*/  @P2 R2UR UR8, R9 ;  /* 0x00000000090822ca */ /* 0x000fe400000e0000 */
[----:B------:R-:W-:-:S02]  /*2b4f0*/  @P2 PLOP3.LUT P0, PT, P2, PT, PT, 0x8, 0x0 ;  /* 0x000000000000281c */ /* 0x000fc4000170e170 */
[----:B------:R-:W-:-:S09]  /*2b500*/  PLOP3.LUT P2, PT, PT, PT, PT, 0x8, 0x0 ;  /* 0x000000000000781c */ /* 0x000fd20003f4e170 */
[----:B------:R2:W-:Y:S02]  /*2b510*/  UTMALDG.4D [UR8], [UR4], desc[UR6] ;  /* 0x00000608040075b4 */ /* 0x0005e40008019000 */
[----:B--2---:R-:W-:Y:S05]  /*2b520*/  @P0 BRA.U.ANY `(.L_x_622) ;  /* 0xfffffffd00d80947 */ /* 0x004fea000393ffff */
[----:B------:R-:W-:Y:S01]  /*2b530*/  IMAD.MOV.U32 R13, RZ, RZ, 0x40 ;  /* 0x00000040ff0d7424 */ /* 0x000fe200078e00ff */
[----:B------:R-:W-:Y:S01]  /*2b540*/  PLOP3.LUT P0, PT, PT, PT, PT, 0x80, 0x0 ;  /* 0x000000000000781c */ /* 0x000fe20003f0f070 */
[----:B------:R-:W-:Y:S01]  /*2b550*/  VIADD R9, R4, 0x11a00 ;  /* 0x00011a0004097836 */ /* 0x000fe20000000000 */
[----:B------:R-:W-:Y:S01]  /*2b560*/  UMOV UR6, 0x0 ;  /* 0x0000000000067882 */ /* 0x000fe20000000000 */
[----:B------:R-:W-:Y:S01]  /*2b570*/  UMOV UR7, 0x14f00000 ;  /* 0x14f0000000077882 */ /* 0x000fe20000000000 */
[----:B------:R-:W-:-:S15]  /*2b580*/  R2UR UR10, R13 ;  /* 0x000000000d0a72ca */ /* 0x000fde00000e0000 */
.L_x_623:
        /* <DEDUP_REMOVED lines=12> */
[----:B------:R-:W-:Y:S01]  /*2b650*/  UMOV UR6, 0x0 ;  /* 0x0000000000067882 */ /* 0x000fe20000000000 */
[----:B------:R-:W-:Y:S01]  /*2b660*/  IADD3 R9, R4, 0x14200, RZ ;  /* 0x0001420004097810 */ /* 0x000fe20007ffe0ff */
[----:B------:R-:W-:Y:S01]  /*2b670*/  UMOV UR7, 0x14f00000 ;  /* 0x14f0000000077882 */ /* 0x000fe20000000000 */
[----:B------:R-:W-:-:S15]  /*2b680*/  R2UR UR10, R12 ;  /* 0x000000000c0a72ca */ /* 0x000fde00000e0000 */
.L_x_624:
        /* <DEDUP_REMOVED lines=10> */
[----:B------:R-:W2:Y:S01]  /*2b730*/  SYNCS.PHASECHK.TRANS64.TRYWAIT P0, [R6+URZ+0x33440], R5 ;  /* 0x03344005060075a7 */ /* 0x000ea2000800017f */
[----:B------:R-:W-:Y:S04]  /*2b740*/  BSSY B1, `(.L_x_625) ;  /* 0x0000002000017945 */ /* 0x000fe80003800000 */
[----:B--2---:R-:W-:Y:S05]  /*2b750*/  @!P0 BRA `(.L_x_626) ;  /* 0x0000007000688947 */ /* 0x004fea0003800000 */
.L_x_857:
[----:B------:R-:W-:Y:S05]  /*2b760*/  BSYNC B1 ;  /* 0x0000000000017941 */ /* 0x000fea0003800000 */
.L_x_625:
[----:B------:R-:W-:Y:S01]  /*2b770*/  BSSY B1, `(.L_x_627) ;  /* 0x000000b000017945 */ /* 0x000fe20003800000 */
[----:B------:R-:W-:Y:S02]  /*2b780*/  IMAD.MOV.U32 R10, RZ, RZ, 0x0 ;  /* 0x00000000ff0a7424 */ /* 0x000fe400078e00ff */
[----:B------:R-:W-:Y:S01]  /*2b790*/  IMAD.MOV.U32 R11, RZ, RZ, 0x14f00000 ;  /* 0x14f00000ff0b7424 */ /* 0x000fe200078e00ff */
[----:B------:R-:W-:Y:S06]  /*2b7a0*/  @P1 BRA `(.L_x_628) ;  /* 0x00000000001c1947 */ /* 0x000fec0003800000 */
[----:B------:R-:W3:Y:S02]  /*2b7b0*/  S2R R3, SR_TID.X ;  /* 0x0000000000037919 */ /* 0x000ee40000002100 */
[----:B---3--:R-:W-:Y:S01]  /*2b7c0*/  LOP3.LUT R9, R3, 0x1f, RZ, 0xc0, !PT ;  /* 0x0000001f03097812 */ /* 0x008fe200078ec0ff */
[----:B------:R-:W-:-:S03]  /*2b7d0*/  IMAD.MOV.U32 R3, RZ, RZ, 0x7800 ;  /* 0x00007800ff037424 */ /* 0x000fc600078e00ff */
[----:B------:R-:W-:Y:S01]  /*2b7e0*/  ISETP.NE.AND P0, PT, R9, RZ, PT ;  /* 0x000000ff0900720c */ /* 0x000fe20003f05270 */
[----:B------:R3:W-:-:S12]  /*2b7f0*/  SYNCS.ARRIVE.TRANS64 RZ, [R6+URZ+0x33430], R3 ;  /* 0x0334300306ff79a7 */ /* 0x0007d8000800003f */
[----:B---3--:R-:W-:Y:S05]  /*2b800*/  @!P0 BRA `(.L_x_628) ;  /* 0x0000000000048947 */ /* 0x008fea0003800000 */
[----:B------:R-:W-:Y:S01]  /*2b810*/  BPT.TRAP 0x1 ;  /* 0x000000040000795c */ /* 0x000fe20000300000 */
.L_x_628:
[----:B------:R-:W-:Y:S05]  /*2b820*/  BSYNC B1 ;  /* 0x0000000000017941 */ /* 0x000fea0003800000 */
.L_x_627:
[----:B------:R-:W-:Y:S01]  /*2b830*/  R2UR UR10, R14 ;  /* 0x000000000e0a72ca */ /* 0x000fe200000e0000 */
[----:B------:R-:W-:Y:S01]  /*2b840*/  UIADD3 UR4, UP0, UR40, 0x370, URZ ;  /* 0x0000037028047890 */ /* 0x000fe2000ff1e03f */
[----:B------:R-:W-:Y:S01]  /*2b850*/  R2UR UR6, R10 ;  /* 0x000000000a0672ca */ /* 0x000fe200000e0000 */
[----:B-12---:R-:W-:Y:S01]  /*2b860*/  VIADD R6, R6, 0x33430 ;  /* 0x0003343006067836 */ /* 0x006fe20000000000 */
[----:B------:R-:W-:Y:S01]  /*2b870*/  R2UR UR7, R11 ;  /* 0x000000000b0772ca */ /* 0x000fe200000e0000 */
[----:B------:R-:W-:Y:S01]  /*2b880*/  VIADD R3, R4, 0x24200 ;  /* 0x0002420004037836 */ /* 0x000fe20000000000 */
[----:B------:R-:W-:Y:S01]  /*2b890*/  PLOP3.LUT P0, PT, PT, PT, PT, 0x80, 0x0 ;  /* 0x000000000000781c */ /* 0x000fe20003f0f070 */
[----:B------:R-:W-:-:S12]  /*2b8a0*/  UIADD3.X UR5, URZ, UR41, URZ, UP0, !UPT ;  /* 0x000000293f057290 */ /* 0x000fd800087fe43f */
.L_x_629:
        /* <DEDUP_REMOVED lines=10> */
[----:B------:R-:W-:Y:S02]  /*2b950*/  R2UR UR10, R13 ;  /* 0x000000000d0a72ca */ /* 0x000fe400000e0000 */
[----:B------:R-:W-:Y:S02]  /*2b960*/  R2UR UR6, R10 ;  /* 0x000000000a0672ca */ /* 0x000fe400000e0000 */
[----:B------:R-:W-:Y:S02]  /*2b970*/  R2UR UR7, R11 ;  /* 0x000000000b0772ca */ /* 0x000fe400000e0000 */
[----:B------:R-:W-:Y:S02]  /*2b980*/  PLOP3.LUT P0, PT, PT, PT, PT, 0x80, 0x0 ;  /* 0x000000000000781c */ /* 0x000fe40003f0f070 */
[----:B------:R-:W-:-:S11]  /*2b990*/  IADD3 R3, R4, 0x26a00, RZ ;  /* 0x00026a0004037810 */ /* 0x000fd60007ffe0ff */
.L_x_630:
        /* <DEDUP_REMOVED lines=10> */
[----:B------:R-:W-:Y:S01]  /*2ba40*/  R2UR UR10, R12 ;  /* 0x000000000c0a72ca */ /* 0x000fe200000e0000 */
[----:B------:R-:W-:Y:S01]  /*2ba50*/  VIADD R4, R4, 0x29200 ;  /* 0x0002920004047836 */ /* 0x000fe20000000000 */
[----:B------:R-:W-:Y:S02]  /*2ba60*/  R2UR UR6, R10 ;  /* 0x000000000a0672ca */ /* 0x000fe400000e0000 */
[----:B------:R-:W-:Y:S02]  /*2ba70*/  R2UR UR7, R11 ;  /* 0x000000000b0772ca */ /* 0x000fe400000e0000 */
[----:B------:R-:W-:-:S13]  /*2ba80*/  PLOP3.LUT P0, PT, PT, PT, PT, 0x80, 0x0 ;  /* 0x000000000000781c */ /* 0x000fda0003f0f070 */
.L_x_631:
        /* <DEDUP_REMOVED lines=9> */
[----:B---3--:R-:W-:Y:S05]  /*2bb20*/  @P0 BRA.U.ANY `(.L_x_631) ;  /* 0xfffffffd00d80947 */ /* 0x008fea000393ffff */
.L_x_616:
[----:B------:R-:W-:Y:S05]  /*2bb30*/  BSYNC B0 ;  /* 0x0000000000007941 */ /* 0x000fea0003800000 */
.L_x_615:
[----:B------:R-:W-:-:S06]  /*2bb40*/  UISETP.NE.AND UP0, UPT, UR37, 0x3, UPT ;  /* 0x000000032500788c */ /* 0x000fcc000bf05270 */
[----:B------:R-:W-:-:S13]  /*2bb50*/  PLOP3.LUT P0, PT, PT, PT, UP0, 0x80, 0x0 ;  /* 0x000000000000781c */ /* 0x000fda0003f0f008 */
[----:B------:R-:W-:Y:S05]  /*2bb60*/  @!P0 BRA `(.L_x_632) ;  /* 0x0000000000048947 */ /* 0x000fea0003800000 */
[----:B------:R-:W-:Y:S01]  /*2bb70*/  BPT.TRAP 0x1 ;  /* 0x000000040000795c */ /* 0x000fe20000300000 */
.L_x_632:
[----:B------:R-:W-:Y:S01]  /*2bb80*/  IMAD.U32 R3, RZ, RZ, UR39 ;  /* 0x00000027ff037e24 */ /* 0x000fe2000f8e00ff */
[----:B------:R-:W-:Y:S01]  /*2bb90*/  LOP3.LUT R4, R8, 0x1, RZ, 0x3c, !PT ;  /* 0x0000000108047812 */ /* 0x000fe200078e3cff */
[----:B------:R-:W-:Y:S03]  /*2bba0*/  BSSY B0, `(.L_x_633) ;  /* 0x0000006000007945 */ /* 0x000fe60003800000 */
[----:B------:R-:W-:Y:S01]  /*2bbb0*/  ISETP.NE.AND P1, PT, R3, 0x3, PT ;  /* 0x000000030300780c */ /* 0x000fe20003f25270 */
[----:B------:R-:W-:Y:S01]  /*2bbc0*/  IMAD R3, R0, 0x8, R18 ;  /* 0x0000000800037824 */ /* 0x000fe200078e0212 */
[----:B------:R-:W-:-:S04]  /*2bbd0*/  SHF.L.U32 R4, R4, 0x1f, RZ ;  /* 0x0000001f04047819 */ /* 0x000fc800000006ff */
[----:B------:R-:W3:Y:S02]  /*2bbe0*/  SYNCS.PHASECHK.TRANS64.TRYWAIT P0, [R3+URZ+0x33470], R4 ;  /* 0x03347004030075a7 */ /* 0x000ee4000800017f */
[----:B---3--:R-:W-:Y:S05]  /*2bbf0*/  @!P0 BRA `(.L_x_634) ;  /* 0x0000006c00548947 */ /* 0x008fea0003800000 */
.L_x_858:
[----:B------:R-:W-:Y:S05]  /*2bc00*/  BSYNC B0 ;  /* 0x0000000000007941 */ /* 0x000fea0003800000 */
.L_x_633:
[----:B------:R-:W-:Y:S05]  /*2bc10*/  @!P1 BRA `(.L_x_635) ;  /* 0x0000000000049947 */ /* 0x000fea0003800000 */
[----:B------:R-:W-:Y:S01]  /*2bc20*/  BPT.TRAP 0x1 ;  /* 0x000000040000795c */ /* 0x000fe20000300000 */
.L_x_635:
[----:B---3--:R-:W-:Y:S01]  /*2bc30*/  SHF.L.U32 R4, R8, 0x1f, RZ ;  /* 0x0000001f08047819 */ /* 0x008fe200000006ff */
[----:B------:R-:W-:-:S03]  /*2bc40*/  IMAD R10, R0, 0x7800, RZ ;  /* 0x00007800000a7824 */ /* 0x000fc600078e02ff */
[----:B------:R-:W3:Y:S02]  /*2bc50*/  SYNCS.PHASECHK.TRANS64.TRYWAIT P0, [R3+URZ+0x33460], R4 ;  /* 0x03346004030075a7 */ /* 0x000ee4000800017f */
[----:B---3--:R-:W-:Y:S05]  /*2bc60*/  @!P0 BRA `(.L_x_636) ;  /* 0x0000006c004c8947 */ /* 0x008fea0003800000 */
.L_x_859:
[----:B------:R-:W4:Y:S04]  /*2bc70*/  LDL R0, [R1+0x30] ;  /* 0x0000300001007983 */ /* 0x000f280000100800 */
[----:B------:R-:W5:Y:S01]  /*2bc80*/  LDL R11, [R1+0x2c] ;  /* 0x00002c00010b7983 */ /* 0x000f620000100800 */
[----:B------:R-:W-:Y:S05]  /*2bc90*/  WARPSYNC.ALL ;  /* 0x0000000000007948 */ /* 0x000fea0003800000 */
[----:B----4-:R-:W-:-:S02]  /*2bca0*/  LOP3.LUT R0, R10, R0, RZ, 0xfc, !PT ;  /* 0x000000000a007212 */ /* 0x010fc400078efcff */
[----:B-----5:R-:W-:-:S03]  /*2bcb0*/  LOP3.LUT R12, R10, R11, RZ, 0xfc, !PT ;  /* 0x0000000b0a0c7212 */ /* 0x020fc600078efcff */
[C---:B------:R-:W-:Y:S02]  /*2bcc0*/  IMAD.IADD R0, R18.reuse, 0x1, R0 ;  /* 0x0000000112007824 */ /* 0x040fe400078e0200 */
[----:B------:R-:W-:-:S03]  /*2bcd0*/  IMAD.IADD R12, R18, 0x1, R12 ;  /* 0x00000001120c7824 */ /* 0x000fc600078e020c */
[----:B-1-3--:R-:W1:Y:S02]  /*2bce0*/  LDSM.16.MT88.4 R4, [R0+0xf200] ;  /* 0x00f200000004783b */ /* 0x00ae640000004200 */
[C-C-:B-1----:R-:W-:Y:S02]  /*2bcf0*/  PRMT R8, R4.reuse, 0x6420, R5.reuse ;  /* 0x0000642004087816 */ /* 0x142fe40000000005 */
[----:B--2---:R-:W-:Y:S02]  /*2bd00*/  PRMT R9, R4, 0x7531, R5 ;  /* 0x0000753104097816 */ /* 0x004fe40000000005 */
[C-C-:B------:R-:W-:Y:S02]  /*2bd10*/  PRMT R10, R6.reuse, 0x6420, R7.reuse ;  /* 0x00006420060a7816 */ /* 0x140fe40000000007 */
[----:B------:R-:W-:-:S05]  /*2bd20*/  PRMT R11, R6, 0x7531, R7 ;  /* 0x00007531060b7816 */ /* 0x000fca0000000007 */
[----:B------:R-:W-:Y:S04]  /*2bd30*/  STSM.16.M88.4 [R12+0x200], R8 ;  /* 0x000200080c007844 */ /* 0x000fe80000000200 */
[----:B------:R-:W1:Y:S02]  /*2bd40*/  LDSM.16.MT88.4 R4, [R0+0x11a00] ;  /* 0x011a00000004783b */ /* 0x000e640000004200 */
[C-C-:B-1----:R-:W-:Y:S02]  /*2bd50*/  PRMT R8, R4.reuse, 0x6420, R5.reuse ;  /* 0x0000642004087816 */ /* 0x142fe40000000005 */
[----:B------:R-:W-:Y:S02]  /*2bd60*/  PRMT R9, R4, 0x7531, R5 ;  /* 0x0000753104097816 */ /* 0x000fe40000000005 */
[----:B------:R-:W-:-:S02]  /*2bd70*/  PRMT R10, R6, 0x6420, R7 ;  /* 0x00006420060a7816 */ /* 0x000fc40000000007 */
        /* <DEDUP_REMOVED lines=88> */
.L_x_637:
[----:B------:R-:W3:Y:S01]  /*2c300*/  S2R R0, SR_TID.X ;  /* 0x0000000000007919 */ /* 0x000ee20000002100 */
[----:B--2---:R2:W-:Y:S01]  /*2c310*/  SYNCS.ARRIVE.TRANS64.A1T0 RZ, [R3+URZ+0x33450], RZ ;  /* 0x033450ff03ff79a7 */ /* 0x0045e2000810003f */
[----:B-1----:R1:W5:Y:S01]  /*2c320*/  LDL R8, [R1+0x18] ;  /* 0x0000180001087983 */ /* 0x0023620000100800 */
[----:B---3--:R-:W-:-:S03]  /*2c330*/  LOP3.LUT R4, R0, 0x7f, RZ, 0xc0, !PT ;  /* 0x0000007f00047812 */ /* 0x008fc600078ec0ff */
[----:B------:R-:W3:Y:S01]  /*2c340*/  LDL R0, [R1+0x20] ;  /* 0x0000200001007983 */ /* 0x000ee20000100800 */
[----:B------:R-:W-:Y:S01]  /*2c350*/  BAR.SYNC.DEFER_BLOCKING 0x2, 0x80 ;  /* 0x0082000000007b1d */ /* 0x000fe20000010000 */
[----:B------:R-:W-:-:S13]  /*2c360*/  ISETP.NE.AND P0, PT, R4, RZ, PT ;  /* 0x000000ff0400720c */ /* 0x000fda0003f05270 */
[----:B--2---:R-:W-:-:S04]  /*2c370*/  @!P0 IADD3 R3, R3, 0x33480, RZ ;  /* 0x0003348003038810 */ /* 0x004fc80007ffe0ff */
[----:B------:R-:W-:-:S04]  /*2c380*/  @!P0 PRMT R3, RZ, 0x654, R3 ;  /* 0x00000654ff038816 */ /* 0x000fc80000000003 */
[----:B------:R1:W-:Y:S01]  /*2c390*/  @!P0 SYNCS.ARRIVE.TRANS64.RED.A1T0 RZ, [R3+URZ], RZ ;  /* 0x000000ff03ff89a7 */ /* 0x0003e2000810043f */
[C---:B---3--:R-:W-:Y:S01]  /*2c3a0*/  ISETP.GT.AND P0, PT, R2.reuse, R0, PT ;  /* 0x000000000200720c */ /* 0x048fe20003f04270 */
[----:B------:R-:W-:Y:S02]  /*2c3b0*/  VIADD R2, R2, 0xffffffff ;  /* 0xffffffff02027836 */ /* 0x000fe40000000000 */
[----:B------:R-:W-:-:S10]  /*2c3c0*/  IMAD.MOV.U32 R0, RZ, RZ, R19 ;  /* 0x000000ffff007224 */ /* 0x000fd400078e0013 */
[----:B-1----:R-:W-:Y:S05]  /*2c3d0*/  @P0 BRA `(.L_x_638) ;  /* 0xffffffec00240947 */ /* 0x002fea000383ffff */
.L_x_614:
[----:B------:R-:W2:Y:S01]  /*2c3e0*/  S2R R3, SR_TID.X ;  /* 0x0000000000037919 */ /* 0x000ea20000002100 */
[----:B------:R-:W-:Y:S01]  /*2c3f0*/  BSSY B0, `(.L_x_639) ;  /* 0x0000011000007945 */ /* 0x000fe20003800000 */
[----:B--2---:R-:W-:-:S04]  /*2c400*/  LOP3.LUT R3, R3, 0x7f, RZ, 0xc0, !PT ;  /* 0x0000007f03037812 */ /* 0x004fc800078ec0ff */
[----:B------:R-:W-:-:S13]  /*2c410*/  ISETP.NE.AND P0, PT, R3, RZ, PT ;  /* 0x000000ff0300720c */ /* 0x000fda0003f05270 */
[----:B------:R-:W-:Y:S05]  /*2c420*/  @P0 BRA `(.L_x_640) ;  /* 0x0000000000340947 */ /* 0x000fea0003800000 */
[----:B------:R-:W2:Y:S01]  /*2c430*/  S2R R3, SR_LANEID ;  /* 0x0000000000037919 */ /* 0x000ea20000000000 */
[----:B------:R-:W-:Y:S01]  /*2c440*/  VOTEU.ANY UR4, UPT, PT ;  /* 0x0000000000047886 */ /* 0x000fe200038e0100 */
[----:B-1----:R-:W1:Y:S01]  /*2c450*/  LDC.64 R4, c[0x0][0xc60] ;  /* 0x00031800ff047b82 */ /* 0x002e620000000a00 */
[----:B----4-:R-:W2:Y:S08]  /*2c460*/  FLO.U32 R0, UR4 ;  /* 0x0000000400007d00 */ /* 0x010eb000080e0000 */
[----:B------:R-:W1:Y:S01]  /*2c470*/  POPC R2, UR4 ;  /* 0x0000000400027d09 */ /* 0x000e620008000000 */
[----:B--2---:R-:W-:-:S13]  /*2c480*/  ISETP.EQ.U32.AND P1, PT, R0, R3, PT ;  /* 0x000000030000720c */ /* 0x004fda0003f22070 */
[----:B-1----:R-:W2:Y:S01]  /*2c490*/  @P1 ATOMG.E.ADD.STRONG.GPU PT, R5, desc[UR54][R4.64], R2 ;  /* 0x00000002040519a8 */ /* 0x002ea200081ee1f6 */
[----:B------:R-:W1:Y:S02]  /*2c4a0*/  S2R R3, SR_LTMASK ;  /* 0x0000000000037919 */ /* 0x000e640000003900 */
[----:B-1----:R-:W-:-:S06]  /*2c4b0*/  LOP3.LUT R3, R3, UR4, RZ, 0xc0, !PT ;  /* 0x0000000403037c12 */ /* 0x002fcc000f8ec0ff */
[----:B------:R-:W1:Y:S01]  /*2c4c0*/  POPC R3, R3 ;  /* 0x0000000300037309 */ /* 0x000e620000000000 */
[----:B--2---:R-:W1:Y:S02]  /*2c4d0*/  SHFL.IDX PT, R0, R5, R0, 0x1f ;  /* 0x00001f0005007589 */ /* 0x004e6400000e0000 */
[----:B-1----:R-:W-:-:S05]  /*2c4e0*/  IADD3 R0, R0, UR38, R3 ;  /* 0x0000002600007c10 */ /* 0x002fca000fffe003 */
[----:B------:R2:W-:Y:S02]  /*2c4f0*/  STL [R1], R0 ;  /* 0x0000000001007387 */ /* 0x0005e40000100800 */
.L_x_640:
[----:B------:R-:W-:Y:S05]  /*2c500*/  BSYNC B0 ;  /* 0x0000000000007941 */ /* 0x000fea0003800000 */
.L_x_639:
[----:B------:R-:W-:-:S06]  /*2c510*/  UISETP.NE.AND UP0, UPT, UR37, 0x3, UPT ;  /* 0x000000032500788c */ /* 0x000fcc000bf05270 */
[----:B------:R-:W-:-:S13]  /*2c520*/  PLOP3.LUT P1, PT, PT, PT, UP0, 0x80, 0x0 ;  /* 0x000000000000781c */ /* 0x000fda0003f2f008 */
[----:B------:R-:W-:Y:S05]  /*2c530*/  @!P1 BRA `(.L_x_641) ;  /* 0x0000000000049947 */ /* 0x000fea0003800000 */
[----:B------:R-:W-:Y:S01]  /*2c540*/  BPT.TRAP 0x1 ;  /* 0x000000040000795c */ /* 0x000fe20000300000 */
.L_x_641:
[----:B------:R-:W3:Y:S01]  /*2c550*/  LDL R2, [R1+0x18] ;  /* 0x0000180001027983 */ /* 0x000ee20000100800 */
[----:B--2-4-:R-:W-:Y:S01]  /*2c560*/  IMAD.U32 R0, RZ, RZ, UR39 ;  /* 0x00000027ff007e24 */ /* 0x014fe2000f8e00ff */
[----:B------:R-:W-:Y:S01]  /*2c570*/  BSSY B0, `(.L_x_642) ;  /* 0x0000007000007945 */ /* 0x000fe20003800000 */
[----:B------:R-:W-:-:S03]  /*2c580*/  IMAD R3, R19, 0x8, R18 ;  /* 0x0000000813037824 */ /* 0x000fc600078e0212 */
[----:B------:R-:W-:Y:S02]  /*2c590*/  ISETP.NE.AND P2, PT, R0, 0x3, PT ;  /* 0x000000030000780c */ /* 0x000fe40003f45270 */
[----:B---3--:R-:W-:-:S04]  /*2c5a0*/  LOP3.LUT R0, R2, 0x1, RZ, 0x3c, !PT ;  /* 0x0000000102007812 */ /* 0x008fc800078e3cff */
[----:B------:R-:W-:-:S04]  /*2c5b0*/  SHF.L.U32 R0, R0, 0x1f, RZ ;  /* 0x0000001f00007819 */ /* 0x000fc800000006ff */
[----:B------:R-:W2:Y:S02]  /*2c5c0*/  SYNCS.PHASECHK.TRANS64.TRYWAIT P1, [R3+URZ+0x33470], R0 ;  /* 0x03347000030075a7 */ /* 0x000ea4000802017f */
[----:B--2---:R-:W-:Y:S05]  /*2c5d0*/  @!P1 BRA `(.L_x_643) ;  /* 0x0000006400049947 */ /* 0x004fea0003800000 */
.L_x_860:
[----:B------:R-:W-:Y:S05]  /*2c5e0*/  BSYNC B0 ;  /* 0x0000000000007941 */ /* 0x000fea0003800000 */
.L_x_642:
[----:B------:R-:W-:Y:S05]  /*2c5f0*/  @!P2 BRA `(.L_x_644) ;  /* 0x000000000004a947 */ /* 0x000fea0003800000 */
[----:B------:R-:W-:Y:S01]  /*2c600*/  BPT.TRAP 0x1 ;  /* 0x000000040000795c */ /* 0x000fe20000300000 */
.L_x_644:
[----:B--2---:R-:W2:Y:S02]  /*2c610*/  LDL R0, [R1+0x18] ;  /* 0x0000180001007983 */ /* 0x004ea40000100800 */
[----:B--2---:R-:W-:-:S04]  /*2c620*/  SHF.L.U32 R0, R0, 0x1f, RZ ;  /* 0x0000001f00007819 */ /* 0x004fc800000006ff */
[----:B------:R-:W2:Y:S02]  /*2c630*/  SYNCS.PHASECHK.TRANS64.TRYWAIT P1, [R3+URZ+0x33460], R0 ;  /* 0x03346000030075a7 */ /* 0x000ea4000802017f */
[----:B--2---:R-:W-:Y:S05]  /*2c640*/  @!P1 BRA `(.L_x_645) ;  /* 0x0000006000fc9947 */ /* 0x004fea0003800000 */
.L_x_861:
[----:B------:R-:W2:Y:S04]  /*2c650*/  LDL R4, [R1+0x30] ;  /* 0x0000300001047983 */ /* 0x000ea80000100800 */
[----:B------:R-:W3:Y:S01]  /*2c660*/  LDL R10, [R1+0x2c] ;  /* 0x00002c00010a7983 */ /* 0x000ee20000100800 */
[----:B------:R-:W-:Y:S01]  /*2c670*/  IMAD R2, R19, 0x7800, RZ ;  /* 0x0000780013027824 */ /* 0x000fe200078e02ff */
[----:B------:R-:W-:Y:S05]  /*2c680*/  WARPSYNC.ALL ;  /* 0x0000000000007948 */ /* 0x000fea0003800000 */
[----:B--2---:R-:W-:-:S02]  /*2c690*/  LOP3.LUT R0, R2, R4, RZ, 0xfc, !PT ;  /* 0x0000000402007212 */ /* 0x004fc400078efcff */
[----:B---3--:R-:W-:-:S03]  /*2c6a0*/  LOP3.LUT R2, R2, R10, RZ, 0xfc, !PT ;  /* 0x0000000a02027212 */ /* 0x008fc600078efcff */
[C---:B------:R-:W-:Y:S01]  /*2c6b0*/  IMAD.IADD R0, R18.reuse, 0x1, R0 ;  /* 0x0000000112007824 */ /* 0x040fe200078e0200 */
[----:B------:R-:W-:-:S04]  /*2c6c0*/  IADD3 R2, R18, R2, RZ ;  /* 0x0000000212027210 */ /* 0x000fc80007ffe0ff */
[----:B-1----:R-:W1:Y:S02]  /*2c6d0*/  LDSM.16.MT88.4 R4, [R0+0xf200] ;  /* 0x00f200000004783b */ /* 0x002e640000004200 */
[C-C-:B-1---5:R-:W-:Y:S02]  /*2c6e0*/  PRMT R8, R4.reuse, 0x6420, R5.reuse ;  /* 0x0000642004087816 */ /* 0x162fe40000000005 */
[----:B------:R-:W-:Y:S02]  /*2c6f0*/  PRMT R9, R4, 0x7531, R5 ;  /* 0x0000753104097816 */ /* 0x000fe40000000005 */
        /* <DEDUP_REMOVED lines=95> */
.L_x_646:
[----:B-1----:R-:W3:Y:S01]  /*2ccf0*/  LDL.LU R2, [R1+0x18] ;  /* 0x0000180001027983 */ /* 0x002ee20000300800 */
[----:B--2---:R1:W-:Y:S01]  /*2cd00*/  SYNCS.ARRIVE.TRANS64.A1T0 RZ, [R3+URZ+0x33450], RZ ;  /* 0x033450ff03ff79a7 */ /* 0x0043e2000810003f */
[----:B------:R-:W-:Y:S02]  /*2cd10*/  VIADD R19, R19, 0x1 ;  /* 0x0000000113137836 */ /* 0x000fe40000000000 */
[----:B-1----:R-:W-:-:S05]  /*2cd20*/  @!P0 VIADD R3, R3, 0x33480 ;  /* 0x0003348003038836 */ /* 0x002fca0000000000 */
[----:B------:R-:W-:Y:S01]  /*2cd30*/  @!P0 PRMT R3, RZ, 0x654, R3 ;  /* 0x00000654ff038816 */ /* 0x000fe20000000003 */
[----:B------:R-:W-:Y:S06]  /*2cd40*/  BAR.SYNC.DEFER_BLOCKING 0x2, 0x80 ;  /* 0x0082000000007b1d */ /* 0x000fec0000010000 */
[----:B------:R1:W-:Y:S01]  /*2cd50*/  @!P0 SYNCS.ARRIVE.TRANS64.RED.A1T0 RZ, [R3+URZ], RZ ;  /* 0x000000ff03ff89a7 */ /* 0x0003e2000810043f */
[----:B------:R-:W-:-:S04]  /*2cd60*/  ISETP.NE.AND P0, PT, R19, 0x2, PT ;  /* 0x000000021300780c */ /* 0x000fc80003f05270 */
[----:B------:R-:W-:Y:S02]  /*2cd70*/  SEL R0, RZ, 0x1, P0 ;  /* 0x00000001ff007807 */ /* 0x000fe40000000000 */
[----:B------:R-:W-:Y:S02]  /*2cd80*/  SEL R19, R19, RZ, P0 ;  /* 0x000000ff13137207 */ /* 0x000fe40000000000 */
[----:B---3--:R-:W-:-:S05]  /*2cd90*/  LOP3.LUT R2, R2, R0, RZ, 0x3c, !PT ;  /* 0x0000000002027212 */ /* 0x008fca00078e3cff */
[----:B------:R1:W-:Y:S02]  /*2cda0*/  STL [R1+0x18], R2 ;  /* 0x0000180201007387 */ /* 0x0003e40000100800 */
.L_x_589:
[----:B--2---:R-:W2:Y:S02]  /*2cdb0*/  LDL R0, [R1+0x10] ;  /* 0x0000100001007983 */ /* 0x004ea40000100800 */
[----:B--2---:R-:W-:-:S13]  /*2cdc0*/  LOP3.LUT P0, RZ, R0, 0x2, RZ, 0xc0, !PT ;  /* 0x0000000200ff7812 */ /* 0x004fda000780c0ff */
[----:B------:R-:W-:Y:S05]  /*2cdd0*/  @!P0 BRA `(.L_x_647) ;  /* 0x00000000002c8947 */ /* 0x000fea0003800000 */
[----:B------:R-:W-:Y:S05]  /*2cde0*/  WARPSYNC.ALL ;  /* 0x0000000000007948 */ /* 0x000fea0003800000 */
[----:B------:R-:W2:Y:S08]  /*2cdf0*/  S2UR UR5, SR_CgaCtaId ;  /* 0x00000000000579c3 */ /* 0x000eb00000008800 */
[----:B------:R-:W-:Y:S06]  /*2ce00*/  BAR.SYNC.DEFER_BLOCKING 0x5, 0x180 ;  /* 0x0146000000007b1d */ /* 0x000fec0000010000 */
[----:B------:R-:W-:-:S02]  /*2ce10*/  UMOV UR4, 0x400 ;  /* 0x0000040000047882 */ /* 0x000fc40000000000 */
[----:B--2---:R-:W-:-:S06]  /*2ce20*/  ULEA UR4, UR5, UR4, 0x18 ;  /* 0x0000000405047291 */ /* 0x004fcc000f8ec03f */
[----:B------:R-:W-:-:S05]  /*2ce30*/  IMAD.U32 R18, RZ, RZ, UR4 ;  /* 0x00000004ff127e24 */ /* 0x000fca000f8e00ff */
[----:B01----:R-:W0:Y:S04]  /*2ce40*/  LDS.128 R4, [R18+0x334d0] ;  /* 0x0334d00012047984 */ /* 0x003e280000000c00 */
[----:B0-----:R0:W-:Y:S04]  /*2ce50*/  STL.64 [R1], R4 ;  /* 0x0000000401007387 */ /* 0x0011e80000100a00 */
[----:B------:R0:W-:Y:S01]  /*2ce60*/  STL.64 [R1+0x8], R6 ;  /* 0x0000080601007387 */ /* 0x0001e20000100a00 */
[----:B------:R-:W-:Y:S06]  /*2ce70*/  BAR.ARV 0x4, 0x180 ;  /* 0x0106000000007b1d */ /* 0x000fec0000002000 */
[----:B------:R-:W-:Y:S05]  /*2ce80*/  BRA `(.L_x_648) ;  /* 0x0000000c00207947 */ /* 0x000fea0003800000 */
.L_x_647:
[----:B------:R-:W2:Y:S01]  /*2ce90*/  S2R R0, SR_TID.X ;  /* 0x0000000000007919 */ /* 0x000ea20000002100 */
[----:B------:R-:W-:Y:S01]  /*2cea0*/  UMOV UR4, 0xffffffff ;  /* 0xffffffff00047882 */ /* 0x000fe20000000000 */
[----:B--2---:R-:W-:-:S04]  /*2ceb0*/  LOP3.LUT R16, R0, 0x1f, RZ, 0xc0, !PT ;  /* 0x0000001f00107812 */ /* 0x004fc800078ec0ff */
[----:B------:R-:W-:Y:S01]  /*2cec0*/  ISETP.NE.AND P0, PT, R16, 0x1f, PT ;  /* 0x0000001f1000780c */ /* 0x000fe20003f05270 */
[----:B------:R-:W-:-:S12]  /*2ced0*/  BRA.DIV UR4, `(.L_x_649) ;  /* 0x0000005a04ec7947 */ /* 0x000fd8000b800000 */
[----:B-1----:R-:W2:Y:S01]  /*2cee0*/  LDL.LU R2, [R1] ;  /* 0x0000000001027983 */ /* 0x002ea20000300800 */
[----:B------:R-:W-:-:S03]  /*2cef0*/  ULDC UR4, c[0x0][0xc3c] ;  /* 0x00030f0000047ab9 */ /* 0x000fc60000000800 */
[----:B------:R-:W3:Y:S01]  /*2cf00*/  LDL R3, [R1+0xc] ;  /* 0x00000c0001037983 */ /* 0x000ee20000100800 */
[----:B--2---:R-:W-:Y:S02]  /*2cf10*/  IMAD.MOV.U32 R10, RZ, RZ, R2 ;  /* 0x000000ffff0a7224 */ /* 0x004fe400078e0002 */
[----:B---3--:R-:W-:-:S05]  /*2cf20*/  IMAD.IADD R0, R3, 0x1, R16 ;  /* 0x0000000103007824 */ /* 0x008fca00078e0210 */
[----:B------:R-:W-:-:S13]  /*2cf30*/  ISETP.GE.OR P1, PT, R0, UR4, !P0 ;  /* 0x0000000400007c0c */ /* 0x000fda000c726670 */
[----:B------:R-:W1:Y:S08]  /*2cf40*/  @!P1 LDC.64 R2, c[0x0][0xc80] ;  /* 0x00032000ff029b82 */ /* 0x000e700000000a00 */
[----:B0-----:R-:W0:Y:S01]  /*2cf50*/  @!P1 LDC.64 R6, c[0x0][0xc78] ;  /* 0x00031e00ff069b82 */ /* 0x001e220000000a00 */
[----:B-1----:R-:W-:-:S05]  /*2cf60*/  @!P1 IMAD.WIDE R2, R0, 0x4, R2 ;  /* 0x0000000400029825 */ /* 0x002fca00078e0202 */
[----:B------:R0:W2:Y:S02]  /*2cf70*/  @!P1 LDG.E R8, desc[UR54][R2.64] ;  /* 0x0000003602089981 */ /* 0x0000a4000c1e1900 */
[----:B0-----:R-:W-:-:S06]  /*2cf80*/  @!P1 IMAD.WIDE R2, R0, 0x4, R6 ;  /* 0x0000000400029825 */ /* 0x001fcc00078e0206 */
[----:B------:R-:W3:Y:S01]  /*2cf90*/  @!P1 LDG.E R2, desc[UR54][R2.64] ;  /* 0x0000003602029981 */ /* 0x000ee2000c1e1900 */
[----:B------:R-:W-:Y:S01]  /*2cfa0*/  MOV R4, RZ ;  /* 0x000000ff00047202 */ /* 0x000fe20000000f00 */
[----:B------:R-:W-:Y:S01]  /*2cfb0*/  IMAD.MOV.U32 R6, RZ, RZ, RZ ;  /* 0x000000ffff067224 */ /* 0x000fe200078e00ff */
[C---:B------:R-:W-:Y:S01]  /*2cfc0*/  ISETP.GE.U32.AND P2, PT, R16.reuse, 0x2, PT ;  /* 0x000000021000780c */ /* 0x040fe20003f46070 */
[----:B------:R-:W-:Y:S01]  /*2cfd0*/  SHFL.IDX PT, R5, R10, RZ, 0x1f ;  /* 0x00001fff0a057589 */ /* 0x000fe200000e0000 */
[C---:B------:R-:W-:Y:S02]  /*2cfe0*/  ISETP.GE.U32.AND P3, PT, R16.reuse, 0x4, PT ;  /* 0x000000041000780c */ /* 0x040fe40003f66070 */
[C---:B------:R-:W-:Y:S01]  /*2cff0*/  ISETP.GE.U32.AND P4, PT, R16.reuse, 0x8, PT ;  /* 0x000000081000780c */ /* 0x040fe20003f86070 */
[----:B------:R-:W-:Y:S01]  /*2d000*/  SHFL.IDX PT, R0, R10, 0x1, 0x1f ;  /* 0x00201f000a007f89 */ /* 0x000fe200000e0000 */
[----:B------:R-:W-:Y:S01]  /*2d010*/  ISETP.GE.U32.AND P5, PT, R16, 0x10, PT ;  /* 0x000000101000780c */ /* 0x000fe20003fa6070 */
[----:B--2---:R-:W-:-:S02]  /*2d020*/  @!P1 IMAD.MOV.U32 R4, RZ, RZ, R8 ;  /* 0x000000ffff049224 */ /* 0x004fc400078e0008 */
[----:B------:R-:W-:Y:S02]  /*2d030*/  IMAD.MOV.U32 R8, RZ, RZ, RZ ;  /* 0x000000ffff087224 */ /* 0x000fe400078e00ff */
[----:B---3--:R-:W-:Y:S01]  /*2d040*/  @!P1 IMAD.MOV.U32 R6, RZ, RZ, R2 ;  /* 0x000000ffff069224 */ /* 0x008fe200078e0002 */
[----:B------:R-:W-:-:S03]  /*2d050*/  ISETP.NE.AND P1, PT, R16, RZ, PT ;  /* 0x000000ff1000720c */ /* 0x000fc60003f25270 */
[----:B------:R-:W-:-:S05]  /*2d060*/  IMAD R2, R6, R4, RZ ;  /* 0x0000000406027224 */ /* 0x000fca00078e02ff */
[----:B------:R-:W0:Y:S02]  /*2d070*/  SHFL.UP PT, R3, R2, 0x1, RZ ;  /* 0x0420000002037989 */ /* 0x000e2400000e00ff */
[----:B0-----:R-:W-:-:S05]  /*2d080*/  SEL R3, R3, RZ, P1 ;  /* 0x000000ff03037207 */ /* 0x001fca0000800000 */
[----:B------:R-:W-:-:S05]  /*2d090*/  IMAD.IADD R2, R2, 0x1, R3 ;  /* 0x0000000102027824 */ /* 0x000fca00078e0203 */
[----:B------:R-:W0:Y:S02]  /*2d0a0*/  SHFL.UP PT, R3, R2, 0x2, RZ ;  /* 0x0440000002037989 */ /* 0x000e2400000e00ff */
[----:B0-----:R-:W-:-:S05]  /*2d0b0*/  SEL R3, R3, RZ, P2 ;  /* 0x000000ff03037207 */ /* 0x001fca0001000000 */
[----:B------:R-:W-:-:S05]  /*2d0c0*/  IMAD.IADD R2, R2, 0x1, R3 ;  /* 0x0000000102027824 */ /* 0x000fca00078e0203 */
        /* <DEDUP_REMOVED lines=9> */
[----:B------:R0:W1:Y:S02]  /*2d160*/  SHFL.IDX PT, R9, R7, 0x1f, 0x1f ;  /* 0x03e01f0007097f89 */ /* 0x00006400000e0000 */
.L_x_871:
[----:B------:R-:W-:Y:S02]  /*2d170*/  ULDC UR4, c[0x0][0xc38] ;  /* 0x00030e0000047ab9 */ /* 0x000fe40000000800 */
[----:B------:R-:W-:-:S04]  /*2d180*/  IMAD.U32 R2, RZ, RZ, UR4 ;  /* 0x00000004ff027e24 */ /* 0x000fc8000f8e00ff */
[----:B-1----:R-:W-:-:S04]  /*2d190*/  IMAD R9, R9, R2, RZ ;  /* 0x0000000209097224 */ /* 0x002fc800078e02ff */
[----:B------:R-:W-:-:S05]  /*2d1a0*/  IMAD.IADD R0, R0, 0x1, R9 ;  /* 0x0000000100007824 */ /* 0x000fca00078e0209 */
[----:B------:R-:W-:-:S13]  /*2d1b0*/  ISETP.GT.AND P6, PT, R0, R5, PT ;  /* 0x000000050000720c */ /* 0x000fda0003fc4270 */
[----:B------:R-:W-:Y:S05]  /*2d1c0*/  @P6 BRA `(.L_x_650) ;  /* 0x0000000000ac6947 */ /* 0x000fea0003800000 */
.L_x_653:
[----:B------:R-:W2:Y:S01]  /*2d1d0*/  LDL.LU R3, [R1+0xc] ;  /* 0x00000c0001037983 */ /* 0x000ea20000300800 */
[----:B------:R-:W1:Y:S01]  /*2d1e0*/  LDC R2, c[0x0][0xc3c] ;  /* 0x00030f00ff027b82 */ /* 0x000e620000000800 */
[----:B--2---:R-:W-:-:S04]  /*2d1f0*/  IADD3 R3, R3, 0x1f, RZ ;  /* 0x0000001f03037810 */ /* 0x004fc80007ffe0ff */
[----:B-1----:R-:W-:-:S13]  /*2d200*/  ISETP.GE.AND P6, PT, R3, R2, PT ;  /* 0x000000020300720c */ /* 0x002fda0003fc6270 */
[----:B------:R-:W-:Y:S05]  /*2d210*/  @P6 BRA `(.L_x_651) ;  /* 0x0000000400d46947 */ /* 0x000fea0003800000 */
[----:B------:R-:W1:Y:S01]  /*2d220*/  S2R R4, SR_TID.X ;  /* 0x0000000000047919 */ /* 0x000e620000002100 */
[----:B------:R2:W-:Y:S01]  /*2d230*/  STL [R1+0xc], R3 ;  /* 0x00000c0301007387 */ /* 0x0005e20000100800 */
[----:B-1----:R-:W-:-:S05]  /*2d240*/  LOP3.LUT R4, R4, 0x1f, RZ, 0xc0, !PT ;  /* 0x0000001f04047812 */ /* 0x002fca00078ec0ff */
[----:B------:R-:W-:Y:S02]  /*2d250*/  IMAD.IADD R6, R3, 0x1, R4 ;  /* 0x0000000103067824 */ /* 0x000fe400078e0204 */
[----:B------:R-:W-:-:S03]  /*2d260*/  IMAD.MOV.U32 R4, RZ, RZ, RZ ;  /* 0x000000ffff047224 */ /* 0x000fc600078e00ff */
[----:B------:R-:W-:-:S13]  /*2d270*/  ISETP.GE.OR P6, PT, R6, R2, !P0 ;  /* 0x000000020600720c */ /* 0x000fda00047c6670 */
[----:B--2---:R-:W1:Y:S02]  /*2d280*/  @!P6 LDC.64 R2, c[0x0][0xc80] ;  /* 0x00032000ff02eb82 */ /* 0x004e640000000a00 */
[----:B-1----:R-:W-:-:S05]  /*2d290*/  @!P6 IMAD.WIDE R2, R6, 0x4, R2 ;  /* 0x000000040602e825 */ /* 0x002fca00078e0202 */
[----:B------:R1:W2:Y:S02]  /*2d2a0*/  @!P6 LDG.E R4, desc[UR54][R2.64] ;  /* 0x000000360204e981 */ /* 0x0002a4000c1e1900 */
[----:B-1----:R-:W1:Y:S02]  /*2d2b0*/  @!P6 LDC.64 R2, c[0x0][0xc78] ;  /* 0x00031e00ff02eb82 */ /* 0x002e640000000a00 */
[----:B-1----:R-:W-:-:S04]  /*2d2c0*/  @!P6 IMAD.WIDE R2, R6, 0x4, R2 ;  /* 0x000000040602e825 */ /* 0x002fc800078e0202 */
[----:B------:R-:W-:-:S06]  /*2d2d0*/  IMAD.MOV.U32 R6, RZ, RZ, RZ ;  /* 0x000000ffff067224 */ /* 0x000fcc00078e00ff */
[----:B------:R-:W2:Y:S01]  /*2d2e0*/  @!P6 LDG.E R6, desc[UR54][R2.64] ;  /* 0x000000360206e981 */ /* 0x000ea2000c1e1900 */
[----:B------:R-:W-:Y:S01]  /*2d2f0*/  UMOV UR4, 0xffffffff ;  /* 0xffffffff00047882 */ /* 0x000fe20000000000 */
[----:B--2---:R-:W-:Y:S02]  /*2d300*/  IMAD R2, R6, R4, RZ ;  /* 0x0000000406027224 */ /* 0x004fe400078e02ff */
[----:B------:R-:W-:Y:S05]  /*2d310*/  BRA.DIV UR4, `(.L_x_652) ;  /* 0x0000005e043c7947 */ /* 0x000fea000b800000 */
[----:B------:R-:W1:Y:S02]  /*2d320*/  SHFL.UP PT, R3, R2, 0x1, RZ ;  /* 0x0420000002037989 */ /* 0x000e6400000e00ff */
[----:B-1----:R-:W-:-:S05]  /*2d330*/  SEL R3, R3, RZ, P1 ;  /* 0x000000ff03037207 */ /* 0x002fca0000800000 */
[----:B------:R-:W-:-:S05]  /*2d340*/  IMAD.IADD R2, R2, 0x1, R3 ;  /* 0x0000000102027824 */ /* 0x000fca00078e0203 */
[----:B------:R-:W1:Y:S02]  /*2d350*/  SHFL.UP PT, R3, R2, 0x2, RZ ;  /* 0x0440000002037989 */ /* 0x000e6400000e00ff */
[----:B-1----:R-:W-:-:S05]  /*2d360*/  SEL R3, R3, RZ, P2 ;  /* 0x000000ff03037207 */ /* 0x002fca0001000000 */
[----:B------:R-:W-:-:S05]  /*2d370*/  IMAD.IADD R2, R2, 0x1, R3 ;  /* 0x0000000102027824 */ /* 0x000fca00078e0203 */
[----:B------:R-:W1:Y:S02]  /*2d380*/  SHFL.UP PT, R3, R2, 0x4, RZ ;  /* 0x0480000002037989 */ /* 0x000e6400000e00ff */
[----:B-1----:R-:W-:-:S04]  /*2d390*/  SEL R3, R3, RZ, P3 ;  /* 0x000000ff03037207 */ /* 0x002fc80001800000 */
[----:B------:R-:W-:-:S05]  /*2d3a0*/  IADD3 R2, R2, R3, RZ ;  /* 0x0000000302027210 */ /* 0x000fca0007ffe0ff */
[----:B------:R-:W1:Y:S02]  /*2d3b0*/  SHFL.UP PT, R3, R2, 0x8, RZ ;  /* 0x0500000002037989 */ /* 0x000e6400000e00ff */
[----:B-1----:R-:W-:-:S05]  /*2d3c0*/  SEL R3, R3, RZ, P4 ;  /* 0x000000ff03037207 */ /* 0x002fca0002000000 */
[----:B------:R-:W-:-:S05]  /*2d3d0*/  IMAD.IADD R2, R2, 0x1, R3 ;  /* 0x0000000102027824 */ /* 0x000fca00078e0203 */
[----:B------:R-:W1:Y:S02]  /*2d3e0*/  SHFL.UP PT, R3, R2, 0x10, RZ ;  /* 0x0600000002037989 */ /* 0x000e6400000e00ff */
[----:B-1----:R-:W-:-:S05]  /*2d3f0*/  SEL R3, R3, RZ, P5 ;  /* 0x000000ff03037207 */ /* 0x002fca0002800000 */
[----:B0-----:R-:W-:-:S05]  /*2d400*/  IMAD.IADD R7, R2, 0x1, R3 ;  /* 0x0000000102077824 */ /* 0x001fca00078e0203 */
[----:B------:R0:W1:Y:S02]  /*2d410*/  SHFL.IDX PT, R9, R7, 0x1f, 0x1f ;  /* 0x03e01f0007097f89 */ /* 0x00006400000e0000 */
.L_x_879:
[----:B------:R-:W-:Y:S02]  /*2d420*/  ULDC UR4, c[0x0][0xc38] ;  /* 0x00030e0000047ab9 */ /* 0x000fe40000000800 */
[----:B------:R-:W-:-:S04]  /*2d430*/  IMAD.U32 R2, RZ, RZ, UR4 ;  /* 0x00000004ff027e24 */ /* 0x000fc8000f8e00ff */
[----:B-1----:R-:W-:-:S04]  /*2d440*/  IMAD R9, R9, R2, RZ ;  /* 0x0000000209097224 */ /* 0x002fc800078e02ff */
[----:B------:R-:W-:-:S05]  /*2d450*/  IMAD.IADD R0, R9, 0x1, R0 ;  /* 0x0000000109007824 */ /* 0x000fca00078e0200 */
[----:B------:R-:W-:-:S13]  /*2d460*/  ISETP.GT.AND P6, PT, R0, R5, PT ;  /* 0x000000050000720c */ /* 0x000fda0003fc4270 */
[----:B------:R-:W-:Y:S05]  /*2d470*/  @!P6 BRA `(.L_x_653) ;  /* 0xfffffffc0054e947 */ /* 0x000fea000383ffff */
.L_x_650:
[----:B------:R-:W-:Y:S01]  /*2d480*/  IMAD.IADD R9, R0, 0x1, -R9 ;  /* 0x0000000100097824 */ /* 0x000fe200078e0a09 */
[----:B------:R-:W-:-:S03]  /*2d490*/  UMOV UR4, 0xffffffff ;  /* 0xffffffff00047882 */ /* 0x000fc60000000000 */
[----:B------:R-:W-:-:S05]  /*2d4a0*/  IMAD R0, R7, R2, R9 ;  /* 0x0000000207007224 */ /* 0x000fca00078e0209 */
[----:B------:R-:W-:Y:S01]  /*2d4b0*/  ISETP.GT.AND P6, PT, R0, R5, PT ;  /* 0x000000050000720c */ /* 0x000fe20003fc4270 */
[----:B------:R-:W-:-:S12]  /*2d4c0*/  BRA.DIV UR4, `(.L_x_654) ;  /* 0x0000005e04a87947 */ /* 0x000fd8000b800000 */
[----:B------:R-:W-:-:S04]  /*2d4d0*/  VOTE.ANY R3, PT, !P6 ;  /* 0x0000000000037806 */ /* 0x000fc800070e0100 */
[----:B------:R-:W1:Y:S02]  /*2d4e0*/  POPC R0, R3 ;  /* 0x0000000300007309 */ /* 0x000e640000000000 */
[----:B-1----:R1:W2:Y:S04]  /*2d4f0*/  SHFL.IDX PT, R4, R4, R0, 0x1f ;  /* 0x00001f0004047589 */ /* 0x0022a800000e0000 */
[----:B------:R1:W3:Y:S02]  /*2d500*/  SHFL.IDX PT, R6, R6, R0, 0x1f ;  /* 0x00001f0006067589 */ /* 0x0002e400000e0000 */
.L_x_884:
[----:B------:R-:W-:-:S13]  /*2d510*/  ISETP.NE.AND P0, PT, R3, RZ, PT ;  /* 0x000000ff0300720c */ /* 0x000fda0003f05270 */
[----:B------:R-:W-:Y:S05]  /*2d520*/  @!P0 BRA `(.L_x_655) ;  /* 0x0000000000148947 */ /* 0x000fea0003800000 */
[----:B------:R-:W-:Y:S01]  /*2d530*/  UMOV UR4, 0xffffffff ;  /* 0xffffffff00047882 */ /* 0x000fe20000000000 */
[----:B------:R-:W-:Y:S02]  /*2d540*/  IADD3 R12, R0, -0x1, RZ ;  /* 0xffffffff000c7810 */ /* 0x000fe40007ffe0ff */
[----:B------:R-:W-:Y:S05]  /*2d550*/  BRA.DIV UR4, `(.L_x_656) ;  /* 0x0000005e04e07947 */ /* 0x000fea000b800000 */
[----:B0-----:R0:W4:Y:S02]  /*2d560*/  SHFL.IDX PT, R7, R7, R12, 0x1f ;  /* 0x00001f0c07077589 */ /* 0x00112400000e0000 */
.L_x_887:
[----:B----4-:R-:W-:-:S07]  /*2d570*/  IMAD.MOV.U32 R8, RZ, RZ, R7 ;  /* 0x000000ffff087224 */ /* 0x010fce00078e0007 */
.L_x_655:
[----:B------:R-:W4:Y:S01]  /*2d580*/  LDL.LU R10, [R1+0xc] ;  /* 0x00000c00010a7983 */ /* 0x000f220000300800 */
[----:B0-2---:R-:W-:Y:S01]  /*2d590*/  IABS R7, R4 ;  /* 0x0000000400077213 */ /* 0x005fe20000000000 */
[----:B------:R-:W-:-:S03]  /*2d5a0*/  IMAD R9, R8, R2, R9 ;  /* 0x0000000208097224 */ /* 0x000fc600078e0209 */
[----:B------:R-:W0:Y:S01]  /*2d5b0*/  I2F.RP R2, R7 ;  /* 0x0000000700027306 */ /* 0x000e220000209400 */
[----:B------:R-:W-:Y:S01]  /*2d5c0*/  IMAD.IADD R5, R5, 0x1, -R9 ;  /* 0x0000000105057824 */ /* 0x000fe200078e0a09 */
[----:B------:R2:W-:Y:S02]  /*2d5d0*/  STL [R1], R9 ;  /* 0x0000000901007387 */ /* 0x0005e40000100800 */
[----:B--2---:R-:W-:-:S04]  /*2d5e0*/  IABS R9, R4 ;  /* 0x0000000400097213 */ /* 0x004fc80000000000 */
[----:B0-----:R-:W0:Y:S01]  /*2d5f0*/  MUFU.RCP R2, R2 ;  /* 0x0000000200027308 */ /* 0x001e220000001000 */
[----:B------:R-:W-:Y:S01]  /*2d600*/  IADD3 R9, RZ, -R9, RZ ;  /* 0x80000009ff097210 */ /* 0x000fe20007ffe0ff */
[----:B0-----:R-:W-:-:S06]  /*2d610*/  VIADD R2, R2, 0xffffffe ;  /* 0x0ffffffe02027836 */ /* 0x001fcc0000000000 */
        /* <DEDUP_REMOVED lines=13> */
[----:B---3--:R-:W-:-:S04]  /*2d6f0*/  IABS R7, R6 ;  /* 0x0000000600077213 */ /* 0x008fc80000000000 */
[----:B------:R-:W0:Y:S07]  /*2d700*/  I2F.RP R2, R7 ;  /* 0x0000000700027306 */ /* 0x000e2e0000209400 */
[----:B------:R-:W-:Y:S01]  /*2d710*/  @P0 IADD3 R8, R8, 0x1, RZ ;  /* 0x0000000108080810 */ /* 0x000fe20007ffe0ff */
        /* <DEDUP_REMOVED lines=26> */
[----:B------:R-:W-:Y:S02]  /*2d8c0*/  @!P2 IADD3 R2, -R2, RZ, RZ ;  /* 0x000000ff0202a210 */ /* 0x000fe40007ffe1ff */
[----:B------:R-:W-:-:S05]  /*2d8d0*/  @!P1 LOP3.LUT R2, RZ, R6, RZ, 0x33, !PT ;  /* 0x00000006ff029212 */ /* 0x000fca00078e33ff */
[--C-:B------:R-:W-:Y:S02]  /*2d8e0*/  IMAD.MOV R3, RZ, RZ, -R2.reuse ;  /* 0x000000ffff037224 */ /* 0x100fe400078e0a02 */
[C---:B------:R-:W-:Y:S02]  /*2d8f0*/  IMAD R2, R6.reuse, 0x1000000, R2 ;  /* 0x0100000006027824 */ /* 0x040fe400078e0202 */
[----:B------:R-:W-:Y:S02]  /*2d900*/  IMAD R3, R6, R3, R8 ;  /* 0x0000000306037224 */ /* 0x000fe400078e0208 */
[----:B----4-:R-:W-:Y:S02]  /*2d910*/  IMAD.IADD R10, R0, 0x1, R10 ;  /* 0x00000001000a7824 */ /* 0x010fe400078e020a */
[----:B-1----:R-:W-:-:S05]  /*2d920*/  IMAD R0, R3, 0x10000, R2 ;  /* 0x0001000003007824 */ /* 0x002fca00078e0202 */
[----:B------:R0:W-:Y:S04]  /*2d930*/  STL [R1+0x8], R0 ;  /* 0x0000080001007387 */ /* 0x0001e80000100800 */
[----:B------:R0:W-:Y:S04]  /*2d940*/  STL [R1+0xc], R10 ;  /* 0x00000c0a01007387 */ /* 0x0001e80000100800 */
[----:B------:R0:W-:Y:S01]  /*2d950*/  STL [R1+0x4], R4 ;  /* 0x0000040401007387 */ /* 0x0001e20000100800 */
[----:B------:R-:W-:Y:S05]  /*2d960*/  BRA `(.L_x_657) ;  /* 0x0000000000287947 */ /* 0x000fea0003800000 */
.L_x_651:
[----:B------:R-:W-:Y:S01]  /*2d970*/  UMOV UR4, URZ ;  /* 0x0000003f00047c82 */ /* 0x000fe20008000000 */
[----:B------:R-:W-:Y:S01]  /*2d980*/  ULDC UR6, c[0x0][0xc3c] ;  /* 0x00030f0000067ab9 */ /* 0x000fe20000000800 */
[----:B------:R-:W-:Y:S01]  /*2d990*/  UMOV UR5, URZ ;  /* 0x0000003f00057c82 */ /* 0x000fe20008000000 */
[----:B------:R-:W-:Y:S01]  /*2d9a0*/  MOV R3, UR4 ;  /* 0x0000000400037c02 */ /* 0x000fe20008000f00 */
[----:B------:R-:W-:Y:S01]  /*2d9b0*/  IMAD.U32 R0, RZ, RZ, UR6 ;  /* 0x00000006ff007e24 */ /* 0x000fe2000f8e00ff */
[----:B------:R1:W-:Y:S01]  /*2d9c0*/  STL [R1], R5 ;  /* 0x0000000501007387 */ /* 0x0003e20000100800 */
[----:B------:R-:W-:-:S03]  /*2d9d0*/  IMAD.U32 R2, RZ, RZ, UR5 ;  /* 0x00000005ff027e24 */ /* 0x000fc6000f8e00ff */
[----:B------:R1:W-:Y:S04]  /*2d9e0*/  STL [R1+0x4], R3 ;  /* 0x0000040301007387 */ /* 0x0003e80000100800 */
[----:B------:R1:W-:Y:S04]  /*2d9f0*/  STL [R1+0xc], R0 ;  /* 0x00000c0001007387 */ /* 0x0003e80000100800 */
[----:B------:R1:W-:Y:S02]  /*2da00*/  STL [R1+0x8], R2 ;  /* 0x0000080201007387 */ /* 0x0003e40000100800 */
.L_x_657:
[----:B-1----:R-:W2:Y:S04]  /*2da10*/  LDL R2, [R1+0xc] ;  /* 0x00000c0001027983 */ /* 0x002ea80000100800 */
[----:B------:R-:W3:Y:S04]  /*2da20*/  LDL R3, [R1+0x8] ;  /* 0x0000080001037983 */ /* 0x000ee80000100800 */
[----:B0-----:R-:W4:Y:S04]  /*2da30*/  LDL R4, [R1] ;  /* 0x0000000001047983 */ /* 0x001f280000100800 */
[----:B------:R-:W4:Y:S01]  /*2da40*/  LDL R5, [R1+0x4] ;  /* 0x0000040001057983 */ /* 0x000f220000100800 */
[----:B------:R-:W0:Y:S01]  /*2da50*/  S2R R0, SR_TID.X ;  /* 0x0000000000007919 */ /* 0x000e220000002100 */
[----:B------:R-:W-:Y:S05]  /*2da60*/  WARPSYNC.ALL ;  /* 0x0000000000007948 */ /* 0x000fea0003800000 */
[----:B0-----:R-:W-:Y:S01]  /*2da70*/  LOP3.LUT R0, R0, 0x1f, RZ, 0xc0, !PT ;  /* 0x0000001f00007812 */ /* 0x001fe200078ec0ff */
[----:B------:R-:W-:Y:S03]  /*2da80*/  BAR.SYNC.DEFER_BLOCKING 0x4, 0x180 ;  /* 0x0106000000007b1d */ /* 0x000fe60000010000 */
[----:B------:R-:W-:-:S13]  /*2da90*/  ISETP.NE.AND P0, PT, R0, RZ, PT ;  /* 0x000000ff0000720c */ /* 0x000fda0003f05270 */
[----:B------:R-:W0:Y:S01]  /*2daa0*/  @!P0 S2R R0, SR_CgaCtaId ;  /* 0x0000000000008919 */ /* 0x000e220000008800 */
[----:B--2---:R-:W-:Y:S01]  /*2dab0*/  IMAD.MOV.U32 R7, RZ, RZ, R2 ;  /* 0x000000ffff077224 */ /* 0x004fe200078e0002 */
[----:B------:R-:W-:Y:S01]  /*2dac0*/  @!P0 MOV R2, 0x400 ;  /* 0x0000040000028802 */ /* 0x000fe20000000f00 */
[----:B---3--:R-:W-:-:S03]  /*2dad0*/  IMAD.MOV.U32 R6, RZ, RZ, R3 ;  /* 0x000000ffff067224 */ /* 0x008fc600078e0003 */
[----:B0-----:R-:W-:-:S05]  /*2dae0*/  @!P0 LEA R18, R0, R2, 0x18 ;  /* 0x0000000200128211 */ /* 0x001fca00078ec0ff */
[----:B----4-:R1:W-:Y:S01]  /*2daf0*/  @!P0 STS.128 [R18+0x334d0], R4 ;  /* 0x0334d00412008388 */ /* 0x0103e20000000c00 */
[----:B------:R-:W-:Y:S06]  /*2db00*/  BAR.ARV 0x5, 0x180 ;  /* 0x0146000000007b1d */ /* 0x000fec0000002000 */
.L_x_648:
[----:B------:R-:W2:Y:S01]  /*2db10*/  LDL R0, [R1+0xc] ;  /* 0x00000c0001007983 */ /* 0x000ea20000100800 */
[----:B------:R-:W-:Y:S02]  /*2db20*/  ULDC UR4, c[0x0][0xc3c] ;  /* 0x00030f0000047ab9 */ /* 0x000fe40000000800 */
[----:B--2---:R-:W-:-:S13]  /*2db30*/  ISETP.GE.AND P0, PT, R0, UR4, PT ;  /* 0x0000000400007c0c */ /* 0x004fda000bf06270 */
[----:B------:R-:W-:Y:S05]  /*2db40*/  @!P0 BRA `(.L_x_658) ;  /* 0xffffff9800708947 */ /* 0x000fea000383ffff */
[----:B------:R-:W-:Y:S05]  /*2db50*/  BSYNC B7 ;  /* 0x0000000000077941 */ /* 0x000fea0003800000 */
.L_x_540:
[----:B-1----:R-:W3:Y:S01]  /*2db60*/  LDL.LU R0, [R1+0x5c] ;  /* 0x00005c0001007983 */ /* 0x002ee20000300800 */
[----:B------:R-:W-:Y:S01]  /*2db70*/  BSSY B0, `(.L_x_659) ;  /* 0x000000b000007945 */ /* 0x000fe20003800000 */
[----:B0-2---:R-:W0:Y:S01]  /*2db80*/  S2R R5, SR_CgaCtaId ;  /* 0x0000000000057919 */ /* 0x005e220000008800 */
[----:B---3--:R-:W-:-:S05]  /*2db90*/  VIADD R0, R0, 0x1 ;  /* 0x0000000100007836 */ /* 0x008fca0000000000 */
[----:B------:R-:W-:-:S04]  /*2dba0*/  LEA.HI R2, R0, R0, RZ, 0x1 ;  /* 0x0000000000027211 */ /* 0x000fc800078f08ff */
[----:B------:R-:W-:-:S04]  /*2dbb0*/  LOP3.LUT R3, R2, 0xfffffffe, RZ, 0xc0, !PT ;  /* 0xfffffffe02037812 */ /* 0x000fc800078ec0ff */
[----:B------:R-:W-:Y:S02]  /*2dbc0*/  IADD3 R3, R0, -R3, RZ ;  /* 0x8000000300037210 */ /* 0x000fe40007ffe0ff */
[----:B------:R-:W-:Y:S02]  /*2dbd0*/  MOV R0, 0x400 ;  /* 0x0000040000007802 */ /* 0x000fe40000000f00 */
[----:B------:R-:W-:Y:S02]  /*2dbe0*/  SHF.L.U32 R3, R3, 0x1f, RZ ;  /* 0x0000001f03037819 */ /* 0x000fe400000006ff */
[----:B0-----:R-:W-:-:S04]  /*2dbf0*/  LEA R0, R5, R0, 0x18 ;  /* 0x0000000005007211 */ /* 0x001fc800078ec0ff */
[----:B------:R-:W0:Y:S02]  /*2dc00*/  SYNCS.PHASECHK.TRANS64.TRYWAIT P0, [R0+URZ+0x33420], R3 ;  /* 0x03342003000075a7 */ /* 0x000e24000800017f */
[----:B0-----:R-:W-:Y:S05]  /*2dc10*/  @!P0 BRA `(.L_x_660) ;  /* 0x0000005800588947 */ /* 0x001fea0003800000 */
.L_x_888:
[----:B------:R-:W-:Y:S05]  /*2dc20*/  BSYNC B0 ;  /* 0x0000000000007941 */ /* 0x000fea0003800000 */
.L_x_659:
[----:B------:R-:W-:-:S03]  /*2dc30*/  UMOV UR4, 0xffffffff ;  /* 0xffffffff00047882 */ /* 0x000fc60000000000 */
[----:B------:R-:W-:Y:S05]  /*2dc40*/  BRA.DIV UR4, `(.L_x_661) ;  /* 0x0000005a04607947 */ /* 0x000fea000b800000 */
[----:B------:R-:W1:Y:S02]  /*2dc50*/  S2R R2, SR_TID.X ;  /* 0x0000000000027919 */ /* 0x000e640000002100 */
[----:B-1----:R-:W-:-:S04]  /*2dc60*/  SHF.R.U32.HI R2, RZ, 0x5, R2 ;  /* 0x00000005ff027819 */ /* 0x002fc80000011602 */
[----:B------:R-:W-:-:S05]  /*2dc70*/  LOP3.LUT R2, R2, 0x3, RZ, 0xc0, !PT ;  /* 0x0000000302027812 */ /* 0x000fca00078ec0ff */
[----:B------:R1:W2:Y:S02]  /*2dc80*/  SHFL.IDX PT, R14, R2, RZ, 0x1f ;  /* 0x00001fff020e7589 */ /* 0x0002a400000e0000 */
.L_x_891:
[----:B--2---:R-:W-:-:S13]  /*2dc90*/  ISETP.NE.AND P0, PT, R14, RZ, PT ;  /* 0x000000ff0e00720c */ /* 0x004fda0003f05270 */
[----:B------:R-:W-:Y:S05]  /*2dca0*/  @P0 BRA `(.L_x_328) ;  /* 0x0000000000a80947 */ /* 0x000fea0003800000 */
[----:B------:R-:W-:-:S03]  /*2dcb0*/  UMOV UR4, 0xffffffff ;  /* 0xffffffff00047882 */ /* 0x000fc60000000000 */
[----:B------:R-:W-:Y:S05]  /*2dcc0*/  BRA.DIV UR4, `(.L_x_662) ;  /* 0x0000005a04747947 */ /* 0x000fea000b800000 */
[----:B------:R-:W-:-:S13]  /*2dcd0*/  ELECT P6, URZ, PT ;  /* 0x00000000003f782f */ /* 0x000fda00038c0000 */
.L_x_894:
[----:B------:R-:W-:Y:S05]  /*2dce0*/  @!P6 BRA `(.L_x_328) ;  /* 0x000000000098e947 */ /* 0x000fea0003800000 */
[----:B------:R-:W-:-:S06]  /*2dcf0*/  ULOP3.LUT UR4, UR36, 0x2, URZ, 0xfc, !UPT ;  /* 0x0000000224047892 */ /* 0x000fcc000f8efc3f */
[----:B-1----:R-:W-:-:S05]  /*2dd00*/  IMAD.U32 R2, RZ, RZ, UR4 ;  /* 0x00000004ff027e24 */ /* 0x002fca000f8e00ff */
[----:B------:R-:W-:-:S13]  /*2dd10*/  ISETP.NE.AND P0, PT, R2, 0x3, PT ;  /* 0x000000030200780c */ /* 0x000fda0003f05270 */
[----:B------:R-:W-:Y:S05]  /*2dd20*/  @!P0 BRA `(.L_x_663) ;  /* 0x0000000000048947 */ /* 0x000fea0003800000 */
[----:B------:R-:W-:Y:S01]  /*2dd30*/  BPT.TRAP 0x1 ;  /* 0x000000040000795c */ /* 0x000fe20000300000 */
.L_x_663:
[----:B------:R-:W2:Y:S01]  /*2dd40*/  LDL.LU R7, [R1+0x18] ;  /* 0x0000180001077983 */ /* 0x000ea20000300800 */
[----:B------:R-:W-:Y:S02]  /*2dd50*/  VIADD R2, R0, 0x33440 ;  /* 0x0003344000027836 */ /* 0x000fe40000000000 */
[C---:B0-----:R-:W-:Y:S02]  /*2dd60*/  VIADD R3, R19.reuse, 0x1 ;  /* 0x0000000113037836 */ /* 0x041fe40000000000 */
[----:B------:R-:W-:-:S03]  /*2dd70*/  IMAD R6, R19, 0x8, R2 ;  /* 0x0000000813067824 */ /* 0x000fc600078e0202 */
[----:B------:R-:W-:-:S04]  /*2dd80*/  ISETP.NE.AND P2, PT, R3, 0x2, PT ;  /* 0x000000020300780c */ /* 0x000fc80003f45270 */
[----:B------:R-:W-:Y:S02]  /*2dd90*/  SEL R4, RZ, 0x1, P2 ;  /* 0x00000001ff047807 */ /* 0x000fe40001000000 */
[----:B------:R-:W-:Y:S02]  /*2dda0*/  SEL R3, R3, RZ, P2 ;  /* 0x000000ff03037207 */ /* 0x000fe40001000000 */
[C---:B--2---:R-:W-:Y:S02]  /*2ddb0*/  SHF.L.U32 R5, R7.reuse, 0x1f, RZ ;  /* 0x0000001f07057819 */ /* 0x044fe400000006ff */
[----:B------:R-:W-:Y:S01]  /*2ddc0*/  LOP3.LUT R4, R7, R4, RZ, 0x3c, !PT ;  /* 0x0000000407047212 */ /* 0x000fe200078e3cff */
[----:B------:R-:W-:Y:S01]  /*2ddd0*/  IMAD R7, R3, 0x8, R2 ;  /* 0x0000000803077824 */ /* 0x000fe200078e0202 */
[----:B------:R-:W0:Y:S02]  /*2dde0*/  SYNCS.PHASECHK.TRANS64.TRYWAIT P1, [R6+URZ], R5 ;  /* 0x00000005060075a7 */ /* 0x000e24000802017f */
[----:B------:R-:W-:Y:S01]  /*2ddf0*/  SHF.L.U32 R2, R4, 0x1f, RZ ;  /* 0x0000001f04027819 */ /* 0x000fe200000006ff */
[----:B0-----:R-:W-:Y:S06]  /*2de00*/  @!P1 BRA `(.L_x_664) ;  /* 0x0000005800449947 */ /* 0x001fec0003800000 */
.L_x_895:
[----:B------:R-:W1:Y:S02]  /*2de10*/  SYNCS.PHASECHK.TRANS64.TRYWAIT P1, [R7+URZ], R2 ;  /* 0x00000002070075a7 */ /* 0x000e64000802017f */
[----:B-1----:R-:W-:Y:S05]  /*2de20*/  @!P1 BRA `(.L_x_665) ;  /* 0x0000005800509947 */ /* 0x002fea0003800000 */
.L_x_896:
[----:B------:R-:W-:Y:S05]  /*2de30*/  @!P0 BRA `(.L_x_666) ;  /* 0x0000000000048947 */ /* 0x000fea0003800000 */
[----:B------:R-:W-:Y:S01]  /*2de40*/  BPT.TRAP 0x1 ;  /* 0x000000040000795c */ /* 0x000fe20000300000 */
.L_x_666:
[----:B------:R-:W-:-:S04]  /*2de50*/  LEA R4, R19, R0, 0x3 ;  /* 0x0000000013047211 */ /* 0x000fc800078e18ff */
[----:B------:R-:W2:Y:S02]  /*2de60*/  SYNCS.PHASECHK.TRANS64.TRYWAIT P1, [R4+URZ+0x33460], R5 ;  /* 0x03346005040075a7 */ /* 0x000ea4000802017f */
[----:B--2---:R-:W-:Y:S05]  /*2de70*/  @!P1 BRA `(.L_x_667) ;  /* 0x0000005800509947 */ /* 0x004fea0003800000 */
.L_x_897:
[----:B------:R-:W-:Y:S05]  /*2de80*/  @!P0 BRA `(.L_x_668) ;  /* 0x0000000000048947 */ /* 0x000fea0003800000 */
[----:B------:R-:W-:Y:S01]  /*2de90*/  BPT.TRAP 0x1 ;  /* 0x000000040000795c */ /* 0x000fe20000300000 */
.L_x_668:
[----:B------:R-:W-:-:S04]  /*2dea0*/  IMAD R3, R3, 0x8, R0 ;  /* 0x0000000803037824 */ /* 0x000fc800078e0200 */
[----:B------:R-:W3:Y:S02]  /*2deb0*/  SYNCS.PHASECHK.TRANS64.TRYWAIT P1, [R3+URZ+0x33460], R2 ;  /* 0x03346002030075a7 */ /* 0x000ee4000802017f */
[----:B---3--:R-:W-:Y:S05]  /*2dec0*/  @!P1 BRA `(.L_x_669) ;  /* 0x0000005800509947 */ /* 0x008fea0003800000 */
.L_x_898:
[----:B------:R-:W-:Y:S05]  /*2ded0*/  @!P0 BRA `(.L_x_670) ;  /* 0x0000000000048947 */ /* 0x000fea0003800000 */
[----:B------:R-:W-:Y:S01]  /*2dee0*/  BPT.TRAP 0x1 ;  /* 0x000000040000795c */ /* 0x000fe20000300000 */
.L_x_670:
[----:B------:R-:W4:Y:S02]  /*2def0*/  SYNCS.PHASECHK.TRANS64.TRYWAIT P0, [R4+URZ+0x33480], R5 ;  /* 0x03348005040075a7 */ /* 0x000f24000800017f */
[----:B----4-:R-:W-:Y:S05]  /*2df00*/  @!P0 BRA `(.L_x_671) ;  /* 0x0000005800548947 */ /* 0x010fea0003800000 */
.L_x_672:
[----:B------:R0:W0:Y:S02]  /*2df10*/  SYNCS.PHASECHK.TRANS64.TRYWAIT P0, [R3+URZ+0x33480], R2 ;  /* 0x03348002030075a7 */ /* 0x000024000800017f */
[----:B0-----:R-:W-:Y:S05]  /*2df20*/  @!P0 NANOSLEEP.SYNCS 0x989680 ;  /* 0x009896800000895d */ /* 0x001fea0003900000 */
[----:B------:R-:W0:Y:S02]  /*2df30*/  @!P0 SYNCS.PHASECHK.TRANS64 P0, [R3+URZ+0x33480], R2 ;  /* 0x03348002030085a7 */ /* 0x000e24000800007f */
[----:B0-----:R-:W-:Y:S05]  /*2df40*/  @!P0 BRA `(.L_x_672) ;  /* 0xfffffffc00f08947 */ /* 0x001fea000383ffff */
.L_x_328:
[----:B------:R-:W-:Y:S05]  /*2df50*/  BSYNC B8 ;  /* 0x0000000000087941 */ /* 0x000fea0003800000 */
.L_x_325:
[----:B------:R-:W-:Y:S05]  /*2df60*/  EXIT ;  /* 0x000000000000794d */ /* 0x000fea0003800000 */
.L_x_348:
[----:B-1----:R1:W2:Y:S02]  /*2df70*/  SYNCS.PHASECHK.TRANS64.TRYWAIT P5, [R43+URZ+0x33490], R100 ;  /* 0x033490642b0075a7 */ /* 0x0022a400080a017f */
[----:B--2---:R-:W-:Y:S05]  /*2df80*/  @!P5 NANOSLEEP.SYNCS 0x989680 ;  /* 0x009896800000d95d */ /* 0x004fea0003900000 */
[----:B------:R-:W2:Y:S02]  /*2df90*/  @!P5 SYNCS.PHASECHK.TRANS64 P5, [R43+URZ+0x33490], R100 ;  /* 0x033490642b00d5a7 */ /* 0x000ea400080a007f */
[----:B--2---:R-:W-:Y:S05]  /*2dfa0*/  @!P5 BRA `(.L_x_348) ;  /* 0xfffffffc00f0d947 */ /* 0x004fea000383ffff */
[----:B------:R-:W-:Y:S05]  /*2dfb0*/  BRA `(.L_x_673) ;  /* 0xfffffd5800fc7947 */ /* 0x000fea000383ffff */
.L_x_402:
[----:B--2---:R2:W3:Y:S02]  /*2dfc0*/  SYNCS.PHASECHK.TRANS64.TRYWAIT P5, [R43+URZ+0x33490], R100 ;  /* 0x033490642b0075a7 */ /* 0x0044e400080a017f */
[----:B---3--:R-:W-:Y:S05]  /*2dfd0*/  @!P5 NANOSLEEP.SYNCS 0x989680 ;  /* 0x009896800000d95d */ /* 0x008fea0003900000 */
[----:B------:R-:W3:Y:S02]  /*2dfe0*/  @!P5 SYNCS.PHASECHK.TRANS64 P5, [R43+URZ+0x33490], R100 ;  /* 0x033490642b00d5a7 */ /* 0x000ee400080a007f */
[----:B---3--:R-:W-:Y:S05]  /*2dff0*/  @!P5 BRA `(.L_x_402) ;  /* 0xfffffffc00f0d947 */ /* 0x008fea000383ffff */
[----:B------:R-:W-:Y:S05]  /*2e000*/  BRA `(.L_x_674) ;  /* 0xfffffdb800507947 */ /* 0x000fea000383ffff */
.L_x_427:
[----:B0-----:R0:W1:Y:S02]  /*2e010*/  SYNCS.PHASECHK.TRANS64.TRYWAIT P3, [R43+URZ+0x33490], R100 ;  /* 0x033490642b0075a7 */ /* 0x001064000806017f */
[----:B-1----:R-:W-:Y:S05]  /*2e020*/  @!P3 NANOSLEEP.SYNCS 0x989680 ;  /* 0x009896800000b95d */ /* 0x002fea0003900000 */
[----:B------:R-:W1:Y:S02]  /*2e030*/  @!P3 SYNCS.PHASECHK.TRANS64 P3, [R43+URZ+0x33490], R100 ;  /* 0x033490642b00b5a7 */ /* 0x000e64000806007f */
[----:B-1----:R-:W-:Y:S05]  /*2e040*/  @!P3 BRA `(.L_x_427) ;  /* 0xfffffffc00f0b947 */ /* 0x002fea000383ffff */
[----:B------:R-:W-:Y:S05]  /*2e050*/  BRA `(.L_x_675) ;  /* 0xfffffe1800147947 */ /* 0x000fea000383ffff */
.L_x_433:
[----:B-1----:R1:W2:Y:S02]  /*2e060*/  SYNCS.PHASECHK.TRANS64.TRYWAIT P2, [R43+URZ+0x334b0], R100 ;  /* 0x0334b0642b0075a7 */ /* 0x0022a4000804017f */
[----:B--2---:R-:W-:Y:S05]  /*2e070*/  @!P2 NANOSLEEP.SYNCS 0x989680 ;  /* 0x009896800000a95d */ /* 0x004fea0003900000 */
[----:B------:R-:W2:Y:S02]  /*2e080*/  @!P2 SYNCS.PHASECHK.TRANS64 P2, [R43+URZ+0x334b0], R100 ;  /* 0x0334b0642b00a5a7 */ /* 0x000ea4000804007f */
[----:B--2---:R-:W-:Y:S05]  /*2e090*/  @!P2 BRA `(.L_x_433) ;  /* 0xfffffffc00f0a947 */ /* 0x004fea000383ffff */
[----:B------:R-:W-:Y:S05]  /*2e0a0*/  BRA `(.L_x_676) ;  /* 0xfffffe1c00187947 */ /* 0x000fea000383ffff */
.L_x_443:
[----:B------:R-:W-:Y:S01]  /*2e0b0*/  BSSY B0, `(.L_x_677) ;  /* 0x0000007000007945 */ /* 0x000fe20003800000 */
[----:B------:R-:W-:Y:S02]  /*2e0c0*/  IMAD.MOV.U32 R12, RZ, RZ, RZ ;  /* 0x000000ffff0c7224 */ /* 0x000fe400078e00ff */
[----:B------:R-:W-:Y:S02]  /*2e0d0*/  IMAD.MOV.U32 R11, RZ, RZ, 0x1f ;  /* 0x0000001fff0b7424 */ /* 0x000fe400078e00ff */
[----:B------:R-:W-:-:S07]  /*2e0e0*/  IMAD.MOV.U32 R15, RZ, RZ, -0x1 ;  /* 0xffffffffff0f7424 */ /* 0x000fce00078e00ff */
[----:B-----5:R-:W-:Y:S05]  /*2e0f0*/  WARPSYNC.COLLECTIVE R15, `(.L_x_678) ;  /* 0x000000000f087348 */ /* 0x020fea0003c00000 */
[----:B------:R0:W1:Y:S02]  /*2e100*/  SHFL.IDX P6, R14, R13, R12, R11 ;  /* 0x0000000c0d0e7389 */ /* 0x00006400000c000b */
[----:B01---5:R-:W-:Y:S01]  /*2e110*/  ENDCOLLECTIVE ;  /* 0x000000000000791b */ /* 0x023fe20003800000 */
.L_x_678:
[----:B------:R-:W-:Y:S05]  /*2e120*/  BSYNC B0 ;  /* 0x0000000000007941 */ /* 0x000fea0003800000 */
.L_x_677:
[----:B------:R-:W-:Y:S01]  /*2e130*/  IMAD.MOV.U32 R234, RZ, RZ, R14 ;  /* 0x000000ffffea7224 */ /* 0x000fe200078e000e */
[----:B------:R-:W-:Y:S06]  /*2e140*/  BRA `(.L_x_679) ;  /* 0xfffffe2400f87947 */ /* 0x000fec000383ffff */
.L_x_453:
[----:B------:R-:W-:Y:S01]  /*2e150*/  BSSY B1, `(.L_x_680) ;  /* 0x0000008000017945 */ /* 0x000fe20003800000 */
[----:B------:R-:W-:Y:S01]  /*2e160*/  MOV R13, R26 ;  /* 0x0000001a000d7202 */ /* 0x000fe20000000f00 */
[----:B------:R-:W-:Y:S02]  /*2e170*/  IMAD.MOV.U32 R12, RZ, RZ, RZ ;  /* 0x000000ffff0c7224 */ /* 0x000fe400078e00ff */
[----:B------:R-:W-:Y:S02]  /*2e180*/  IMAD.MOV.U32 R11, RZ, RZ, 0x1e1f ;  /* 0x00001e1fff0b7424 */ /* 0x000fe400078e00ff */
[----:B------:R-:W-:-:S07]  /*2e190*/  IMAD.MOV.U32 R15, RZ, RZ, -0x1 ;  /* 0xffffffffff0f7424 */ /* 0x000fce00078e00ff */
[----:B------:R-:W-:Y:S05]  /*2e1a0*/  WARPSYNC.COLLECTIVE R15, `(.L_x_681) ;  /* 0x000000000f087348 */ /* 0x000fea0003c00000 */
[----:B------:R0:W1:Y:S02]  /*2e1b0*/  SHFL.IDX P6, R14, R13, R12, R11 ;  /* 0x0000000c0d0e7389 */ /* 0x00006400000c000b */
[----:B01----:R-:W-:Y:S01]  /*2e1c0*/  ENDCOLLECTIVE ;  /* 0x000000000000791b */ /* 0x003fe20003800000 */
.L_x_681:
[----:B------:R-:W-:Y:S05]  /*2e1d0*/  BSYNC B1 ;  /* 0x0000000000017941 */ /* 0x000fea0003800000 */
.L_x_680:
[----:B------:R-:W-:Y:S01]  /*2e1e0*/  IMAD.MOV.U32 R13, RZ, RZ, R24 ;  /* 0x000000ffff0d7224 */ /* 0x000fe200078e0018 */
[----:B------:R-:W-:Y:S01]  /*2e1f0*/  MOV R12, RZ ;  /* 0x000000ff000c7202 */ /* 0x000fe20000000f00 */
[----:B------:R-:W-:Y:S02]  /*2e200*/  IMAD.MOV.U32 R11, RZ, RZ, 0x1e1f ;  /* 0x00001e1fff0b7424 */ /* 0x000fe400078e00ff */
[----:B------:R-:W-:Y:S02]  /*2e210*/  IMAD.MOV.U32 R15, RZ, RZ, -0x1 ;  /* 0xffffffffff0f7424 */ /* 0x000fe400078e00ff */
[----:B------:R-:W-:-:S07]  /*2e220*/  IMAD.MOV.U32 R0, RZ, RZ, R14 ;  /* 0x000000ffff007224 */ /* 0x000fce00078e000e */
[----:B------:R-:W-:Y:S05]  /*2e230*/  WARPSYNC.COLLECTIVE R15, `(.L_x_682) ;  /* 0x000000000f087348 */ /* 0x000fea0003c00000 */
[----:B------:R0:W1:Y:S02]  /*2e240*/  SHFL.IDX P6, R14, R13, R12, R11 ;  /* 0x0000000c0d0e7389 */ /* 0x00006400000c000b */
[----:B01----:R-:W-:Y:S01]  /*2e250*/  ENDCOLLECTIVE ;  /* 0x000000000000791b */ /* 0x003fe20003800000 */
.L_x_682:
[----:B------:R-:W-:Y:S02]  /*2e260*/  IMAD.MOV.U32 R13, RZ, RZ, R27 ;  /* 0x000000ffff0d7224 */ /* 0x000fe400078e001b */
[----:B------:R-:W-:-:S07]  /*2e270*/  IMAD.MOV.U32 R25, RZ, RZ, R14 ;  /* 0x000000ffff197224 */ /* 0x000fce00078e000e */
[----:B------:R-:W-:Y:S05]  /*2e280*/  WARPSYNC.COLLECTIVE R15, `(.L_x_683) ;  /* 0x000000000f087348 */ /* 0x000fea0003c00000 */
[----:B------:R0:W1:Y:S02]  /*2e290*/  SHFL.IDX P6, R14, R13, R12, R11 ;  /* 0x0000000c0d0e7389 */ /* 0x00006400000c000b */
[----:B01----:R-:W-:Y:S01]  /*2e2a0*/  ENDCOLLECTIVE ;  /* 0x000000000000791b */ /* 0x003fe20003800000 */
.L_x_683:
[----:B------:R-:W-:Y:S01]  /*2e2b0*/  MOV R13, R146 ;  /* 0x00000092000d7202 */ /* 0x000fe20000000f00 */
[----:B------:R-:W-:-:S07]  /*2e2c0*/  IMAD.MOV.U32 R3, RZ, RZ, R14 ;  /* 0x000000ffff037224 */ /* 0x000fce00078e000e */
[----:B------:R-:W-:Y:S05]  /*2e2d0*/  WARPSYNC.COLLECTIVE R15, `(.L_x_684) ;  /* 0x000000000f087348 */ /* 0x000fea0003c00000 */
[----:B------:R0:W1:Y:S02]  /*2e2e0*/  SHFL.IDX P6, R14, R13, R12, R11 ;  /* 0x0000000c0d0e7389 */ /* 0x00006400000c000b */
[----:B01----:R-:W-:Y:S01]  /*2e2f0*/  ENDCOLLECTIVE ;  /* 0x000000000000791b */ /* 0x003fe20003800000 */
.L_x_684:
[----:B------:R-:W-:Y:S05]  /*2e300*/  BRA `(.L_x_685) ;  /* 0xfffffe2c006c7947 */ /* 0x000fea000383ffff */
.L_x_457:
[----:B0-----:R0:W3:Y:S02]  /*2e310*/  SYNCS.PHASECHK.TRANS64.TRYWAIT P0, [R16+URZ+0x33400], R5 ;  /* 0x03340005100075a7 */ /* 0x0010e4000800017f */
[----:B---3--:R-:W-:Y:S05]  /*2e320*/  @!P0 NANOSLEEP.SYNCS 0x989680 ;  /* 0x009896800000895d */ /* 0x008fea0003900000 */
[----:B------:R-:W3:Y:S02]  /*2e330*/  @!P0 SYNCS.PHASECHK.TRANS64 P0, [R16+URZ+0x33400], R5 ;  /* 0x03340005100085a7 */ /* 0x000ee4000800007f */
[----:B---3--:R-:W-:Y:S05]  /*2e340*/  @!P0 BRA `(.L_x_457) ;  /* 0xfffffffc00f08947 */ /* 0x008fea000383ffff */
[----:B------:R-:W-:Y:S05]  /*2e350*/  BRA `(.L_x_686) ;  /* 0xfffffe3000c07947 */ /* 0x000fea000383ffff */
.L_x_469:
[----:B------:R-:W-:Y:S01]  /*2e360*/  BSSY B1, `(.L_x_687) ;  /* 0x0000008000017945 */ /* 0x000fe20003800000 */
[----:B------:R-:W-:Y:S02]  /*2e370*/  IMAD.MOV.U32 R13, RZ, RZ, R26 ;  /* 0x000000ffff0d7224 */ /* 0x000fe400078e001a */
[----:B------:R-:W-:Y:S02]  /*2e380*/  IMAD.MOV.U32 R12, RZ, RZ, RZ ;  /* 0x000000ffff0c7224 */ /* 0x000fe400078e00ff */
[----:B------:R-:W-:Y:S02]  /*2e390*/  IMAD.MOV.U32 R11, RZ, RZ, 0x1e1f ;  /* 0x00001e1fff0b7424 */ /* 0x000fe400078e00ff */
[----:B------:R-:W-:-:S07]  /*2e3a0*/  IMAD.MOV.U32 R15, RZ, RZ, -0x1 ;  /* 0xffffffffff0f7424 */ /* 0x000fce00078e00ff */
[----:B------:R-:W-:Y:S05]  /*2e3b0*/  WARPSYNC.COLLECTIVE R15, `(.L_x_688) ;  /* 0x000000000f087348 */ /* 0x000fea0003c00000 */
[----:B------:R0:W1:Y:S02]  /*2e3c0*/  SHFL.IDX P6, R14, R13, R12, R11 ;  /* 0x0000000c0d0e7389 */ /* 0x00006400000c000b */
[----:B01----:R-:W-:Y:S01]  /*2e3d0*/  ENDCOLLECTIVE ;  /* 0x000000000000791b */ /* 0x003fe20003800000 */
.L_x_688:
[----:B------:R-:W-:Y:S05]  /*2e3e0*/  BSYNC B1 ;  /* 0x0000000000017941 */ /* 0x000fea0003800000 */
.L_x_687:
[----:B------:R-:W-:Y:S01]  /*2e3f0*/  MOV R13, R24 ;  /* 0x00000018000d7202 */ /* 0x000fe20000000f00 */
[----:B------:R-:W-:Y:S02]  /*2e400*/  IMAD.MOV.U32 R12, RZ, RZ, RZ ;  /* 0x000000ffff0c7224 */ /* 0x000fe400078e00ff */
[----:B------:R-:W-:Y:S02]  /*2e410*/  IMAD.MOV.U32 R11, RZ, RZ, 0x1e1f ;  /* 0x00001e1fff0b7424 */ /* 0x000fe400078e00ff */
[----:B------:R-:W-:Y:S02]  /*2e420*/  IMAD.MOV.U32 R15, RZ, RZ, -0x1 ;  /* 0xffffffffff0f7424 */ /* 0x000fe400078e00ff */
[----:B------:R-:W-:-:S07]  /*2e430*/  IMAD.MOV.U32 R0, RZ, RZ, R14 ;  /* 0x000000ffff007224 */ /* 0x000fce00078e000e */
[----:B------:R-:W-:Y:S05]  /*2e440*/  WARPSYNC.COLLECTIVE R15, `(.L_x_689) ;  /* 0x000000000f087348 */ /* 0x000fea0003c00000 */
[----:B------:R0:W1:Y:S02]  /*2e450*/  SHFL.IDX P6, R14, R13, R12, R11 ;  /* 0x0000000c0d0e7389 */ /* 0x00006400000c000b */
[----:B01----:R-:W-:Y:S01]  /*2e460*/  ENDCOLLECTIVE ;  /* 0x000000000000791b */ /* 0x003fe20003800000 */
.L_x_689:
[----:B------:R-:W-:Y:S02]  /*2e470*/  IMAD.MOV.U32 R13, RZ, RZ, R27 ;  /* 0x000000ffff0d7224 */ /* 0x000fe400078e001b */
[----:B------:R-:W-:-:S07]  /*2e480*/  IMAD.MOV.U32 R3, RZ, RZ, R14 ;  /* 0x000000ffff037224 */ /* 0x000fce00078e000e */
[----:B------:R-:W-:Y:S05]  /*2e490*/  WARPSYNC.COLLECTIVE R15, `(.L_x_690) ;  /* 0x000000000f087348 */ /* 0x000fea0003c00000 */
[----:B------:R0:W1:Y:S02]  /*2e4a0*/  SHFL.IDX P6, R14, R13, R12, R11 ;  /* 0x0000000c0d0e7389 */ /* 0x00006400000c000b */
[----:B01----:R-:W-:Y:S01]  /*2e4b0*/  ENDCOLLECTIVE ;  /* 0x000000000000791b */ /* 0x003fe20003800000 */
.L_x_690:
[----:B------:R-:W-:Y:S01]  /*2e4c0*/  IMAD.MOV.U32 R13, RZ, RZ, R146 ;  /* 0x000000ffff0d7224 */ /* 0x000fe200078e0092 */
[----:B------:R-:W-:-:S07]  /*2e4d0*/  MOV R20, R14 ;  /* 0x0000000e00147202 */ /* 0x000fce0000000f00 */
[----:B------:R-:W-:Y:S05]  /*2e4e0*/  WARPSYNC.COLLECTIVE R15, `(.L_x_691) ;  /* 0x000000000f087348 */ /* 0x000fea0003c00000 */
[----:B------:R0:W1:Y:S02]  /*2e4f0*/  SHFL.IDX P6, R14, R13, R12, R11 ;  /* 0x0000000c0d0e7389 */ /* 0x00006400000c000b */
[----:B01----:R-:W-:Y:S01]  /*2e500*/  ENDCOLLECTIVE ;  /* 0x000000000000791b */ /* 0x003fe20003800000 */
.L_x_691:
[----:B------:R-:W-:Y:S01]  /*2e510*/  IMAD.MOV.U32 R147, RZ, RZ, R14 ;  /* 0x000000ffff937224 */ /* 0x000fe200078e000e */
[----:B------:R-:W-:Y:S06]  /*2e520*/  BRA `(.L_x_692) ;  /* 0xfffffe6000347947 */ /* 0x000fec000383ffff */
.L_x_473:
[----:B-1----:R1:W3:Y:S02]  /*2e530*/  SYNCS.PHASECHK.TRANS64.TRYWAIT P0, [R16+URZ+0x33400], R21 ;  /* 0x03340015100075a7 */ /* 0x0022e4000800017f */
[----:B---3--:R-:W-:Y:S05]  /*2e540*/  @!P0 NANOSLEEP.SYNCS 0x989680 ;  /* 0x009896800000895d */ /* 0x008fea0003900000 */
[----:B------:R-:W3:Y:S02]  /*2e550*/  @!P0 SYNCS.PHASECHK.TRANS64 P0, [R16+URZ+0x33400], R21 ;  /* 0x03340015100085a7 */ /* 0x000ee4000800007f */
[----:B---3--:R-:W-:Y:S05]  /*2e560*/  @!P0 BRA `(.L_x_473) ;  /* 0xfffffffc00f08947 */ /* 0x008fea000383ffff */
[----:B------:R-:W-:Y:S05]  /*2e570*/  BRA `(.L_x_693) ;  /* 0xfffffe6400587947 */ /* 0x000fea000383ffff */
.L_x_481:
[----:B-1----:R1:W3:Y:S02]  /*2e580*/  SYNCS.PHASECHK.TRANS64.TRYWAIT P2, [R0+URZ+0x33430], R3 ;  /* 0x03343003000075a7 */ /* 0x0022e4000804017f */
[----:B---3--:R-:W-:Y:S05]  /*2e590*/  @!P2 NANOSLEEP.SYNCS 0x989680 ;  /* 0x009896800000a95d */ /* 0x008fea0003900000 */
[----:B------:R-:W3:Y:S02]  /*2e5a0*/  @!P2 SYNCS.PHASECHK.TRANS64 P2, [R0+URZ+0x33430], R3 ;  /* 0x033430030000a5a7 */ /* 0x000ee4000804007f */
[----:B---3--:R-:W-:Y:S05]  /*2e5b0*/  @!P2 BRA `(.L_x_481) ;  /* 0xfffffffc00f0a947 */ /* 0x008fea000383ffff */
[----:B------:R-:W-:Y:S05]  /*2e5c0*/  BRA `(.L_x_480) ;  /* 0xfffffe9400c47947 */ /* 0x000fea000383ffff */
.L_x_487:
[----:B-1----:R1:W2:Y:S02]  /*2e5d0*/  SYNCS.PHASECHK.TRANS64.TRYWAIT P2, [R11+URZ+0x33430], R8 ;  /* 0x033430080b0075a7 */ /* 0x0022a4000804017f */
[----:B--2---:R-:W-:Y:S05]  /*2e5e0*/  @!P2 NANOSLEEP.SYNCS 0x989680 ;  /* 0x009896800000a95d */ /* 0x004fea0003900000 */
[----:B------:R-:W2:Y:S02]  /*2e5f0*/  @!P2 SYNCS.PHASECHK.TRANS64 P2, [R11+URZ+0x33430], R8 ;  /* 0x033430080b00a5a7 */ /* 0x000ea4000804007f */
[----:B--2---:R-:W-:Y:S05]  /*2e600*/  @!P2 BRA `(.L_x_487) ;  /* 0xfffffffc00f0a947 */ /* 0x004fea000383ffff */
[----:B------:R-:W-:Y:S05]  /*2e610*/  BRA `(.L_x_486) ;  /* 0xfffffed800b07947 */ /* 0x000fea000383ffff */
.L_x_491:
[----:B-1----:R1:W2:Y:S02]  /*2e620*/  SYNCS.PHASECHK.TRANS64.TRYWAIT P1, [R10+URZ+0x33450], R6 ;  /* 0x033450060a0075a7 */ /* 0x0022a4000802017f */
[----:B--2---:R-:W-:Y:S05]  /*2e630*/  @!P1 NANOSLEEP.SYNCS 0x989680 ;  /* 0x009896800000995d */ /* 0x004fea0003900000 */
[----:B------:R-:W2:Y:S02]  /*2e640*/  @!P1 SYNCS.PHASECHK.TRANS64 P1, [R10+URZ+0x33450], R6 ;  /* 0x033450060a0095a7 */ /* 0x000ea4000802007f */
[----:B--2---:R-:W-:Y:S05]  /*2e650*/  @!P1 BRA `(.L_x_491) ;  /* 0xfffffffc00f09947 */ /* 0x004fea000383ffff */
[----:B------:R-:W-:Y:S05]  /*2e660*/  BRA `(.L_x_488) ;  /* 0xfffffee800ec7947 */ /* 0x000fea000383ffff */
.L_x_497:
[----:B-1----:R1:W2:Y:S02]  /*2e670*/  SYNCS.PHASECHK.TRANS64.TRYWAIT P1, [R8+URZ+0x33450], R3 ;  /* 0x03345003080075a7 */ /* 0x0022a4000802017f */
[----:B--2---:R-:W-:Y:S05]  /*2e680*/  @!P1 NANOSLEEP.SYNCS 0x989680 ;  /* 0x009896800000995d */ /* 0x004fea0003900000 */
[----:B------:R-:W2:Y:S02]  /*2e690*/  @!P1 SYNCS.PHASECHK.TRANS64 P1, [R8+URZ+0x33450], R3 ;  /* 0x03345003080095a7 */ /* 0x000ea4000802007f */
[----:B--2---:R-:W-:Y:S05]  /*2e6a0*/  @!P1 BRA `(.L_x_497) ;  /* 0xfffffffc00f09947 */ /* 0x004fea000383ffff */
[----:B------:R-:W-:Y:S05]  /*2e6b0*/  BRA `(.L_x_496) ;  /* 0xffffff1800407947 */ /* 0x000fea000383ffff */
.L_x_501:
[----:B------:R-:W-:Y:S02]  /*2e6c0*/  SEL R110, R15, R112, P0 ;  /* 0x000000700f6e7207 */ /* 0x000fe40000000000 */
[----:B------:R-:W-:Y:S01]  /*2e6d0*/  SEL R62, R112, R15, P0 ;  /* 0x0000000f703e7207 */ /* 0x000fe20000000000 */
[----:B------:R-:W-:Y:S01]  /*2e6e0*/  IMAD.MOV.U32 R15, RZ, RZ, -0x1 ;  /* 0xffffffffff0f7424 */ /* 0x000fe200078e00ff */
[----:B------:R-:W-:Y:S02]  /*2e6f0*/  SEL R112, R12, R101, P0 ;  /* 0x000000650c707207 */ /* 0x000fe40000000000 */
[----:B------:R-:W-:Y:S01]  /*2e700*/  SEL R67, R101, R12, P0 ;  /* 0x0000000c65437207 */ /* 0x000fe20000000000 */
[----:B-----5:R-:W-:Y:S01]  /*2e710*/  IMAD.MOV.U32 R12, RZ, RZ, R36 ;  /* 0x000000ffff0c7224 */ /* 0x020fe200078e0024 */
[----:B------:R-:W-:Y:S02]  /*2e720*/  SEL R114, R116, R11, P0 ;  /* 0x0000000b74727207 */ /* 0x000fe40000000000 */
[----:B------:R-:W-:Y:S01]  /*2e730*/  SEL R78, R11, R116, P0 ;  /* 0x000000740b4e7207 */ /* 0x000fe20000000000 */
[----:B------:R-:W-:Y:S01]  /*2e740*/  IMAD.MOV.U32 R11, RZ, RZ, 0x1c1f ;  /* 0x00001c1fff0b7424 */ /* 0x000fe200078e00ff */
[----:B------:R-:W-:-:S02]  /*2e750*/  SEL R113, R33, R14, P0 ;  /* 0x0000000e21717207 */ /* 0x000fc40000000000 */
[----:B------:R-:W-:-:S07]  /*2e760*/  SEL R65, R14, R33, P0 ;  /* 0x000000210e417207 */ /* 0x000fce0000000000 */
[----:B0-----:R-:W-:Y:S05]  /*2e770*/  WARPSYNC.COLLECTIVE R15, `(.L_x_694) ;  /* 0x000000000f087348 */ /* 0x001fea0003c00000 */
[----:B------:R1:W2:Y:S02]  /*2e780*/  SHFL.IDX P6, R14, R13, R12, R11 ;  /* 0x0000000c0d0e7389 */ /* 0x0002a400000c000b */
[----:B012---:R-:W-:Y:S01]  /*2e790*/  ENDCOLLECTIVE ;  /* 0x000000000000791b */ /* 0x007fe20003800000 */
.L_x_694:
[----:B------:R-:W-:Y:S02]  /*2e7a0*/  SEL R111, R104, R32, P0 ;  /* 0x00000020686f7207 */ /* 0x000fe40000000000 */
[----:B------:R-:W-:Y:S02]  /*2e7b0*/  SEL R54, R32, R104, P0 ;  /* 0x0000006820367207 */ /* 0x000fe40000000000 */
[----:B------:R-:W-:Y:S02]  /*2e7c0*/  SEL R70, R97, R144, P0 ;  /* 0x0000009061467207 */ /* 0x000fe40000000000 */
[----:B------:R-:W-:Y:S02]  /*2e7d0*/  SEL R32, R144, R97, P0 ;  /* 0x0000006190207207 */ /* 0x000fe40000000000 */
[----:B------:R-:W-:Y:S02]  /*2e7e0*/  LOP3.LUT R75, R36, 0x2, RZ, 0x3c, !PT ;  /* 0x00000002244b7812 */ /* 0x000fe400078e3cff */
[----:B------:R-:W-:-:S02]  /*2e7f0*/  SEL R115, R8, R133, P0 ;  /* 0x0000008508737207 */ /* 0x000fc40000000000 */
[----:B------:R-:W-:Y:S01]  /*2e800*/  SEL R8, R133, R8, P0 ;  /* 0x0000000885087207 */ /* 0x000fe20000000000 */
[----:B------:R-:W-:Y:S01]  /*2e810*/  IMAD.MOV.U32 R13, RZ, RZ, R3 ;  /* 0x000000ffff0d7224 */ /* 0x000fe200078e0003 */
[----:B------:R-:W-:Y:S02]  /*2e820*/  SEL R51, R43, R42, P0 ;  /* 0x0000002a2b337207 */ /* 0x000fe40000000000 */
[----:B------:R-:W-:Y:S02]  /*2e830*/  SEL R133, R127, R56, P0 ;  /* 0x000000387f857207 */ /* 0x000fe40000000000 */
[----:B------:R-:W-:Y:S02]  /*2e840*/  SEL R66, R56, R127, P0 ;  /* 0x0000007f38427207 */ /* 0x000fe40000000000 */
[----:B------:R-:W-:Y:S02]  /*2e850*/  SEL R42, R42, R43, P0 ;  /* 0x0000002b2a2a7207 */ /* 0x000fe40000000000 */
[----:B------:R-:W-:-:S02]  /*2e860*/  SEL R56, R60, R59, P0 ;  /* 0x0000003b3c387207 */ /* 0x000fc40000000000 */
[----:B------:R-:W-:-:S07]  /*2e870*/  MOV R97, R14 ;  /* 0x0000000e00617202 */ /* 0x000fce0000000f00 */
[----:B------:R-:W-:Y:S05]  /*2e880*/  WARPSYNC.COLLECTIVE R15, `(.L_x_695) ;  /* 0x000000000f087348 */ /* 0x000fea0003c00000 */
[----:B------:R0:W1:Y:S02]  /*2e890*/  SHFL.IDX P6, R14, R13, R12, R11 ;  /* 0x0000000c0d0e7389 */ /* 0x00006400000c000b */
[----:B01----:R-:W-:Y:S01]  /*2e8a0*/  ENDCOLLECTIVE ;  /* 0x000000000000791b */ /* 0x003fe20003800000 */
.L_x_695:
[----:B------:R-:W-:Y:S02]  /*2e8b0*/  SEL R43, R59, R60, P0 ;  /* 0x0000003c3b2b7207 */ /* 0x000fe40000000000 */
[----:B------:R-:W-:Y:S02]  /*2e8c0*/  SEL R59, R57, R99, P0 ;  /* 0x00000063393b7207 */ /* 0x000fe40000000000 */
[----:B------:R-:W-:Y:S02]  /*2e8d0*/  SEL R57, R99, R57, P0 ;  /* 0x0000003963397207 */ /* 0x000fe40000000000 */
[----:B------:R-:W-:Y:S02]  /*2e8e0*/  SEL R86, R85, R5, P0 ;  /* 0x0000000555567207 */ /* 0x000fe40000000000 */
[----:B------:R-:W-:Y:S02]  /*2e8f0*/  SEL R84, R4, R137, P0 ;  /* 0x0000008904547207 */ /* 0x000fe40000000000 */
[----:B------:R-:W-:-:S02]  /*2e900*/  SEL R127, R53, R68, P0 ;  /* 0x00000044357f7207 */ /* 0x000fc40000000000 */
[----:B------:R-:W-:Y:S01]  /*2e910*/  SEL R68, R68, R53, P0 ;  /* 0x0000003544447207 */ /* 0x000fe20000000000 */
[----:B------:R-:W-:Y:S01]  /*2e920*/  IMAD.MOV.U32 R13, RZ, RZ, R2 ;  /* 0x000000ffff0d7224 */ /* 0x000fe200078e0002 */
[----:B------:R-:W-:Y:S01]  /*2e930*/  SEL R80, R93, R142, P0 ;  /* 0x0000008e5d507207 */ /* 0x000fe20000000000 */
[----:B------:R-:W-:Y:S01]  /*2e940*/  IMAD.MOV.U32 R12, RZ, RZ, R75 ;  /* 0x000000ffff0c7224 */ /* 0x000fe200078e004b */
[----:B------:R-:W-:Y:S02]  /*2e950*/  SEL R35, R142, R93, P0 ;  /* 0x0000005d8e237207 */ /* 0x000fe40000000000 */
[----:B------:R-:W-:Y:S02]  /*2e960*/  SEL R93, R95, R89, P0 ;  /* 0x000000595f5d7207 */ /* 0x000fe40000000000 */
[----:B------:R-:W-:Y:S02]  /*2e970*/  SEL R53, R89, R95, P0 ;  /* 0x0000005f59357207 */ /* 0x000fe40000000000 */
[----:B------:R-:W-:Y:S01]  /*2e980*/  SEL R5, R5, R85, P0 ;  /* 0x0000005505057207 */ /* 0x000fe20000000000 */
[----:B------:R-:W-:Y:S01]  /*2e990*/  IMAD.MOV.U32 R99, RZ, RZ, R14 ;  /* 0x000000ffff637224 */ /* 0x000fe200078e000e */
[----:B------:R-:W-:-:S07]  /*2e9a0*/  SEL R74, R87, R73, P0 ;  /* 0x00000049574a7207 */ /* 0x000fce0000000000 */
[----:B------:R-:W-:Y:S05]  /*2e9b0*/  WARPSYNC.COLLECTIVE R15, `(.L_x_696) ;  /* 0x000000000f087348 */ /* 0x000fea0003c00000 */
[----:B------:R0:W1:Y:S02]  /*2e9c0*/  SHFL.IDX P6, R14, R13, R12, R11 ;  /* 0x0000000c0d0e7389 */ /* 0x00006400000c000b */
[----:B01----:R-:W-:Y:S01]  /*2e9d0*/  ENDCOLLECTIVE ;  /* 0x000000000000791b */ /* 0x003fe20003800000 */
.L_x_696:
[----:B------:R-:W-:Y:S02]  /*2e9e0*/  SEL R73, R73, R87, P0 ;  /* 0x0000005749497207 */ /* 0x000fe40000000000 */
[----:B------:R-:W-:Y:S02]  /*2e9f0*/  SEL R4, R137, R4, P0 ;  /* 0x0000000489047207 */ /* 0x000fe40000000000 */
[----:B------:R-:W-:Y:S02]  /*2ea00*/  SEL R85, R6, R132, P0 ;  /* 0x0000008406557207 */ /* 0x000fe40000000000 */
[----:B------:R-:W-:Y:S02]  /*2ea10*/  SEL R6, R132, R6, P0 ;  /* 0x0000000684067207 */ /* 0x000fe40000000000 */
[----:B------:R-:W-:Y:S02]  /*2ea20*/  SEL R132, R126, R7, P0 ;  /* 0x000000077e847207 */ /* 0x000fe40000000000 */
[----:B------:R-:W-:-:S02]  /*2ea30*/  SEL R106, R45, R109, P0 ;  /* 0x0000006d2d6a7207 */ /* 0x000fc40000000000 */
[----:B------:R-:W-:Y:S02]  /*2ea40*/  SEL R26, R109, R45, P0 ;  /* 0x0000002d6d1a7207 */ /* 0x000fe40000000000 */
[----:B------:R-:W-:Y:S02]  /*2ea50*/  MOV R13, R0 ;  /* 0x00000000000d7202 */ /* 0x000fe40000000f00 */
        /* <DEDUP_REMOVED lines=9> */
.L_x_697:
        /* <DEDUP_REMOVED lines=19> */
.L_x_698:
        /* <DEDUP_REMOVED lines=8> */
[----:B------:R-:W-:Y:S02]  /*2eca0*/  SEL R30, R145, R44, P0 ;  /* 0x0000002c911e7207 */ /* 0x000fe40000000000 */
        /* <DEDUP_REMOVED lines=9> */
.L_x_699:
        /* <DEDUP_REMOVED lines=18> */
.L_x_700:
        /* <DEDUP_REMOVED lines=18> */
.L_x_701:
[----:B------:R-:W-:Y:S02]  /*2ef80*/  SEL R4, R148, R99, P0 ;  /* 0x0000006394047207 */ /* 0x000fe40000000000 */
[----:B------:R-:W-:Y:S02]  /*2ef90*/  SEL R5, R89, R101, P0 ;  /* 0x0000006559057207 */ /* 0x000fe40000000000 */
[----:B------:R-:W-:Y:S01]  /*2efa0*/  MOV R13, R132 ;  /* 0x00000084000d7202 */ /* 0x000fe20000000f00 */
[----:B------:R-:W-:Y:S02]  /*2efb0*/  IMAD.MOV.U32 R12, RZ, RZ, R36 ;  /* 0x000000ffff0c7224 */ /* 0x000fe400078e0024 */
[----:B------:R-:W-:-:S07]  /*2efc0*/  IMAD.MOV.U32 R103, RZ, RZ, R14 ;  /* 0x000000ffff677224 */ /* 0x000fce00078e000e */
[----:B------:R-:W-:Y:S05]  /*2efd0*/  WARPSYNC.COLLECTIVE R15, `(.L_x_702) ;  /* 0x000000000f087348 */ /* 0x000fea0003c00000 */
[----:B------:R0:W1:Y:S02]  /*2efe0*/  SHFL.IDX P6, R14, R13, R12, R11 ;  /* 0x0000000c0d0e7389 */ /* 0x00006400000c000b */
[----:B01----:R-:W-:Y:S01]  /*2eff0*/  ENDCOLLECTIVE ;  /* 0x000000000000791b */ /* 0x003fe20003800000 */
.L_x_702:
[----:B------:R-:W-:Y:S02]  /*2f000*/  IMAD.MOV.U32 R13, RZ, RZ, R85 ;  /* 0x000000ffff0d7224 */ /* 0x000fe400078e0055 */
[----:B------:R-:W-:-:S07]  /*2f010*/  IMAD.MOV.U32 R84, RZ, RZ, R14 ;  /* 0x000000ffff547224 */ /* 0x000fce00078e000e */
[----:B------:R-:W-:Y:S05]  /*2f020*/  WARPSYNC.COLLECTIVE R15, `(.L_x_703) ;  /* 0x000000000f087348 */ /* 0x000fea0003c00000 */
[----:B------:R0:W1:Y:S02]  /*2f030*/  SHFL.IDX P6, R14, R13, R12, R11 ;  /* 0x0000000c0d0e7389 */ /* 0x00006400000c000b */
[----:B01----:R-:W-:Y:S01]  /*2f040*/  ENDCOLLECTIVE ;  /* 0x000000000000791b */ /* 0x003fe20003800000 */
.L_x_703:
[----:B------:R-:W-:Y:S01]  /*2f050*/  IMAD.MOV.U32 R13, RZ, RZ, R7 ;  /* 0x000000ffff0d7224 */ /* 0x000fe200078e0007 */
[----:B------:R-:W-:Y:S02]  /*2f060*/  MOV R12, R75 ;  /* 0x0000004b000c7202 */ /* 0x000fe40000000f00 */
[----:B------:R-:W-:Y:S01]  /*2f070*/  SEL R7, R87, R103, P0 ;  /* 0x0000006757077207 */ /* 0x000fe20000000000 */
[----:B------:R-:W-:-:S07]  /*2f080*/  IMAD.MOV.U32 R86, RZ, RZ, R14 ;  /* 0x000000ffff567224 */ /* 0x000fce00078e000e */
[----:B------:R-:W-:Y:S05]  /*2f090*/  WARPSYNC.COLLECTIVE R15, `(.L_x_704) ;  /* 0x000000000f087348 */ /* 0x000fea0003c00000 */
[----:B------:R0:W1:Y:S02]  /*2f0a0*/  SHFL.IDX P6, R14, R13, R12, R11 ;  /* 0x0000000c0d0e7389 */ /* 0x00006400000c000b */
[----:B01----:R-:W-:Y:S01]  /*2f0b0*/  ENDCOLLECTIVE ;  /* 0x000000000000791b */ /* 0x003fe20003800000 */
.L_x_704:
[----:B------:R-:W-:Y:S01]  /*2f0c0*/  IMAD.MOV.U32 R13, RZ, RZ, R6 ;  /* 0x000000ffff0d7224 */ /* 0x000fe200078e0006 */
[----:B------:R-:W-:Y:S01]  /*2f0d0*/  SEL R6, R101, R89, P0 ;  /* 0x0000005965067207 */ /* 0x000fe20000000000 */
[----:B------:R-:W-:-:S07]  /*2f0e0*/  IMAD.MOV.U32 R134, RZ, RZ, R14 ;  /* 0x000000ffff867224 */ /* 0x000fce00078e000e */
[----:B------:R-:W-:Y:S05]  /*2f0f0*/  WARPSYNC.COLLECTIVE R15, `(.L_x_705) ;  /* 0x000000000f087348 */ /* 0x000fea0003c00000 */
[----:B------:R0:W1:Y:S02]  /*2f100*/  SHFL.IDX P6, R14, R13, R12, R11 ;  /* 0x0000000c0d0e7389 */ /* 0x00006400000c000b */
[----:B01----:R-:W-:Y:S01]  /*2f110*/  ENDCOLLECTIVE ;  /* 0x000000000000791b */ /* 0x003fe20003800000 */
.L_x_705:
[----:B------:R-:W-:Y:S02]  /*2f120*/  IMAD.MOV.U32 R13, RZ, RZ, R126 ;  /* 0x000000ffff0d7224 */ /* 0x000fe400078e007e */
[----:B------:R-:W-:Y:S02]  /*2f130*/  IMAD.MOV.U32 R12, RZ, RZ, R36 ;  /* 0x000000ffff0c7224 */ /* 0x000fe400078e0024 */
[----:B------:R-:W-:-:S07]  /*2f140*/  IMAD.MOV.U32 R136, RZ, RZ, R14 ;  /* 0x000000ffff887224 */ /* 0x000fce00078e000e */
[----:B------:R-:W-:Y:S05]  /*2f150*/  WARPSYNC.COLLECTIVE R15, `(.L_x_706) ;  /* 0x000000000f087348 */ /* 0x000fea0003c00000 */
[----:B------:R0:W1:Y:S02]  /*2f160*/  SHFL.IDX P6, R14, R13, R12, R11 ;  /* 0x0000000c0d0e7389 */ /* 0x00006400000c000b */
[----:B01----:R-:W-:Y:S01]  /*2f170*/  ENDCOLLECTIVE ;  /* 0x000000000000791b */ /* 0x003fe20003800000 */
.L_x_706:
[----:B------:R-:W-:Y:S02]  /*2f180*/  SEL R85, R86, R136, P0 ;  /* 0x0000008856557207 */ /* 0x000fe40000000000 */
[----:B------:R-:W-:Y:S01]  /*2f190*/  SEL R86, R136, R86, P0 ;  /* 0x0000005688567207 */ /* 0x000fe20000000000 */
[----:B------:R-:W-:Y:S01]  /*2f1a0*/  IMAD.MOV.U32 R13, RZ, RZ, R115 ;  /* 0x000000ffff0d7224 */ /* 0x000fe200078e0073 */
[----:B------:R-:W-:-:S07]  /*2f1b0*/  MOV R88, R14 ;  /* 0x0000000e00587202 */ /* 0x000fce0000000f00 */
[----:B------:R-:W-:Y:S05]  /*2f1c0*/  WARPSYNC.COLLECTIVE R15, `(.L_x_707) ;  /* 0x000000000f087348 */ /* 0x000fea0003c00000 */
[----:B------:R0:W1:Y:S02]  /*2f1d0*/  SHFL.IDX P6, R14, R13, R12, R11 ;  /* 0x0000000c0d0e7389 */ /* 0x00006400000c000b */
[----:B01----:R-:W-:Y:S01]  /*2f1e0*/  ENDCOLLECTIVE ;  /* 0x000000000000791b */ /* 0x003fe20003800000 */
.L_x_707:
[----:B------:R-:W-:Y:S01]  /*2f1f0*/  IMAD.MOV.U32 R13, RZ, RZ, R9 ;  /* 0x000000ffff0d7224 */ /* 0x000fe200078e0009 */
[----:B------:R-:W-:Y:S01]  /*2f200*/  SEL R9, R84, R134, P0 ;  /* 0x0000008654097207 */ /* 0x000fe20000000000 */
[----:B------:R-:W-:Y:S01]  /*2f210*/  IMAD.MOV.U32 R12, RZ, RZ, R75 ;  /* 0x000000ffff0c7224 */ /* 0x000fe200078e004b */
[----:B------:R-:W-:Y:S01]  /*2f220*/  SEL R84, R134, R84, P0 ;  /* 0x0000005486547207 */ /* 0x000fe20000000000 */
[----:B------:R-:W-:-:S07]  /*2f230*/  IMAD.MOV.U32 R96, RZ, RZ, R14 ;  /* 0x000000ffff607224 */ /* 0x000fce00078e000e */
[----:B------:R-:W-:Y:S05]  /*2f240*/  WARPSYNC.COLLECTIVE R15, `(.L_x_708) ;  /* 0x000000000f087348 */ /* 0x000fea0003c00000 */
[----:B------:R0:W1:Y:S02]  /*2f250*/  SHFL.IDX P6, R14, R13, R12, R11 ;  /* 0x0000000c0d0e7389 */ /* 0x00006400000c000b */
[----:B01----:R-:W-:Y:S01]  /*2f260*/  ENDCOLLECTIVE ;  /* 0x000000000000791b */ /* 0x003fe20003800000 */
.L_x_708:
[----:B------:R-:W-:Y:S02]  /*2f270*/  MOV R13, R8 ;  /* 0x00000008000d7202 */ /* 0x000fe40000000f00 */
[----:B------:R-:W-:Y:S01]  /*2f280*/  SEL R8, R103, R87, P0 ;  /* 0x0000005767087207 */ /* 0x000fe20000000000 */
[----:B------:R-:W-:-:S07]  /*2f290*/  IMAD.MOV.U32 R137, RZ, RZ, R14 ;  /* 0x000000ffff897224 */ /* 0x000fce00078e000e */
[----:B------:R-:W-:Y:S05]  /*2f2a0*/  WARPSYNC.COLLECTIVE R15, `(.L_x_709) ;  /* 0x000000000f087348 */ /* 0x000fea0003c00000 */
[----:B------:R0:W1:Y:S02]  /*2f2b0*/  SHFL.IDX P6, R14, R13, R12, R11 ;  /* 0x0000000c0d0e7389 */ /* 0x00006400000c000b */
[----:B01----:R-:W-:Y:S01]  /*2f2c0*/  ENDCOLLECTIVE ;  /* 0x000000000000791b */ /* 0x003fe20003800000 */
.L_x_709:
[----:B------:R-:W-:Y:S02]  /*2f2d0*/  SEL R87, R88, R137, P0 ;  /* 0x0000008958577207 */ /* 0x000fe40000000000 */
[----:B------:R-:W-:Y:S01]  /*2f2e0*/  SEL R88, R137, R88, P0 ;  /* 0x0000005889587207 */ /* 0x000fe20000000000 */
[----:B------:R-:W-:Y:S02]  /*2f2f0*/  IMAD.MOV.U32 R13, RZ, RZ, R133 ;  /* 0x000000ffff0d7224 */ /* 0x000fe400078e0085 */
[----:B------:R-:W-:Y:S02]  /*2f300*/  IMAD.MOV.U32 R12, RZ, RZ, R36 ;  /* 0x000000ffff0c7224 */ /* 0x000fe400078e0024 */
[----:B------:R-:W-:-:S07]  /*2f310*/  IMAD.MOV.U32 R138, RZ, RZ, R14 ;  /* 0x000000ffff8a7224 */ /* 0x000fce00078e000e */
[----:B------:R-:W-:Y:S05]  /*2f320*/  WARPSYNC.COLLECTIVE R15, `(.L_x_710) ;  /* 0x000000000f087348 */ /* 0x000fea0003c00000 */
[----:B------:R0:W1:Y:S02]  /*2f330*/  SHFL.IDX P6, R14, R13, R12, R11 ;  /* 0x0000000c0d0e7389 */ /* 0x00006400000c000b */
[----:B01----:R-:W-:Y:S01]  /*2f340*/  ENDCOLLECTIVE ;  /* 0x000000000000791b */ /* 0x003fe20003800000 */
.L_x_710:
[----:B------:R-:W-:Y:S02]  /*2f350*/  SEL R89, R96, R138, P0 ;  /* 0x0000008a60597207 */ /* 0x000fe40000000000 */
[----:B------:R-:W-:Y:S01]  /*2f360*/  SEL R96, R138, R96, P0 ;  /* 0x000000608a607207 */ /* 0x000fe20000000000 */
[----:B------:R-:W-:Y:S02]  /*2f370*/  IMAD.MOV.U32 R13, RZ, RZ, R125 ;  /* 0x000000ffff0d7224 */ /* 0x000fe400078e007d */
[----:B------:R-:W-:-:S07]  /*2f380*/  IMAD.MOV.U32 R98, RZ, RZ, R14 ;  /* 0x000000ffff627224 */ /* 0x000fce00078e000e */
[----:B------:R-:W-:Y:S05]  /*2f390*/  WARPSYNC.COLLECTIVE R15, `(.L_x_711) ;  /* 0x000000000f087348 */ /* 0x000fea0003c00000 */
[----:B------:R0:W1:Y:S02]  /*2f3a0*/  SHFL.IDX P6, R14, R13, R12, R11 ;  /* 0x0000000c0d0e7389 */ /* 0x00006400000c000b */
[----:B01----:R-:W-:Y:S01]  /*2f3b0*/  ENDCOLLECTIVE ;  /* 0x000000000000791b */ /* 0x003fe20003800000 */
.L_x_711:
[----:B------:R-:W-:Y:S02]  /*2f3c0*/  IMAD.MOV.U32 R13, RZ, RZ, R66 ;  /* 0x000000ffff0d7224 */ /* 0x000fe400078e0042 */
[----:B------:R-:W-:Y:S01]  /*2f3d0*/  IMAD.MOV.U32 R12, RZ, RZ, R75 ;  /* 0x000000ffff0c7224 */ /* 0x000fe200078e004b */
[----:B------:R-:W-:-:S07]  /*2f3e0*/  MOV R100, R14 ;  /* 0x0000000e00647202 */ /* 0x000fce0000000f00 */
[----:B------:R-:W-:Y:S05]  /*2f3f0*/  WARPSYNC.COLLECTIVE R15, `(.L_x_712) ;  /* 0x000000000f087348 */ /* 0x000fea0003c00000 */
[----:B------:R0:W1:Y:S02]  /*2f400*/  SHFL.IDX P6, R14, R13, R12, R11 ;  /* 0x0000000c0d0e7389 */ /* 0x00006400000c000b */
[----:B01----:R-:W-:Y:S01]  /*2f410*/  ENDCOLLECTIVE ;  /* 0x000000000000791b */ /* 0x003fe20003800000 */
.L_x_712:
[----:B------:R-:W-:Y:S02]  /*2f420*/  IMAD.MOV.U32 R13, RZ, RZ, R63 ;  /* 0x000000ffff0d7224 */ /* 0x000fe400078e003f */
[----:B------:R-:W-:-:S07]  /*2f430*/  IMAD.MOV.U32 R66, RZ, RZ, R14 ;  /* 0x000000ffff427224 */ /* 0x000fce00078e000e */
[----:B------:R-:W-:Y:S05]  /*2f440*/  WARPSYNC.COLLECTIVE R15, `(.L_x_713) ;  /* 0x000000000f087348 */ /* 0x000fea0003c00000 */
[----:B------:R0:W1:Y:S02]  /*2f450*/  SHFL.IDX P6, R14, R13, R12, R11 ;  /* 0x0000000c0d0e7389 */ /* 0x00006400000c000b */
[----:B01----:R-:W-:Y:S01]  /*2f460*/  ENDCOLLECTIVE ;  /* 0x000000000000791b */ /* 0x003fe20003800000 */
.L_x_713:
        /* <DEDUP_REMOVED lines=8> */
.L_x_714:
[----:B------:R-:W-:Y:S02]  /*2f4f0*/  SEL R99, R100, R63, P0 ;  /* 0x0000003f64637207 */ /* 0x000fe40000000000 */
[----:B------:R-:W-:Y:S01]  /*2f500*/  SEL R100, R63, R100, P0 ;  /* 0x000000643f647207 */ /* 0x000fe20000000000 */
[----:B------:R-:W-:Y:S02]  /*2f510*/  IMAD.MOV.U32 R13, RZ, RZ, R127 ;  /* 0x000000ffff0d7224 */ /* 0x000fe400078e007f */
[----:B------:R-:W-:-:S07]  /*2f520*/  IMAD.MOV.U32 R102, RZ, RZ, R14 ;  /* 0x000000ffff667224 */ /* 0x000fce00078e000e */
[----:B------:R-:W-:Y:S05]  /*2f530*/  WARPSYNC.COLLECTIVE R15, `(.L_x_715) ;  /* 0x000000000f087348 */ /* 0x000fea0003c00000 */
[----:B------:R0:W1:Y:S02]  /*2f540*/  SHFL.IDX P6, R14, R13, R12, R11 ;  /* 0x0000000c0d0e7389 */ /* 0x00006400000c000b */
[----:B01----:R-:W-:Y:S01]  /*2f550*/  ENDCOLLECTIVE ;  /* 0x000000000000791b */ /* 0x003fe20003800000 */
.L_x_715:
[----:B------:R-:W-:Y:S01]  /*2f560*/  IMAD.MOV.U32 R13, RZ, RZ, R79 ;  /* 0x000000ffff0d7224 */ /* 0x000fe200078e004f */
[----:B------:R-:W-:Y:S01]  /*2f570*/  MOV R12, R75 ;  /* 0x0000004b000c7202 */ /* 0x000fe20000000f00 */
[----:B------:R-:W-:-:S07]  /*2f580*/  IMAD.MOV.U32 R104, RZ, RZ, R14 ;  /* 0x000000ffff687224 */ /* 0x000fce00078e000e */
[----:B------:R-:W-:Y:S05]  /*2f590*/  WARPSYNC.COLLECTIVE R15, `(.L_x_716) ;  /* 0x000000000f087348 */ /* 0x000fea0003c00000 */
[----:B------:R0:W1:Y:S02]  /*2f5a0*/  SHFL.IDX P6, R14, R13, R12, R11 ;  /* 0x0000000c0d0e7389 */ /* 0x00006400000c000b */
[----:B01----:R-:W-:Y:S01]  /*2f5b0*/  ENDCOLLECTIVE ;  /* 0x000000000000791b */ /* 0x003fe20003800000 */
.L_x_716:
[----:B------:R-:W-:Y:S02]  /*2f5c0*/  IMAD.MOV.U32 R13, RZ, RZ, R68 ;  /* 0x000000ffff0d7224 */ /* 0x000fe400078e0044 */
[----:B------:R-:W-:-:S07]  /*2f5d0*/  IMAD.MOV.U32 R79, RZ, RZ, R14 ;  /* 0x000000ffff4f7224 */ /* 0x000fce00078e000e */
[----:B------:R-:W-:Y:S05]  /*2f5e0*/  WARPSYNC.COLLECTIVE R15, `(.L_x_717) ;  /* 0x000000000f087348 */ /* 0x000fea0003c00000 */
[----:B------:R0:W1:Y:S02]  /*2f5f0*/  SHFL.IDX P6, R14, R13, R12, R11 ;  /* 0x0000000c0d0e7389 */ /* 0x00006400000c000b */
[----:B01----:R-:W-:Y:S01]  /*2f600*/  ENDCOLLECTIVE ;  /* 0x000000000000791b */ /* 0x003fe20003800000 */
.L_x_717:
[----:B------:R-:W-:Y:S02]  /*2f610*/  SEL R101, R102, R79, P0 ;  /* 0x0000004f66657207 */ /* 0x000fe40000000000 */
[----:B------:R-:W-:Y:S01]  /*2f620*/  SEL R102, R79, R102, P0 ;  /* 0x000000664f667207 */ /* 0x000fe20000000000 */
[----:B------:R-:W-:Y:S02]  /*2f630*/  IMAD.MOV.U32 R13, RZ, RZ, R27 ;  /* 0x000000ffff0d7224 */ /* 0x000fe400078e001b */
[----:B------:R-:W-:Y:S02]  /*2f640*/  IMAD.MOV.U32 R12, RZ, RZ, R36 ;  /* 0x000000ffff0c7224 */ /* 0x000fe400078e0024 */
[----:B------:R-:W-:-:S05]  /*2f650*/  IMAD.MOV.U32 R11, RZ, RZ, R14 ;  /* 0x000000ffff0b7224 */ /* 0x000fca00078e000e */
[----:B------:R-:W-:Y:S02]  /*2f660*/  SEL R103, R104, R11, P0 ;  /* 0x0000000b68677207 */ /* 0x000fe40000000000 */
[----:B------:R-:W-:Y:S02]  /*2f670*/  SEL R104, R11, R104, P0 ;  /* 0x000000680b687207 */ /* 0x000fe40000000000 */
[----:B------:R-:W-:-:S07]  /*2f680*/  MOV R11, 0x1c1f ;  /* 0x00001c1f000b7802 */ /* 0x000fce0000000f00 */
[----:B------:R-:W-:Y:S05]  /*2f690*/  WARPSYNC.COLLECTIVE R15, `(.L_x_718) ;  /* 0x000000000f087348 */ /* 0x000fea0003c00000 */
[----:B------:R0:W1:Y:S02]  /*2f6a0*/  SHFL.IDX P6, R14, R13, R12, R11 ;  /* 0x0000000c0d0e7389 */ /* 0x00006400000c000b */
[----:B01----:R-:W-:Y:S01]  /*2f6b0*/  ENDCOLLECTIVE ;  /* 0x000000000000791b */ /* 0x003fe20003800000 */
.L_x_718:
[----:B------:R-:W-:Y:S02]  /*2f6c0*/  IMAD.MOV.U32 R13, RZ, RZ, R24 ;  /* 0x000000ffff0d7224 */ /* 0x000fe400078e0018 */
[----:B------:R-:W-:-:S07]  /*2f6d0*/  IMAD.MOV.U32 R27, RZ, RZ, R14 ;  /* 0x000000ffff1b7224 */ /* 0x000fce00078e000e */
[----:B------:R-:W-:Y:S05]  /*2f6e0*/  WARPSYNC.COLLECTIVE R15, `(.L_x_719) ;  /* 0x000000000f087348 */ /* 0x000fea0003c00000 */
[----:B------:R0:W1:Y:S02]  /*2f6f0*/  SHFL.IDX P6, R14, R13, R12, R11 ;  /* 0x0000000c0d0e7389 */ /* 0x00006400000c000b */
[----:B01----:R-:W-:Y:S01]  /*2f700*/  ENDCOLLECTIVE ;  /* 0x000000000000791b */ /* 0x003fe20003800000 */
.L_x_719:
[----:B------:R-:W-:Y:S02]  /*2f710*/  IMAD.MOV.U32 R13, RZ, RZ, R20 ;  /* 0x000000ffff0d7224 */ /* 0x000fe400078e0014 */
[----:B------:R-:W-:Y:S02]  /*2f720*/  IMAD.MOV.U32 R12, RZ, RZ, R75 ;  /* 0x000000ffff0c7224 */ /* 0x000fe400078e004b */
[----:B------:R-:W-:-:S07]  /*2f730*/  IMAD.MOV.U32 R24, RZ, RZ, R14 ;  /* 0x000000ffff187224 */ /* 0x000fce00078e000e */
[----:B------:R-:W-:Y:S05]  /*2f740*/  WARPSYNC.COLLECTIVE R15, `(.L_x_720) ;  /* 0x000000000f087348 */ /* 0x000fea0003c00000 */
[----:B------:R0:W1:Y:S02]  /*2f750*/  SHFL.IDX P6, R14, R13, R12, R11 ;  /* 0x0000000c0d0e7389 */ /* 0x00006400000c000b */
[----:B01----:R-:W-:Y:S01]  /*2f760*/  ENDCOLLECTIVE ;  /* 0x000000000000791b */ /* 0x003fe20003800000 */
.L_x_720:
[----:B------:R-:W-:Y:S01]  /*2f770*/  IMAD.MOV.U32 R13, RZ, RZ, R10 ;  /* 0x000000ffff0d7224 */ /* 0x000fe200078e000a */
[----:B------:R-:W-:-:S07]  /*2f780*/  MOV R20, R14 ;  /* 0x0000000e00147202 */ /* 0x000fce0000000f00 */
[----:B------:R-:W-:Y:S05]  /*2f790*/  WARPSYNC.COLLECTIVE R15, `(.L_x_721) ;  /* 0x000000000f087348 */ /* 0x000fea0003c00000 */
[----:B------:R0:W1:Y:S02]  /*2f7a0*/  SHFL.IDX P6, R14, R13, R12, R11 ;  /* 0x0000000c0d0e7389 */ /* 0x00006400000c000b */
[----:B01----:R-:W-:Y:S01]  /*2f7b0*/  ENDCOLLECTIVE ;  /* 0x000000000000791b */ /* 0x003fe20003800000 */
.L_x_721:
        /* <DEDUP_REMOVED lines=8> */
.L_x_722:
[----:B------:R-:W-:Y:S01]  /*2f840*/  MOV R13, R105 ;  /* 0x00000069000d7202 */ /* 0x000fe20000000f00 */
[----:B------:R-:W-:-:S07]  /*2f850*/  IMAD.MOV.U32 R132, RZ, RZ, R14 ;  /* 0x000000ffff847224 */ /* 0x000fce00078e000e */
[----:B------:R-:W-:Y:S05]  /*2f860*/  WARPSYNC.COLLECTIVE R15, `(.L_x_723) ;  /* 0x000000000f087348 */ /* 0x000fea0003c00000 */
[----:B------:R0:W1:Y:S02]  /*2f870*/  SHFL.IDX P6, R14, R13, R12, R11 ;  /* 0x0000000c0d0e7389 */ /* 0x00006400000c000b */
[----:B01----:R-:W-:Y:S01]  /*2f880*/  ENDCOLLECTIVE ;  /* 0x000000000000791b */ /* 0x003fe20003800000 */
.L_x_723:
[----:B------:R-:W-:Y:S02]  /*2f890*/  IMAD.MOV.U32 R13, RZ, RZ, R25 ;  /* 0x000000ffff0d7224 */ /* 0x000fe400078e0019 */
[----:B------:R-:W-:Y:S02]  /*2f8a0*/  IMAD.MOV.U32 R12, RZ, RZ, R75 ;  /* 0x000000ffff0c7224 */ /* 0x000fe400078e004b */
[----:B------:R-:W-:-:S07]  /*2f8b0*/  IMAD.MOV.U32 R118, RZ, RZ, R14 ;  /* 0x000000ffff767224 */ /* 0x000fce00078e000e */
[----:B------:R-:W-:Y:S05]  /*2f8c0*/  WARPSYNC.COLLECTIVE R15, `(.L_x_724) ;  /* 0x000000000f087348 */ /* 0x000fea0003c00000 */
[----:B------:R0:W1:Y:S02]  /*2f8d0*/  SHFL.IDX P6, R14, R13, R12, R11 ;  /* 0x0000000c0d0e7389 */ /* 0x00006400000c000b */
[----:B01----:R-:W-:Y:S01]  /*2f8e0*/  ENDCOLLECTIVE ;  /* 0x000000000000791b */ /* 0x003fe20003800000 */
.L_x_724:
[----:B------:R-:W-:Y:S01]  /*2f8f0*/  IMAD.MOV.U32 R13, RZ, RZ, R21 ;  /* 0x000000ffff0d7224 */ /* 0x000fe200078e0015 */
[----:B------:R-:W-:Y:S02]  /*2f900*/  SEL R21, R24, R68, P0 ;  /* 0x0000004418157207 */ /* 0x000fe40000000000 */
[----:B------:R-:W-:Y:S01]  /*2f910*/  SEL R24, R68, R24, P0 ;  /* 0x0000001844187207 */ /* 0x000fe20000000000 */
[----:B------:R-:W-:-:S07]  /*2f920*/  IMAD.MOV.U32 R139, RZ, RZ, R14 ;  /* 0x000000ffff8b7224 */ /* 0x000fce00078e000e */
[----:B------:R-:W-:Y:S05]  /*2f930*/  WARPSYNC.COLLECTIVE R15, `(.L_x_725) ;  /* 0x000000000f087348 */ /* 0x000fea0003c00000 */
[----:B------:R0:W1:Y:S02]  /*2f940*/  SHFL.IDX P6, R14, R13, R12, R11 ;  /* 0x0000000c0d0e7389 */ /* 0x00006400000c000b */
[----:B01----:R-:W-:Y:S01]  /*2f950*/  ENDCOLLECTIVE ;  /* 0x000000000000791b */ /* 0x003fe20003800000 */
.L_x_725:
[----:B------:R-:W-:Y:S01]  /*2f960*/  SEL R25, R132, R139, P0 ;  /* 0x0000008b84197207 */ /* 0x000fe20000000000 */
[----:B------:R-:W-:Y:S02]  /*2f970*/  IMAD.MOV.U32 R13, RZ, RZ, R109 ;  /* 0x000000ffff0d7224 */ /* 0x000fe400078e006d */
[----:B------:R-:W-:Y:S01]  /*2f980*/  IMAD.MOV.U32 R12, RZ, RZ, R36 ;  /* 0x000000ffff0c7224 */ /* 0x000fe200078e0024 */
[----:B------:R-:W-:-:S07]  /*2f990*/  MOV R140, R14 ;  /* 0x0000000e008c7202 */ /* 0x000fce0000000f00 */
[----:B------:R-:W-:Y:S05]  /*2f9a0*/  WARPSYNC.COLLECTIVE R15, `(.L_x_726) ;  /* 0x000000000f087348 */ /* 0x000fea0003c00000 */
[----:B------:R0:W1:Y:S02]  /*2f9b0*/  SHFL.IDX P6, R14, R13, R12, R11 ;  /* 0x0000000c0d0e7389 */ /* 0x00006400000c000b */
[----:B01----:R-:W-:Y:S01]  /*2f9c0*/  ENDCOLLECTIVE ;  /* 0x000000000000791b */ /* 0x003fe20003800000 */
.L_x_726:
[----:B------:R-:W-:Y:S01]  /*2f9d0*/  SEL R27, R118, R140, P0 ;  /* 0x0000008c761b7207 */ /* 0x000fe20000000000 */
[----:B------:R-:W-:Y:S02]  /*2f9e0*/  IMAD.MOV.U32 R13, RZ, RZ, R106 ;  /* 0x000000ffff0d7224 */ /* 0x000fe400078e006a */
[----:B------:R-:W-:-:S07]  /*2f9f0*/  IMAD.MOV.U32 R105, RZ, RZ, R14 ;  /* 0x000000ffff697224 */ /* 0x000fce00078e000e */
[----:B------:R-:W-:Y:S05]  /*2fa00*/  WARPSYNC.COLLECTIVE R15, `(.L_x_727) ;  /* 0x000000000f087348 */ /* 0x000fea0003c00000 */
[----:B------:R0:W1:Y:S02]  /*2fa10*/  SHFL.IDX P6, R14, R13, R12, R11 ;  /* 0x0000000c0d0e7389 */ /* 0x00006400000c000b */
[----:B01----:R-:W-:Y:S01]  /*2fa20*/  ENDCOLLECTIVE ;  /* 0x000000000000791b */ /* 0x003fe20003800000 */
.L_x_727:
[----:B------:R-:W-:Y:S01]  /*2fa30*/  MOV R13, R28 ;  /* 0x0000001c000d7202 */ /* 0x000fe20000000f00 */
[----:B------:R-:W-:Y:S01]  /*2fa40*/  IMAD.MOV.U32 R12, RZ, RZ, R75 ;  /* 0x000000ffff0c7224 */ /* 0x000fe200078e004b */
[----:B------:R-:W-:Y:S01]  /*2fa50*/  SEL R28, R140, R118, P0 ;  /* 0x000000768c1c7207 */ /* 0x000fe20000000000 */
[----:B------:R-:W-:-:S07]  /*2fa60*/  IMAD.MOV.U32 R107, RZ, RZ, R14 ;  /* 0x000000ffff6b7224 */ /* 0x000fce00078e000e */
[----:B------:R-:W-:Y:S05]  /*2fa70*/  WARPSYNC.COLLECTIVE R15, `(.L_x_728) ;  /* 0x000000000f087348 */ /* 0x000fea0003c00000 */
[----:B------:R0:W1:Y:S02]  /*2fa80*/  SHFL.IDX P6, R14, R13, R12, R11 ;  /* 0x0000000c0d0e7389 */ /* 0x00006400000c000b */
[----:B01----:R-:W-:Y:S01]  /*2fa90*/  ENDCOLLECTIVE ;  /* 0x000000000000791b */ /* 0x003fe20003800000 */
.L_x_728:
[----:B------:R-:W-:Y:S01]  /*2faa0*/  IMAD.MOV.U32 R13, RZ, RZ, R26 ;  /* 0x000000ffff0d7224 */ /* 0x000fe200078e001a */
[----:B------:R-:W-:Y:S01]  /*2fab0*/  SEL R26, R139, R132, P0 ;  /* 0x000000848b1a7207 */ /* 0x000fe20000000000 */
[----:B------:R-:W-:-:S07]  /*2fac0*/  IMAD.MOV.U32 R141, RZ, RZ, R14 ;  /* 0x000000ffff8d7224 */ /* 0x000fce00078e000e */
[----:B------:R-:W-:Y:S05]  /*2fad0*/  WARPSYNC.COLLECTIVE R15, `(.L_x_729) ;  /* 0x000000000f087348 */ /* 0x000fea0003c00000 */
[----:B------:R0:W1:Y:S02]  /*2fae0*/  SHFL.IDX P6, R14, R13, R12, R11 ;  /* 0x0000000c0d0e7389 */ /* 0x00006400000c000b */
[----:B01----:R-:W-:Y:S01]  /*2faf0*/  ENDCOLLECTIVE ;  /* 0x000000000000791b */ /* 0x003fe20003800000 */
.L_x_729:
[----:B------:R-:W-:Y:S01]  /*2fb00*/  IMAD.MOV.U32 R13, RZ, RZ, R111 ;  /* 0x000000ffff0d7224 */ /* 0x000fe200078e006f */
[----:B------:R-:W-:Y:S01]  /*2fb10*/  MOV R12, R36 ;  /* 0x00000024000c7202 */ /* 0x000fe20000000f00 */
[----:B------:R-:W-:-:S07]  /*2fb20*/  IMAD.MOV.U32 R142, RZ, RZ, R14 ;  /* 0x000000ffff8e7224 */ /* 0x000fce00078e000e */
[----:B------:R-:W-:Y:S05]  /*2fb30*/  WARPSYNC.COLLECTIVE R15, `(.L_x_730) ;  /* 0x000000000f087348 */ /* 0x000fea0003c00000 */
[----:B------:R0:W1:Y:S02]  /*2fb40*/  SHFL.IDX P6, R14, R13, R12, R11 ;  /* 0x0000000c0d0e7389 */ /* 0x00006400000c000b */
[----:B01----:R-:W-:Y:S01]  /*2fb50*/  ENDCOLLECTIVE ;  /* 0x000000000000791b */ /* 0x003fe20003800000 */
.L_x_730:
[----:B------:R-:W-:Y:S02]  /*2fb60*/  SEL R106, R107, R142, P0 ;  /* 0x0000008e6b6a7207 */ /* 0x000fe40000000000 */
[----:B------:R-:W-:Y:S01]  /*2fb70*/  SEL R107, R142, R107, P0 ;  /* 0x0000006b8e6b7207 */ /* 0x000fe20000000000 */
[----:B------:R-:W-:Y:S02]  /*2fb80*/  IMAD.MOV.U32 R13, RZ, RZ, R108 ;  /* 0x000000ffff0d7224 */ /* 0x000fe400078e006c */
[----:B------:R-:W-:-:S07]  /*2fb90*/  IMAD.MOV.U32 R109, RZ, RZ, R14 ;  /* 0x000000ffff6d7224 */ /* 0x000fce00078e000e */
[----:B------:R-:W-:Y:S05]  /*2fba0*/  WARPSYNC.COLLECTIVE R15, `(.L_x_731) ;  /* 0x000000000f087348 */ /* 0x000fea0003c00000 */
[----:B------:R0:W1:Y:S02]  /*2fbb0*/  SHFL.IDX P6, R14, R13, R12, R11 ;  /* 0x0000000c0d0e7389 */ /* 0x00006400000c000b */
[----:B01----:R-:W-:Y:S01]  /*2fbc0*/  ENDCOLLECTIVE ;  /* 0x000000000000791b */ /* 0x003fe20003800000 */
.L_x_731:
[----:B------:R-:W-:Y:S01]  /*2fbd0*/  IMAD.MOV.U32 R13, RZ, RZ, R54 ;  /* 0x000000ffff0d7224 */ /* 0x000fe200078e0036 */
[----:B------:R-:W-:Y:S01]  /*2fbe0*/  MOV R12, R75 ;  /* 0x0000004b000c7202 */ /* 0x000fe20000000f00 */
[----:B------:R-:W-:-:S07]  /*2fbf0*/  IMAD.MOV.U32 R116, RZ, RZ, R14 ;  /* 0x000000ffff747224 */ /* 0x000fce00078e000e */
[----:B------:R-:W-:Y:S05]  /*2fc00*/  WARPSYNC.COLLECTIVE R15, `(.L_x_732) ;  /* 0x000000000f087348 */ /* 0x000fea0003c00000 */
[----:B------:R0:W1:Y:S02]  /*2fc10*/  SHFL.IDX P6, R14, R13, R12, R11 ;  /* 0x0000000c0d0e7389 */ /* 0x00006400000c000b */
[----:B01----:R-:W-:Y:S01]  /*2fc20*/  ENDCOLLECTIVE ;  /* 0x000000000000791b */ /* 0x003fe20003800000 */
.L_x_732:
[----:B------:R-:W-:Y:S01]  /*2fc30*/  IMAD.MOV.U32 R13, RZ, RZ, R29 ;  /* 0x000000ffff0d7224 */ /* 0x000fe200078e001d */
[----:B------:R-:W-:Y:S02]  /*2fc40*/  SEL R29, R105, R141, P0 ;  /* 0x0000008d691d7207 */ /* 0x000fe40000000000 */
[----:B------:R-:W-:Y:S01]  /*2fc50*/  SEL R105, R141, R105, P0 ;  /* 0x000000698d697207 */ /* 0x000fe20000000000 */
[----:B------:R-:W-:-:S07]  /*2fc60*/  IMAD.MOV.U32 R54, RZ, RZ, R14 ;  /* 0x000000ffff367224 */ /* 0x000fce00078e000e */
[----:B------:R-:W-:Y:S05]  /*2fc70*/  WARPSYNC.COLLECTIVE R15, `(.L_x_733) ;  /* 0x000000000f087348 */ /* 0x000fea0003c00000 */
[----:B------:R0:W1:Y:S02]  /*2fc80*/  SHFL.IDX P6, R14, R13, R12, R11 ;  /* 0x0000000c0d0e7389 */ /* 0x00006400000c000b */
[----:B01----:R-:W-:Y:S01]  /*2fc90*/  ENDCOLLECTIVE ;  /* 0x000000000000791b */ /* 0x003fe20003800000 */
.L_x_733:
[----:B------:R-:W-:Y:S02]  /*2fca0*/  SEL R108, R109, R54, P0 ;  /* 0x000000366d6c7207 */ /* 0x000fe40000000000 */
[----:B------:R-:W-:Y:S01]  /*2fcb0*/  SEL R109, R54, R109, P0 ;  /* 0x0000006d366d7207 */ /* 0x000fe20000000000 */
[----:B------:R-:W-:Y:S01]  /*2fcc0*/  IMAD.MOV.U32 R13, RZ, RZ, R113 ;  /* 0x000000ffff0d7224 */ /* 0x000fe200078e0071 */
[----:B------:R-:W-:Y:S01]  /*2fcd0*/  MOV R12, R36 ;  /* 0x00000024000c7202 */ /* 0x000fe20000000f00 */
[----:B------:R-:W-:-:S07]  /*2fce0*/  IMAD.MOV.U32 R111, RZ, RZ, R14 ;  /* 0x000000ffff6f7224 */ /* 0x000fce00078e000e */
[----:B------:R-:W-:Y:S05]  /*2fcf0*/  WARPSYNC.COLLECTIVE R15, `(.L_x_734) ;  /* 0x000000000f087348 */ /* 0x000fea0003c00000 */
[----:B------:R0:W1:Y:S02]  /*2fd00*/  SHFL.IDX P6, R14, R13, R12, R11 ;  /* 0x0000000c0d0e7389 */ /* 0x00006400000c000b */
[----:B01----:R-:W-:Y:S01]  /*2fd10*/  ENDCOLLECTIVE ;  /* 0x000000000000791b */ /* 0x003fe20003800000 */
.L_x_734:
[----:B------:R-:W-:Y:S01]  /*2fd20*/  IMAD.MOV.U32 R13, RZ, RZ, R110 ;  /* 0x000000ffff0d7224 */ /* 0x000fe200078e006e */
[----:B------:R-:W-:Y:S02]  /*2fd30*/  SEL R110, R116, R111, P0 ;  /* 0x0000006f746e7207 */ /* 0x000fe40000000000 */
[----:B------:R-:W-:Y:S01]  /*2fd40*/  SEL R111, R111, R116, P0 ;  /* 0x000000746f6f7207 */ /* 0x000fe20000000000 */
[----:B------:R-:W-:-:S07]  /*2fd50*/  IMAD.MOV.U32 R113, RZ, RZ, R14 ;  /* 0x000000ffff717224 */ /* 0x000fce00078e000e */
[----:B------:R-:W-:Y:S05]  /*2fd60*/  WARPSYNC.COLLECTIVE R15, `(.L_x_735) ;  /* 0x000000000f087348 */ /* 0x000fea0003c00000 */
[----:B------:R0:W1:Y:S02]  /*2fd70*/  SHFL.IDX P6, R14, R13, R12, R11 ;  /* 0x0000000c0d0e7389 */ /* 0x00006400000c000b */
[----:B01----:R-:W-:Y:S01]  /*2fd80*/  ENDCOLLECTIVE ;  /* 0x000000000000791b */ /* 0x003fe20003800000 */
.L_x_735:
[----:B------:R-:W-:Y:S01]  /*2fd90*/  IMAD.MOV.U32 R13, RZ, RZ, R65 ;  /* 0x000000ffff0d7224 */ /* 0x000fe200078e0041 */
[----:B------:R-:W-:Y:S01]  /*2fda0*/  MOV R12, R75 ;  /* 0x0000004b000c7202 */ /* 0x000fe20000000f00 */
[----:B------:R-:W-:-:S07]  /*2fdb0*/  IMAD.MOV.U32 R115, RZ, RZ, R14 ;  /* 0x000000ffff737224 */ /* 0x000fce00078e000e */
[----:B------:R-:W-:Y:S05]  /*2fdc0*/  WARPSYNC.COLLECTIVE R15, `(.L_x_736) ;  /* 0x000000000f087348 */ /* 0x000fea0003c00000 */
[----:B------:R0:W1:Y:S02]  /*2fdd0*/  SHFL.IDX P6, R14, R13, R12, R11 ;  /* 0x0000000c0d0e7389 */ /* 0x00006400000c000b */
[----:B01----:R-:W-:Y:S01]  /*2fde0*/  ENDCOLLECTIVE ;  /* 0x000000000000791b */ /* 0x003fe20003800000 */
.L_x_736:
[----:B------:R-:W-:Y:S02]  /*2fdf0*/  IMAD.MOV.U32 R13, RZ, RZ, R62 ;  /* 0x000000ffff0d7224 */ /* 0x000fe400078e003e */
[----:B------:R-:W-:-:S07]  /*2fe00*/  IMAD.MOV.U32 R65, RZ, RZ, R14 ;  /* 0x000000ffff417224 */ /* 0x000fce00078e000e */
[----:B------:R-:W-:Y:S05]  /*2fe10*/  WARPSYNC.COLLECTIVE R15, `(.L_x_737) ;  /* 0x000000000f087348 */ /* 0x000fea0003c00000 */
[----:B------:R0:W1:Y:S02]  /*2fe20*/  SHFL.IDX P6, R14, R13, R12, R11 ;  /* 0x0000000c0d0e7389 */ /* 0x00006400000c000b */
[----:B01----:R-:W-:Y:S01]  /*2fe30*/  ENDCOLLECTIVE ;  /* 0x000000000000791b */ /* 0x003fe20003800000 */
.L_x_737:
[----:B------:R-:W-:Y:S01]  /*2fe40*/  IMAD.MOV.U32 R13, RZ, RZ, R114 ;  /* 0x000000ffff0d7224 */ /* 0x000fe200078e0072 */
[----:B------:R-:W-:Y:S01]  /*2fe50*/  MOV R12, R36 ;  /* 0x00000024000c7202 */ /* 0x000fe20000000f00 */
[----:B------:R-:W-:-:S07]  /*2fe60*/  IMAD.MOV.U32 R62, RZ, RZ, R14 ;  /* 0x000000ffff3e7224 */ /* 0x000fce00078e000e */
[----:B------:R-:W-:Y:S05]  /*2fe70*/  WARPSYNC.COLLECTIVE R15, `(.L_x_738) ;  /* 0x000000000f087348 */ /* 0x000fea0003c00000 */
[----:B------:R0:W1:Y:S02]  /*2fe80*/  SHFL.IDX P6, R14, R13, R12, R11 ;  /* 0x0000000c0d0e7389 */ /* 0x00006400000c000b */
[----:B01----:R-:W-:Y:S01]  /*2fe90*/  ENDCOLLECTIVE ;  /* 0x000000000000791b */ /* 0x003fe20003800000 */
.L_x_738:
[----:B------:R-:W-:Y:S02]  /*2fea0*/  SEL R114, R115, R62, P0 ;  /* 0x0000003e73727207 */ /* 0x000fe40000000000 */
[----:B------:R-:W-:Y:S01]  /*2feb0*/  SEL R115, R62, R115, P0 ;  /* 0x000000733e737207 */ /* 0x000fe20000000000 */
[----:B------:R-:W-:Y:S01]  /*2fec0*/  IMAD.MOV.U32 R13, RZ, RZ, R112 ;  /* 0x000000ffff0d7224 */ /* 0x000fe200078e0070 */
[----:B------:R-:W-:Y:S02]  /*2fed0*/  SEL R112, R113, R65, P0 ;  /* 0x0000004171707207 */ /* 0x000fe40000000000 */
[----:B------:R-:W-:Y:S01]  /*2fee0*/  SEL R113, R65, R113, P0 ;  /* 0x0000007141717207 */ /* 0x000fe20000000000 */
[----:B------:R-:W-:-:S07]  /*2fef0*/  IMAD.MOV.U32 R117, RZ, RZ, R14 ;  /* 0x000000ffff757224 */ /* 0x000fce00078e000e */
[----:B------:R-:W-:Y:S05]  /*2ff00*/  WARPSYNC.COLLECTIVE R15, `(.L_x_739) ;  /* 0x000000000f087348 */ /* 0x000fea0003c00000 */
[----:B------:R0:W1:Y:S02]  /*2ff10*/  SHFL.IDX P6, R14, R13, R12, R11 ;  /* 0x0000000c0d0e7389 */ /* 0x00006400000c000b */
[----:B01----:R-:W-:Y:S01]  /*2ff20*/  ENDCOLLECTIVE ;  /* 0x000000000000791b */ /* 0x003fe20003800000 */
.L_x_739:
[----:B------:R-:W-:Y:S01]  /*2ff30*/  IMAD.MOV.U32 R13, RZ, RZ, R78 ;  /* 0x000000ffff0d7224 */ /* 0x000fe200078e004e */
[----:B------:R-:W-:Y:S01]  /*2ff40*/  MOV R12, R75 ;  /* 0x0000004b000c7202 */ /* 0x000fe20000000f00 */
[----:B------:R-:W-:-:S07]  /*2ff50*/  IMAD.MOV.U32 R119, RZ, RZ, R14 ;  /* 0x000000ffff777224 */ /* 0x000fce00078e000e */
[----:B------:R-:W-:Y:S05]  /*2ff60*/  WARPSYNC.COLLECTIVE R15, `(.L_x_740) ;  /* 0x000000000f087348 */ /* 0x000fea0003c00000 */
[----:B------:R0:W1:Y:S02]  /*2ff70*/  SHFL.IDX P6, R14, R13, R12, R11 ;  /* 0x0000000c0d0e7389 */ /* 0x00006400000c000b */
[----:B01----:R-:W-:Y:S01]  /*2ff80*/  ENDCOLLECTIVE ;  /* 0x000000000000791b */ /* 0x003fe20003800000 */
.L_x_740:
[----:B------:R-:W-:Y:S02]  /*2ff90*/  IMAD.MOV.U32 R13, RZ, RZ, R67 ;  /* 0x000000ffff0d7224 */ /* 0x000fe400078e0043 */
[----:B------:R-:W-:-:S07]  /*2ffa0*/  IMAD.MOV.U32 R78, RZ, RZ, R14 ;  /* 0x000000ffff4e7224 */ /* 0x000fce00078e000e */
[----:B------:R-:W-:Y:S05]  /*2ffb0*/  WARPSYNC.COLLECTIVE R15, `(.L_x_741) ;  /* 0x000000000f087348 */ /* 0x000fea0003c00000 */
[----:B------:R0:W1:Y:S02]  /*2ffc0*/  SHFL.IDX P6, R14, R13, R12, R11 ;  /* 0x0000000c0d0e7389 */ /* 0x00006400000c000b */
[----:B01----:R-:W-:Y:S01]  /*2ffd0*/  ENDCOLLECTIVE ;  /* 0x000000000000791b */ /* 0x003fe20003800000 */
.L_x_741:
[----:B------:R-:W-:Y:S02]  /*2ffe0*/  SEL R116, R117, R78, P0 ;  /* 0x0000004e75747207 */ /* 0x000fe40000000000 */
[----:B------:R-:W-:Y:S01]  /*2fff0*/  SEL R117, R78, R117, P0 ;  /* 0x000000754e757207 */ /* 0x000fe20000000000 */
[----:B------:R-:W-:Y:S02]  /*30000*/  IMAD.MOV.U32 R13, RZ, RZ, R44 ;  /* 0x000000ffff0d7224 */ /* 0x000fe400078e002c */
[----:B------:R-:W-:-:S05]  /*30010*/  IMAD.MOV.U32 R12, RZ, RZ, R14 ;  /* 0x000000ffff0c7224 */ /* 0x000fca00078e000e */
[----:B------:R-:W-:Y:S02]  /*30020*/  SEL R118, R119, R12, P0 ;  /* 0x0000000c77767207 */ /* 0x000fe40000000000 */
[----:B------:R-:W-:Y:S02]  /*30030*/  SEL R119, R12, R119, P0 ;  /* 0x000000770c777207 */ /* 0x000fe40000000000 */
[----:B------:R-:W-:-:S07]  /*30040*/  MOV R12, R36 ;  /* 0x00000024000c7202 */ /* 0x000fce0000000f00 */
[----:B------:R-:W-:Y:S05]  /*30050*/  WARPSYNC.COLLECTIVE R15, `(.L_x_742) ;  /* 0x000000000f087348 */ /* 0x000fea0003c00000 */
[----:B------:R0:W1:Y:S02]  /*30060*/  SHFL.IDX P6, R14, R13, R12, R11 ;  /* 0x0000000c0d0e7389 */ /* 0x00006400000c000b */
[----:B01----:R-:W-:Y:S01]  /*30070*/  ENDCOLLECTIVE ;  /* 0x000000000000791b */ /* 0x003fe20003800000 */
.L_x_742:
[----:B------:R-:W-:Y:S02]  /*30080*/  IMAD.MOV.U32 R13, RZ, RZ, R33 ;  /* 0x000000ffff0d7224 */ /* 0x000fe400078e0021 */
[----:B------:R-:W-:-:S07]  /*30090*/  IMAD.MOV.U32 R130, RZ, RZ, R14 ;  /* 0x000000ffff827224 */ /* 0x000fce00078e000e */
[----:B------:R-:W-:Y:S05]  /*300a0*/  WARPSYNC.COLLECTIVE R15, `(.L_x_743) ;  /* 0x000000000f087348 */ /* 0x000fea0003c00000 */
[----:B------:R0:W1:Y:S02]  /*300b0*/  SHFL.IDX P6, R14, R13, R12, R11 ;  /* 0x0000000c0d0e7389 */ /* 0x00006400000c000b */
[----:B01----:R-:W-:Y:S01]  /*300c0*/  ENDCOLLECTIVE ;  /* 0x000000000000791b */ /* 0x003fe20003800000 */
.L_x_743:
[----:B------:R-:W-:Y:S01]  /*300d0*/  IMAD.MOV.U32 R13, RZ, RZ, R31 ;  /* 0x000000ffff0d7224 */ /* 0x000fe200078e001f */
[----:B------:R-:W-:Y:S01]  /*300e0*/  MOV R12, R75 ;  /* 0x0000004b000c7202 */ /* 0x000fe20000000f00 */
[----:B------:R-:W-:-:S07]  /*300f0*/  IMAD.MOV.U32 R33, RZ, RZ, R14 ;  /* 0x000000ffff217224 */ /* 0x000fce00078e000e */
[----:B------:R-:W-:Y:S05]  /*30100*/  WARPSYNC.COLLECTIVE R15, `(.L_x_744) ;  /* 0x000000000f087348 */ /* 0x000fea0003c00000 */
[----:B------:R0:W1:Y:S02]  /*30110*/  SHFL.IDX P6, R14, R13, R12, R11 ;  /* 0x0000000c0d0e7389 */ /* 0x00006400000c000b */
[----:B01----:R-:W-:Y:S01]  /*30120*/  ENDCOLLECTIVE ;  /* 0x000000000000791b */ /* 0x003fe20003800000 */
.L_x_744:
[----:B------:R-:W-:Y:S02]  /*30130*/  IMAD.MOV.U32 R13, RZ, RZ, R30 ;  /* 0x000000ffff0d7224 */ /* 0x000fe400078e001e */
[----:B------:R-:W-:-:S07]  /*30140*/  IMAD.MOV.U32 R31, RZ, RZ, R14 ;  /* 0x000000ffff1f7224 */ /* 0x000fce00078e000e */
[----:B------:R-:W-:Y:S05]  /*30150*/  WARPSYNC.COLLECTIVE R15, `(.L_x_745) ;  /* 0x000000000f087348 */ /* 0x000fea0003c00000 */
[----:B------:R0:W1:Y:S02]  /*30160*/  SHFL.IDX P6, R14, R13, R12, R11 ;  /* 0x0000000c0d0e7389 */ /* 0x00006400000c000b */
[----:B01----:R-:W-:Y:S01]  /*30170*/  ENDCOLLECTIVE ;  /* 0x000000000000791b */ /* 0x003fe20003800000 */
.L_x_745:
        /* <DEDUP_REMOVED lines=8> */
.L_x_746:
[----:B------:R-:W-:Y:S02]  /*30200*/  IMAD.MOV.U32 R13, RZ, RZ, R70 ;  /* 0x000000ffff0d7224 */ /* 0x000fe400078e0046 */
[----:B------:R-:W-:-:S07]  /*30210*/  IMAD.MOV.U32 R125, RZ, RZ, R14 ;  /* 0x000000ffff7d7224 */ /* 0x000fce00078e000e */
[----:B------:R-:W-:Y:S05]  /*30220*/  WARPSYNC.COLLECTIVE R15, `(.L_x_747) ;  /* 0x000000000f087348 */ /* 0x000fea0003c00000 */
[----:B------:R0:W1:Y:S02]  /*30230*/  SHFL.IDX P6, R14, R13, R12, R11 ;  /* 0x0000000c0d0e7389 */ /* 0x00006400000c000b */
[----:B01----:R-:W-:Y:S01]  /*30240*/  ENDCOLLECTIVE ;  /* 0x000000000000791b */ /* 0x003fe20003800000 */
.L_x_747:
[----:B------:R-:W-:Y:S01]  /*30250*/  IMAD.MOV.U32 R13, RZ, RZ, R34 ;  /* 0x000000ffff0d7224 */ /* 0x000fe200078e0022 */
[----:B------:R-:W-:Y:S01]  /*30260*/  MOV R12, R75 ;  /* 0x0000004b000c7202 */ /* 0x000fe20000000f00 */
[----:B------:R-:W-:-:S07]  /*30270*/  IMAD.MOV.U32 R127, RZ, RZ, R14 ;  /* 0x000000ffff7f7224 */ /* 0x000fce00078e000e */
[----:B------:R-:W-:Y:S05]  /*30280*/  WARPSYNC.COLLECTIVE R15, `(.L_x_748) ;  /* 0x000000000f087348 */ /* 0x000fea0003c00000 */
[----:B------:R0:W1:Y:S02]  /*30290*/  SHFL.IDX P6, R14, R13, R12, R11 ;  /* 0x0000000c0d0e7389 */ /* 0x00006400000c000b */
[----:B01----:R-:W-:Y:S01]  /*302a0*/  ENDCOLLECTIVE ;  /* 0x000000000000791b */ /* 0x003fe20003800000 */
.L_x_748:
[----:B------:R-:W-:Y:S01]  /*302b0*/  IMAD.MOV.U32 R13, RZ, RZ, R32 ;  /* 0x000000ffff0d7224 */ /* 0x000fe200078e0020 */
[----:B------:R-:W-:Y:S02]  /*302c0*/  SEL R32, R33, R67, P0 ;  /* 0x0000004321207207 */ /* 0x000fe40000000000 */
[----:B------:R-:W-:Y:S01]  /*302d0*/  SEL R33, R67, R33, P0 ;  /* 0x0000002143217207 */ /* 0x000fe20000000000 */
[----:B------:R-:W-:-:S07]  /*302e0*/  IMAD.MOV.U32 R143, RZ, RZ, R14 ;  /* 0x000000ffff8f7224 */ /* 0x000fce00078e000e */
[----:B------:R-:W-:Y:S05]  /*302f0*/  WARPSYNC.COLLECTIVE R15, `(.L_x_749) ;  /* 0x000000000f087348 */ /* 0x000fea0003c00000 */
[----:B------:R0:W1:Y:S02]  /*30300*/  SHFL.IDX P6, R14, R13, R12, R11 ;  /* 0x0000000c0d0e7389 */ /* 0x00006400000c000b */
[----:B01----:R-:W-:Y:S01]  /*30310*/  ENDCOLLECTIVE ;  /* 0x000000000000791b */ /* 0x003fe20003800000 */
.L_x_749:
[----:B------:R-:W-:Y:S01]  /*30320*/  SEL R34, R125, R143, P0 ;  /* 0x0000008f7d227207 */ /* 0x000fe20000000000 */
[----:B------:R-:W-:Y:S01]  /*30330*/  IMAD.MOV.U32 R13, RZ, RZ, R83 ;  /* 0x000000ffff0d7224 */ /* 0x000fe200078e0053 */
[----:B------:R-:W-:Y:S01]  /*30340*/  MOV R12, R36 ;  /* 0x00000024000c7202 */ /* 0x000fe20000000f00 */
[----:B------:R-:W-:-:S07]  /*30350*/  IMAD.MOV.U32 R144, RZ, RZ, R14 ;  /* 0x000000ffff907224 */ /* 0x000fce00078e000e */
[----:B------:R-:W-:Y:S05]  /*30360*/  WARPSYNC.COLLECTIVE R15, `(.L_x_750) ;  /* 0x000000000f087348 */ /* 0x000fea0003c00000 */
[----:B------:R0:W1:Y:S02]  /*30370*/  SHFL.IDX P6, R14, R13, R12, R11 ;  /* 0x0000000c0d0e7389 */ /* 0x00006400000c000b */
[----:B01----:R-:W-:Y:S01]  /*30380*/  ENDCOLLECTIVE ;  /* 0x000000000000791b */ /* 0x003fe20003800000 */
.L_x_750:
[----:B------:R-:W-:Y:S02]  /*30390*/  IMAD.MOV.U32 R13, RZ, RZ, R80 ;  /* 0x000000ffff0d7224 */ /* 0x000fe400078e0050 */
[----:B------:R-:W-:-:S07]  /*303a0*/  IMAD.MOV.U32 R83, RZ, RZ, R14 ;  /* 0x000000ffff537224 */ /* 0x000fce00078e000e */
[----:B------:R-:W-:Y:S05]  /*303b0*/  WARPSYNC.COLLECTIVE R15, `(.L_x_751) ;  /* 0x000000000f087348 */ /* 0x000fea0003c00000 */
[----:B------:R0:W1:Y:S02]  /*303c0*/  SHFL.IDX P6, R14, R13, R12, R11 ;  /* 0x0000000c0d0e7389 */ /* 0x00006400000c000b */
[----:B01----:R-:W-:Y:S01]  /*303d0*/  ENDCOLLECTIVE ;  /* 0x000000000000791b */ /* 0x003fe20003800000 */
.L_x_751:
[----:B------:R-:W-:Y:S01]  /*303e0*/  IMAD.MOV.U32 R13, RZ, RZ, R48 ;  /* 0x000000ffff0d7224 */ /* 0x000fe200078e0030 */
[----:B------:R-:W-:Y:S01]  /*303f0*/  MOV R12, R75 ;  /* 0x0000004b000c7202 */ /* 0x000fe20000000f00 */
[----:B------:R-:W-:-:S07]  /*30400*/  IMAD.MOV.U32 R123, RZ, RZ, R14 ;  /* 0x000000ffff7b7224 */ /* 0x000fce00078e000e */
[----:B------:R-:W-:Y:S05]  /*30410*/  WARPSYNC.COLLECTIVE R15, `(.L_x_752) ;  /* 0x000000000f087348 */ /* 0x000fea0003c00000 */
[----:B------:R0:W1:Y:S02]  /*30420*/  SHFL.IDX P6, R14, R13, R12, R11 ;  /* 0x0000000c0d0e7389 */ /* 0x00006400000c000b */
[----:B01----:R-:W-:Y:S01]  /*30430*/  ENDCOLLECTIVE ;  /* 0x000000000000791b */ /* 0x003fe20003800000 */
.L_x_752:
[----:B------:R-:W-:Y:S01]  /*30440*/  IMAD.MOV.U32 R13, RZ, RZ, R35 ;  /* 0x000000ffff0d7224 */ /* 0x000fe200078e0023 */
[----:B------:R-:W-:Y:S01]  /*30450*/  SEL R35, R143, R125, P0 ;  /* 0x0000007d8f237207 */ /* 0x000fe20000000000 */
[----:B------:R-:W-:-:S07]  /*30460*/  IMAD.MOV.U32 R48, RZ, RZ, R14 ;  /* 0x000000ffff307224 */ /* 0x000fce00078e000e */
[----:B------:R-:W-:Y:S05]  /*30470*/  WARPSYNC.COLLECTIVE R15, `(.L_x_753) ;  /* 0x000000000f087348 */ /* 0x000fea0003c00000 */
[----:B------:R0:W1:Y:S02]  /*30480*/  SHFL.IDX P6, R14, R13, R12, R11 ;  /* 0x0000000c0d0e7389 */ /* 0x00006400000c000b */
[----:B01----:R-:W-:Y:S01]  /*30490*/  ENDCOLLECTIVE ;  /* 0x000000000000791b */ /* 0x003fe20003800000 */
.L_x_753:
[----:B------:R-:W-:Y:S01]  /*304a0*/  SEL R54, R83, R48, P0 ;  /* 0x0000003053367207 */ /* 0x000fe20000000000 */
[----:B------:R-:W-:Y:S01]  /*304b0*/  IMAD.MOV.U32 R13, RZ, RZ, R93 ;  /* 0x000000ffff0d7224 */ /* 0x000fe200078e005d */
[----:B------:R-:W-:Y:S01]  /*304c0*/  MOV R12, R36 ;  /* 0x00000024000c7202 */ /* 0x000fe20000000f00 */
[----:B------:R-:W-:-:S07]  /*304d0*/  IMAD.MOV.U32 R145, RZ, RZ, R14 ;  /* 0x000000ffff917224 */ /* 0x000fce00078e000e */
[----:B------:R-:W-:Y:S05]  /*304e0*/  WARPSYNC.COLLECTIVE R15, `(.L_x_754) ;  /* 0x000000000f087348 */ /* 0x000fea0003c00000 */
[----:B------:R0:W1:Y:S02]  /*304f0*/  SHFL.IDX P6, R14, R13, R12, R11 ;  /* 0x0000000c0d0e7389 */ /* 0x00006400000c000b */
[----:B01----:R-:W-:Y:S01]  /*30500*/  ENDCOLLECTIVE ;  /* 0x000000000000791b */ /* 0x003fe20003800000 */
.L_x_754:
[----:B------:R-:W-:Y:S01]  /*30510*/  SEL R65, R145, R123, P0 ;  /* 0x0000007b91417207 */ /* 0x000fe20000000000 */
[----:B------:R-:W-:Y:S02]  /*30520*/  IMAD.MOV.U32 R13, RZ, RZ, R82 ;  /* 0x000000ffff0d7224 */ /* 0x000fe400078e0052 */
[----:B------:R-:W-:-:S07]  /*30530*/  IMAD.MOV.U32 R93, RZ, RZ, R14 ;  /* 0x000000ffff5d7224 */ /* 0x000fce00078e000e */
[----:B------:R-:W-:Y:S05]  /*30540*/  WARPSYNC.COLLECTIVE R15, `(.L_x_755) ;  /* 0x000000000f087348 */ /* 0x000fea0003c00000 */
[----:B------:R0:W1:Y:S02]  /*30550*/  SHFL.IDX P6, R14, R13, R12, R11 ;  /* 0x0000000c0d0e7389 */ /* 0x00006400000c000b */
[----:B01----:R-:W-:Y:S01]  /*30560*/  ENDCOLLECTIVE ;  /* 0x000000000000791b */ /* 0x003fe20003800000 */
.L_x_755:
[----:B------:R-:W-:Y:S01]  /*30570*/  IMAD.MOV.U32 R13, RZ, RZ, R53 ;  /* 0x000000ffff0d7224 */ /* 0x000fe200078e0035 */
[----:B------:R-:W-:Y:S02]  /*30580*/  MOV R12, R75 ;  /* 0x0000004b000c7202 */ /* 0x000fe40000000f00 */
[----:B------:R-:W-:Y:S01]  /*30590*/  SEL R53, R144, R127, P0 ;  /* 0x0000007f90357207 */ /* 0x000fe20000000000 */
[----:B------:R-:W-:-:S07]  /*305a0*/  IMAD.MOV.U32 R81, RZ, RZ, R14 ;  /* 0x000000ffff517224 */ /* 0x000fce00078e000e */
[----:B------:R-:W-:Y:S05]  /*305b0*/  WARPSYNC.COLLECTIVE R15, `(.L_x_756) ;  /* 0x000000000f087348 */ /* 0x000fea0003c00000 */
[----:B------:R0:W1:Y:S02]  /*305c0*/  SHFL.IDX P6, R14, R13, R12, R11 ;  /* 0x0000000c0d0e7389 */ /* 0x00006400000c000b */
[----:B01----:R-:W-:Y:S01]  /*305d0*/  ENDCOLLECTIVE ;  /* 0x000000000000791b */ /* 0x003fe20003800000 */
.L_x_756:
[----:B------:R-:W-:Y:S02]  /*305e0*/  IMAD.MOV.U32 R13, RZ, RZ, R49 ;  /* 0x000000ffff0d7224 */ /* 0x000fe400078e0031 */
[----:B------:R-:W-:-:S07]  /*305f0*/  IMAD.MOV.U32 R146, RZ, RZ, R14 ;  /* 0x000000ffff927224 */ /* 0x000fce00078e000e */
[----:B------:R-:W-:Y:S05]  /*30600*/  WARPSYNC.COLLECTIVE R15, `(.L_x_757) ;  /* 0x000000000f087348 */ /* 0x000fea0003c00000 */
[----:B------:R0:W1:Y:S02]  /*30610*/  SHFL.IDX P6, R14, R13, R12, R11 ;  /* 0x0000000c0d0e7389 */ /* 0x00006400000c000b */
[----:B01----:R-:W-:Y:S01]  /*30620*/  ENDCOLLECTIVE ;  /* 0x000000000000791b */ /* 0x003fe20003800000 */
.L_x_757:
        /* <DEDUP_REMOVED lines=8> */
.L_x_758:
[----:B------:R-:W-:Y:S01]  /*306b0*/  SEL R68, R81, R49, P0 ;  /* 0x0000003151447207 */ /* 0x000fe20000000000 */
[----:B------:R-:W-:Y:S02]  /*306c0*/  IMAD.MOV.U32 R13, RZ, RZ, R92 ;  /* 0x000000ffff0d7224 */ /* 0x000fe400078e005c */
[----:B------:R-:W-:-:S07]  /*306d0*/  IMAD.MOV.U32 R124, RZ, RZ, R14 ;  /* 0x000000ffff7c7224 */ /* 0x000fce00078e000e */
[----:B------:R-:W-:Y:S05]  /*306e0*/  WARPSYNC.COLLECTIVE R15, `(.L_x_759) ;  /* 0x000000000f087348 */ /* 0x000fea0003c00000 */
[----:B------:R0:W1:Y:S02]  /*306f0*/  SHFL.IDX P6, R14, R13, R12, R11 ;  /* 0x0000000c0d0e7389 */ /* 0x00006400000c000b */
[----:B01----:R-:W-:Y:S01]  /*30700*/  ENDCOLLECTIVE ;  /* 0x000000000000791b */ /* 0x003fe20003800000 */
.L_x_759:
[----:B------:R-:W-:Y:S01]  /*30710*/  IMAD.MOV.U32 R13, RZ, RZ, R64 ;  /* 0x000000ffff0d7224 */ /* 0x000fe200078e0040 */
[----:B------:R-:W-:Y:S02]  /*30720*/  MOV R12, R75 ;  /* 0x0000004b000c7202 */ /* 0x000fe40000000f00 */
[----:B------:R-:W-:Y:S01]  /*30730*/  SEL R64, R123, R145, P0 ;  /* 0x000000917b407207 */ /* 0x000fe20000000000 */
[----:B------:R-:W-:-:S07]  /*30740*/  IMAD.MOV.U32 R126, RZ, RZ, R14 ;  /* 0x000000ffff7e7224 */ /* 0x000fce00078e000e */
[----:B------:R-:W-:Y:S05]  /*30750*/  WARPSYNC.COLLECTIVE R15, `(.L_x_760) ;  /* 0x000000000f087348 */ /* 0x000fea0003c00000 */
[----:B------:R0:W1:Y:S02]  /*30760*/  SHFL.IDX P6, R14, R13, R12, R11 ;  /* 0x0000000c0d0e7389 */ /* 0x00006400000c000b */
[----:B01----:R-:W-:Y:S01]  /*30770*/  ENDCOLLECTIVE ;  /* 0x000000000000791b */ /* 0x003fe20003800000 */
.L_x_760:
[----:B------:R-:W-:Y:S01]  /*30780*/  IMAD.MOV.U32 R13, RZ, RZ, R55 ;  /* 0x000000ffff0d7224 */ /* 0x000fe200078e0037 */
[----:B------:R-:W-:Y:S01]  /*30790*/  SEL R55, R48, R83, P0 ;  /* 0x0000005330377207 */ /* 0x000fe20000000000 */
[----:B------:R-:W-:-:S07]  /*307a0*/  IMAD.MOV.U32 R92, RZ, RZ, R14 ;  /* 0x000000ffff5c7224 */ /* 0x000fce00078e000e */
[----:B------:R-:W-:Y:S05]  /*307b0*/  WARPSYNC.COLLECTIVE R15, `(.L_x_761) ;  /* 0x000000000f087348 */ /* 0x000fea0003c00000 */
[----:B------:R0:W1:Y:S02]  /*307c0*/  SHFL.IDX P6, R14, R13, R12, R11 ;  /* 0x0000000c0d0e7389 */ /* 0x00006400000c000b */
[----:B01----:R-:W-:Y:S01]  /*307d0*/  ENDCOLLECTIVE ;  /* 0x000000000000791b */ /* 0x003fe20003800000 */
.L_x_761:
[----:B------:R-:W-:Y:S02]  /*307e0*/  SEL R123, R124, R92, P0 ;  /* 0x0000005c7c7b7207 */ /* 0x000fe40000000000 */
[----:B------:R-:W-:Y:S01]  /*307f0*/  SEL R124, R92, R124, P0 ;  /* 0x0000007c5c7c7207 */ /* 0x000fe20000000000 */
[----:B------:R-:W-:Y:S01]  /*30800*/  IMAD.MOV.U32 R13, RZ, RZ, R122 ;  /* 0x000000ffff0d7224 */ /* 0x000fe200078e007a */
[----:B------:R-:W-:Y:S02]  /*30810*/  MOV R12, R36 ;  /* 0x00000024000c7202 */ /* 0x000fe40000000f00 */
[----:B------:R-:W-:Y:S01]  /*30820*/  SEL R122, R49, R81, P0 ;  /* 0x00000051317a7207 */ /* 0x000fe20000000000 */
[----:B------:R-:W-:-:S07]  /*30830*/  IMAD.MOV.U32 R95, RZ, RZ, R14 ;  /* 0x000000ffff5f7224 */ /* 0x000fce00078e000e */
[----:B------:R-:W-:Y:S05]  /*30840*/  WARPSYNC.COLLECTIVE R15, `(.L_x_762) ;  /* 0x000000000f087348 */ /* 0x000fea0003c00000 */
[----:B------:R0:W1:Y:S02]  /*30850*/  SHFL.IDX P6, R14, R13, R12, R11 ;  /* 0x0000000c0d0e7389 */ /* 0x00006400000c000b */
[----:B01----:R-:W-:Y:S01]  /*30860*/  ENDCOLLECTIVE ;  /* 0x000000000000791b */ /* 0x003fe20003800000 */
.L_x_762:
[----:B------:R-:W-:Y:S02]  /*30870*/  SEL R125, R126, R95, P0 ;  /* 0x0000005f7e7d7207 */ /* 0x000fe40000000000 */
[----:B------:R-:W-:Y:S01]  /*30880*/  SEL R126, R95, R126, P0 ;  /* 0x0000007e5f7e7207 */ /* 0x000fe20000000000 */
[----:B------:R-:W-:Y:S02]  /*30890*/  IMAD.MOV.U32 R13, RZ, RZ, R94 ;  /* 0x000000ffff0d7224 */ /* 0x000fe400078e005e */
[----:B------:R-:W-:-:S07]  /*308a0*/  IMAD.MOV.U32 R128, RZ, RZ, R14 ;  /* 0x000000ffff807224 */ /* 0x000fce00078e000e */
[----:B------:R-:W-:Y:S05]  /*308b0*/  WARPSYNC.COLLECTIVE R15, `(.L_x_763) ;  /* 0x000000000f087348 */ /* 0x000fea0003c00000 */
[----:B------:R0:W1:Y:S02]  /*308c0*/  SHFL.IDX P6, R14, R13, R12, R11 ;  /* 0x0000000c0d0e7389 */ /* 0x00006400000c000b */
[----:B01----:R-:W-:Y:S01]  /*308d0*/  ENDCOLLECTIVE ;  /* 0x000000000000791b */ /* 0x003fe20003800000 */
.L_x_763:
[----:B------:R-:W-:Y:S01]  /*308e0*/  IMAD.MOV.U32 R13, RZ, RZ, R69 ;  /* 0x000000ffff0d7224 */ /* 0x000fe200078e0045 */
[----:B------:R-:W-:Y:S01]  /*308f0*/  MOV R12, R75 ;  /* 0x0000004b000c7202 */ /* 0x000fe20000000f00 */
[----:B------:R-:W-:-:S07]  /*30900*/  IMAD.MOV.U32 R70, RZ, RZ, R14 ;  /* 0x000000ffff467224 */ /* 0x000fce00078e000e */
[----:B------:R-:W-:Y:S05]  /*30910*/  WARPSYNC.COLLECTIVE R15, `(.L_x_764) ;  /* 0x000000000f087348 */ /* 0x000fea0003c00000 */
[----:B------:R0:W1:Y:S02]  /*30920*/  SHFL.IDX P6, R14, R13, R12, R11 ;  /* 0x0000000c0d0e7389 */ /* 0x00006400000c000b */
[----:B01----:R-:W-:Y:S01]  /*30930*/  ENDCOLLECTIVE ;  /* 0x000000000000791b */ /* 0x003fe20003800000 */
.L_x_764:
[----:B------:R-:W-:Y:S01]  /*30940*/  IMAD.MOV.U32 R13, RZ, RZ, R52 ;  /* 0x000000ffff0d7224 */ /* 0x000fe200078e0034 */
[----:B------:R-:W-:Y:S01]  /*30950*/  SEL R52, R127, R144, P0 ;  /* 0x000000907f347207 */ /* 0x000fe20000000000 */
[----:B------:R-:W-:-:S07]  /*30960*/  IMAD.MOV.U32 R94, RZ, RZ, R14 ;  /* 0x000000ffff5e7224 */ /* 0x000fce00078e000e */
[----:B------:R-:W-:Y:S05]  /*30970*/  WARPSYNC.COLLECTIVE R15, `(.L_x_765) ;  /* 0x000000000f087348 */ /* 0x000fea0003c00000 */
[----:B------:R0:W1:Y:S02]  /*30980*/  SHFL.IDX P6, R14, R13, R12, R11 ;  /* 0x0000000c0d0e7389 */ /* 0x00006400000c000b */
[----:B01----:R-:W-:Y:S01]  /*30990*/  ENDCOLLECTIVE ;  /* 0x000000000000791b */ /* 0x003fe20003800000 */
.L_x_765:
        /* <DEDUP_REMOVED lines=8> */
.L_x_766:
[----:B------:R-:W-:Y:S02]  /*30a20*/  SEL R69, R70, R147, P0 ;  /* 0x0000009346457207 */ /* 0x000fe40000000000 */
[----:B------:R-:W-:Y:S01]  /*30a30*/  SEL R70, R147, R70, P0 ;  /* 0x0000004693467207 */ /* 0x000fe20000000000 */
[----:B------:R-:W-:Y:S02]  /*30a40*/  IMAD.MOV.U32 R13, RZ, RZ, R45 ;  /* 0x000000ffff0d7224 */ /* 0x000fe400078e002d */
[----:B------:R-:W-:-:S07]  /*30a50*/  IMAD.MOV.U32 R50, RZ, RZ, R14 ;  /* 0x000000ffff327224 */ /* 0x000fce00078e000e */
[----:B------:R-:W-:Y:S05]  /*30a60*/  WARPSYNC.COLLECTIVE R15, `(.L_x_767) ;  /* 0x000000000f087348 */ /* 0x000fea0003c00000 */
[----:B------:R0:W1:Y:S02]  /*30a70*/  SHFL.IDX P6, R14, R13, R12, R11 ;  /* 0x0000000c0d0e7389 */ /* 0x00006400000c000b */
[----:B01----:R-:W-:Y:S01]  /*30a80*/  ENDCOLLECTIVE ;  /* 0x000000000000791b */ /* 0x003fe20003800000 */
.L_x_767:
[----:B------:R-:W-:Y:S01]  /*30a90*/  IMAD.MOV.U32 R13, RZ, RZ, R40 ;  /* 0x000000ffff0d7224 */ /* 0x000fe200078e0028 */
[----:B------:R-:W-:Y:S01]  /*30aa0*/  MOV R12, R75 ;  /* 0x0000004b000c7202 */ /* 0x000fe20000000f00 */
[----:B------:R-:W-:-:S07]  /*30ab0*/  IMAD.MOV.U32 R45, RZ, RZ, R14 ;  /* 0x000000ffff2d7224 */ /* 0x000fce00078e000e */
[----:B------:R-:W-:Y:S05]  /*30ac0*/  WARPSYNC.COLLECTIVE R15, `(.L_x_768) ;  /* 0x000000000f087348 */ /* 0x000fea0003c00000 */
[----:B------:R0:W1:Y:S02]  /*30ad0*/  SHFL.IDX P6, R14, R13, R12, R11 ;  /* 0x0000000c0d0e7389 */ /* 0x00006400000c000b */
[----:B01----:R-:W-:Y:S01]  /*30ae0*/  ENDCOLLECTIVE ;  /* 0x000000000000791b */ /* 0x003fe20003800000 */
.L_x_768:
[----:B------:R-:W-:Y:S02]  /*30af0*/  IMAD.MOV.U32 R13, RZ, RZ, R39 ;  /* 0x000000ffff0d7224 */ /* 0x000fe400078e0027 */
[----:B------:R-:W-:-:S07]  /*30b00*/  IMAD.MOV.U32 R40, RZ, RZ, R14 ;  /* 0x000000ffff287224 */ /* 0x000fce00078e000e */
[----:B------:R-:W-:Y:S05]  /*30b10*/  WARPSYNC.COLLECTIVE R15, `(.L_x_769) ;  /* 0x000000000f087348 */ /* 0x000fea0003c00000 */
[----:B------:R0:W1:Y:S02]  /*30b20*/  SHFL.IDX P6, R14, R13, R12, R11 ;  /* 0x0000000c0d0e7389 */ /* 0x00006400000c000b */
[----:B01----:R-:W-:Y:S01]  /*30b30*/  ENDCOLLECTIVE ;  /* 0x000000000000791b */ /* 0x003fe20003800000 */
.L_x_769:
[----:B------:R-:W-:Y:S01]  /*30b40*/  IMAD.MOV.U32 R13, RZ, RZ, R51 ;  /* 0x000000ffff0d7224 */ /* 0x000fe200078e0033 */
[----:B------:R-:W-:Y:S01]  /*30b50*/  MOV R12, R36 ;  /* 0x00000024000c7202 */ /* 0x000fe20000000f00 */
[----:B------:R-:W-:-:S07]  /*30b60*/  IMAD.MOV.U32 R39, RZ, RZ, R14 ;  /* 0x000000ffff277224 */ /* 0x000fce00078e000e */
[----:B------:R-:W-:Y:S05]  /*30b70*/  WARPSYNC.COLLECTIVE R15, `(.L_x_770) ;  /* 0x000000000f087348 */ /* 0x000fea0003c00000 */
[----:B------:R0:W1:Y:S02]  /*30b80*/  SHFL.IDX P6, R14, R13, R12, R11 ;  /* 0x0000000c0d0e7389 */ /* 0x00006400000c000b */
[----:B01----:R-:W-:Y:S01]  /*30b90*/  ENDCOLLECTIVE ;  /* 0x000000000000791b */ /* 0x003fe20003800000 */
.L_x_770:
[----:B------:R-:W-:Y:S02]  /*30ba0*/  IMAD.MOV.U32 R13, RZ, RZ, R47 ;  /* 0x000000ffff0d7224 */ /* 0x000fe400078e002f */
[----:B------:R-:W-:-:S07]  /*30bb0*/  IMAD.MOV.U32 R51, RZ, RZ, R14 ;  /* 0x000000ffff337224 */ /* 0x000fce00078e000e */
[----:B------:R-:W-:Y:S05]  /*30bc0*/  WARPSYNC.COLLECTIVE R15, `(.L_x_771) ;  /* 0x000000000f087348 */ /* 0x000fea0003c00000 */
[----:B------:R0:W1:Y:S02]  /*30bd0*/  SHFL.IDX P6, R14, R13, R12, R11 ;  /* 0x0000000c0d0e7389 */ /* 0x00006400000c000b */
[----:B01----:R-:W-:Y:S01]  /*30be0*/  ENDCOLLECTIVE ;  /* 0x000000000000791b */ /* 0x003fe20003800000 */
.L_x_771:
[----:B------:R-:W-:Y:S01]  /*30bf0*/  IMAD.MOV.U32 R13, RZ, RZ, R42 ;  /* 0x000000ffff0d7224 */ /* 0x000fe200078e002a */
[----:B------:R-:W-:Y:S01]  /*30c00*/  MOV R12, R75 ;  /* 0x0000004b000c7202 */ /* 0x000fe20000000f00 */
[----:B------:R-:W-:-:S07]  /*30c10*/  IMAD.MOV.U32 R47, RZ, RZ, R14 ;  /* 0x000000ffff2f7224 */ /* 0x000fce00078e000e */
[----:B------:R-:W-:Y:S05]  /*30c20*/  WARPSYNC.COLLECTIVE R15, `(.L_x_772) ;  /* 0x000000000f087348 */ /* 0x000fea0003c00000 */
[----:B------:R0:W1:Y:S02]  /*30c30*/  SHFL.IDX P6, R14, R13, R12, R11 ;  /* 0x0000000c0d0e7389 */ /* 0x00006400000c000b */
[----:B01----:R-:W-:Y:S01]  /*30c40*/  ENDCOLLECTIVE ;  /* 0x000000000000791b */ /* 0x003fe20003800000 */
.L_x_772:
[----:B------:R-:W-:Y:S02]  /*30c50*/  IMAD.MOV.U32 R13, RZ, RZ, R41 ;  /* 0x000000ffff0d7224 */ /* 0x000fe400078e0029 */
[----:B------:R-:W-:-:S07]  /*30c60*/  IMAD.MOV.U32 R42, RZ, RZ, R14 ;  /* 0x000000ffff2a7224 */ /* 0x000fce00078e000e */
[----:B------:R-:W-:Y:S05]  /*30c70*/  WARPSYNC.COLLECTIVE R15, `(.L_x_773) ;  /* 0x000000000f087348 */ /* 0x000fea0003c00000 */
[----:B------:R0:W1:Y:S02]  /*30c80*/  SHFL.IDX P6, R14, R13, R12, R11 ;  /* 0x0000000c0d0e7389 */ /* 0x00006400000c000b */
[----:B01----:R-:W-:Y:S01]  /*30c90*/  ENDCOLLECTIVE ;  /* 0x000000000000791b */ /* 0x003fe20003800000 */
.L_x_773:
[----:B------:R-:W-:Y:S01]  /*30ca0*/  IMAD.MOV.U32 R13, RZ, RZ, R60 ;  /* 0x000000ffff0d7224 */ /* 0x000fe200078e003c */
[----:B------:R-:W-:Y:S01]  /*30cb0*/  MOV R12, R36 ;  /* 0x00000024000c7202 */ /* 0x000fe20000000f00 */
[----:B------:R-:W-:-:S07]  /*30cc0*/  IMAD.MOV.U32 R41, RZ, RZ, R14 ;  /* 0x000000ffff297224 */ /* 0x000fce00078e000e */
[----:B------:R-:W-:Y:S05]  /*30cd0*/  WARPSYNC.COLLECTIVE R15, `(.L_x_774) ;  /* 0x000000000f087348 */ /* 0x000fea0003c00000 */
[----:B------:R0:W1:Y:S02]  /*30ce0*/  SHFL.IDX P6, R14, R13, R12, R11 ;  /* 0x0000000c0d0e7389 */ /* 0x00006400000c000b */
[----:B01----:R-:W-:Y:S01]  /*30cf0*/  ENDCOLLECTIVE ;  /* 0x000000000000791b */ /* 0x003fe20003800000 */
.L_x_774:
[----:B------:R-:W-:Y:S01]  /*30d00*/  SEL R78, R41, R47, P0 ;  /* 0x0000002f294e7207 */ /* 0x000fe20000000000 */
[----:B------:R-:W-:Y:S02]  /*30d10*/  IMAD.MOV.U32 R13, RZ, RZ, R56 ;  /* 0x000000ffff0d7224 */ /* 0x000fe400078e0038 */
[----:B------:R-:W-:-:S07]  /*30d20*/  IMAD.MOV.U32 R80, RZ, RZ, R14 ;  /* 0x000000ffff507224 */ /* 0x000fce00078e000e */
[----:B------:R-:W-:Y:S05]  /*30d30*/  WARPSYNC.COLLECTIVE R15, `(.L_x_775) ;  /* 0x000000000f087348 */ /* 0x000fea0003c00000 */
[----:B------:R0:W1:Y:S02]  /*30d40*/  SHFL.IDX P6, R14, R13, R12, R11 ;  /* 0x0000000c0d0e7389 */ /* 0x00006400000c000b */
[----:B01----:R-:W-:Y:S01]  /*30d50*/  ENDCOLLECTIVE ;  /* 0x000000000000791b */ /* 0x003fe20003800000 */
.L_x_775:
[----:B------:R-:W-:Y:S01]  /*30d60*/  IMAD.MOV.U32 R13, RZ, RZ, R46 ;  /* 0x000000ffff0d7224 */ /* 0x000fe200078e002e */
[----:B------:R-:W-:Y:S01]  /*30d70*/  MOV R12, R75 ;  /* 0x0000004b000c7202 */ /* 0x000fe20000000f00 */
[----:B------:R-:W-:-:S07]  /*30d80*/  IMAD.MOV.U32 R82, RZ, RZ, R14 ;  /* 0x000000ffff527224 */ /* 0x000fce00078e000e */
[----:B------:R-:W-:Y:S05]  /*30d90*/  WARPSYNC.COLLECTIVE R15, `(.L_x_776) ;  /* 0x000000000f087348 */ /* 0x000fea0003c00000 */
[----:B------:R0:W1:Y:S02]  /*30da0*/  SHFL.IDX P6, R14, R13, R12, R11 ;  /* 0x0000000c0d0e7389 */ /* 0x00006400000c000b */
[----:B01----:R-:W-:Y:S01]  /*30db0*/  ENDCOLLECTIVE ;  /* 0x000000000000791b */ /* 0x003fe20003800000 */
.L_x_776:
[----:B------:R-:W-:Y:S02]  /*30dc0*/  IMAD.MOV.U32 R13, RZ, RZ, R43 ;  /* 0x000000ffff0d7224 */ /* 0x000fe400078e002b */
[----:B------:R-:W-:-:S07]  /*30dd0*/  IMAD.MOV.U32 R46, RZ, RZ, R14 ;  /* 0x000000ffff2e7224 */ /* 0x000fce00078e000e */
[----:B------:R-:W-:Y:S05]  /*30de0*/  WARPSYNC.COLLECTIVE R15, `(.L_x_777) ;  /* 0x000000000f087348 */ /* 0x000fea0003c00000 */
[----:B------:R0:W1:Y:S02]  /*30df0*/  SHFL.IDX P6, R14, R13, R12, R11 ;  /* 0x0000000c0d0e7389 */ /* 0x00006400000c000b */
[----:B01----:R-:W-:Y:S01]  /*30e00*/  ENDCOLLECTIVE ;  /* 0x000000000000791b */ /* 0x003fe20003800000 */
.L_x_777:
        /* <DEDUP_REMOVED lines=9> */
.L_x_778:
[----:B------:R-:W-:Y:S02]  /*30ea0*/  SEL R81, R82, R43, P0 ;  /* 0x0000002b52517207 */ /* 0x000fe40000000000 */
[----:B------:R-:W-:Y:S01]  /*30eb0*/  SEL R82, R43, R82, P0 ;  /* 0x000000522b527207 */ /* 0x000fe20000000000 */
[----:B------:R-:W-:Y:S02]  /*30ec0*/  IMAD.MOV.U32 R13, RZ, RZ, R59 ;  /* 0x000000ffff0d7224 */ /* 0x000fe400078e003b */
[----:B------:R-:W-:-:S07]  /*30ed0*/  IMAD.MOV.U32 R129, RZ, RZ, R14 ;  /* 0x000000ffff817224 */ /* 0x000fce00078e000e */
[----:B------:R-:W-:Y:S05]  /*30ee0*/  WARPSYNC.COLLECTIVE R15, `(.L_x_779) ;  /* 0x000000000f087348 */ /* 0x000fea0003c00000 */
[----:B------:R0:W1:Y:S02]  /*30ef0*/  SHFL.IDX P6, R14, R13, R12, R11 ;  /* 0x0000000c0d0e7389 */ /* 0x00006400000c000b */
[----:B01----:R-:W-:Y:S01]  /*30f00*/  ENDCOLLECTIVE ;  /* 0x000000000000791b */ /* 0x003fe20003800000 */
.L_x_779:
[----:B------:R-:W-:Y:S01]  /*30f10*/  IMAD.MOV.U32 R13, RZ, RZ, R58 ;  /* 0x000000ffff0d7224 */ /* 0x000fe200078e003a */
[----:B------:R-:W-:Y:S01]  /*30f20*/  MOV R12, R75 ;  /* 0x0000004b000c7202 */ /* 0x000fe20000000f00 */
[----:B------:R-:W-:-:S07]  /*30f30*/  IMAD.MOV.U32 R131, RZ, RZ, R14 ;  /* 0x000000ffff837224 */ /* 0x000fce00078e000e */
[----:B------:R-:W-:Y:S05]  /*30f40*/  WARPSYNC.COLLECTIVE R15, `(.L_x_780) ;  /* 0x000000000f087348 */ /* 0x000fea0003c00000 */
[----:B------:R0:W1:Y:S02]  /*30f50*/  SHFL.IDX P6, R14, R13, R12, R11 ;  /* 0x0000000c0d0e7389 */ /* 0x00006400000c000b */
[----:B01----:R-:W-:Y:S01]  /*30f60*/  ENDCOLLECTIVE ;  /* 0x000000000000791b */ /* 0x003fe20003800000 */
.L_x_780:
[----:B------:R-:W-:Y:S02]  /*30f70*/  IMAD.MOV.U32 R13, RZ, RZ, R57 ;  /* 0x000000ffff0d7224 */ /* 0x000fe400078e0039 */
[----:B------:R-:W-:-:S07]  /*30f80*/  IMAD.MOV.U32 R58, RZ, RZ, R14 ;  /* 0x000000ffff3a7224 */ /* 0x000fce00078e000e */
[----:B------:R-:W-:Y:S05]  /*30f90*/  WARPSYNC.COLLECTIVE R15, `(.L_x_781) ;  /* 0x000000000f087348 */ /* 0x000fea0003c00000 */
[----:B------:R0:W1:Y:S02]  /*30fa0*/  SHFL.IDX P6, R14, R13, R12, R11 ;  /* 0x0000000c0d0e7389 */ /* 0x00006400000c000b */
[----:B01----:R-:W-:Y:S01]  /*30fb0*/  ENDCOLLECTIVE ;  /* 0x000000000000791b */ /* 0x003fe20003800000 */
.L_x_781:
        /* <DEDUP_REMOVED lines=9> */
.L_x_782:
[----:B------:R-:W-:Y:S02]  /*31050*/  SEL R130, R131, R57, P0 ;  /* 0x0000003983827207 */ /* 0x000fe40000000000 */
[----:B------:R-:W-:Y:S01]  /*31060*/  SEL R131, R57, R131, P0 ;  /* 0x0000008339837207 */ /* 0x000fe20000000000 */
[----:B------:R-:W-:Y:S01]  /*31070*/  IMAD.MOV.U32 R13, RZ, RZ, R71 ;  /* 0x000000ffff0d7224 */ /* 0x000fe200078e0047 */
[----:B------:R-:W-:Y:S01]  /*31080*/  SEL R71, R50, R40, P0 ;  /* 0x0000002832477207 */ /* 0x000fe20000000000 */
[----:B------:R-:W-:-:S07]  /*31090*/  IMAD.MOV.U32 R133, RZ, RZ, R14 ;  /* 0x000000ffff857224 */ /* 0x000fce00078e000e */
[----:B------:R-:W-:Y:S05]  /*310a0*/  WARPSYNC.COLLECTIVE R15, `(.L_x_783) ;  /* 0x000000000f087348 */ /* 0x000fea0003c00000 */
[----:B------:R0:W1:Y:S02]  /*310b0*/  SHFL.IDX P6, R14, R13, R12, R11 ;  /* 0x0000000c0d0e7389 */ /* 0x00006400000c000b */
[----:B01----:R-:W-:Y:S01]  /*310c0*/  ENDCOLLECTIVE ;  /* 0x000000000000791b */ /* 0x003fe20003800000 */
.L_x_783:
[----:B------:R-:W-:Y:S01]  /*310d0*/  IMAD.MOV.U32 R13, RZ, RZ, R73 ;  /* 0x000000ffff0d7224 */ /* 0x000fe200078e0049 */
[----:B------:R-:W-:Y:S02]  /*310e0*/  MOV R12, R75 ;  /* 0x0000004b000c7202 */ /* 0x000fe40000000f00 */
[----:B------:R-:W-:Y:S01]  /*310f0*/  SEL R73, R45, R39, P0 ;  /* 0x000000272d497207 */ /* 0x000fe20000000000 */
[----:B------:R-:W-:-:S07]  /*31100*/  IMAD.MOV.U32 R135, RZ, RZ, R14 ;  /* 0x000000ffff877224 */ /* 0x000fce00078e000e */
[----:B------:R-:W-:Y:S05]  /*31110*/  WARPSYNC.COLLECTIVE R15, `(.L_x_784) ;  /* 0x000000000f087348 */ /* 0x000fea0003c00000 */
[----:B------:R0:W1:Y:S02]  /*31120*/  SHFL.IDX P6, R14, R13, R12, R11 ;  /* 0x0000000c0d0e7389 */ /* 0x00006400000c000b */
[----:B01----:R-:W-:Y:S01]  /*31130*/  ENDCOLLECTIVE ;  /* 0x000000000000791b */ /* 0x003fe20003800000 */
.L_x_784:
[----:B------:R-:W-:Y:S02]  /*31140*/  IMAD.MOV.U32 R13, RZ, RZ, R61 ;  /* 0x000000ffff0d7224 */ /* 0x000fe400078e003d */
[----:B------:R-:W-:-:S07]  /*31150*/  IMAD.MOV.U32 R56, RZ, RZ, R14 ;  /* 0x000000ffff387224 */ /* 0x000fce00078e000e */
[----:B------:R-:W-:Y:S05]  /*31160*/  WARPSYNC.COLLECTIVE R15, `(.L_x_785) ;  /* 0x000000000f087348 */ /* 0x000fea0003c00000 */
[----:B------:R0:W1:Y:S02]  /*31170*/  SHFL.IDX P6, R14, R13, R12, R11 ;  /* 0x0000000c0d0e7389 */ /* 0x00006400000c000b */
[----:B01----:R-:W-:Y:S01]  /*31180*/  ENDCOLLECTIVE ;  /* 0x000000000000791b */ /* 0x003fe20003800000 */
.L_x_785:
        /* <DEDUP_REMOVED lines=9> */
.L_x_786:
[----:B------:R-:W-:Y:S02]  /*31220*/  SEL R134, R135, R61, P0 ;  /* 0x0000003d87867207 */ /* 0x000fe40000000000 */
[----:B------:R-:W-:Y:S01]  /*31230*/  SEL R135, R61, R135, P0 ;  /* 0x000000873d877207 */ /* 0x000fe20000000000 */
[----:B------:R-:W-:Y:S02]  /*31240*/  IMAD.MOV.U32 R13, RZ, RZ, R37 ;  /* 0x000000ffff0d7224 */ /* 0x000fe400078e0025 */
[----:B------:R-:W-:-:S07]  /*31250*/  IMAD.MOV.U32 R44, RZ, RZ, R14 ;  /* 0x000000ffff2c7224 */ /* 0x000fce00078e000e */
[----:B------:R-:W-:Y:S05]  /*31260*/  WARPSYNC.COLLECTIVE R15, `(.L_x_787) ;  /* 0x000000000f087348 */ /* 0x000fea0003c00000 */
[----:B------:R0:W1:Y:S02]  /*31270*/  SHFL.IDX P6, R14, R13, R12, R11 ;  /* 0x0000000c0d0e7389 */ /* 0x00006400000c000b */
[----:B01----:R-:W-:Y:S01]  /*31280*/  ENDCOLLECTIVE ;  /* 0x000000000000791b */ /* 0x003fe20003800000 */
.L_x_787:
[----:B------:R-:W-:Y:S01]  /*31290*/  IMAD.MOV.U32 R13, RZ, RZ, R76 ;  /* 0x000000ffff0d7224 */ /* 0x000fe200078e004c */
[----:B------:R-:W-:Y:S02]  /*312a0*/  MOV R12, R75 ;  /* 0x0000004b000c7202 */ /* 0x000fe40000000f00 */
[----:B------:R-:W-:Y:S02]  /*312b0*/  SEL R75, R51, R42, P0 ;  /* 0x0000002a334b7207 */ /* 0x000fe40000000000 */
[----:B------:R-:W-:Y:S01]  /*312c0*/  SEL R76, R42, R51, P0 ;  /* 0x000000332a4c7207 */ /* 0x000fe20000000000 */
[----:B------:R-:W-:-:S07]  /*312d0*/  IMAD.MOV.U32 R37, RZ, RZ, R14 ;  /* 0x000000ffff257224 */ /* 0x000fce00078e000e */
[----:B------:R-:W-:Y:S05]  /*312e0*/  WARPSYNC.COLLECTIVE R15, `(.L_x_788) ;  /* 0x000000000f087348 */ /* 0x000fea0003c00000 */
[----:B------:R0:W1:Y:S02]  /*312f0*/  SHFL.IDX P6, R14, R13, R12, R11 ;  /* 0x0000000c0d0e7389 */ /* 0x00006400000c000b */
[----:B01----:R-:W-:Y:S01]  /*31300*/  ENDCOLLECTIVE ;  /* 0x000000000000791b */ /* 0x003fe20003800000 */
.L_x_788:
[----:B------:R-:W-:Y:S02]  /*31310*/  IMAD.MOV.U32 R13, RZ, RZ, R38 ;  /* 0x000000ffff0d7224 */ /* 0x000fe400078e0026 */
[----:B------:R-:W-:-:S07]  /*31320*/  IMAD.MOV.U32 R36, RZ, RZ, R14 ;  /* 0x000000ffff247224 */ /* 0x000fce00078e000e */
[----:B------:R-:W-:Y:S05]  /*31330*/  WARPSYNC.COLLECTIVE R15, `(.L_x_789) ;  /* 0x000000000f087348 */ /* 0x000fea0003c00000 */
[----:B------:R0:W1:Y:S02]  /*31340*/  SHFL.IDX P6, R14, R13, R12, R11 ;  /* 0x0000000c0d0e7389 */ /* 0x00006400000c000b */
[----:B01----:R-:W-:Y:S01]  /*31350*/  ENDCOLLECTIVE ;  /* 0x000000000000791b */ /* 0x003fe20003800000 */
.L_x_789:
[----:B------:R-:W-:Y:S01]  /*31360*/  IMAD.MOV.U32 R11, RZ, RZ, RZ ;  /* 0x000000ffff0b7224 */ /* 0x000fe200078e00ff */
[----:B------:R-:W-:Y:S06]  /*31370*/  BRA `(.L_x_790) ;  /* 0xffffff1000147947 */ /* 0x000fec000383ffff */
.L_x_504:
[----:B------:R-:W-:Y:S01]  /*31380*/  IMAD.MOV.U32 R13, RZ, RZ, R3 ;  /* 0x000000ffff0d7224 */ /* 0x000fe200078e0003 */
[----:B------:R-:W-:Y:S01]  /*31390*/  MOV R12, RZ ;  /* 0x000000ff000c7202 */ /* 0x000fe20000000f00 */
[----:B------:R-:W-:Y:S02]  /*313a0*/  IMAD.MOV.U32 R11, RZ, RZ, 0x181f ;  /* 0x0000181fff0b7424 */ /* 0x000fe400078e00ff */
[----:B------:R-:W-:-:S07]  /*313b0*/  IMAD.MOV.U32 R15, RZ, RZ, -0x1 ;  /* 0xffffffffff0f7424 */ /* 0x000fce00078e00ff */
[----:B-----5:R-:W-:Y:S05]  /*313c0*/  WARPSYNC.COLLECTIVE R15, `(.L_x_791) ;  /* 0x000000000f087348 */ /* 0x020fea0003c00000 */
[----:B------:R0:W1:Y:S02]  /*313d0*/  SHFL.IDX P6, R14, R13, R12, R11 ;  /* 0x0000000c0d0e7389 */ /* 0x00006400000c000b */
[----:B01---5:R-:W-:Y:S01]  /*313e0*/  ENDCOLLECTIVE ;  /* 0x000000000000791b */ /* 0x023fe20003800000 */
.L_x_791:
[----:B------:R-:W-:Y:S02]  /*313f0*/  IMAD.MOV.U32 R13, RZ, RZ, R2 ;  /* 0x000000ffff0d7224 */ /* 0x000fe400078e0002 */
[----:B------:R-:W-:-:S07]  /*31400*/  IMAD.MOV.U32 R0, RZ, RZ, R14 ;  /* 0x000000ffff007224 */ /* 0x000fce00078e000e */
[----:B------:R-:W-:Y:S05]  /*31410*/  WARPSYNC.COLLECTIVE R15, `(.L_x_792) ;  /* 0x000000000f087348 */ /* 0x000fea0003c00000 */
[----:B------:R0:W1:Y:S02]  /*31420*/  SHFL.IDX P6, R14, R13, R12, R11 ;  /* 0x0000000c0d0e7389 */ /* 0x00006400000c000b */
[----:B01----:R-:W-:Y:S01]  /*31430*/  ENDCOLLECTIVE ;  /* 0x000000000000791b */ /* 0x003fe20003800000 */
.L_x_792:
[----:B------:R-:W-:Y:S05]  /*31440*/  BRA `(.L_x_793) ;  /* 0xffffff2000687947 */ /* 0x000fea000383ffff */
.L_x_507:
[----:B------:R-:W-:Y:S01]  /*31450*/  BSSY B1, `(.L_x_794) ;  /* 0x0000008000017945 */ /* 0x000fe20003800000 */
[----:B---3--:R-:W-:Y:S01]  /*31460*/  MOV R13, R3 ;  /* 0x00000003000d7202 */ /* 0x008fe20000000f00 */
[----:B------:R-:W-:Y:S02]  /*31470*/  IMAD.MOV.U32 R12, RZ, RZ, 0x1 ;  /* 0x00000001ff0c7424 */ /* 0x000fe400078e00ff */
[----:B------:R-:W-:Y:S02]  /*31480*/  IMAD.MOV.U32 R11, RZ, RZ, 0x181f ;  /* 0x0000181fff0b7424 */ /* 0x000fe400078e00ff */
[----:B------:R-:W-:-:S07]  /*31490*/  IMAD.MOV.U32 R15, RZ, RZ, -0x1 ;  /* 0xffffffffff0f7424 */ /* 0x000fce00078e00ff */
[----:B012--5:R-:W-:Y:S05]  /*314a0*/  WARPSYNC.COLLECTIVE R15, `(.L_x_795) ;  /* 0x000000000f087348 */ /* 0x027fea0003c00000 */
[----:B--2---:R2:W3:Y:S02]  /*314b0*/  SHFL.IDX P6, R14, R13, R12, R11 ;  /* 0x0000000c0d0e7389 */ /* 0x0044e400000c000b */
[----:B0123-5:R-:W-:Y:S01]  /*314c0*/  ENDCOLLECTIVE ;  /* 0x000000000000791b */ /* 0x02ffe20003800000 */
.L_x_795:
[----:B------:R-:W-:Y:S05]  /*314d0*/  BSYNC B1 ;  /* 0x0000000000017941 */ /* 0x000fea0003800000 */
.L_x_794:
[----:B------:R-:W-:Y:S01]  /*314e0*/  MOV R13, R2 ;  /* 0x00000002000d7202 */ /* 0x000fe20000000f00 */
[----:B------:R-:W-:Y:S02]  /*314f0*/  IMAD.MOV.U32 R12, RZ, RZ, 0x1 ;  /* 0x00000001ff0c7424 */ /* 0x000fe400078e00ff */
[----:B------:R-:W-:Y:S02]  /*31500*/  IMAD.MOV.U32 R11, RZ, RZ, 0x181f ;  /* 0x0000181fff0b7424 */ /* 0x000fe400078e00ff */
[----:B------:R-:W-:Y:S02]  /*31510*/  IMAD.MOV.U32 R15, RZ, RZ, -0x1 ;  /* 0xffffffffff0f7424 */ /* 0x000fe400078e00ff */
[----:B------:R-:W-:-:S07]  /*31520*/  IMAD.MOV.U32 R0, RZ, RZ, R14 ;  /* 0x000000ffff007224 */ /* 0x000fce00078e000e */
[----:B------:R-:W-:Y:S05]  /*31530*/  WARPSYNC.COLLECTIVE R15, `(.L_x_796) ;  /* 0x000000000f087348 */ /* 0x000fea0003c00000 */
[----:B------:R0:W1:Y:S02]  /*31540*/  SHFL.IDX P6, R14, R13, R12, R11 ;  /* 0x0000000c0d0e7389 */ /* 0x00006400000c000b */
[----:B01----:R-:W-:Y:S01]  /*31550*/  ENDCOLLECTIVE ;  /* 0x000000000000791b */ /* 0x003fe20003800000 */
.L_x_796:
[----:B------:R-:W-:Y:S05]  /*31560*/  BRA `(.L_x_797) ;  /* 0xffffff2000787947 */ /* 0x000fea000383ffff */
.L_x_510:
[----:B------:R-:W-:Y:S01]  /*31570*/  BSSY B1, `(.L_x_798) ;  /* 0x0000008000017945 */ /* 0x000fe20003800000 */
[----:B------:R-:W-:Y:S01]  /*31580*/  IMAD.MOV.U32 R13, RZ, RZ, R3 ;  /* 0x000000ffff0d7224 */ /* 0x000fe200078e0003 */
[----:B------:R-:W-:Y:S01]  /*31590*/  MOV R12, 0x2 ;  /* 0x00000002000c7802 */ /* 0x000fe20000000f00 */
[----:B------:R-:W-:Y:S02]  /*315a0*/  IMAD.MOV.U32 R11, RZ, RZ, 0x181f ;  /* 0x0000181fff0b7424 */ /* 0x000fe400078e00ff */
[----:B---3--:R-:W-:-:S07]  /*315b0*/  IMAD.MOV.U32 R15, RZ, RZ, -0x1 ;  /* 0xffffffffff0f7424 */ /* 0x008fce00078e00ff */
[----:B012-4-:R-:W-:Y:S05]  /*315c0*/  WARPSYNC.COLLECTIVE R15, `(.L_x_799) ;  /* 0x000000000f087348 */ /* 0x017fea0003c00000 */
[----:B--2---:R2:W3:Y:S02]  /*315d0*/  SHFL.IDX P6, R14, R13, R12, R11 ;  /* 0x0000000c0d0e7389 */ /* 0x0044e400000c000b */
[----:B01234-:R-:W-:Y:S01]  /*315e0*/  ENDCOLLECTIVE ;  /* 0x000000000000791b */ /* 0x01ffe20003800000 */
.L_x_799:
[----:B------:R-:W-:Y:S05]  /*315f0*/  BSYNC B1 ;  /* 0x0000000000017941 */ /* 0x000fea0003800000 */
.L_x_798:
[----:B------:R-:W-:Y:S01]  /*31600*/  IMAD.MOV.U32 R13, RZ, RZ, R2 ;  /* 0x000000ffff0d7224 */ /* 0x000fe200078e0002 */
[----:B------:R-:W-:Y:S01]  /*31610*/  MOV R12, 0x2 ;  /* 0x00000002000c7802 */ /* 0x000fe20000000f00 */
[----:B------:R-:W-:Y:S02]  /*31620*/  IMAD.MOV.U32 R11, RZ, RZ, 0x181f ;  /* 0x0000181fff0b7424 */ /* 0x000fe400078e00ff */
[----:B------:R-:W-:Y:S02]  /*31630*/  IMAD.MOV.U32 R15, RZ, RZ, -0x1 ;  /* 0xffffffffff0f7424 */ /* 0x000fe400078e00ff */
[----:B------:R-:W-:-:S07]  /*31640*/  IMAD.MOV.U32 R0, RZ, RZ, R14 ;  /* 0x000000ffff007224 */ /* 0x000fce00078e000e */
[----:B------:R-:W-:Y:S05]  /*31650*/  WARPSYNC.COLLECTIVE R15, `(.L_x_800) ;  /* 0x000000000f087348 */ /* 0x000fea0003c00000 */
[----:B------:R0:W1:Y:S02]  /*31660*/  SHFL.IDX P6, R14, R13, R12, R11 ;  /* 0x0000000c0d0e7389 */ /* 0x00006400000c000b */
[----:B01----:R-:W-:Y:S01]  /*31670*/  ENDCOLLECTIVE ;  /* 0x000000000000791b */ /* 0x003fe20003800000 */
.L_x_800:
[----:B------:R-:W-:Y:S05]  /*31680*/  BRA `(.L_x_801) ;  /* 0xffffff2000887947 */ /* 0x000fea000383ffff */
.L_x_513:
        /* <DEDUP_REMOVED lines=8> */
.L_x_803:
[----:B------:R-:W-:Y:S05]  /*31710*/  BSYNC B1 ;  /* 0x0000000000017941 */ /* 0x000fea0003800000 */
.L_x_802:
        /* <DEDUP_REMOVED lines=8> */
.L_x_804:
[----:B------:R-:W-:Y:S05]  /*317a0*/  BRA `(.L_x_805) ;  /* 0xffffff2000987947 */ /* 0x000fea000383ffff */
.L_x_515:
[----:B------:R-:W-:Y:S01]  /*317b0*/  IMAD.MOV.U32 R13, RZ, RZ, R42 ;  /* 0x000000ffff0d7224 */ /* 0x000fe200078e002a */
[----:B------:R-:W-:Y:S01]  /*317c0*/  MOV R15, 0xffffffff ;  /* 0xffffffff000f7802 */ /* 0x000fe20000000f00 */
[----:B------:R-:W-:Y:S02]  /*317d0*/  IMAD.MOV.U32 R12, RZ, RZ, RZ ;  /* 0x000000ffff0c7224 */ /* 0x000fe400078e00ff */
[----:B------:R-:W-:-:S07]  /*317e0*/  IMAD.MOV.U32 R11, RZ, RZ, 0x1c1f ;  /* 0x00001c1fff0b7424 */ /* 0x000fce00078e00ff */
[----:B------:R-:W-:Y:S05]  /*317f0*/  WARPSYNC.COLLECTIVE R15, `(.L_x_806) ;  /* 0x000000000f087348 */ /* 0x000fea0003c00000 */
[----:B------:R0:W1:Y:S02]  /*31800*/  SHFL.IDX P6, R14, R13, R12, R11 ;  /* 0x0000000c0d0e7389 */ /* 0x00006400000c000b */
[----:B01----:R-:W-:Y:S01]  /*31810*/  ENDCOLLECTIVE ;  /* 0x000000000000791b */ /* 0x003fe20003800000 */
.L_x_806:
[----:B------:R-:W-:Y:S02]  /*31820*/  IMAD.MOV.U32 R13, RZ, RZ, R40 ;  /* 0x000000ffff0d7224 */ /* 0x000fe400078e0028 */
[----:B------:R-:W-:-:S07]  /*31830*/  IMAD.MOV.U32 R41, RZ, RZ, R14 ;  /* 0x000000ffff297224 */ /* 0x000fce00078e000e */
[----:B------:R-:W-:Y:S05]  /*31840*/  WARPSYNC.COLLECTIVE R15, `(.L_x_807) ;  /* 0x000000000f087348 */ /* 0x000fea0003c00000 */
[----:B------:R0:W1:Y:S02]  /*31850*/  SHFL.IDX P6, R14, R13, R12, R11 ;  /* 0x0000000c0d0e7389 */ /* 0x00006400000c000b */
[----:B01----:R-:W-:Y:S01]  /*31860*/  ENDCOLLECTIVE ;  /* 0x000000000000791b */ /* 0x003fe20003800000 */
.L_x_807:
[----:B------:R-:W-:Y:S01]  /*31870*/  IMAD.MOV.U32 R43, RZ, RZ, R14 ;  /* 0x000000ffff2b7224 */ /* 0x000fe200078e000e */
[----:B------:R-:W-:Y:S06]  /*31880*/  BRA `(.L_x_808) ;  /* 0xffffff2400607947 */ /* 0x000fec000383ffff */
.L_x_518:
[----:B------:R-:W-:Y:S01]  /*31890*/  BSSY B1, `(.L_x_809) ;  /* 0x0000008000017945 */ /* 0x000fe20003800000 */
[----:B------:R-:W-:Y:S01]  /*318a0*/  IMAD.MOV.U32 R13, RZ, RZ, R42 ;  /* 0x000000ffff0d7224 */ /* 0x000fe200078e002a */
[----:B------:R-:W-:Y:S01]  /*318b0*/  MOV R12, 0x1 ;  /* 0x00000001000c7802 */ /* 0x000fe20000000f00 */
[----:B---3--:R-:W-:Y:S02]  /*318c0*/  IMAD.MOV.U32 R11, RZ, RZ, 0x1c1f ;  /* 0x00001c1fff0b7424 */ /* 0x008fe400078e00ff */
[----:B------:R-:W-:-:S07]  /*318d0*/  IMAD.MOV.U32 R15, RZ, RZ, -0x1 ;  /* 0xffffffffff0f7424 */ /* 0x000fce00078e00ff */
[----:B012---:R-:W-:Y:S05]  /*318e0*/  WARPSYNC.COLLECTIVE R15, `(.L_x_810) ;  /* 0x000000000f087348 */ /* 0x007fea0003c00000 */
[----:B------:R3:W4:Y:S02]  /*318f0*/  SHFL.IDX P6, R14, R13, R12, R11 ;  /* 0x0000000c0d0e7389 */ /* 0x00072400000c000b */
[----:B01234-:R-:W-:Y:S01]  /*31900*/  ENDCOLLECTIVE ;  /* 0x000000000000791b */ /* 0x01ffe20003800000 */
.L_x_810:
[----:B------:R-:W-:Y:S05]  /*31910*/  BSYNC B1 ;  /* 0x0000000000017941 */ /* 0x000fea0003800000 */
.L_x_809:
        /* <DEDUP_REMOVED lines=8> */
.L_x_811:
[----:B------:R-:W-:Y:S05]  /*319a0*/  BRA `(.L_x_812) ;  /* 0xffffff30003c7947 */ /* 0x000fea000383ffff */
.L_x_522:
[----:B------:R-:W-:Y:S01]  /*319b0*/  IMAD.MOV.U32 R13, RZ, RZ, R3 ;  /* 0x000000ffff0d7224 */ /* 0x000fe200078e0003 */
[----:B------:R-:W-:Y:S01]  /*319c0*/  MOV R11, 0x181f ;  /* 0x0000181f000b7802 */ /* 0x000fe20000000f00 */
[----:B------:R-:W-:Y:S02]  /*319d0*/  IMAD.MOV.U32 R12, RZ, RZ, RZ ;  /* 0x000000ffff0c7224 */ /* 0x000fe400078e00ff */
[----:B------:R-:W-:-:S07]  /*319e0*/  IMAD.MOV.U32 R15, RZ, RZ, -0x1 ;  /* 0xffffffffff0f7424 */ /* 0x000fce00078e00ff */
[----:B0-----:R-:W-:Y:S05]  /*319f0*/  WARPSYNC.COLLECTIVE R15, `(.L_x_813) ;  /* 0x000000000f087348 */ /* 0x001fea0003c00000 */
[----:B------:R1:W2:Y:S02]  /*31a00*/  SHFL.IDX P6, R14, R13, R12, R11 ;  /* 0x0000000c0d0e7389 */ /* 0x0002a400000c000b */
[----:B012---:R-:W-:Y:S01]  /*31a10*/  ENDCOLLECTIVE ;  /* 0x000000000000791b */ /* 0x007fe20003800000 */
.L_x_813:
[----:B------:R-:W-:Y:S02]  /*31a20*/  IMAD.MOV.U32 R13, RZ, RZ, R2 ;  /* 0x000000ffff0d7224 */ /* 0x000fe400078e0002 */
[----:B------:R-:W-:-:S07]  /*31a30*/  IMAD.MOV.U32 R0, RZ, RZ, R14 ;  /* 0x000000ffff007224 */ /* 0x000fce00078e000e */
[----:B------:R-:W-:Y:S05]  /*31a40*/  WARPSYNC.COLLECTIVE R15, `(.L_x_814) ;  /* 0x000000000f087348 */ /* 0x000fea0003c00000 */
[----:B------:R0:W1:Y:S02]  /*31a50*/  SHFL.IDX P6, R14, R13, R12, R11 ;  /* 0x0000000c0d0e7389 */ /* 0x00006400000c000b */
[----:B01----:R-:W-:Y:S01]  /*31a60*/  ENDCOLLECTIVE ;  /* 0x000000000000791b */ /* 0x003fe20003800000 */
.L_x_814:
[----:B------:R-:W-:Y:S05]  /*31a70*/  BRA `(.L_x_815) ;  /* 0xffffff4400647947 */ /* 0x000fea000383ffff */
.L_x_525:
[----:B------:R-:W-:Y:S01]  /*31a80*/  BSSY B1, `(.L_x_816) ;  /* 0x0000008000017945 */ /* 0x000fe20003800000 */
[----:B----4-:R-:W-:Y:S01]  /*31a90*/  IMAD.MOV.U32 R13, RZ, RZ, R3 ;  /* 0x000000ffff0d7224 */ /* 0x010fe200078e0003 */
[----:B------:R-:W-:Y:S01]  /*31aa0*/  MOV R12, 0x1 ;  /* 0x00000001000c7802 */ /* 0x000fe20000000f00 */
[----:B------:R-:W-:Y:S02]  /*31ab0*/  IMAD.MOV.U32 R11, RZ, RZ, 0x181f ;  /* 0x0000181fff0b7424 */ /* 0x000fe400078e00ff */
[----:B------:R-:W-:-:S07]  /*31ac0*/  IMAD.MOV.U32 R15, RZ, RZ, -0x1 ;  /* 0xffffffffff0f7424 */ /* 0x000fce00078e00ff */
[----:B0123--:R-:W-:Y:S05]  /*31ad0*/  WARPSYNC.COLLECTIVE R15, `(.L_x_817) ;  /* 0x000000000f087348 */ /* 0x00ffea0003c00000 */
[----:B---3--:R3:W4:Y:S02]  /*31ae0*/  SHFL.IDX P6, R14, R13, R12, R11 ;  /* 0x0000000c0d0e7389 */ /* 0x00872400000c000b */
[----:B01234-:R-:W-:Y:S01]  /*31af0*/  ENDCOLLECTIVE ;  /* 0x000000000000791b */ /* 0x01ffe20003800000 */
.L_x_817:
[----:B------:R-:W-:Y:S05]  /*31b00*/  BSYNC B1 ;  /* 0x0000000000017941 */ /* 0x000fea0003800000 */
.L_x_816:
        /* <DEDUP_REMOVED lines=8> */
.L_x_818:
[----:B------:R-:W-:Y:S05]  /*31b90*/  BRA `(.L_x_819) ;  /* 0xffffff4400787947 */ /* 0x000fea000383ffff */
.L_x_528:
        /* <DEDUP_REMOVED lines=8> */
.L_x_821:
[----:B------:R-:W-:Y:S05]  /*31c20*/  BSYNC B1 ;  /* 0x0000000000017941 */ /* 0x000fea0003800000 */
.L_x_820:
        /* <DEDUP_REMOVED lines=8> */
.L_x_822:
[----:B------:R-:W-:Y:S05]  /*31cb0*/  BRA `(.L_x_823) ;  /* 0xffffff4400887947 */ /* 0x000fea000383ffff */
.L_x_531:
[----:B------:R-:W-:Y:S01]  /*31cc0*/  BSSY B1, `(.L_x_824) ;  /* 0x0000008000017945 */ /* 0x000fe20003800000 */
[----:B0-----:R-:W-:Y:S01]  /*31cd0*/  IMAD.MOV.U32 R13, RZ, RZ, R3 ;  /* 0x000000ffff0d7224 */ /* 0x001fe200078e0003 */
[----:B------:R-:W-:Y:S01]  /*31ce0*/  MOV R15, 0xffffffff ;  /* 0xffffffff000f7802 */ /* 0x000fe20000000f00 */
[----:B------:R-:W-:Y:S02]  /*31cf0*/  IMAD.MOV.U32 R12, RZ, RZ, 0x3 ;  /* 0x00000003ff0c7424 */ /* 0x000fe400078e00ff */
[----:B------:R-:W-:-:S07]  /*31d00*/  IMAD.MOV.U32 R11, RZ, RZ, 0x181f ;  /* 0x0000181fff0b7424 */ /* 0x000fce00078e00ff */
[----:B-1234-:R-:W-:Y:S05]  /*31d10*/  WARPSYNC.COLLECTIVE R15, `(.L_x_825) ;  /* 0x000000000f087348 */ /* 0x01efea0003c00000 */
[----:B----4-:R0:W4:Y:S02]  /*31d20*/  SHFL.IDX P6, R14, R13, R12, R11 ;  /* 0x0000000c0d0e7389 */ /* 0x01012400000c000b */
[----:B01234-:R-:W-:Y:S01]  /*31d30*/  ENDCOLLECTIVE ;  /* 0x000000000000791b */ /* 0x01ffe20003800000 */
.L_x_825:
[----:B------:R-:W-:Y:S05]  /*31d40*/  BSYNC B1 ;  /* 0x0000000000017941 */ /* 0x000fea0003800000 */
.L_x_824:
[----:B------:R-:W-:Y:S01]  /*31d50*/  IMAD.MOV.U32 R13, RZ, RZ, R2 ;  /* 0x000000ffff0d7224 */ /* 0x000fe200078e0002 */
[----:B------:R-:W-:Y:S01]  /*31d60*/  MOV R15, 0xffffffff ;  /* 0xffffffff000f7802 */ /* 0x000fe20000000f00 */
[----:B------:R-:W-:Y:S02]  /*31d70*/  IMAD.MOV.U32 R12, RZ, RZ, 0x3 ;  /* 0x00000003ff0c7424 */ /* 0x000fe400078e00ff */
[----:B------:R-:W-:Y:S02]  /*31d80*/  IMAD.MOV.U32 R11, RZ, RZ, 0x181f ;  /* 0x0000181fff0b7424 */ /* 0x000fe400078e00ff */
[----:B------:R-:W-:-:S07]  /*31d90*/  IMAD.MOV.U32 R0, RZ, RZ, R14 ;  /* 0x000000ffff007224 */ /* 0x000fce00078e000e */
[----:B------:R-:W-:Y:S05]  /*31da0*/  WARPSYNC.COLLECTIVE R15, `(.L_x_826) ;  /* 0x000000000f087348 */ /* 0x000fea0003c00000 */
[----:B------:R0:W1:Y:S02]  /*31db0*/  SHFL.IDX P6, R14, R13, R12, R11 ;  /* 0x0000000c0d0e7389 */ /* 0x00006400000c000b */
[----:B01----:R-:W-:Y:S01]  /*31dc0*/  ENDCOLLECTIVE ;  /* 0x000000000000791b */ /* 0x003fe20003800000 */
.L_x_826:
[----:B------:R-:W-:Y:S05]  /*31dd0*/  BRA `(.L_x_827) ;  /* 0xffffff4400987947 */ /* 0x000fea000383ffff */
.L_x_548:
[----:B------:R-:W0:Y:S01]  /*31de0*/  S2R R5, SR_TID.X ;  /* 0x0000000000057919 */ /* 0x000e220000002100 */
[----:B------:R-:W-:Y:S01]  /*31df0*/  BSSY B1, `(.L_x_828) ;  /* 0x000000a000017945 */ /* 0x000fe20003800000 */
[----:B------:R-:W-:Y:S02]  /*31e00*/  IMAD.MOV.U32 R12, RZ, RZ, RZ ;  /* 0x000000ffff0c7224 */ /* 0x000fe400078e00ff */
[----:B------:R-:W-:Y:S02]  /*31e10*/  IMAD.MOV.U32 R11, RZ, RZ, 0x1f ;  /* 0x0000001fff0b7424 */ /* 0x000fe400078e00ff */
[----:B------:R-:W-:Y:S01]  /*31e20*/  IMAD.MOV.U32 R15, RZ, RZ, -0x1 ;  /* 0xffffffffff0f7424 */ /* 0x000fe200078e00ff */
[----:B0-----:R-:W-:-:S04]  /*31e30*/  SHF.R.U32.HI R5, RZ, 0x5, R5 ;  /* 0x00000005ff057819 */ /* 0x001fc80000011605 */
[----:B------:R-:W-:-:S05]  /*31e40*/  LOP3.LUT R5, R5, 0x3, RZ, 0xc0, !PT ;  /* 0x0000000305057812 */ /* 0x000fca00078ec0ff */
[----:B------:R-:W-:-:S07]  /*31e50*/  IMAD.MOV.U32 R13, RZ, RZ, R5 ;  /* 0x000000ffff0d7224 */ /* 0x000fce00078e0005 */
[----:B------:R-:W-:Y:S05]  /*31e60*/  WARPSYNC.COLLECTIVE R15, `(.L_x_829) ;  /* 0x000000000f087348 */ /* 0x000fea0003c00000 */
[----:B------:R0:W1:Y:S02]  /*31e70*/  SHFL.IDX P6, R14, R13, R12, R11 ;  /* 0x0000000c0d0e7389 */ /* 0x00006400000c000b */
[----:B01----:R-:W-:Y:S01]  /*31e80*/  ENDCOLLECTIVE ;  /* 0x000000000000791b */ /* 0x003fe20003800000 */
.L_x_829:
[----:B------:R-:W-:Y:S05]  /*31e90*/  BSYNC B1 ;  /* 0x0000000000017941 */ /* 0x000fea0003800000 */
.L_x_828:
[----:B------:R-:W-:Y:S05]  /*31ea0*/  BRA `(.L_x_830) ;  /* 0xffffff60000c7947 */ /* 0x000fea000383ffff */
.L_x_550:
[----:B------:R-:W-:Y:S01]  /*31eb0*/  BSSY B1, `(.L_x_831) ;  /* 0x0000006000017945 */ /* 0x000fe20003800000 */
[----:B------:R-:W-:-:S07]  /*31ec0*/  MOV R15, 0xffffffff ;  /* 0xffffffff000f7802 */ /* 0x000fce0000000f00 */
[----:B0-----:R-:W-:Y:S05]  /*31ed0*/  WARPSYNC.COLLECTIVE R15, `(.L_x_832) ;  /* 0x000000000f0c7348 */ /* 0x001fea0003c00000 */
[----:B------:R-:W-:Y:S02]  /*31ee0*/  ELECT P6, UR62, PT ;  /* 0x00000000003e782f */ /* 0x000fe400038c0000 */
[----:B------:R-:W-:Y:S01]  /*31ef0*/  MOV R14, UR62 ;  /* 0x0000003e000e7c02 */ /* 0x000fe20008000f00 */
[----:B0-----:R-:W-:Y:S10]  /*31f00*/  ENDCOLLECTIVE ;  /* 0x000000000000791b */ /* 0x001ff40003800000 */
.L_x_832:
[----:B------:R-:W-:Y:S05]  /*31f10*/  BSYNC B1 ;  /* 0x0000000000017941 */ /* 0x000fea0003800000 */
.L_x_831:
[----:B------:R-:W-:Y:S05]  /*31f20*/  BRA `(.L_x_549) ;  /* 0xffffff6000047947 */ /* 0x000fea000383ffff */
.L_x_552:
[----:B0-----:R0:W1:Y:S02]  /*31f30*/  SYNCS.PHASECHK.TRANS64.TRYWAIT P0, [R18+URZ+0x33420], R4 ;  /* 0x03342004120075a7 */ /* 0x001064000800017f */
[----:B-1----:R-:W-:Y:S05]  /*31f40*/  @!P0 NANOSLEEP.SYNCS 0x989680 ;  /* 0x009896800000895d */ /* 0x002fea0003900000 */
[----:B------:R-:W1:Y:S02]  /*31f50*/  @!P0 SYNCS.PHASECHK.TRANS64 P0, [R18+URZ+0x33420], R4 ;  /* 0x03342004120085a7 */ /* 0x000e64000800007f */
[----:B-1----:R-:W-:Y:S05]  /*31f60*/  @!P0 BRA `(.L_x_552) ;  /* 0xfffffffc00f08947 */ /* 0x002fea000383ffff */
[----:B------:R-:W-:Y:S05]  /*31f70*/  BRA `(.L_x_833) ;  /* 0xffffff6000147947 */ /* 0x000fea000383ffff */
.L_x_556:
[----:B-1----:R1:W2:Y:S02]  /*31f80*/  SYNCS.PHASECHK.TRANS64.TRYWAIT P0, [R7+URZ+0x334a0], R10 ;  /* 0x0334a00a070075a7 */ /* 0x0022a4000800017f */
[----:B--2---:R-:W-:Y:S05]  /*31f90*/  @!P0 NANOSLEEP.SYNCS 0x989680 ;  /* 0x009896800000895d */ /* 0x004fea0003900000 */
[----:B------:R-:W2:Y:S02]  /*31fa0*/  @!P0 SYNCS.PHASECHK.TRANS64 P0, [R7+URZ+0x334a0], R10 ;  /* 0x0334a00a070085a7 */ /* 0x000ea4000800007f */
[----:B--2---:R-:W-:Y:S05]  /*31fb0*/  @!P0 BRA `(.L_x_556) ;  /* 0xfffffffc00f08947 */ /* 0x004fea000383ffff */
[----:B------:R-:W-:Y:S05]  /*31fc0*/  BRA `(.L_x_834) ;  /* 0xffffff6000347947 */ /* 0x000fea000383ffff */
.L_x_563:
[----:B0-----:R0:W2:Y:S02]  /*31fd0*/  SYNCS.PHASECHK.TRANS64.TRYWAIT P0, [R7+URZ+0x334c0], R10 ;  /* 0x0334c00a070075a7 */ /* 0x0010a4000800017f */
[----:B--2---:R-:W-:Y:S05]  /*31fe0*/  @!P0 NANOSLEEP.SYNCS 0x989680 ;  /* 0x009896800000895d */ /* 0x004fea0003900000 */
[----:B------:R-:W2:Y:S02]  /*31ff0*/  @!P0 SYNCS.PHASECHK.TRANS64 P0, [R7+URZ+0x334c0], R10 ;  /* 0x0334c00a070085a7 */ /* 0x000ea4000800007f */
[----:B--2---:R-:W-:Y:S05]  /*32000*/  @!P0 BRA `(.L_x_563) ;  /* 0xfffffffc00f08947 */ /* 0x004fea000383ffff */
[----:B------:R-:W-:Y:S05]  /*32010*/  BRA `(.L_x_835) ;  /* 0xffffff6400347947 */ /* 0x000fea000383ffff */
.L_x_572:
[----:B0-----:R0:W1:Y:S02]  /*32020*/  SYNCS.PHASECHK.TRANS64.TRYWAIT P2, [R8+URZ+0x334a0], R7 ;  /* 0x0334a007080075a7 */ /* 0x001064000804017f */
[----:B-1----:R-:W-:Y:S05]  /*32030*/  @!P2 NANOSLEEP.SYNCS 0x989680 ;  /* 0x009896800000a95d */ /* 0x002fea0003900000 */
[----:B------:R-:W1:Y:S02]  /*32040*/  @!P2 SYNCS.PHASECHK.TRANS64 P2, [R8+URZ+0x334a0], R7 ;  /* 0x0334a0070800a5a7 */ /* 0x000e64000804007f */
[----:B-1----:R-:W-:Y:S05]  /*32050*/  @!P2 BRA `(.L_x_572) ;  /* 0xfffffffc00f0a947 */ /* 0x002fea000383ffff */
[----:B------:R-:W-:Y:S05]  /*32060*/  BRA `(.L_x_836) ;  /* 0xffffff6800807947 */ /* 0x000fea000383ffff */
.L_x_579:
[----:B-1----:R1:W2:Y:S02]  /*32070*/  SYNCS.PHASECHK.TRANS64.TRYWAIT P2, [R8+URZ+0x334c0], R7 ;  /* 0x0334c007080075a7 */ /* 0x0022a4000804017f */
[----:B--2---:R-:W-:Y:S05]  /*32080*/  @!P2 NANOSLEEP.SYNCS 0x989680 ;  /* 0x009896800000a95d */ /* 0x004fea0003900000 */
[----:B------:R-:W2:Y:S02]  /*32090*/  @!P2 SYNCS.PHASECHK.TRANS64 P2, [R8+URZ+0x334c0], R7 ;  /* 0x0334c0070800a5a7 */ /* 0x000ea4000804007f */
[----:B--2---:R-:W-:Y:S05]  /*320a0*/  @!P2 BRA `(.L_x_579) ;  /* 0xfffffffc00f0a947 */ /* 0x004fea000383ffff */
[----:B------:R-:W-:Y:S05]  /*320b0*/  BRA `(.L_x_837) ;  /* 0xffffff6c007c7947 */ /* 0x000fea000383ffff */
.L_x_598:
[----:B------:R-:W2:Y:S01]  /*320c0*/  S2R R0, SR_TID.X ;  /* 0x0000000000007919 */ /* 0x000ea20000002100 */
[----:B------:R-:W-:Y:S01]  /*320d0*/  BSSY B0, `(.L_x_838) ;  /* 0x000000a000007945 */ /* 0x000fe20003800000 */
[----:B------:R-:W-:Y:S02]  /*320e0*/  IMAD.MOV.U32 R12, RZ, RZ, RZ ;  /* 0x000000ffff0c7224 */ /* 0x000fe400078e00ff */
[----:B------:R-:W-:Y:S02]  /*320f0*/  IMAD.MOV.U32 R11, RZ, RZ, 0x1f ;  /* 0x0000001fff0b7424 */ /* 0x000fe400078e00ff */
[----:B------:R-:W-:Y:S01]  /*32100*/  IMAD.MOV.U32 R15, RZ, RZ, -0x1 ;  /* 0xffffffffff0f7424 */ /* 0x000fe200078e00ff */
[----:B--2---:R-:W-:-:S04]  /*32110*/  SHF.R.U32.HI R0, RZ, 0x5, R0 ;  /* 0x00000005ff007819 */ /* 0x004fc80000011600 */
[----:B------:R-:W-:-:S05]  /*32120*/  LOP3.LUT R0, R0, 0x3, RZ, 0xc0, !PT ;  /* 0x0000000300007812 */ /* 0x000fca00078ec0ff */
[----:B------:R-:W-:-:S07]  /*32130*/  IMAD.MOV.U32 R13, RZ, RZ, R0 ;  /* 0x000000ffff0d7224 */ /* 0x000fce00078e0000 */
[----:B01-3--:R-:W-:Y:S05]  /*32140*/  WARPSYNC.COLLECTIVE R15, `(.L_x_839) ;  /* 0x000000000f087348 */ /* 0x00bfea0003c00000 */
[----:B------:R2:W4:Y:S02]  /*32150*/  SHFL.IDX P6, R14, R13, R12, R11 ;  /* 0x0000000c0d0e7389 */ /* 0x00052400000c000b */
[----:B01234-:R-:W-:Y:S01]  /*32160*/  ENDCOLLECTIVE ;  /* 0x000000000000791b */ /* 0x01ffe20003800000 */
.L_x_839:
[----:B------:R-:W-:Y:S05]  /*32170*/  BSYNC B0 ;  /* 0x0000000000007941 */ /* 0x000fea0003800000 */
.L_x_838:
[----:B------:R-:W-:Y:S05]  /*32180*/  BRA `(.L_x_840) ;  /* 0xffffff7c00187947 */ /* 0x000fea000383ffff */
.L_x_600:
[----:B------:R-:W-:Y:S01]  /*32190*/  BSSY B0, `(.L_x_841) ;  /* 0x0000006000007945 */ /* 0x000fe20003800000 */
[----:B------:R-:W-:-:S07]  /*321a0*/  MOV R15, 0xffffffff ;  /* 0xffffffff000f7802 */ /* 0x000fce0000000f00 */
[----:B0123--:R-:W-:Y:S05]  /*321b0*/  WARPSYNC.COLLECTIVE R15, `(.L_x_842) ;  /* 0x000000000f0c7348 */ /* 0x00ffea0003c00000 */
[----:B------:R-:W-:Y:S02]  /*321c0*/  ELECT P6, UR62, PT ;  /* 0x00000000003e782f */ /* 0x000fe400038c0000 */
[----:B------:R-:W-:Y:S01]  /*321d0*/  MOV R14, UR62 ;  /* 0x0000003e000e7c02 */ /* 0x000fe20008000f00 */
[----:B0123--:R-:W-:Y:S10]  /*321e0*/  ENDCOLLECTIVE ;  /* 0x000000000000791b */ /* 0x00fff40003800000 */
.L_x_842:
[----:B------:R-:W-:Y:S05]  /*321f0*/  BSYNC B0 ;  /* 0x0000000000007941 */ /* 0x000fea0003800000 */
.L_x_841:
[----:B------:R-:W-:Y:S05]  /*32200*/  BRA `(.L_x_843) ;  /* 0xffffff7c00207947 */ /* 0x000fea000383ffff */
.L_x_602:
[----:B0-----:R0:W1:Y:S02]  /*32210*/  SYNCS.PHASECHK.TRANS64.TRYWAIT P0, [R2+URZ+0x33480], R4 ;  /* 0x03348004020075a7 */ /* 0x001064000800017f */
[----:B-1----:R-:W-:Y:S05]  /*32220*/  @!P0 NANOSLEEP.SYNCS 0x989680 ;  /* 0x009896800000895d */ /* 0x002fea0003900000 */
[----:B------:R-:W1:Y:S02]  /*32230*/  @!P0 SYNCS.PHASECHK.TRANS64 P0, [R2+URZ+0x33480], R4 ;  /* 0x03348004020085a7 */ /* 0x000e64000800007f */
[----:B-1----:R-:W-:Y:S05]  /*32240*/  @!P0 BRA `(.L_x_602) ;  /* 0xfffffffc00f08947 */ /* 0x002fea000383ffff */
[----:B------:R-:W-:Y:S05]  /*32250*/  BRA `(.L_x_844) ;  /* 0xffffff7c00887947 */ /* 0x000fea000383ffff */
.L_x_604:
[----:B-1----:R1:W2:Y:S02]  /*32260*/  SYNCS.PHASECHK.TRANS64.TRYWAIT P0, [R2+URZ+0x33440], R4 ;  /* 0x03344004020075a7 */ /* 0x0022a4000800017f */
[----:B--2---:R-:W-:Y:S05]  /*32270*/  @!P0 NANOSLEEP.SYNCS 0x989680 ;  /* 0x009896800000895d */ /* 0x004fea0003900000 */
[----:B------:R-:W2:Y:S02]  /*32280*/  @!P0 SYNCS.PHASECHK.TRANS64 P0, [R2+URZ+0x33440], R4 ;  /* 0x03344004020085a7 */ /* 0x000ea4000800007f */
[----:B--2---:R-:W-:Y:S05]  /*32290*/  @!P0 BRA `(.L_x_604) ;  /* 0xfffffffc00f08947 */ /* 0x004fea000383ffff */
[----:B------:R-:W-:Y:S05]  /*322a0*/  BRA `(.L_x_845) ;  /* 0xffffff8000047947 */ /* 0x000fea000383ffff */
.L_x_608:
[----:B------:R-:W2:Y:S01]  /*322b0*/  LDL.LU R11, [R1+0x54] ;  /* 0x00005400010b7983 */ /* 0x000ea20000300800 */
[----:B------:R-:W-:Y:S01]  /*322c0*/  IMAD.MOV.U32 R13, RZ, RZ, R3 ;  /* 0x000000ffff0d7224 */ /* 0x000fe200078e0003 */
[----:B------:R-:W-:Y:S01]  /*322d0*/  LOP3.LUT R7, R7, 0x7f, RZ, 0xc0, !PT ;  /* 0x0000007f07077812 */ /* 0x000fe200078ec0ff */
[----:B------:R-:W-:Y:S02]  /*322e0*/  IMAD.MOV.U32 R12, RZ, RZ, RZ ;  /* 0x000000ffff0c7224 */ /* 0x000fe400078e00ff */
[----:B------:R-:W-:Y:S01]  /*322f0*/  IMAD.MOV.U32 R15, RZ, RZ, -0x1 ;  /* 0xffffffffff0f7424 */ /* 0x000fe200078e00ff */
[----:B------:R-:W-:-:S05]  /*32300*/  SHF.R.U32.HI R0, RZ, 0x2, R7 ;  /* 0x00000002ff007819 */ /* 0x000fca0000011607 */
[----:B------:R-:W-:-:S05]  /*32310*/  IMAD.IADD R0, R0, 0x1, R5 ;  /* 0x0000000100007824 */ /* 0x000fca00078e0205 */
[----:B------:R-:W-:Y:S01]  /*32320*/  IADD3 R5, R0, 0x20, RZ ;  /* 0x0000002000057810 */ /* 0x000fe20007ffe0ff */
[----:B--2---:R-:W-:Y:S02]  /*32330*/  IMAD R2, R11, R8, RZ ;  /* 0x000000080b027224 */ /* 0x004fe400078e02ff */
[----:B------:R-:W-:-:S03]  /*32340*/  IMAD.MOV.U32 R11, RZ, RZ, 0x1c1f ;  /* 0x00001c1fff0b7424 */ /* 0x000fc600078e00ff */
[----:B------:R-:W-:-:S13]  /*32350*/  ISETP.GE.AND P4, PT, R0, R2, PT ;  /* 0x000000020000720c */ /* 0x000fda0003f86270 */
[----:B-----5:R-:W-:Y:S05]  /*32360*/  WARPSYNC.COLLECTIVE R15, `(.L_x_846) ;  /* 0x000000000f087348 */ /* 0x020fea0003c00000 */
[----:B------:R0:W1:Y:S02]  /*32370*/  SHFL.IDX P6, R14, R13, R12, R11 ;  /* 0x0000000c0d0e7389 */ /* 0x00006400000c000b */
[----:B01---5:R-:W-:Y:S01]  /*32380*/  ENDCOLLECTIVE ;  /* 0x000000000000791b */ /* 0x023fe20003800000 */
.L_x_846:
[----:B------:R-:W-:Y:S01]  /*32390*/  IMAD.MOV.U32 R13, RZ, RZ, R4 ;  /* 0x000000ffff0d7224 */ /* 0x000fe200078e0004 */
[----:B------:R-:W-:-:S07]  /*323a0*/  MOV R6, R14 ;  /* 0x0000000e00067202 */ /* 0x000fce0000000f00 */
[----:B------:R-:W-:Y:S05]  /*323b0*/  WARPSYNC.COLLECTIVE R15, `(.L_x_847) ;  /* 0x000000000f087348 */ /* 0x000fea0003c00000 */
[----:B------:R0:W1:Y:S02]  /*323c0*/  SHFL.IDX P6, R14, R13, R12, R11 ;  /* 0x0000000c0d0e7389 */ /* 0x00006400000c000b */
[----:B01----:R-:W-:Y:S01]  /*323d0*/  ENDCOLLECTIVE ;  /* 0x000000000000791b */ /* 0x003fe20003800000 */
.L_x_847:
[----:B------:R-:W-:Y:S02]  /*323e0*/  IMAD.MOV.U32 R13, RZ, RZ, R3 ;  /* 0x000000ffff0d7224 */ /* 0x000fe400078e0003 */
[----:B------:R-:W-:Y:S02]  /*323f0*/  IMAD.MOV.U32 R12, RZ, RZ, 0x1 ;  /* 0x00000001ff0c7424 */ /* 0x000fe400078e00ff */
[----:B------:R-:W-:-:S07]  /*32400*/  IMAD.MOV.U32 R7, RZ, RZ, R14 ;  /* 0x000000ffff077224 */ /* 0x000fce00078e000e */
[----:B------:R-:W-:Y:S05]  /*32410*/  WARPSYNC.COLLECTIVE R15, `(.L_x_848) ;  /* 0x000000000f087348 */ /* 0x000fea0003c00000 */
[----:B------:R0:W1:Y:S02]  /*32420*/  SHFL.IDX P6, R14, R13, R12, R11 ;  /* 0x0000000c0d0e7389 */ /* 0x00006400000c000b */
[----:B01----:R-:W-:Y:S01]  /*32430*/  ENDCOLLECTIVE ;  /* 0x000000000000791b */ /* 0x003fe20003800000 */
.L_x_848:
[----:B------:R-:W-:-:S05]  /*32440*/  @!P4 IADD3 R7, P3, R10, R7, RZ ;  /* 0x000000070a07c210 */ /* 0x000fca0007f7e0ff */
[----:B------:R-:W-:Y:S01]  /*32450*/  @!P4 IMAD.X R6, RZ, RZ, R6, P3 ;  /* 0x000000ffff06c224 */ /* 0x000fe200018e0606 */
[----:B------:R-:W-:-:S04]  /*32460*/  ISETP.GE.AND P3, PT, R5, R2, PT ;  /* 0x000000020500720c */ /* 0x000fc80003f66270 */
[----:B------:R-:W-:Y:S01]  /*32470*/  @!P4 LOP3.LUT R7, R7, R6, RZ, 0x3c, !PT ;  /* 0x000000060707c212 */ /* 0x000fe200078e3cff */
[----:B------:R-:W-:-:S03]  /*32480*/  IMAD.MOV.U32 R13, RZ, RZ, R4 ;  /* 0x000000ffff0d7224 */ /* 0x000fc600078e0004 */
[----:B------:R-:W-:-:S04]  /*32490*/  @!P4 LOP3.LUT R6, R7, R6, RZ, 0x3c, !PT ;  /* 0x000000060706c212 */ /* 0x000fc800078e3cff */
[----:B------:R-:W-:-:S05]  /*324a0*/  @!P4 LOP3.LUT R7, R7, R6, RZ, 0x3c, !PT ;  /* 0x000000060707c212 */ /* 0x000fca00078e3cff */
[----:B------:R-:W-:Y:S01]  /*324b0*/  @!PT LDS RZ, [RZ] ;  /* 0x00000000fffff984 */ /* 0x000fe20000000800 */
[----:B------:R-:W-:Y:S01]  /*324c0*/  @!PT LDS RZ, [RZ] ;  /* 0x00000000fffff984 */ /* 0x000fe20000000800 */
[----:B------:R-:W-:Y:S01]  /*324d0*/  @!PT LDS RZ, [RZ] ;  /* 0x00000000fffff984 */ /* 0x000fe20000000800 */
[----:B------:R-:W-:Y:S04]  /*324e0*/  @!P4 LDGSTS.E.BYPASS.LTC128B.128 [R9+0x1e200], desc[UR54][R6.64], !P0 ;  /* 0x1e2000000609cfae */ /* 0x000fe8000c101d76 */
[----:B------:R-:W-:Y:S04]  /*324f0*/  @!P4 LDGSTS.E.BYPASS.LTC128B.128 [R9+0x20200], desc[UR54][R6.64+0x40], !P1 ;  /* 0x202000400609cfae */ /* 0x000fe8000c901d76 */
[----:B------:R0:W-:Y:S02]  /*32500*/  @!P4 LDGSTS.E.BYPASS.LTC128B.128 [R9+0x22200], desc[UR54][R6.64+0x80], !P2 ;  /* 0x222000800609cfae */ /* 0x0001e4000d101d76 */
[----:B0-----:R-:W-:-:S07]  /*32510*/  IMAD.MOV.U32 R6, RZ, RZ, R14 ;  /* 0x000000ffff067224 */ /* 0x001fce00078e000e */
[----:B------:R-:W-:Y:S05]  /*32520*/  WARPSYNC.COLLECTIVE R15, `(.L_x_849) ;  /* 0x000000000f087348 */ /* 0x000fea0003c00000 */
[----:B------:R0:W1:Y:S02]  /*32530*/  SHFL.IDX P6, R14, R13, R12, R11 ;  /* 0x0000000c0d0e7389 */ /* 0x00006400000c000b */
[----:B01----:R-:W-:Y:S01]  /*32540*/  ENDCOLLECTIVE ;  /* 0x000000000000791b */ /* 0x003fe20003800000 */
.L_x_849:
[----:B------:R-:W-:Y:S01]  /*32550*/  MOV R13, R3 ;  /* 0x00000003000d7202 */ /* 0x000fe20000000f00 */
[----:B------:R-:W-:Y:S01]  /*32560*/  IMAD.MOV.U32 R12, RZ, RZ, 0x2 ;  /* 0x00000002ff0c7424 */ /* 0x000fe200078e00ff */
[----:B------:R-:W-:-:S07]  /*32570*/  MOV R5, R14 ;  /* 0x0000000e00057202 */ /* 0x000fce0000000f00 */
[----:B------:R-:W-:Y:S05]  /*32580*/  WARPSYNC.COLLECTIVE R15, `(.L_x_850) ;  /* 0x000000000f087348 */ /* 0x000fea0003c00000 */
[----:B------:R0:W1:Y:S02]  /*32590*/  SHFL.IDX P6, R14, R13, R12, R11 ;  /* 0x0000000c0d0e7389 */ /* 0x00006400000c000b */
[----:B01----:R-:W-:Y:S01]  /*325a0*/  ENDCOLLECTIVE ;  /* 0x000000000000791b */ /* 0x003fe20003800000 */
.L_x_850:
[----:B------:R-:W-:-:S05]  /*325b0*/  @!P3 IADD3 R5, P4, R10, R5, RZ ;  /* 0x000000050a05b210 */ /* 0x000fca0007f9e0ff */
[----:B------:R-:W-:-:S04]  /*325c0*/  @!P3 IMAD.X R6, RZ, RZ, R6, P4 ;  /* 0x000000ffff06b224 */ /* 0x000fc800020e0606 */
[----:B------:R-:W-:Y:S02]  /*325d0*/  @!P3 IMAD.MOV.U32 R7, RZ, RZ, R6 ;  /* 0x000000ffff07b224 */ /* 0x000fe400078e0006 */
[----:B------:R-:W-:Y:S02]  /*325e0*/  @!P3 IMAD.MOV.U32 R6, RZ, RZ, R5 ;  /* 0x000000ffff06b224 */ /* 0x000fe400078e0005 */
[----:B------:R-:W-:Y:S02]  /*325f0*/  IMAD.MOV.U32 R13, RZ, RZ, R4 ;  /* 0x000000ffff0d7224 */ /* 0x000fe400078e0004 */
[----:B------:R-:W-:Y:S01]  /*32600*/  VIADD R5, R0, 0x40 ;  /* 0x0000004000057836 */ /* 0x000fe20000000000 */
[----:B------:R-:W-:Y:S01]  /*32610*/  @!PT LDS RZ, [RZ] ;  /* 0x00000000fffff984 */ /* 0x000fe20000000800 */
[----:B------:R-:W-:Y:S01]  /*32620*/  @!PT LDS RZ, [RZ] ;  /* 0x00000000fffff984 */ /* 0x000fe20000000800 */
[----:B------:R-:W-:Y:S01]  /*32630*/  @!PT LDS RZ, [RZ] ;  /* 0x00000000fffff984 */ /* 0x000fe20000000800 */
[----:B------:R-:W-:Y:S04]  /*32640*/  @!P3 LDGSTS.E.BYPASS.LTC128B.128 [R9+0x1ea00], desc[UR54][R6.64], !P0 ;  /* 0x1ea000000609bfae */ /* 0x000fe8000c101d76 */
[----:B------:R-:W-:Y:S04]  /*32650*/  @!P3 LDGSTS.E.BYPASS.LTC128B.128 [R9+0x20a00], desc[UR54][R6.64+0x40], !P1 ;  /* 0x20a000400609bfae */ /* 0x000fe8000c901d76 */
[----:B------:R0:W-:Y:S01]  /*32660*/  @!P3 LDGSTS.E.BYPASS.LTC128B.128 [R9+0x22a00], desc[UR54][R6.64+0x80], !P2 ;  /* 0x22a000800609bfae */ /* 0x0001e2000d101d76 */
[----:B------:R-:W-:Y:S01]  /*32670*/  ISETP.GE.AND P3, PT, R5, R2, PT ;  /* 0x000000020500720c */ /* 0x000fe20003f66270 */
[----:B0-----:R-:W-:-:S12]  /*32680*/  IMAD.MOV.U32 R6, RZ, RZ, R14 ;  /* 0x000000ffff067224 */ /* 0x001fd800078e000e */
[----:B------:R-:W-:Y:S05]  /*32690*/  WARPSYNC.COLLECTIVE R15, `(.L_x_851) ;  /* 0x000000000f087348 */ /* 0x000fea0003c00000 */
[----:B------:R0:W1:Y:S02]  /*326a0*/  SHFL.IDX P6, R14, R13, R12, R11 ;  /* 0x0000000c0d0e7389 */ /* 0x00006400000c000b */
[----:B01----:R-:W-:Y:S01]  /*326b0*/  ENDCOLLECTIVE ;  /* 0x000000000000791b */ /* 0x003fe20003800000 */
.L_x_851:
[----:B------:R-:W-:Y:S02]  /*326c0*/  IMAD.MOV.U32 R13, RZ, RZ, R3 ;  /* 0x000000ffff0d7224 */ /* 0x000fe400078e0003 */
[----:B------:R-:W-:Y:S02]  /*326d0*/  IMAD.MOV.U32 R12, RZ, RZ, 0x3 ;  /* 0x00000003ff0c7424 */ /* 0x000fe400078e00ff */
[----:B------:R-:W-:-:S07]  /*326e0*/  IMAD.MOV.U32 R5, RZ, RZ, R14 ;  /* 0x000000ffff057224 */ /* 0x000fce00078e000e */
[----:B------:R-:W-:Y:S05]  /*326f0*/  WARPSYNC.COLLECTIVE R15, `(.L_x_852) ;  /* 0x000000000f087348 */ /* 0x000fea0003c00000 */
[----:B------:R0:W1:Y:S02]  /*32700*/  SHFL.IDX P6, R14, R13, R12, R11 ;  /* 0x0000000c0d0e7389 */ /* 0x00006400000c000b */
[----:B01----:R-:W-:Y:S01]  /*32710*/  ENDCOLLECTIVE ;  /* 0x000000000000791b */ /* 0x003fe20003800000 */
.L_x_852:
[----:B------:R-:W-:-:S04]  /*32720*/  @!P3 IADD3 R5, P4, R10, R5, RZ ;  /* 0x000000050a05b210 */ /* 0x000fc80007f9e0ff */
[----:B------:R-:W-:-:S05]  /*32730*/  @!P3 IADD3.X R6, RZ, R6, RZ, P4, !PT ;  /* 0x00000006ff06b210 */ /* 0x000fca00027fe4ff */
[----:B------:R-:W-:Y:S02]  /*32740*/  @!P3 IMAD.MOV.U32 R7, RZ, RZ, R6 ;  /* 0x000000ffff07b224 */ /* 0x000fe400078e0006 */
[----:B------:R-:W-:Y:S02]  /*32750*/  IMAD.MOV.U32 R13, RZ, RZ, R4 ;  /* 0x000000ffff0d7224 */ /* 0x000fe400078e0004 */
[----:B------:R-:W-:-:S05]  /*32760*/  @!P3 IMAD.MOV.U32 R6, RZ, RZ, R5 ;  /* 0x000000ffff06b224 */ /* 0x000fca00078e0005 */
[----:B------:R-:W-:Y:S01]  /*32770*/  @!PT LDS RZ, [RZ] ;  /* 0x00000000fffff984 */ /* 0x000fe20000000800 */
[----:B------:R-:W-:Y:S01]  /*32780*/  @!PT LDS RZ, [RZ] ;  /* 0x00000000fffff984 */ /* 0x000fe20000000800 */
[----:B------:R-:W-:Y:S01]  /*32790*/  @!PT LDS RZ, [RZ] ;  /* 0x00000000fffff984 */ /* 0x000fe20000000800 */
[----:B------:R0:W-:Y:S01]  /*327a0*/  @!P3 LDGSTS.E.BYPASS.LTC128B.128 [R9+0x1f200], desc[UR54][R6.64], !P0 ;  /* 0x1f2000000609bfae */ /* 0x0001e2000c101d76 */
[----:B------:R-:W-:-:S03]  /*327b0*/  MOV R5, R14 ;  /* 0x0000000e00057202 */ /* 0x000fc60000000f00 */
[----:B------:R0:W-:Y:S04]  /*327c0*/  @!P3 LDGSTS.E.BYPASS.LTC128B.128 [R9+0x21200], desc[UR54][R6.64+0x40], !P1 ;  /* 0x212000400609bfae */ /* 0x0001e8000c901d76 */
[----:B0-----:R-:W-:Y:S05]  /*327d0*/  WARPSYNC.COLLECTIVE R15, `(.L_x_853) ;  /* 0x000000000f087348 */ /* 0x001fea0003c00000 */
[----:B------:R1:W2:Y:S02]  /*327e0*/  SHFL.IDX P6, R14, R13, R12, R11 ;  /* 0x0000000c0d0e7389 */ /* 0x0002a400000c000b */
[----:B012---:R-:W-:Y:S01]  /*327f0*/  ENDCOLLECTIVE ;  /* 0x000000000000791b */ /* 0x007fe20003800000 */
.L_x_853:
[----:B------:R-:W-:Y:S01]  /*32800*/  @!PT LDS RZ, [RZ] ;  /* 0x00000000fffff984 */ /* 0x000fe20000000800 */
[----:B------:R-:W-:Y:S01]  /*32810*/  @!PT LDS RZ, [RZ] ;  /* 0x00000000fffff984 */ /* 0x000fe20000000800 */
[----:B------:R-:W-:Y:S01]  /*32820*/  @!PT LDS RZ, [RZ] ;  /* 0x00000000fffff984 */ /* 0x000fe20000000800 */
[----:B------:R3:W-:Y:S01]  /*32830*/  @!P3 LDGSTS.E.BYPASS.LTC128B.128 [R9+0x23200], desc[UR54][R6.64+0x80], !P2 ;  /* 0x232000800609bfae */ /* 0x0007e2000d101d76 */
[----:B------:R-:W-:Y:S01]  /*32840*/  IMAD.MOV.U32 R3, RZ, RZ, R14 ;  /* 0x000000ffff037224 */ /* 0x000fe200078e000e */
[----:B------:R-:W-:Y:S06]  /*32850*/  BRA `(.L_x_854) ;  /* 0xffffff8400607947 */ /* 0x000fec000383ffff */
.L_x_613:
[----:B----4-:R4:W0:Y:S02]  /*32860*/  SYNCS.PHASECHK.TRANS64.TRYWAIT P0, [R18+URZ+0x33420], R0 ;  /* 0x03342000120075a7 */ /* 0x010824000800017f */
[----:B0-----:R-:W-:Y:S05]  /*32870*/  @!P0 NANOSLEEP.SYNCS 0x989680 ;  /* 0x009896800000895d */ /* 0x001fea0003900000 */
[----:B------:R-:W0:Y:S02]  /*32880*/  @!P0 SYNCS.PHASECHK.TRANS64 P0, [R18+URZ+0x33420], R0 ;  /* 0x03342000120085a7 */ /* 0x000e24000800007f */
[----:B0-----:R-:W-:Y:S05]  /*32890*/  @!P0 BRA `(.L_x_613) ;  /* 0xfffffffc00f08947 */ /* 0x001fea000383ffff */
[----:B------:R-:W-:Y:S05]  /*328a0*/  BRA `(.L_x_855) ;  /* 0xffffff8400d07947 */ /* 0x000fea000383ffff */
.L_x_619:
[----:B-1----:R1:W3:Y:S02]  /*328b0*/  SYNCS.PHASECHK.TRANS64.TRYWAIT P0, [R6+URZ+0x33480], R5 ;  /* 0x03348005060075a7 */ /* 0x0022e4000800017f */
[----:B---3--:R-:W-:Y:S05]  /*328c0*/  @!P0 NANOSLEEP.SYNCS 0x989680 ;  /* 0x009896800000895d */ /* 0x008fea0003900000 */
[----:B------:R-:W3:Y:S02]  /*328d0*/  @!P0 SYNCS.PHASECHK.TRANS64 P0, [R6+URZ+0x33480], R5 ;  /* 0x03348005060085a7 */ /* 0x000ee4000800007f */
[----:B---3--:R-:W-:Y:S05]  /*328e0*/  @!P0 BRA `(.L_x_619) ;  /* 0xfffffffc00f08947 */ /* 0x008fea000383ffff */
[----:B------:R-:W-:Y:S05]  /*328f0*/  BRA `(.L_x_856) ;  /* 0xffffff8800887947 */ /* 0x000fea000383ffff */
.L_x_626:
[----:B--2---:R2:W3:Y:S02]  /*32900*/  SYNCS.PHASECHK.TRANS64.TRYWAIT P0, [R6+URZ+0x33440], R5 ;  /* 0x03344005060075a7 */ /* 0x0044e4000800017f */
[----:B---3--:R-:W-:Y:S05]  /*32910*/  @!P0 NANOSLEEP.SYNCS 0x989680 ;  /* 0x009896800000895d */ /* 0x008fea0003900000 */
[----:B------:R-:W3:Y:S02]  /*32920*/  @!P0 SYNCS.PHASECHK.TRANS64 P0, [R6+URZ+0x33440], R5 ;  /* 0x03344005060085a7 */ /* 0x000ee4000800007f */
[----:B---3--:R-:W-:Y:S05]  /*32930*/  @!P0 BRA `(.L_x_626) ;  /* 0xfffffffc00f08947 */ /* 0x008fea000383ffff */
[----:B------:R-:W-:Y:S05]  /*32940*/  BRA `(.L_x_857) ;  /* 0xffffff8c00847947 */ /* 0x000fea000383ffff */
.L_x_634:
[----:B---3--:R3:W4:Y:S02]  /*32950*/  SYNCS.PHASECHK.TRANS64.TRYWAIT P0, [R3+URZ+0x33470], R4 ;  /* 0x03347004030075a7 */ /* 0x008724000800017f */
[----:B----4-:R-:W-:Y:S05]  /*32960*/  @!P0 NANOSLEEP.SYNCS 0x989680 ;  /* 0x009896800000895d */ /* 0x010fea0003900000 */
[----:B------:R-:W4:Y:S02]  /*32970*/  @!P0 SYNCS.PHASECHK.TRANS64 P0, [R3+URZ+0x33470], R4 ;  /* 0x03347004030085a7 */ /* 0x000f24000800007f */
[----:B----4-:R-:W-:Y:S05]  /*32980*/  @!P0 BRA `(.L_x_634) ;  /* 0xfffffffc00f08947 */ /* 0x010fea000383ffff */
[----:B------:R-:W-:Y:S05]  /*32990*/  BRA `(.L_x_858) ;  /* 0xffffff9000987947 */ /* 0x000fea000383ffff */
.L_x_636:
[----:B---3--:R3:W4:Y:S02]  /*329a0*/  SYNCS.PHASECHK.TRANS64.TRYWAIT P0, [R3+URZ+0x33460], R4 ;  /* 0x03346004030075a7 */ /* 0x008724000800017f */
[----:B----4-:R-:W-:Y:S05]  /*329b0*/  @!P0 NANOSLEEP.SYNCS 0x989680 ;  /* 0x009896800000895d */ /* 0x010fea0003900000 */
[----:B------:R-:W4:Y:S02]  /*329c0*/  @!P0 SYNCS.PHASECHK.TRANS64 P0, [R3+URZ+0x33460], R4 ;  /* 0x03346004030085a7 */ /* 0x000f24000800007f */
[----:B----4-:R-:W-:Y:S05]  /*329d0*/  @!P0 BRA `(.L_x_636) ;  /* 0xfffffffc00f08947 */ /* 0x010fea000383ffff */
[----:B------:R-:W-:Y:S05]  /*329e0*/  BRA `(.L_x_859) ;  /* 0xffffff9000a07947 */ /* 0x000fea000383ffff */
.L_x_643:
[----:B--2---:R2:W3:Y:S02]  /*329f0*/  SYNCS.PHASECHK.TRANS64.TRYWAIT P1, [R3+URZ+0x33470], R0 ;  /* 0x03347000030075a7 */ /* 0x0044e4000802017f */
[----:B---3--:R-:W-:Y:S05]  /*32a00*/  @!P1 NANOSLEEP.SYNCS 0x989680 ;  /* 0x009896800000995d */ /* 0x008fea0003900000 */
[----:B------:R-:W3:Y:S02]  /*32a10*/  @!P1 SYNCS.PHASECHK.TRANS64 P1, [R3+URZ+0x33470], R0 ;  /* 0x03347000030095a7 */ /* 0x000ee4000802007f */
[----:B---3--:R-:W-:Y:S05]  /*32a20*/  @!P1 BRA `(.L_x_643) ;  /* 0xfffffffc00f09947 */ /* 0x008fea000383ffff */
[----:B------:R-:W-:Y:S05]  /*32a30*/  BRA `(.L_x_860) ;  /* 0xffffff9800e87947 */ /* 0x000fea000383ffff */
.L_x_645:
[----:B--2---:R2:W3:Y:S02]  /*32a40*/  SYNCS.PHASECHK.TRANS64.TRYWAIT P1, [R3+URZ+0x33460], R0 ;  /* 0x03346000030075a7 */ /* 0x0044e4000802017f */
[----:B---3--:R-:W-:Y:S05]  /*32a50*/  @!P1 NANOSLEEP.SYNCS 0x989680 ;  /* 0x009896800000995d */ /* 0x008fea0003900000 */
[----:B------:R-:W3:Y:S02]  /*32a60*/  @!P1 SYNCS.PHASECHK.TRANS64 P1, [R3+URZ+0x33460], R0 ;  /* 0x03346000030095a7 */ /* 0x000ee4000802007f */
[----:B---3--:R-:W-:Y:S05]  /*32a70*/  @!P1 BRA `(.L_x_645) ;  /* 0xfffffffc00f09947 */ /* 0x008fea000383ffff */
[----:B------:R-:W-:Y:S05]  /*32a80*/  BRA `(.L_x_861) ;  /* 0xffffff9800f07947 */ /* 0x000fea000383ffff */
.L_x_649:
[----:B------:R-:W2:Y:S01]  /*32a90*/  LDL R0, [R1] ;  /* 0x0000000001007983 */ /* 0x000ea20000100800 */
[----:B------:R-:W-:Y:S01]  /*32aa0*/  BSSY B0, `(.L_x_862) ;  /* 0x0000008000007945 */ /* 0x000fe20003800000 */
[----:B------:R-:W-:Y:S01]  /*32ab0*/  IMAD.MOV.U32 R12, RZ, RZ, RZ ;  /* 0x000000ffff0c7224 */ /* 0x000fe200078e00ff */
[----:B------:R-:W-:Y:S01]  /*32ac0*/  MOV R11, 0x1f ;  /* 0x0000001f000b7802 */ /* 0x000fe20000000f00 */
[----:B------:R-:W-:Y:S02]  /*32ad0*/  IMAD.MOV.U32 R15, RZ, RZ, -0x1 ;  /* 0xffffffffff0f7424 */ /* 0x000fe400078e00ff */
[----:B--2---:R-:W-:-:S07]  /*32ae0*/  IMAD.MOV.U32 R13, RZ, RZ, R0 ;  /* 0x000000ffff0d7224 */ /* 0x004fce00078e0000 */
[----:B01----:R-:W-:Y:S05]  /*32af0*/  WARPSYNC.COLLECTIVE R15, `(.L_x_863) ;  /* 0x000000000f087348 */ /* 0x003fea0003c00000 */
[----:B------:R2:W3:Y:S02]  /*32b00*/  SHFL.IDX P6, R14, R13, R12, R11 ;  /* 0x0000000c0d0e7389 */ /* 0x0004e400000c000b */
[----:B0123--:R-:W-:Y:S01]  /*32b10*/  ENDCOLLECTIVE ;  /* 0x000000000000791b */ /* 0x00ffe20003800000 */
.L_x_863:
[----:B------:R-:W-:Y:S05]  /*32b20*/  BSYNC B0 ;  /* 0x0000000000007941 */ /* 0x000fea0003800000 */
.L_x_862:
[----:B------:R0:W5:Y:S01]  /*32b30*/  LDL R2, [R1+0xc] ;  /* 0x00000c0001027983 */ /* 0x0001620000100800 */
[----:B------:R-:W-:Y:S01]  /*32b40*/  IMAD.MOV.U32 R13, RZ, RZ, R0 ;  /* 0x000000ffff0d7224 */ /* 0x000fe200078e0000 */
[----:B------:R-:W-:Y:S01]  /*32b50*/  MOV R11, 0x1f ;  /* 0x0000001f000b7802 */ /* 0x000fe20000000f00 */
[----:B------:R-:W-:Y:S02]  /*32b60*/  IMAD.MOV.U32 R12, RZ, RZ, 0x1 ;  /* 0x00000001ff0c7424 */ /* 0x000fe400078e00ff */
[----:B------:R-:W-:Y:S02]  /*32b70*/  IMAD.MOV.U32 R15, RZ, RZ, -0x1 ;  /* 0xffffffffff0f7424 */ /* 0x000fe400078e00ff */
[----:B------:R-:W-:-:S07]  /*32b80*/  IMAD.MOV.U32 R5, RZ, RZ, R14 ;  /* 0x000000ffff057224 */ /* 0x000fce00078e000e */
[----:B0----5:R-:W-:Y:S05]  /*32b90*/  WARPSYNC.COLLECTIVE R15, `(.L_x_864) ;  /* 0x000000000f087348 */ /* 0x021fea0003c00000 */
[----:B------:R1:W2:Y:S02]  /*32ba0*/  SHFL.IDX P6, R14, R13, R12, R11 ;  /* 0x0000000c0d0e7389 */ /* 0x0002a400000c000b */
[----:B012--5:R-:W-:Y:S01]  /*32bb0*/  ENDCOLLECTIVE ;  /* 0x000000000000791b */ /* 0x027fe20003800000 */
.L_x_864:
[----:B------:R-:W-:Y:S01]  /*32bc0*/  ULDC UR4, c[0x0][0xc3c] ;  /* 0x00030f0000047ab9 */ /* 0x000fe20000000800 */
[----:B------:R-:W-:Y:S02]  /*32bd0*/  IMAD.IADD R4, R2, 0x1, R16 ;  /* 0x0000000102047824 */ /* 0x000fe400078e0210 */
[----:B------:R-:W-:Y:S02]  /*32be0*/  IMAD.MOV.U32 R11, RZ, RZ, RZ ;  /* 0x000000ffff0b7224 */ /* 0x000fe400078e00ff */
[----:B------:R-:W-:Y:S01]  /*32bf0*/  IMAD.MOV.U32 R0, RZ, RZ, R14 ;  /* 0x000000ffff007224 */ /* 0x000fe200078e000e */
[----:B------:R-:W-:-:S13]  /*32c00*/  ISETP.GE.OR P1, PT, R4, UR4, !P0 ;  /* 0x0000000404007c0c */ /* 0x000fda000c726670 */
[----:B------:R-:W0:Y:S08]  /*32c10*/  @!P1 LDC.64 R2, c[0x0][0xc80] ;  /* 0x00032000ff029b82 */ /* 0x000e300000000a00 */
[----:B------:R-:W1:Y:S01]  /*32c20*/  @!P1 LDC.64 R6, c[0x0][0xc78] ;  /* 0x00031e00ff069b82 */ /* 0x000e620000000a00 */
[----:B0-----:R-:W-:-:S05]  /*32c30*/  @!P1 IMAD.WIDE R2, R4, 0x4, R2 ;  /* 0x0000000404029825 */ /* 0x001fca00078e0202 */
[----:B------:R1:W2:Y:S02]  /*32c40*/  @!P1 LDG.E R8, desc[UR54][R2.64] ;  /* 0x0000003602089981 */ /* 0x0002a4000c1e1900 */
[----:B-1----:R-:W-:-:S06]  /*32c50*/  @!P1 IMAD.WIDE R2, R4, 0x4, R6 ;  /* 0x0000000404029825 */ /* 0x002fcc00078e0206 */
[----:B------:R-:W3:Y:S01]  /*32c60*/  @!P1 LDG.E R2, desc[UR54][R2.64] ;  /* 0x0000003602029981 */ /* 0x000ee2000c1e1900 */
[----:B------:R-:W-:Y:S01]  /*32c70*/  IMAD.MOV.U32 R4, RZ, RZ, RZ ;  /* 0x000000ffff047224 */ /* 0x000fe200078e00ff */
[C---:B------:R-:W-:Y:S01]  /*32c80*/  ISETP.GE.U32.AND P2, PT, R16.reuse, 0x2, PT ;  /* 0x000000021000780c */ /* 0x040fe20003f46070 */
[----:B------:R-:W-:Y:S01]  /*32c90*/  IMAD.MOV.U32 R6, RZ, RZ, RZ ;  /* 0x000000ffff067224 */ /* 0x000fe200078e00ff */
[C---:B------:R-:W-:Y:S02]  /*32ca0*/  ISETP.GE.U32.AND P3, PT, R16.reuse, 0x4, PT ;  /* 0x000000041000780c */ /* 0x040fe40003f66070 */
[C---:B------:R-:W-:Y:S02]  /*32cb0*/  ISETP.GE.U32.AND P4, PT, R16.reuse, 0x8, PT ;  /* 0x000000081000780c */ /* 0x040fe40003f86070 */
[----:B------:R-:W-:Y:S02]  /*32cc0*/  ISETP.GE.U32.AND P5, PT, R16, 0x10, PT ;  /* 0x000000101000780c */ /* 0x000fe40003fa6070 */
[----:B--2---:R-:W-:Y:S01]  /*32cd0*/  @!P1 MOV R4, R8 ;  /* 0x0000000800049202 */ /* 0x004fe20000000f00 */
[----:B------:R-:W-:-:S02]  /*32ce0*/  IMAD.MOV.U32 R8, RZ, RZ, RZ ;  /* 0x000000ffff087224 */ /* 0x000fc400078e00ff */
[----:B---3--:R-:W-:Y:S01]  /*32cf0*/  @!P1 IMAD.MOV.U32 R6, RZ, RZ, R2 ;  /* 0x000000ffff069224 */ /* 0x008fe200078e0002 */
[----:B------:R-:W-:-:S03]  /*32d00*/  ISETP.NE.AND P1, PT, R16, RZ, PT ;  /* 0x000000ff1000720c */ /* 0x000fc60003f25270 */
[----:B------:R-:W-:-:S04]  /*32d10*/  IMAD R2, R6, R4, RZ ;  /* 0x0000000406027224 */ /* 0x000fc800078e02ff */
[----:B------:R-:W-:-:S07]  /*32d20*/  IMAD.MOV.U32 R13, RZ, RZ, R2 ;  /* 0x000000ffff0d7224 */ /* 0x000fce00078e0002 */
[----:B------:R-:W-:Y:S05]  /*32d30*/  WARPSYNC.COLLECTIVE R15, `(.L_x_865) ;  /* 0x000000000f087348 */ /* 0x000fea0003c00000 */
[----:B------:R0:W1:Y:S02]  /*32d40*/  SHFL.UP P6, R14, R13, R12, R11 ;  /* 0x0400000c0d0e7389 */ /* 0x00006400000c000b */
[----:B01----:R-:W-:Y:S01]  /*32d50*/  ENDCOLLECTIVE ;  /* 0x000000000000791b */ /* 0x003fe20003800000 */
.L_x_865:
[----:B------:R-:W-:Y:S01]  /*32d60*/  IMAD.MOV.U32 R12, RZ, RZ, 0x2 ;  /* 0x00000002ff0c7424 */ /* 0x000fe200078e00ff */
[----:B------:R-:W-:-:S04]  /*32d70*/  MOV R3, R14 ;  /* 0x0000000e00037202 */ /* 0x000fc80000000f00 */
[----:B------:R-:W-:-:S05]  /*32d80*/  SEL R3, R3, RZ, P1 ;  /* 0x000000ff03037207 */ /* 0x000fca0000800000 */
[----:B------:R-:W-:-:S04]  /*32d90*/  IMAD.IADD R2, R2, 0x1, R3 ;  /* 0x0000000102027824 */ /* 0x000fc800078e0203 */
[----:B------:R-:W-:-:S07]  /*32da0*/  IMAD.MOV.U32 R13, RZ, RZ, R2 ;  /* 0x000000ffff0d7224 */ /* 0x000fce00078e0002 */
[----:B------:R-:W-:Y:S05]  /*32db0*/  WARPSYNC.COLLECTIVE R15, `(.L_x_866) ;  /* 0x000000000f087348 */ /* 0x000fea0003c00000 */
[----:B------:R0:W1:Y:S02]  /*32dc0*/  SHFL.UP P6, R14, R13, R12, R11 ;  /* 0x0400000c0d0e7389 */ /* 0x00006400000c000b */
[----:B01----:R-:W-:Y:S01]  /*32dd0*/  ENDCOLLECTIVE ;  /* 0x000000000000791b */ /* 0x003fe20003800000 */
.L_x_866:
[----:B------:R-:W-:Y:S02]  /*32de0*/  IMAD.MOV.U32 R12, RZ, RZ, 0x4 ;  /* 0x00000004ff0c7424 */ /* 0x000fe400078e00ff */
[----:B------:R-:W-:-:S05]  /*32df0*/  IMAD.MOV.U32 R3, RZ, RZ, R14 ;  /* 0x000000ffff037224 */ /* 0x000fca00078e000e */
[----:B------:R-:W-:-:S04]  /*32e00*/  SEL R3, R3, RZ, P2 ;  /* 0x000000ff03037207 */ /* 0x000fc80001000000 */
[----:B------:R-:W-:-:S05]  /*32e10*/  IADD3 R2, R2, R3, RZ ;  /* 0x0000000302027210 */ /* 0x000fca0007ffe0ff */
[----:B------:R-:W-:-:S07]  /*32e20*/  IMAD.MOV.U32 R13, RZ, RZ, R2 ;  /* 0x000000ffff0d7224 */ /* 0x000fce00078e0002 */
[----:B------:R-:W-:Y:S05]  /*32e30*/  WARPSYNC.COLLECTIVE R15, `(.L_x_867) ;  /* 0x000000000f087348 */ /* 0x000fea0003c00000 */
[----:B------:R0:W1:Y:S02]  /*32e40*/  SHFL.UP P6, R14, R13, R12, R11 ;  /* 0x0400000c0d0e7389 */ /* 0x00006400000c000b */
[----:B01----:R-:W-:Y:S01]  /*32e50*/  ENDCOLLECTIVE ;  /* 0x000000000000791b */ /* 0x003fe20003800000 */
.L_x_867:
[----:B------:R-:W-:Y:S02]  /*32e60*/  IMAD.MOV.U32 R12, RZ, RZ, 0x8 ;  /* 0x00000008ff0c7424 */ /* 0x000fe400078e00ff */
[----:B------:R-:W-:-:S05]  /*32e70*/  IMAD.MOV.U32 R3, RZ, RZ, R14 ;  /* 0x000000ffff037224 */ /* 0x000fca00078e000e */
[----:B------:R-:W-:-:S05]  /*32e80*/  SEL R3, R3, RZ, P3 ;  /* 0x000000ff03037207 */ /* 0x000fca0001800000 */
[----:B------:R-:W-:-:S05]  /*32e90*/  IMAD.IADD R2, R2, 0x1, R3 ;  /* 0x0000000102027824 */ /* 0x000fca00078e0203 */
[----:B------:R-:W-:-:S07]  /*32ea0*/  MOV R13, R2 ;  /* 0x00000002000d7202 */ /* 0x000fce0000000f00 */
[----:B------:R-:W-:Y:S05]  /*32eb0*/  WARPSYNC.COLLECTIVE R15, `(.L_x_868) ;  /* 0x000000000f087348 */ /* 0x000fea0003c00000 */
[----:B------:R0:W1:Y:S02]  /*32ec0*/  SHFL.UP P6, R14, R13, R12, R11 ;  /* 0x0400000c0d0e7389 */ /* 0x00006400000c000b */
[----:B01----:R-:W-:Y:S01]  /*32ed0*/  ENDCOLLECTIVE ;  /* 0x000000000000791b */ /* 0x003fe20003800000 */
.L_x_868:
[----:B------:R-:W-:Y:S01]  /*32ee0*/  MOV R12, 0x10 ;  /* 0x00000010000c7802 */ /* 0x000fe20000000f00 */
[----:B------:R-:W-:-:S05]  /*32ef0*/  IMAD.MOV.U32 R3, RZ, RZ, R14 ;  /* 0x000000ffff037224 */ /* 0x000fca00078e000e */
[----:B------:R-:W-:-:S05]  /*32f00*/  SEL R3, R3, RZ, P4 ;  /* 0x000000ff03037207 */ /* 0x000fca0002000000 */
[----:B------:R-:W-:-:S04]  /*32f10*/  IMAD.IADD R2, R2, 0x1, R3 ;  /* 0x0000000102027824 */ /* 0x000fc800078e0203 */
[----:B------:R-:W-:-:S07]  /*32f20*/  IMAD.MOV.U32 R13, RZ, RZ, R2 ;  /* 0x000000ffff0d7224 */ /* 0x000fce00078e0002 */
[----:B------:R-:W-:Y:S05]  /*32f30*/  WARPSYNC.COLLECTIVE R15, `(.L_x_869) ;  /* 0x000000000f087348 */ /* 0x000fea0003c00000 */
[----:B------:R0:W1:Y:S02]  /*32f40*/  SHFL.UP P6, R14, R13, R12, R11 ;  /* 0x0400000c0d0e7389 */ /* 0x00006400000c000b */
[----:B01----:R-:W-:Y:S01]  /*32f50*/  ENDCOLLECTIVE ;  /* 0x000000000000791b */ /* 0x003fe20003800000 */
.L_x_869:
[----:B------:R-:W-:Y:S01]  /*32f60*/  IMAD.MOV.U32 R12, RZ, RZ, 0x1f ;  /* 0x0000001fff0c7424 */ /* 0x000fe200078e00ff */
[----:B------:R-:W-:Y:S01]  /*32f70*/  MOV R11, 0x1f ;  /* 0x0000001f000b7802 */ /* 0x000fe20000000f00 */
[----:B------:R-:W-:-:S05]  /*32f80*/  IMAD.MOV.U32 R3, RZ, RZ, R14 ;  /* 0x000000ffff037224 */ /* 0x000fca00078e000e */
[----:B------:R-:W-:-:S05]  /*32f90*/  SEL R3, R3, RZ, P5 ;  /* 0x000000ff03037207 */ /* 0x000fca0002800000 */
[----:B------:R-:W-:-:S04]  /*32fa0*/  IMAD.IADD R7, R2, 0x1, R3 ;  /* 0x0000000102077824 */ /* 0x000fc800078e0203 */
[----:B------:R-:W-:-:S07]  /*32fb0*/  IMAD.MOV.U32 R13, RZ, RZ, R7 ;  /* 0x000000ffff0d7224 */ /* 0x000fce00078e0007 */
[----:B------:R-:W-:Y:S05]  /*32fc0*/  WARPSYNC.COLLECTIVE R15, `(.L_x_870) ;  /* 0x000000000f087348 */ /* 0x000fea0003c00000 */
[----:B------:R0:W1:Y:S02]  /*32fd0*/  SHFL.IDX P6, R14, R13, R12, R11 ;  /* 0x0000000c0d0e7389 */ /* 0x00006400000c000b */
[----:B01----:R-:W-:Y:S01]  /*32fe0*/  ENDCOLLECTIVE ;  /* 0x000000000000791b */ /* 0x003fe20003800000 */
.L_x_870:
[----:B------:R-:W-:Y:S01]  /*32ff0*/  IMAD.MOV.U32 R9, RZ, RZ, R14 ;  /* 0x000000ffff097224 */ /* 0x000fe200078e000e */
[----:B------:R-:W-:Y:S06]  /*33000*/  BRA `(.L_x_871) ;  /* 0xffffffa000587947 */ /* 0x000fec000383ffff */
.L_x_652:
[----:B------:R-:W-:Y:S01]  /*33010*/  BSSY B0, `(.L_x_872) ;  /* 0x0000008000007945 */ /* 0x000fe20003800000 */
[----:B------:R-:W-:Y:S01]  /*33020*/  IMAD.MOV.U32 R13, RZ, RZ, R2 ;  /* 0x000000ffff0d7224 */ /* 0x000fe200078e0002 */
[----:B------:R-:W-:Y:S01]  /*33030*/  MOV R11, RZ ;  /* 0x000000ff000b7202 */ /* 0x000fe20000000f00 */
[----:B------:R-:W-:Y:S02]  /*33040*/  IMAD.MOV.U32 R12, RZ, RZ, 0x1 ;  /* 0x00000001ff0c7424 */ /* 0x000fe400078e00ff */
[----:B------:R-:W-:-:S07]  /*33050*/  IMAD.MOV.U32 R15, RZ, RZ, -0x1 ;  /* 0xffffffffff0f7424 */ /* 0x000fce00078e00ff */
[----:B0-----:R-:W-:Y:S05]  /*33060*/  WARPSYNC.COLLECTIVE R15, `(.L_x_873) ;  /* 0x000000000f087348 */ /* 0x001fea0003c00000 */
[----:B------:R1:W2:Y:S02]  /*33070*/  SHFL.UP P6, R14, R13, R12, R11 ;  /* 0x0400000c0d0e7389 */ /* 0x0002a400000c000b */
[----:B012---:R-:W-:Y:S01]  /*33080*/  ENDCOLLECTIVE ;  /* 0x000000000000791b */ /* 0x007fe20003800000 */
.L_x_873:
[----:B------:R-:W-:Y:S05]  /*33090*/  BSYNC B0 ;  /* 0x0000000000007941 */ /* 0x000fea0003800000 */
.L_x_872:
[----:B------:R-:W-:Y:S01]  /*330a0*/  IMAD.MOV.U32 R3, RZ, RZ, R14 ;  /* 0x000000ffff037224 */ /* 0x000fe200078e000e */
[----:B------:R-:W-:Y:S01]  /*330b0*/  MOV R12, 0x2 ;  /* 0x00000002000c7802 */ /* 0x000fe20000000f00 */
[----:B------:R-:W-:Y:S02]  /*330c0*/  IMAD.MOV.U32 R11, RZ, RZ, RZ ;  /* 0x000000ffff0b7224 */ /* 0x000fe400078e00ff */
[----:B------:R-:W-:Y:S01]  /*330d0*/  IMAD.MOV.U32 R15, RZ, RZ, -0x1 ;  /* 0xffffffffff0f7424 */ /* 0x000fe200078e00ff */
[----:B------:R-:W-:-:S05]  /*330e0*/  SEL R3, R3, RZ, P1 ;  /* 0x000000ff03037207 */ /* 0x000fca0000800000 */
[----:B------:R-:W-:-:S04]  /*330f0*/  IMAD.IADD R2, R2, 0x1, R3 ;  /* 0x0000000102027824 */ /* 0x000fc800078e0203 */
[----:B------:R-:W-:-:S07]  /*33100*/  IMAD.MOV.U32 R13, RZ, RZ, R2 ;  /* 0x000000ffff0d7224 */ /* 0x000fce00078e0002 */
[----:B------:R-:W-:Y:S05]  /*33110*/  WARPSYNC.COLLECTIVE R15, `(.L_x_874) ;  /* 0x000000000f087348 */ /* 0x000fea0003c00000 */
[----:B------:R0:W1:Y:S02]  /*33120*/  SHFL.UP P6, R14, R13, R12, R11 ;  /* 0x0400000c0d0e7389 */ /* 0x00006400000c000b */
[----:B01----:R-:W-:Y:S01]  /*33130*/  ENDCOLLECTIVE ;  /* 0x000000000000791b */ /* 0x003fe20003800000 */
.L_x_874:
        /* <DEDUP_REMOVED lines=8> */
.L_x_875:
        /* <DEDUP_REMOVED lines=8> */
.L_x_876:
[----:B------:R-:W-:Y:S02]  /*33240*/  IMAD.MOV.U32 R12, RZ, RZ, 0x10 ;  /* 0x00000010ff0c7424 */ /* 0x000fe400078e00ff */
[----:B------:R-:W-:-:S05]  /*33250*/  IMAD.MOV.U32 R3, RZ, RZ, R14 ;  /* 0x000000ffff037224 */ /* 0x000fca00078e000e */
[----:B------:R-:W-:-:S05]  /*33260*/  SEL R3, R3, RZ, P4 ;  /* 0x000000ff03037207 */ /* 0x000fca0002000000 */
[----:B------:R-:W-:-:S04]  /*33270*/  IMAD.IADD R2, R2, 0x1, R3 ;  /* 0x0000000102027824 */ /* 0x000fc800078e0203 */
[----:B------:R-:W-:-:S07]  /*33280*/  IMAD.MOV.U32 R13, RZ, RZ, R2 ;  /* 0x000000ffff0d7224 */ /* 0x000fce00078e0002 */
[----:B------:R-:W-:Y:S05]  /*33290*/  WARPSYNC.COLLECTIVE R15, `(.L_x_877) ;  /* 0x000000000f087348 */ /* 0x000fea0003c00000 */
[----:B------:R0:W1:Y:S02]  /*332a0*/  SHFL.UP P6, R14, R13, R12, R11 ;  /* 0x0400000c0d0e7389 */ /* 0x00006400000c000b */
[----:B01----:R-:W-:Y:S01]  /*332b0*/  ENDCOLLECTIVE ;  /* 0x000000000000791b */ /* 0x003fe20003800000 */
.L_x_877:
[----:B------:R-:W-:Y:S02]  /*332c0*/  IMAD.MOV.U32 R12, RZ, RZ, 0x1f ;  /* 0x0000001fff0c7424 */ /* 0x000fe400078e00ff */
[----:B------:R-:W-:Y:S01]  /*332d0*/  IMAD.MOV.U32 R11, RZ, RZ, 0x1f ;  /* 0x0000001fff0b7424 */ /* 0x000fe200078e00ff */
[----:B------:R-:W-:-:S04]  /*332e0*/  MOV R3, R14 ;  /* 0x0000000e00037202 */ /* 0x000fc80000000f00 */
[----:B------:R-:W-:-:S05]  /*332f0*/  SEL R3, R3, RZ, P5 ;  /* 0x000000ff03037207 */ /* 0x000fca0002800000 */
[----:B------:R-:W-:-:S04]  /*33300*/  IMAD.IADD R7, R2, 0x1, R3 ;  /* 0x0000000102077824 */ /* 0x000fc800078e0203 */
[----:B------:R-:W-:-:S07]  /*33310*/  IMAD.MOV.U32 R13, RZ, RZ, R7 ;  /* 0x000000ffff0d7224 */ /* 0x000fce00078e0007 */
[----:B------:R-:W-:Y:S05]  /*33320*/  WARPSYNC.COLLECTIVE R15, `(.L_x_878) ;  /* 0x000000000f087348 */ /* 0x000fea0003c00000 */
[----:B------:R0:W1:Y:S02]  /*33330*/  SHFL.IDX P6, R14, R13, R12, R11 ;  /* 0x0000000c0d0e7389 */ /* 0x00006400000c000b */
[----:B01----:R-:W-:Y:S01]  /*33340*/  ENDCOLLECTIVE ;  /* 0x000000000000791b */ /* 0x003fe20003800000 */
.L_x_878:
[----:B------:R-:W-:Y:S01]  /*33350*/  MOV R9, R14 ;  /* 0x0000000e00097202 */ /* 0x000fe20000000f00 */
[----:B------:R-:W-:Y:S06]  /*33360*/  BRA `(.L_x_879) ;  /* 0xffffffa0002c7947 */ /* 0x000fec000383ffff */
.L_x_654:
[----:B------:R-:W-:Y:S01]  /*33370*/  BSSY B0, `(.L_x_880) ;  /* 0x0000006000007945 */ /* 0x000fe20003800000 */
[----:B------:R-:W-:Y:S01]  /*33380*/  PLOP3.LUT P6, PT, P6, PT, PT, 0x8, 0x0 ;  /* 0x000000000000781c */ /* 0x000fe200037ce170 */
[----:B------:R-:W-:-:S12]  /*33390*/  IMAD.MOV.U32 R15, RZ, RZ, -0x1 ;  /* 0xffffffffff0f7424 */ /* 0x000fd800078e00ff */
[----:B0-----:R-:W-:Y:S05]  /*333a0*/  WARPSYNC.COLLECTIVE R15, `(.L_x_881) ;  /* 0x000000000f087348 */ /* 0x001fea0003c00000 */
[----:B------:R-:W-:Y:S01]  /*333b0*/  VOTE.ANY R14, PT, P6 ;  /* 0x00000000000e7806 */ /* 0x000fe200030e0100 */
[----:B0-----:R-:W-:Y:S06]  /*333c0*/  ENDCOLLECTIVE ;  /* 0x000000000000791b */ /* 0x001fec0003800000 */
.L_x_881:
[----:B------:R-:W-:Y:S05]  /*333d0*/  BSYNC B0 ;  /* 0x0000000000007941 */ /* 0x000fea0003800000 */
.L_x_880:
[----:B------:R-:W-:Y:S01]  /*333e0*/  IMAD.MOV.U32 R3, RZ, RZ, R14 ;  /* 0x000000ffff037224 */ /* 0x000fe200078e000e */
[----:B------:R-:W-:Y:S01]  /*333f0*/  MOV R11, 0x1f ;  /* 0x0000001f000b7802 */ /* 0x000fe20000000f00 */
[----:B------:R-:W-:Y:S02]  /*33400*/  IMAD.MOV.U32 R13, RZ, RZ, R4 ;  /* 0x000000ffff0d7224 */ /* 0x000fe400078e0004 */
[----:B------:R-:W0:Y:S01]  /*33410*/  POPC R0, R3 ;  /* 0x0000000300007309 */ /* 0x000e220000000000 */
[----:B------:R-:W-:Y:S02]  /*33420*/  IMAD.MOV.U32 R15, RZ, RZ, -0x1 ;  /* 0xffffffffff0f7424 */ /* 0x000fe400078e00ff */
[----:B0-----:R-:W-:-:S07]  /*33430*/  IMAD.MOV.U32 R12, RZ, RZ, R0 ;  /* 0x000000ffff0c7224 */ /* 0x001fce00078e0000 */
[----:B------:R-:W-:Y:S05]  /*33440*/  WARPSYNC.COLLECTIVE R15, `(.L_x_882) ;  /* 0x000000000f087348 */ /* 0x000fea0003c00000 */
[----:B------:R0:W1:Y:S02]  /*33450*/  SHFL.IDX P6, R14, R13, R12, R11 ;  /* 0x0000000c0d0e7389 */ /* 0x00006400000c000b */
[----:B01----:R-:W-:Y:S01]  /*33460*/  ENDCOLLECTIVE ;  /* 0x000000000000791b */ /* 0x003fe20003800000 */
.L_x_882:
[----:B------:R-:W-:Y:S02]  /*33470*/  IMAD.MOV.U32 R13, RZ, RZ, R6 ;  /* 0x000000ffff0d7224 */ /* 0x000fe400078e0006 */
[----:B------:R-:W-:-:S07]  /*33480*/  IMAD.MOV.U32 R4, RZ, RZ, R14 ;  /* 0x000000ffff047224 */ /* 0x000fce00078e000e */
[----:B------:R-:W-:Y:S05]  /*33490*/  WARPSYNC.COLLECTIVE R15, `(.L_x_883) ;  /* 0x000000000f087348 */ /* 0x000fea0003c00000 */
[----:B------:R0:W1:Y:S02]  /*334a0*/  SHFL.IDX P6, R14, R13, R12, R11 ;  /* 0x0000000c0d0e7389 */ /* 0x00006400000c000b */
[----:B01----:R-:W-:Y:S01]  /*334b0*/  ENDCOLLECTIVE ;  /* 0x000000000000791b */ /* 0x003fe20003800000 */
.L_x_883:
[----:B------:R-:W-:Y:S01]  /*334c0*/  IMAD.MOV.U32 R6, RZ, RZ, R14 ;  /* 0x000000ffff067224 */ /* 0x000fe200078e000e */
[----:B------:R-:W-:Y:S06]  /*334d0*/  BRA `(.L_x_884) ;  /* 0xffffffa0000c7947 */ /* 0x000fec000383ffff */
.L_x_656:
[----:B------:R-:W-:Y:S01]  /*334e0*/  BSSY B0, `(.L_x_885) ;  /* 0x0000007000007945 */ /* 0x000fe20003800000 */
[----:B------:R-:W-:Y:S01]  /*334f0*/  MOV R13, R7 ;  /* 0x00000007000d7202 */ /* 0x000fe20000000f00 */
[----:B------:R-:W-:Y:S02]  /*33500*/  IMAD.MOV.U32 R11, RZ, RZ, 0x1f ;  /* 0x0000001fff0b7424 */ /* 0x000fe400078e00ff */
[----:B------:R-:W-:-:S07]  /*33510*/  IMAD.MOV.U32 R15, RZ, RZ, -0x1 ;  /* 0xffffffffff0f7424 */ /* 0x000fce00078e00ff */
[----:B0123--:R-:W-:Y:S05]  /*33520*/  WARPSYNC.COLLECTIVE R15, `(.L_x_886) ;  /* 0x000000000f087348 */ /* 0x00ffea0003c00000 */
[----:B------:R4:W0:Y:S02]  /*33530*/  SHFL.IDX P6, R14, R13, R12, R11 ;  /* 0x0000000c0d0e7389 */ /* 0x00082400000c000b */
[----:B01234-:R-:W-:Y:S01]  /*33540*/  ENDCOLLECTIVE ;  /* 0x000000000000791b */ /* 0x01ffe20003800000 */
.L_x_886:
[----:B------:R-:W-:Y:S05]  /*33550*/  BSYNC B0 ;  /* 0x0000000000007941 */ /* 0x000fea0003800000 */
.L_x_885:
[----:B------:R-:W-:Y:S01]  /*33560*/  IMAD.MOV.U32 R7, RZ, RZ, R14 ;  /* 0x000000ffff077224 */ /* 0x000fe200078e000e */
[----:B------:R-:W-:Y:S06]  /*33570*/  BRA `(.L_x_887) ;  /* 0xffffff9c00fc7947 */ /* 0x000fec000383ffff */
.L_x_660:
[----:B0-----:R0:W1:Y:S02]  /*33580*/  SYNCS.PHASECHK.TRANS64.TRYWAIT P0, [R0+URZ+0x33420], R3 ;  /* 0x03342003000075a7 */ /* 0x001064000800017f */
[----:B-1----:R-:W-:Y:S05]  /*33590*/  @!P0 NANOSLEEP.SYNCS 0x989680 ;  /* 0x009896800000895d */ /* 0x002fea0003900000 */
[----:B------:R-:W1:Y:S02]  /*335a0*/  @!P0 SYNCS.PHASECHK.TRANS64 P0, [R0+URZ+0x33420], R3 ;  /* 0x03342003000085a7 */ /* 0x000e64000800007f */
[----:B-1----:R-:W-:Y:S05]  /*335b0*/  @!P0 BRA `(.L_x_660) ;  /* 0xfffffffc00f08947 */ /* 0x002fea000383ffff */
[----:B------:R-:W-:Y:S05]  /*335c0*/  BRA `(.L_x_888) ;  /* 0xffffffa400947947 */ /* 0x000fea000383ffff */
.L_x_661:
[----:B------:R-:W1:Y:S01]  /*335d0*/  S2R R2, SR_TID.X ;  /* 0x0000000000027919 */ /* 0x000e620000002100 */
[----:B------:R-:W-:Y:S01]  /*335e0*/  BSSY B0, `(.L_x_889) ;  /* 0x000000a000007945 */ /* 0x000fe20003800000 */
[----:B------:R-:W-:Y:S01]  /*335f0*/  MOV R12, RZ ;  /* 0x000000ff000c7202 */ /* 0x000fe20000000f00 */
        /* <DEDUP_REMOVED lines=8> */
.L_x_890:
[----:B------:R-:W-:Y:S05]  /*33680*/  BSYNC B0 ;  /* 0x0000000000007941 */ /* 0x000fea0003800000 */
.L_x_889:
[----:B------:R-:W-:Y:S05]  /*33690*/  BRA `(.L_x_891) ;  /* 0xffffffa4007c7947 */ /* 0x000fea000383ffff */
.L_x_662:
[----:B------:R-:W-:Y:S01]  /*336a0*/  BSSY B0, `(.L_x_892) ;  /* 0x0000006000007945 */ /* 0x000fe20003800000 */
[----:B------:R-:W-:-:S07]  /*336b0*/  IMAD.MOV.U32 R15, RZ, RZ, -0x1 ;  /* 0xffffffffff0f7424 */ /* 0x000fce00078e00ff */
[----:B01----:R-:W-:Y:S05]  /*336c0*/  WARPSYNC.COLLECTIVE R15, `(.L_x_893) ;  /* 0x000000000f0c7348 */ /* 0x003fea0003c00000 */
[----:B------:R-:W-:Y:S02]  /*336d0*/  ELECT P6, UR62, PT ;  /* 0x00000000003e782f */ /* 0x000fe400038c0000 */
[----:B------:R-:W-:Y:S01]  /*336e0*/  MOV R14, UR62 ;  /* 0x0000003e000e7c02 */ /* 0x000fe20008000f00 */
[----:B01----:R-:W-:Y:S10]  /*336f0*/  ENDCOLLECTIVE ;  /* 0x000000000000791b */ /* 0x003ff40003800000 */
.L_x_893:
[----:B------:R-:W-:Y:S05]  /*33700*/  BSYNC B0 ;  /* 0x0000000000007941 */ /* 0x000fea0003800000 */
.L_x_892:
[----:B------:R-:W-:Y:S05]  /*33710*/  BRA `(.L_x_894) ;  /* 0xffffffa400707947 */ /* 0x000fea000383ffff */
.L_x_664:
[----:B0-----:R0:W1:Y:S02]  /*33720*/  SYNCS.PHASECHK.TRANS64.TRYWAIT P1, [R6+URZ], R5 ;  /* 0x00000005060075a7 */ /* 0x001064000802017f */
[----:B-1----:R-:W-:Y:S05]  /*33730*/  @!P1 NANOSLEEP.SYNCS 0x989680 ;  /* 0x009896800000995d */ /* 0x002fea0003900000 */
[----:B------:R-:W1:Y:S02]  /*33740*/  @!P1 SYNCS.PHASECHK.TRANS64 P1, [R6+URZ], R5 ;  /* 0x00000005060095a7 */ /* 0x000e64000802007f */
[----:B-1----:R-:W-:Y:S05]  /*33750*/  @!P1 BRA `(.L_x_664) ;  /* 0xfffffffc00f09947 */ /* 0x002fea000383ffff */
[----:B------:R-:W-:Y:S05]  /*33760*/  BRA `(.L_x_895) ;  /* 0xffffffa400a87947 */ /* 0x000fea000383ffff */
.L_x_665:
[----:B-1----:R1:W2:Y:S02]  /*33770*/  SYNCS.PHASECHK.TRANS64.TRYWAIT P1, [R7+URZ], R2 ;  /* 0x00000002070075a7 */ /* 0x0022a4000802017f */
[----:B--2---:R-:W-:Y:S05]  /*33780*/  @!P1 NANOSLEEP.SYNCS 0x989680 ;  /* 0x009896800000995d */ /* 0x004fea0003900000 */
[----:B------:R-:W2:Y:S02]  /*33790*/  @!P1 SYNCS.PHASECHK.TRANS64 P1, [R7+URZ], R2 ;  /* 0x00000002070095a7 */ /* 0x000ea4000802007f */
[----:B--2---:R-:W-:Y:S05]  /*337a0*/  @!P1 BRA `(.L_x_665) ;  /* 0xfffffffc00f09947 */ /* 0x004fea000383ffff */
[----:B------:R-:W-:Y:S05]  /*337b0*/  BRA `(.L_x_896) ;  /* 0xffffffa4009c7947 */ /* 0x000fea000383ffff */
.L_x_667:
[----:B--2---:R2:W3:Y:S02]  /*337c0*/  SYNCS.PHASECHK.TRANS64.TRYWAIT P1, [R4+URZ+0x33460], R5 ;  /* 0x03346005040075a7 */ /* 0x0044e4000802017f */
[----:B---3--:R-:W-:Y:S05]  /*337d0*/  @!P1 NANOSLEEP.SYNCS 0x989680 ;  /* 0x009896800000995d */ /* 0x008fea0003900000 */
[----:B------:R-:W3:Y:S02]  /*337e0*/  @!P1 SYNCS.PHASECHK.TRANS64 P1, [R4+URZ+0x33460], R5 ;  /* 0x03346005040095a7 */ /* 0x000ee4000802007f */
[----:B---3--:R-:W-:Y:S05]  /*337f0*/  @!P1 BRA `(.L_x_667) ;  /* 0xfffffffc00f09947 */ /* 0x008fea000383ffff */
[----:B------:R-:W-:Y:S05]  /*33800*/  BRA `(.L_x_897) ;  /* 0xffffffa4009c7947 */ /* 0x000fea000383ffff */
.L_x_669:
[----:B---3--:R3:W4:Y:S02]  /*33810*/  SYNCS.PHASECHK.TRANS64.TRYWAIT P1, [R3+URZ+0x33460], R2 ;  /* 0x03346002030075a7 */ /* 0x008724000802017f */
[----:B----4-:R-:W-:Y:S05]  /*33820*/  @!P1 NANOSLEEP.SYNCS 0x989680 ;  /* 0x009896800000995d */ /* 0x010fea0003900000 */
[----:B------:R-:W4:Y:S02]  /*33830*/  @!P1 SYNCS.PHASECHK.TRANS64 P1, [R3+URZ+0x33460], R2 ;  /* 0x03346002030095a7 */ /* 0x000f24000802007f */
[----:B----4-:R-:W-:Y:S05]  /*33840*/  @!P1 BRA `(.L_x_669) ;  /* 0xfffffffc00f09947 */ /* 0x010fea000383ffff */
[----:B------:R-:W-:Y:S05]  /*33850*/  BRA `(.L_x_898) ;  /* 0xffffffa4009c7947 */ /* 0x000fea000383ffff */
.L_x_671:
[----:B----4-:R4:W0:Y:S02]  /*33860*/  SYNCS.PHASECHK.TRANS64.TRYWAIT P0, [R4+URZ+0x33480], R5 ;  /* 0x03348005040075a7 */ /* 0x010824000800017f */
[----:B0-----:R-:W-:Y:S05]  /*33870*/  @!P0 NANOSLEEP.SYNCS 0x989680 ;  /* 0x009896800000895d */ /* 0x001fea0003900000 */
[----:B------:R-:W0:Y:S02]  /*33880*/  @!P0 SYNCS.PHASECHK.TRANS64 P0, [R4+URZ+0x33480], R5 ;  /* 0x03348005040085a7 */ /* 0x000e24000800007f */
[----:B0-----:R-:W-:Y:S05]  /*33890*/  @!P0 BRA `(.L_x_671) ;  /* 0xfffffffc00f08947 */ /* 0x001fea000383ffff */
[----:B------:R-:W-:Y:S05]  /*338a0*/  BRA `(.L_x_672) ;  /* 0xffffffa400987947 */ /* 0x000fea000383ffff */
.L_x_899:
        /* <DEDUP_REMOVED lines=13> */
.L_x_2928:


//--------------------- .text._ZN7cutlass13device_kernelIN5flash11enable_sm90INS1_16FlashAttnFwdSm90INS1_25CollectiveMainloopFwdSm90ILi2EN4cute5tupleIJNS5_1CILi1EEES8_S8_EEENS6_IJNS7_ILi128EEESA_NS7_ILi192EEEEEELi192ENS_12float_e4m3_tEfNS_4arch4Sm90ELb0ELb1ELb1ELb0ELb0ELb0ELb0ELb1ELb1ELb1ELb1ELb0EEENS1_21CollectiveEpilogueFwdINS6_IJSA_SB_SA_EEES9_NS_10bfloat16_tESF_Li256ELb0ELb1ELb1ELb1EEENS1_19SingleTileSchedulerILb0ELb1ELb1ELi128EEEEEEEEEvNT_6ParamsE --------------------------
	.section	.text._ZN7cutlass13device_kernelIN5flash11enable_sm90INS1_16FlashAttnFwdSm90INS1_25CollectiveMainloopFwdSm90ILi2EN4cute5tupleIJNS5_1CILi1EEES8_S8_EEENS6_IJNS7_ILi128EEESA_NS7_ILi192EEEEEELi192ENS_12float_e4m3_tEfNS_4arch4Sm90ELb0ELb1ELb1ELb0ELb0ELb0ELb0ELb1ELb1ELb1ELb1ELb0EEENS1_21CollectiveEpilogueFwdINS6_IJSA_SB_SA_EEES9_NS_10bfloat16_tESF_Li256ELb0ELb1ELb1ELb1EEENS1_19SingleTileSchedulerILb0ELb1ELb1ELi128EEEEEEEEEvNT_6ParamsE,"ax",@progbits
	.align	128
.text._ZN7cutlass13device_kernelIN5flash11enable_sm90INS1_16FlashAttnFwdSm90INS1_25CollectiveMainloopFwdSm90ILi2EN4cute5tupleIJNS5_1CILi1EEES8_S8_EEENS6_IJNS7_ILi128EEESA_NS7_ILi192EEEEEELi192ENS_12float_e4m3_tEfNS_4arch4Sm90ELb0ELb1ELb1ELb0ELb0ELb0ELb0ELb1ELb1ELb1ELb1ELb0EEENS1_21CollectiveEpilogueFwdINS6_IJSA_SB_SA_EEES9_NS_10bfloat16_tESF_Li256ELb0ELb1ELb1ELb1EEENS1_19SingleTileSchedulerILb0ELb1ELb1ELi128EEEEEEEEEvNT_6ParamsE:
        .type           _ZN7cutlass13device_kernelIN5flash11enable_sm90INS1_16FlashAttnFwdSm90INS1_25CollectiveMainloopFwdSm90ILi2EN4cute5tupleIJNS5_1CILi1EEES8_S8_EEENS6_IJNS7_ILi128EEESA_NS7_ILi192EEEEEELi192ENS_12float_e4m3_tEfNS_4arch4Sm90ELb0ELb1ELb1ELb0ELb0ELb0ELb0ELb1ELb1ELb1ELb1ELb0EEENS1_21CollectiveEpilogueFwdINS6_IJSA_SB_SA_EEES9_NS_10bfloat16_tESF_Li256ELb0ELb1ELb1ELb1EEENS1_19SingleTileSchedulerILb0ELb1ELb1ELi128EEEEEEEEEvNT_6ParamsE,@function
        .size           _ZN7cutlass13device_kernelIN5flash11enable_sm90INS1_16FlashAttnFwdSm90INS1_25CollectiveMainloopFwdSm90ILi2EN4cute5tupleIJNS5_1CILi1EEES8_S8_EEENS6_IJNS7_ILi128EEESA_NS7_ILi192EEEEEELi192ENS_12float_e4m3_tEfNS_4arch4Sm90ELb0ELb1ELb1ELb0ELb0ELb0ELb0ELb1ELb1ELb1ELb1ELb0EEENS1_21CollectiveEpilogueFwdINS6_IJSA_SB_SA_EEES9_NS_10bfloat16_tESF_Li256ELb0ELb1ELb1ELb1EEENS1_19SingleTileSchedulerILb0ELb1ELb1ELi128EEEEEEEEEvNT_6ParamsE,(.L_x_2929 - _ZN7cutlass13device_kernelIN5flash11enable_sm90INS1_16FlashAttnFwdSm90INS1_25CollectiveMainloopFwdSm90ILi2EN4cute5tupleIJNS5_1CILi1EEES8_S8_EEENS6_IJNS7_ILi128EEESA_NS7_ILi192EEEEEELi192ENS_12float_e4m3_tEfNS_4arch4Sm90ELb0ELb1ELb1ELb0ELb0ELb0ELb0ELb1ELb1ELb1ELb1ELb0EEENS1_21CollectiveEpilogueFwdINS6_IJSA_SB_SA_EEES9_NS_10bfloat16_tESF_Li256ELb0ELb1ELb1ELb1EEENS1_19SingleTileSchedulerILb0ELb1ELb1ELi128EEEEEEEEEvNT_6ParamsE)
        .other          _ZN7cutlass13device_kernelIN5flash11enable_sm90INS1_16FlashAttnFwdSm90INS1_25CollectiveMainloopFwdSm90ILi2EN4cute5tupleIJNS5_1CILi1EEES8_S8_EEENS6_IJNS7_ILi128EEESA_NS7_ILi192EEEEEELi192ENS_12float_e4m3_tEfNS_4arch4Sm90ELb0ELb1ELb1ELb0ELb0ELb0ELb0ELb1ELb1ELb1ELb1ELb0EEENS1_21CollectiveEpilogueFwdINS6_IJSA_SB_SA_EEES9_NS_10bfloat16_tESF_Li256ELb0ELb1ELb1ELb1EEENS1_19SingleTileSchedulerILb0ELb1ELb1ELi128EEEEEEEEEvNT_6ParamsE,@"STO_CUDA_ENTRY STV_DEFAULT"
_ZN7cutlass13device_kernelIN5flash11enable_sm90INS1_16FlashAttnFwdSm90INS1_25CollectiveMainloopFwdSm90ILi2EN4cute5tupleIJNS5_1CILi1EEES8_S8_EEENS6_IJNS7_ILi128EEESA_NS7_ILi192EEEEEELi192ENS_12float_e4m3_tEfNS_4arch4Sm90ELb0ELb1ELb1ELb0ELb0ELb0ELb0ELb1ELb1ELb1ELb1ELb0EEENS1_21CollectiveEpilogueFwdINS6_IJSA_SB_SA_EEES9_NS_10bfloat16_tESF_Li256ELb0ELb1ELb1ELb1EEENS1_19SingleTileSchedulerILb0ELb1ELb1ELi128EEEEEEEEEvNT_6ParamsE:
        /* <DEDUP_REMOVED lines=18> */
.L_x_901:
[----:B------:R-:W-:Y:S05]  /*0120*/  BSYNC B0 ;  /* 0x0000000000007941 */ /* 0x000fea0003800000 */
.L_x_900:
        /* <DEDUP_REMOVED lines=41> */
.L_x_902:
        /* <DEDUP_REMOVED lines=22> */
.L_x_903:
        /* <DEDUP_REMOVED lines=18> */
.L_x_904:
        /* <DEDUP_REMOVED lines=22> */
.L_x_905:
        /* <DEDUP_REMOVED lines=22> */
.L_x_906:
        /* <DEDUP_REMOVED lines=8> */
.L_x_909:
[----:B------:R-:W-:-:S08]  /*0980*/  NOP ;  /* 0x0000000000007918 */ /* 0x000fd00000000000 */
[----:B------:R-:W0:Y:S02]  /*0990*/  USETMAXREG.TRY_ALLOC.CTAPOOL UP0, 0xf0 ;  /* 0x000000f0000079c8 */ /* 0x000e240008000600 */
[----:B0-----:R-:W-:-:S13]  /*09a0*/  PLOP3.LUT P0, PT, PT, PT, UP0, 0x80, 0x0 ;  /* 0x000000000000781c */ /* 0x001fda0003f0f008 */
[----:B------:R-:W-:Y:S05]  /*09b0*/  @!P0 BRA `(.L_x_909) ;  /* 0xfffffffc00f08947 */ /* 0x000fea000383ffff */
[----:B------:R-:W0:Y:S01]  /*09c0*/  S2R R4, SR_TID.X ;  /* 0x0000000000047919 */ /* 0x000e220000002100 */
[----:B------:R-:W1:Y:S01]  /*09d0*/  S2UR UR6, SR_CTAID.Y ;  /* 0x00000000000679c3 */ /* 0x000e620000002600 */
[----:B------:R-:W-:Y:S02]  /*09e0*/  ULDC UR7, c[0x0][0xc50] ;  /* 0x0003140000077ab9 */ /* 0x000fe40000000800 */
[----:B------:R-:W-:-:S05]  /*09f0*/  UISETP.NE.AND UP0, UPT, UR7, 0x1, UPT ;  /* 0x000000010700788c */ /* 0x000fca000bf05270 */
[----:B------:R-:W2:Y:S06]  /*0a00*/  S2UR UR36, SR_CTAID.Z ;  /* 0x00000000002479c3 */ /* 0x000eac0000002700 */
[----:B------:R-:W-:Y:S01]  /*0a10*/  @UP0 ULDC UR4, c[0x0][0xc54] ;  /* 0x0003150000040ab9 */ /* 0x000fe20000000800 */
[----:B------:R-:W-:Y:S01]  /*0a20*/  @UP0 ULDC UR8, c[0x0][0xc58] ;  /* 0x0003160000080ab9 */ /* 0x000fe20000000800 */
[----:B-1----:R-:W-:Y:S02]  /*0a30*/  UIMAD.WIDE.U32 UR4, UR6, UR4, URZ ;  /* 0x00000004060472a5 */ /* 0x002fe4000f8e003f */
[----:B------:R-:W-:-:S02]  /*0a40*/  UMOV UR37, UR6 ;  /* 0x0000000600257c82 */ /* 0x000fc40008000000 */
[----:B------:R-:W-:Y:S01]  /*0a50*/  @UP0 USHF.R.U32.HI UR37, URZ, UR8, UR5 ;  /* 0x000000083f250299 */ /* 0x000fe20008011605 */
[----:B0-----:R-:W-:-:S03]  /*0a60*/  LOP3.LUT R0, R4, 0xffffff80, RZ, 0xc0, !PT ;  /* 0xffffff8004007812 */ /* 0x001fc600078ec0ff */
[----:B------:R-:W-:Y:S01]  /*0a70*/  UIADD3 UR4, -UR37, URZ, URZ ;  /* 0x0000003f25047290 */ /* 0x000fe2000fffe13f */
[----:B------:R-:W-:Y:S06]  /*0a80*/  BAR.ARV 0x8, 0x180 ;  /* 0x0206000000007b1d */ /* 0x000fec0000002000 */
[----:B------:R-:W-:Y:S01]  /*0a90*/  ISETP.NE.AND P0, PT, R0, 0x80, PT ;  /* 0x000000800000780c */ /* 0x000fe20003f05270 */
[----:B------:R-:W-:-:S12]  /*0aa0*/  UIMAD UR6, UR7, UR4, UR6 ;  /* 0x00000004070672a4 */ /* 0x000fd8000f8e0206 */
[----:B------:R-:W-:Y:S06]  /*0ab0*/  @!P0 BAR.ARV 0x9, 0x100 ;  /* 0x0244000000008b1d */ /* 0x000fec0000002000 */
[----:B--2---:R-:W-:-:S13]  /*0ac0*/  ISETP.LE.AND P0, PT, RZ, UR36, PT ;  /* 0x00000024ff007c0c */ /* 0x004fda000bf03270 */
[----:B------:R-:W-:Y:S05]  /*0ad0*/  @!P0 BRA `(.L_x_910) ;  /* 0x0000016800a08947 */ /* 0x000fea0003800000 */
[----:B------:R-:W0:Y:S01]  /*0ae0*/  LDC.64 R2, c[0x0][0x418] ;  /* 0x00010600ff027b82 */ /* 0x000e220000000a00 */
[----:B------:R-:W-:Y:S01]  /*0af0*/  ULDC UR4, c[0x0][0x448] ;  /* 0x0001120000047ab9 */ /* 0x000fe20000000800 */
[----:B------:R-:W-:Y:S01]  /*0b00*/  USHF.R.S32.HI UR38, URZ, 0x1f, UR36 ;  /* 0x0000001f3f267899 */ /* 0x000fe20008011424 */
[----:B------:R-:W-:Y:S01]  /*0b10*/  VIADD R22, R4, 0xffffff80 ;  /* 0xffffff8004167836 */ /* 0x000fe20000000000 */
[----:B------:R-:W-:-:S04]  /*0b20*/  UISETP.NE.AND UP1, UPT, UR4, 0x1, UPT ;  /* 0x000000010400788c */ /* 0x000fc8000bf25270 */
[----:B------:R-:W1:Y:S07]  /*0b30*/  S2UR UR45, SR_CTAID.X ;  /* 0x00000000002d79c3 */ /* 0x000e6e0000002500 */
[----:B------:R-:W-:Y:S01]  /*0b40*/  @UP1 ULDC UR5, c[0x0][0x44c] ;  /* 0x0001130000051ab9 */ /* 0x000fe20000000800 */
[----:B------:R-:W2:Y:S01]  /*0b50*/  LDC R5, c[0x0][0x288] ;  /* 0x0000a200ff057b82 */ /* 0x000ea20000000800 */
[----:B------:R-:W-:-:S07]  /*0b60*/  @UP1 ULDC UR9, c[0x0][0x450] ;  /* 0x0001140000091ab9 */ /* 0x000fce0000000800 */
[----:B------:R-:W3:Y:S01]  /*0b70*/  LDC R16, c[0x0][0x424] ;  /* 0x00010900ff107b82 */ /* 0x000ee20000000800 */
[----:B0-----:R-:W-:-:S04]  /*0b80*/  ISETP.NE.U32.AND P0, PT, R2, RZ, PT ;  /* 0x000000ff0200720c */ /* 0x001fc80003f05070 */
[----:B------:R-:W-:-:S03]  /*0b90*/  ISETP.NE.AND.EX P0, PT, R3, RZ, PT, P0 ;  /* 0x000000ff0300720c */ /* 0x000fc60003f05300 */
[----:B------:R-:W0:Y:S01]  /*0ba0*/  LDC R7, c[0x0][0x2f0] ;  /* 0x0000bc00ff077b82 */ /* 0x000e220000000800 */
[----:B-1----:R-:W-:-:S04]  /*0bb0*/  USHF.L.U32 UR45, UR45, 0x7, URZ ;  /* 0x000000072d2d7899 */ /* 0x002fc8000800063f */
[----:B------:R-:W-:Y:S02]  /*0bc0*/  @UP1 UIADD3 UR4, UR45, 0x7f, URZ ;  /* 0x0000007f2d041890 */ /* 0x000fe4000fffe03f */
[----:B------:R-:W-:Y:S01]  /*0bd0*/  UIADD3 UR7, UR45, 0x7f, URZ ;  /* 0x0000007f2d077890 */ /* 0x000fe2000fffe03f */
[----:B--2---:R-:W-:Y:S01]  /*0be0*/  IADD3 R3, -R5, 0x1, RZ ;  /* 0x0000000105037810 */ /* 0x004fe20007ffe1ff */
[----:B------:R-:W-:-:S04]  /*0bf0*/  UIMAD.WIDE.U32 UR4, UR4, UR5, URZ ;  /* 0x00000005040472a5 */ /* 0x000fc8000f8e003f */
[----:B------:R-:W-:Y:S01]  /*0c00*/  @UP1 USHF.R.U32.HI UR7, URZ, UR9, UR5 ;  /* 0x000000093f071299 */ /* 0x000fe20008011605 */
[----:B---3--:R-:W-:Y:S02]  /*0c10*/  SEL R16, R16, 0x1, P0 ;  /* 0x0000000110107807 */ /* 0x008fe40000000000 */
[----:B------:R-:W-:Y:S02]  /*0c20*/  ULDC.64 UR4, c[0x0][0x9e0] ;  /* 0x0002780000047ab9 */ /* 0x000fe40000000a00 */
[----:B------:R-:W-:Y:S01]  /*0c30*/  UISETP.GE.AND UP0, UPT, UR5, 0x1, UPT ;  /* 0x000000010500788c */ /* 0x000fe2000bf06270 */
[----:B0-----:R-:W-:-:S05]  /*0c40*/  IMAD R3, R16, R7, R3 ;  /* 0x0000000710037224 */ /* 0x001fca00078e0203 */
[----:B------:R-:W-:Y:S02]  /*0c50*/  PLOP3.LUT P1, PT, PT, PT, UP0, 0x80, 0x0 ;  /* 0x000000000000781c */ /* 0x000fe40003f2f008 */
[----:B------:R-:W-:-:S13]  /*0c60*/  R2UR UR8, R3 ;  /* 0x00000000030872ca */ /* 0x000fda00000e0000 */
[----:B------:R-:W-:-:S04]  /*0c70*/  UIADD3 UR7, UR8, UR7, URZ ;  /* 0x0000000708077290 */ /* 0x000fc8000fffe03f */
[----:B------:R-:W-:-:S06]  /*0c80*/  UIADD3 UR4, UR7, UR4, URZ ;  /* 0x0000000407047290 */ /* 0x000fcc000fffe03f */
[----:B------:R-:W-:Y:S01]  /*0c90*/  IMAD.U32 R0, RZ, RZ, UR4 ;  /* 0x00000004ff007e24 */ /* 0x000fe2000f8e00ff */
[----:B------:R-:W-:Y:S06]  /*0ca0*/  @!P1 BRA `(.L_x_911) ;  /* 0x0000000000409947 */ /* 0x000fec0003800000 */
[----:B------:R-:W-:Y:S01]  /*0cb0*/  ISETP.LT.AND P0, PT, RZ, UR7, PT ;  /* 0x00000007ff007c0c */ /* 0x000fe2000bf01270 */
[----:B------:R-:W-:-:S12]  /*0cc0*/  UIADD3 UR4, UR7, -0x1, URZ ;  /* 0xffffffff07047890 */ /* 0x000fd8000fffe03f */
[----:B------:R-:W-:Y:S05]  /*0cd0*/  @P0 BRA `(.L_x_912) ;  /* 0x00000000001c0947 */ /* 0x000fea0003800000 */
[----:B------:R-:W-:Y:S02]  /*0ce0*/  UISETP.NE.AND UP0, UPT, UR5, 0x1, UPT ;  /* 0x000000010500788c */ /* 0x000fe4000bf05270 */
[----:B------:R-:W-:-:S09]  /*0cf0*/  UIADD3 UR4, -UR7, URZ, URZ ;  /* 0x0000003f07047290 */ /* 0x000fd2000fffe13f */
[----:B------:R-:W-:Y:S02]  /*0d00*/  @UP0 ULDC.64 UR10, c[0x0][0x9e8] ;  /* 0x00027a00000a0ab9 */ /* 0x000fe40000000a00 */
[----:B------:R-:W-:-:S04]  /*0d10*/  UIMAD.WIDE.U32 UR8, UR4, UR10, URZ ;  /* 0x0000000a040872a5 */ /* 0x000fc8000f8e003f */
[----:B------:R-:W-:-:S04]  /*0d20*/  @UP0 USHF.R.U32.HI UR4, URZ, UR11, UR9 ;  /* 0x0000000b3f040299 */ /* 0x000fc80008011609 */
[----:B------:R-:W-:Y:S01]  /*0d30*/  ULOP3.LUT UR4, URZ, UR4, URZ, 0x33, !UPT ;  /* 0x000000043f047292 */ /* 0x000fe2000f8e333f */
[----:B------:R-:W-:Y:S11]  /*0d40*/  BRA `(.L_x_913) ;  /* 0x0000000000107947 */ /* 0x000ff60003800000 */
.L_x_912:
[----:B------:R-:W-:-:S11]  /*0d50*/  UISETP.NE.AND UP0, UPT, UR5, 0x1, UPT ;  /* 0x000000010500788c */ /* 0x000fd6000bf05270 */
[----:B------:R-:W-:Y:S02]  /*0d60*/  @UP0 ULDC.64 UR10, c[0x0][0x9e8] ;  /* 0x00027a00000a0ab9 */ /* 0x000fe40000000a00 */
[----:B------:R-:W-:-:S04]  /*0d70*/  UIMAD.WIDE.U32 UR8, UR4, UR10, URZ ;  /* 0x0000000a040872a5 */ /* 0x000fc8000f8e003f */
[----:B------:R-:W-:-:S12]  /*0d80*/  @UP0 USHF.R.U32.HI UR4, URZ, UR11, UR9 ;  /* 0x0000000b3f040299 */ /* 0x000fd80008011609 */
.L_x_913:
[----:B------:R-:W-:-:S06]  /*0d90*/  UIMAD UR4, UR4, UR5, UR5 ;  /* 0x00000005040472a4 */ /* 0x000fcc000f8e0205 */
[----:B------:R-:W-:-:S07]  /*0da0*/  VIMNMX R0, R0, UR4, PT ;  /* 0x0000000400007c48 */ /* 0x000fce000bfe0100 */
.L_x_911:
[-C--:B------:R-:W-:Y:S01]  /*0db0*/  IMAD R18, R16, R7.reuse, -R5 ;  /* 0x0000000710127224 */ /* 0x080fe200078e0a05 */
[----:B------:R-:W-:Y:S01]  /*0dc0*/  @UP1 ULDC UR8, c[0x0][0x44c] ;  /* 0x0001130000081ab9 */ /* 0x000fe20000000800 */
[----:B------:R-:W-:Y:S01]  /*0dd0*/  VIADD R2, R0, 0x7f ;  /* 0x0000007f00027836 */ /* 0x000fe20000000000 */
[----:B------:R-:W-:Y:S01]  /*0de0*/  UIMAD.WIDE.U32 UR8, UR45, UR8, URZ ;  /* 0x000000082d0872a5 */ /* 0x000fe2000f8e003f */
[----:B------:R-:W-:Y:S01]  /*0df0*/  IMAD R0, R16, R7, 0x7f ;  /* 0x0000007f10007424 */ /* 0x000fe200078e0207 */
[----:B------:R-:W-:Y:S01]  /*0e00*/  R2UR UR7, R18 ;  /* 0x00000000120772ca */ /* 0x000fe200000e0000 */
[----:B------:R-:W-:Y:S01]  /*0e10*/  @UP1 ULDC UR10, c[0x0][0x450] ;  /* 0x00011400000a1ab9 */ /* 0x000fe20000000800 */
[----:B------:R-:W-:Y:S01]  /*0e20*/  UMOV UR4, UR45 ;  /* 0x0000002d00047c82 */ /* 0x000fe20008000000 */
[----:B------:R-:W-:Y:S01]  /*0e30*/  SHF.R.S32.HI R5, RZ, 0x1f, R2 ;  /* 0x0000001fff057819 */ /* 0x000fe20000011402 */
[----:B------:R-:W-:Y:S01]  /*0e40*/  @UP1 USHF.R.U32.HI UR4, URZ, UR10, UR9 ;  /* 0x0000000a3f041299 */ /* 0x000fe20008011609 */
[----:B------:R-:W-:-:S02]  /*0e50*/  SHF.R.S32.HI R3, RZ, 0x1f, R0 ;  /* 0x0000001fff037819 */ /* 0x000fc40000011400 */
[----:B------:R-:W-:Y:S02]  /*0e60*/  LEA.HI R5, R5, R2, RZ, 0x7 ;  /* 0x0000000205057211 */ /* 0x000fe400078f38ff */
[----:B------:R-:W-:Y:S02]  /*0e70*/  LEA.HI R3, R3, R0, RZ, 0x7 ;  /* 0x0000000003037211 */ /* 0x000fe400078f38ff */
[----:B------:R-:W-:Y:S02]  /*0e80*/  SHF.R.S32.HI R0, RZ, 0x7, R5 ;  /* 0x00000007ff007819 */ /* 0x000fe40000011405 */
[----:B------:R-:W-:Y:S01]  /*0e90*/  UIADD3 UR4, UR7, UR4, URZ ;  /* 0x0000000407047290 */ /* 0x000fe2000fffe03f */
[----:B------:R-:W-:Y:S02]  /*0ea0*/  SHF.R.S32.HI R3, RZ, 0x7, R3 ;  /* 0x00000007ff037819 */ /* 0x000fe40000011403 */
[----:B------:R-:W-:Y:S02]  /*0eb0*/  ULDC UR7, c[0x0][0x9dc] ;  /* 0x0002770000077ab9 */ /* 0x000fe40000000800 */
[----:B------:R-:W-:Y:S01]  /*0ec0*/  UIADD3 UR7, UR4, -UR7, URZ ;  /* 0x8000000704077290 */ /* 0x000fe2000fffe03f */
[----:B------:R-:W-:Y:S01]  /*0ed0*/  VIMNMX R19, R3, R0, PT ;  /* 0x0000000003137248 */ /* 0x000fe20003fe0100 */
[----:B------:R-:W-:Y:S10]  /*0ee0*/  @!P1 BRA `(.L_x_914) ;  /* 0x0000000000449947 */ /* 0x000ff40003800000 */
[----:B------:R-:W-:-:S06]  /*0ef0*/  UISETP.GT.AND UP0, UPT, UR4, -0x1, UPT ;  /* 0xffffffff0400788c */ /* 0x000fcc000bf04270 */
[----:B------:R-:W-:-:S13]  /*0f00*/  PLOP3.LUT P0, PT, PT, PT, UP0, 0x80, 0x0 ;  /* 0x000000000000781c */ /* 0x000fda0003f0f008 */
[----:B------:R-:W-:Y:S05]  /*0f10*/  @P0 BRA `(.L_x_915) ;  /* 0x00000000001c0947 */ /* 0x000fea0003800000 */
[----:B------:R-:W-:Y:S02]  /*0f20*/  UISETP.NE.AND UP0, UPT, UR5, 0x1, UPT ;  /* 0x000000010500788c */ /* 0x000fe4000bf05270 */
[----:B------:R-:W-:-:S09]  /*0f30*/  ULOP3.LUT UR4, URZ, UR4, URZ, 0x33, !UPT ;  /* 0x000000043f047292 */ /* 0x000fd2000f8e333f */
[----:B------:R-:W-:Y:S02]  /*0f40*/  @UP0 ULDC.64 UR10, c[0x0][0x9e8] ;  /* 0x00027a00000a0ab9 */ /* 0x000fe40000000a00 */
[----:B------:R-:W-:-:S04]  /*0f50*/  UIMAD.WIDE.U32 UR8, UR4, UR10, URZ ;  /* 0x0000000a040872a5 */ /* 0x000fc8000f8e003f */
[----:B------:R-:W-:-:S04]  /*0f60*/  @UP0 USHF.R.U32.HI UR4, URZ, UR11, UR9 ;  /* 0x0000000b3f040299 */ /* 0x000fc80008011609 */
[----:B------:R-:W-:Y:S01]  /*0f70*/  ULOP3.LUT UR4, URZ, UR4, URZ, 0x33, !UPT ;  /* 0x000000043f047292 */ /* 0x000fe2000f8e333f */
[----:B------:R-:W-:Y:S11]  /*0f80*/  BRA `(.L_x_916) ;  /* 0x0000000000107947 */ /* 0x000ff60003800000 */
.L_x_915:
[----:B------:R-:W-:-:S11]  /*0f90*/  UISETP.NE.AND UP0, UPT, UR5, 0x1, UPT ;  /* 0x000000010500788c */ /* 0x000fd6000bf05270 */
[----:B------:R-:W-:Y:S02]  /*0fa0*/  @UP0 ULDC.64 UR10, c[0x0][0x9e8] ;  /* 0x00027a00000a0ab9 */ /* 0x000fe40000000a00 */
[----:B------:R-:W-:-:S04]  /*0fb0*/  UIMAD.WIDE.U32 UR8, UR4, UR10, URZ ;  /* 0x0000000a040872a5 */ /* 0x000fc8000f8e003f */
[----:B------:R-:W-:-:S12]  /*0fc0*/  @UP0 USHF.R.U32.HI UR4, URZ, UR11, UR9 ;  /* 0x0000000b3f040299 */ /* 0x000fd80008011609 */
.L_x_916:
[----:B------:R-:W-:-:S04]  /*0fd0*/  UIMAD UR4, UR4, UR5, URZ ;  /* 0x00000005040472a4 */ /* 0x000fc8000f8e023f */
[----:B------:R-:W-:-:S04]  /*0fe0*/  UISETP.LT.AND UP0, UPT, UR7, UR4, UPT ;  /* 0x000000040700728c */ /* 0x000fc8000bf01270 */
[----:B------:R-:W-:-:S12]  /*0ff0*/  USEL UR7, UR7, UR4, !UP0 ;  /* 0x0000000407077287 */ /* 0x000fd8000c000000 */
.L_x_914:
[----:B------:R-:W-:Y:S02]  /*1000*/  USHF.R.S32.HI UR4, URZ, 0x1f, UR7 ;  /* 0x0000001f3f047899 */ /* 0x000fe40008011407 */
[----:B------:R-:W-:Y:S02]  /*1010*/  USHF.R.U32.HI UR10, URZ, 0x10, UR6 ;  /* 0x000000103f0a7899 */ /* 0x000fe40008011606 */
[----:B------:R-:W-:Y:S02]  /*1020*/  ULEA.HI UR4, UR4, UR7, URZ, 0x7 ;  /* 0x0000000704047291 */ /* 0x000fe4000f8f383f */
[----:B------:R-:W-:Y:S02]  /*1030*/  ULOP3.LUT UR39, UR6, 0xffff, URZ, 0xc0, !UPT ;  /* 0x0000ffff06277892 */ /* 0x000fe4000f8ec03f */
[----:B------:R-:W-:-:S04]  /*1040*/  USHF.R.S32.HI UR4, URZ, 0x7, UR4 ;  /* 0x000000073f047899 */ /* 0x000fc80008011404 */
[----:B------:R-:W-:-:S04]  /*1050*/  UISETP.LT.AND UP0, UPT, URZ, UR4, UPT ;  /* 0x000000043f00728c */ /* 0x000fc8000bf01270 */
[----:B------:R-:W-:Y:S02]  /*1060*/  USEL UR9, URZ, UR4, !UP0 ;  /* 0x000000043f097287 */ /* 0x000fe4000c000000 */
[----:B------:R-:W-:Y:S01]  /*1070*/  UISETP.NE.AND UP0, UPT, UR10, URZ, UPT ;  /* 0x0000003f0a00728c */ /* 0x000fe2000bf05270 */
[----:B------:R-:W-:-:S03]  /*1080*/  UMOV UR4, URZ ;  /* 0x0000003f00047c82 */ /* 0x000fc60008000000 */
[----:B------:R-:W-:-:S07]  /*1090*/  ISETP.GT.AND P0, PT, R19, UR9, PT ;  /* 0x0000000913007c0c */ /* 0x000fce000bf04270 */
[----:B------:R-:W-:-:S06]  /*10a0*/  @!UP0 ULDC UR10, c[0x0][0x9f0] ;  /* 0x00027c00000a8ab9 */ /* 0x000fcc0000000800 */
[----:B------:R-:W-:Y:S05]  /*10b0*/  @!P0 BRA `(.L_x_917) ;  /* 0x00000000008c8947 */ /* 0x000fea0003800000 */
[----:B------:R-:W-:Y:S01]  /*10c0*/  IMAD.U32 R4, RZ, RZ, UR10 ;  /* 0x0000000aff047e24 */ /* 0x000fe2000f8e00ff */
[----:B------:R-:W-:-:S04]  /*10d0*/  UMOV UR4, URZ ;  /* 0x0000003f00047c82 */ /* 0x000fc80008000000 */
[----:B------:R-:W-:-:S04]  /*10e0*/  IABS R0, R4 ;  /* 0x0000000400007213 */ /* 0x000fc80000000000 */
[----:B------:R-:W-:Y:S02]  /*10f0*/  R2UR UR11, R0 ;  /* 0x00000000000b72ca */ /* 0x000fe400000e0000 */
[----:B------:R-:W-:Y:S02]  /*1100*/  IADD3 R0, R4, -0x1, R19 ;  /* 0xffffffff04007810 */ /* 0x000fe40007ffe013 */
[----:B------:R-:W-:Y:S02]  /*1110*/  IABS R4, R4 ;  /* 0x0000000400047213 */ /* 0x000fe40000000000 */
[----:B------:R-:W-:-:S03]  /*1120*/  R2UR UR6, R0 ;  /* 0x00000000000672ca */ /* 0x000fc600000e0000 */
[----:B------:R-:W-:-:S04]  /*1130*/  IMAD.MOV R4, RZ, RZ, -R4 ;  /* 0x000000ffff047224 */ /* 0x000fc800078e0a04 */
[----:B------:R-:W0:Y:S06]  /*1140*/  I2F.RP R2, UR11 ;  /* 0x0000000b00027d06 */ /* 0x000e2c0008209400 */
[----:B------:R-:W-:-:S06]  /*1150*/  UIADD3 UR6, -UR9, UR6, URZ ;  /* 0x0000000609067290 */ /* 0x000fcc000fffe13f */
[----:B------:R-:W-:Y:S01]  /*1160*/  IMAD.U32 R0, RZ, RZ, UR6 ;  /* 0x00000006ff007e24 */ /* 0x000fe2000f8e00ff */
[----:B------:R-:W-:Y:S01]  /*1170*/  ULOP3.LUT UR6, UR6, UR10, URZ, 0x3c, !UPT ;  /* 0x0000000a06067292 */ /* 0x000fe2000f8e3c3f */
[----:B0-----:R-:W0:Y:S03]  /*1180*/  MUFU.RCP R2, R2 ;  /* 0x0000000200027308 */ /* 0x001e260000001000 */
[----:B------:R-:W-:-:S04]  /*1190*/  IABS R0, R0 ;  /* 0x0000000000007213 */ /* 0x000fc80000000000 */
[----:B------:R-:W-:Y:S01]  /*11a0*/  R2UR UR8, R0 ;  /* 0x00000000000872ca */ /* 0x000fe200000e0000 */
[----:B------:R-:W-:Y:S02]  /*11b0*/  IMAD.MOV.U32 R0, RZ, RZ, R4 ;  /* 0x000000ffff007224 */ /* 0x000fe400078e0004 */
[----:B0-----:R-:W-:-:S06]  /*11c0*/  VIADD R3, R2, 0xffffffe ;  /* 0x0ffffffe02037836 */ /* 0x001fcc0000000000 */
        /* <DEDUP_REMOVED lines=18> */
.L_x_917:
[----:B------:R-:W-:Y:S02]  /*12f0*/  UIMAD UR39, UR39, UR4, UR9 ;  /* 0x00000004272772a4 */ /* 0x000fe4000f8e0209 */
[----:B------:R-:W-:Y:S01]  /*1300*/  IMAD.U32 R0, RZ, RZ, UR4 ;  /* 0x00000004ff007e24 */ /* 0x000fe2000f8e00ff */
[----:B------:R-:W-:Y:S02]  /*1310*/  PLOP3.LUT P0, PT, PT, PT, PT, 0x80, 0x0 ;  /* 0x000000000000781c */ /* 0x000fe40003f0f070 */
[----:B------:R-:W-:Y:S01]  /*1320*/  CS2R R10, SRZ ;  /* 0x00000000000a7805 */ /* 0x000fe2000001ff00 */
[----:B------:R-:W-:Y:S01]  /*1330*/  IMAD.MOV.U32 R2, RZ, RZ, RZ ;  /* 0x000000ffff027224 */ /* 0x000fe200078e00ff */
[----:B------:R-:W-:Y:S02]  /*1340*/  CS2R R8, SRZ ;  /* 0x0000000000087805 */ /* 0x000fe4000001ff00 */
[----:B------:R-:W-:Y:S01]  /*1350*/  VIADDMNMX R19, R0, UR39, R19, PT ;  /* 0x0000002700137c46 */ /* 0x000fe2000b800113 */
[----:B------:R-:W-:Y:S01]  /*1360*/  IMAD.MOV.U32 R0, RZ, RZ, RZ ;  /* 0x000000ffff007224 */ /* 0x000fe200078e00ff */
[----:B------:R-:W-:Y:S01]  /*1370*/  CS2R R44, SRZ ;  /* 0x00000000002c7805 */ /* 0x000fe2000001ff00 */
[----:B------:R-:W-:Y:S01]  /*1380*/  IMAD.MOV.U32 R47, RZ, RZ, RZ ;  /* 0x000000ffff2f7224 */ /* 0x000fe200078e00ff */
[----:B------:R-:W-:-:S02]  /*1390*/  ISETP.GT.AND P1, PT, R19, UR39, PT ;  /* 0x0000002713007c0c */ /* 0x000fc4000bf24270 */
        /* <DEDUP_REMOVED lines=9> */
[----:B------:R-:W-:Y:S01]  /*1430*/  CS2R R48, SRZ ;  /* 0x0000000000307805 */ /* 0x000fe2000001ff00 */
[----:B------:R-:W-:Y:S01]  /*1440*/  IMAD.MOV.U32 R23, RZ, RZ, RZ ;  /* 0x000000ffff177224 */ /* 0x000fe200078e00ff */
[----:B------:R-:W-:Y:S02]  /*1450*/  CS2R R52, SRZ ;  /* 0x0000000000347805 */ /* 0x000fe4000001ff00 */
[----:B------:R-:W-:-:S02]  /*1460*/  CS2R R24, SRZ ;  /* 0x0000000000187805 */ /* 0x000fc4000001ff00 */
        /* <DEDUP_REMOVED lines=16> */
[----:B------:R-:W-:Y:S01]  /*1570*/  CS2R R86, SRZ ;  /* 0x0000000000567805 */ /* 0x000fe2000001ff00 */
[----:B------:R-:W-:Y:S01]  /*1580*/  IMAD.MOV.U32 R82, RZ, RZ, RZ ;  /* 0x000000ffff527224 */ /* 0x000fe200078e00ff */
        /* <DEDUP_REMOVED lines=16> */
[----:B------:R-:W-:Y:S06]  /*1690*/  @!P1 BRA `(.L_x_918) ;  /* 0x000000ec009c9947 */ /* 0x000fec0003800000 */
[----:B------:R-:W-:Y:S01]  /*16a0*/  SHF.R.S32.HI R89, RZ, 0x1f, R22 ;  /* 0x0000001fff597819 */ /* 0x000fe20000011416 */
[----:B------:R-:W0:Y:S01]  /*16b0*/  S2UR UR5, SR_CgaCtaId ;  /* 0x00000000000579c3 */ /* 0x000e220000008800 */
[----:B------:R-:W-:Y:S02]  /*16c0*/  UMOV UR44, 0x400 ;  /* 0x00000400002c7882 */ /* 0x000fe40000000000 */
[----:B------:R-:W-:-:S04]  /*16d0*/  LEA.HI R88, R89, R22, RZ, 0x7 ;  /* 0x0000001659587211 */ /* 0x000fc800078f38ff */
[----:B------:R-:W-:-:S05]  /*16e0*/  SHF.R.S32.HI R23, RZ, 0x7, R88 ;  /* 0x00000007ff177819 */ /* 0x000fca0000011458 */
        /* <DEDUP_REMOVED lines=29> */
.L_x_919:
[----:B------:R-:W-:Y:S01]  /*18c0*/  ULDC.64 UR6, c[0x0][0x990] ;  /* 0x0002640000067ab9 */ /* 0x000fe20000000a00 */
[----:B------:R-:W-:Y:S01]  /*18d0*/  ULDC.64 UR4, c[0x0][0x998] ;  /* 0x0002660000047ab9 */ /* 0x000fe20000000a00 */
[----:B------:R-:W-:Y:S01]  /*18e0*/  UISETP.NE.U32.AND UP0, UPT, UR6, URZ, UPT ;  /* 0x0000003f0600728c */ /* 0x000fe2000bf05070 */
[----:B------:R-:W-:Y:S01]  /*18f0*/  IMAD.MOV.U32 R7, RZ, RZ, 0x3f800000 ;  /* 0x3f800000ff077424 */ /* 0x000fe200078e00ff */
[----:B------:R-:W-:Y:S01]  /*1900*/  UISETP.NE.U32.AND UP1, UPT, UR4, URZ, UPT ;  /* 0x0000003f0400728c */ /* 0x000fe2000bf25070 */
[----:B------:R-:W-:Y:S01]  /*1910*/  IMAD.MOV.U32 R0, RZ, RZ, 0x3f800000 ;  /* 0x3f800000ff007424 */ /* 0x000fe200078e00ff */
[----:B------:R-:W-:Y:S02]  /*1920*/  UISETP.NE.AND.EX UP0, UPT, UR7, URZ, UPT, UP0 ;  /* 0x0000003f0700728c */ /* 0x000fe4000bf05300 */
[----:B------:R-:W-:-:S04]  /*1930*/  UISETP.NE.AND.EX UP1, UPT, UR5, URZ, UPT, UP1 ;  /* 0x0000003f0500728c */ /* 0x000fc8000bf25310 */
[----:B------:R-:W-:Y:S02]  /*1940*/  PLOP3.LUT P0, PT, PT, PT, UP0, 0x80, 0x0 ;  /* 0x000000000000781c */ /* 0x000fe40003f0f008 */
[----:B------:R-:W-:-:S03]  /*1950*/  PLOP3.LUT P1, PT, PT, PT, UP1, 0x80, 0x0 ;  /* 0x000000000000781c */ /* 0x000fc60003f2f018 */
[----:B------:R-:W-:Y:S01]  /*1960*/  @UP0 ULDC.64 UR12, c[0x0][0x9a8] ;  /* 0x00026a00000c0ab9 */ /* 0x000fe20000000a00 */
[----:B------:R-:W-:Y:S01]  /*1970*/  @UP0 ULDC.64 UR16, c[0x0][0x9b0] ;  /* 0x00026c0000100ab9 */ /* 0x000fe20000000a00 */
[----:B------:R-:W-:Y:S01]  /*1980*/  @UP1 ULDC.64 UR14, c[0x0][0x9b8] ;  /* 0x00026e00000e1ab9 */ /* 0x000fe20000000a00 */
[----:B------:R-:W-:Y:S02]  /*1990*/  @UP0 UIMAD UR10, UR38, UR12, URZ ;  /* 0x0000000c260a02a4 */ /* 0x000fe4000f8e023f */
[----:B------:R-:W-:Y:S02]  /*19a0*/  @UP0 UIMAD.WIDE.U32 UR8, UR36, UR12, URZ ;  /* 0x0000000c240802a5 */ /* 0x000fe4000f8e003f */
[----:B------:R-:W-:Y:S02]  /*19b0*/  @UP1 UIMAD UR12, UR38, UR14, URZ ;  /* 0x0000000e260c12a4 */ /* 0x000fe4000f8e023f */
[----:B------:R-:W-:Y:S02]  /*19c0*/  @UP0 UIMAD UR13, UR36, UR13, UR10 ;  /* 0x0000000d240d02a4 */ /* 0x000fe4000f8e020a */
[----:B------:R-:W-:-:S02]  /*19d0*/  @UP1 UIMAD.WIDE.U32 UR10, UR36, UR14, URZ ;  /* 0x0000000e240a12a5 */ /* 0x000fc4000f8e003f */
[----:B------:R-:W-:Y:S02]  /*19e0*/  @UP1 UIMAD UR14, UR36, UR15, UR12 ;  /* 0x0000000f240e12a4 */ /* 0x000fe4000f8e020c */
[----:B------:R-:W-:Y:S02]  /*19f0*/  @UP0 USHF.R.S32.HI UR12, URZ, 0x1f, UR37 ;  /* 0x0000001f3f0c0899 */ /* 0x000fe40008011425 */
[----:B------:R-:W-:Y:S01]  /*1a00*/  @UP1 USHF.R.S32.HI UR15, URZ, 0x1f, UR37 ;  /* 0x0000001f3f0f1899 */ /* 0x000fe20008011425 */
[----:B------:R-:W-:Y:S01]  /*1a10*/  @UP1 ULDC.64 UR18, c[0x0][0x9c0] ;  /* 0x0002700000121ab9 */ /* 0x000fe20000000a00 */
[----:B------:R-:W-:Y:S02]  /*1a20*/  @UP0 UIMAD UR12, UR12, UR16, URZ ;  /* 0x000000100c0c02a4 */ /* 0x000fe4000f8e023f */
[----:B------:R-:W-:Y:S02]  /*1a30*/  @UP0 UIADD3 UR9, UR9, UR13, URZ ;  /* 0x0000000d09090290 */ /* 0x000fe4000fffe03f */
[----:B------:R-:W-:-:S02]  /*1a40*/  @UP1 UIMAD UR13, UR15, UR18, URZ ;  /* 0x000000120f0d12a4 */ /* 0x000fc4000f8e023f */
[----:B------:R-:W-:Y:S02]  /*1a50*/  @UP1 UIADD3 UR11, UR11, UR14, URZ ;  /* 0x0000000e0b0b1290 */ /* 0x000fe4000fffe03f */
[----:B------:R-:W-:Y:S02]  /*1a60*/  @UP0 UIMAD UR12, UR37, UR17, UR12 ;  /* 0x00000011250c02a4 */ /* 0x000fe4000f8e020c */
[----:B------:R-:W-:Y:S02]  /*1a70*/  @UP0 UIMAD.WIDE.U32 UR8, UR37, UR16, UR8 ;  /* 0x00000010250802a5 */ /* 0x000fe4000f8e0008 */
[----:B------:R-:W-:Y:S02]  /*1a80*/  @UP1 UIMAD UR13, UR37, UR19, UR13 ;  /* 0x00000013250d12a4 */ /* 0x000fe4000f8e020d */
[----:B------:R-:W-:Y:S02]  /*1a90*/  @UP1 UIMAD.WIDE.U32 UR10, UR37, UR18, UR10 ;  /* 0x00000012250a12a5 */ /* 0x000fe4000f8e000a */
[----:B------:R-:W-:-:S02]  /*1aa0*/  @UP0 UIADD3 UR12, UR9, UR12, URZ ;  /* 0x0000000c090c0290 */ /* 0x000fc4000fffe03f */
[----:B------:R-:W-:Y:S02]  /*1ab0*/  @UP0 ULEA UR6, UP2, UR8, UR6, 0x2 ;  /* 0x0000000608060291 */ /* 0x000fe4000f84103f */
[----:B------:R-:W-:Y:S02]  /*1ac0*/  @UP1 UIADD3 UR9, UR11, UR13, URZ ;  /* 0x0000000d0b091290 */ /* 0x000fe4000fffe03f */
[----:B------:R-:W-:Y:S02]  /*1ad0*/  @UP1 ULEA UR4, UP3, UR10, UR4, 0x2 ;  /* 0x000000040a041291 */ /* 0x000fe4000f86103f */
[----:B------:R-:W-:Y:S01]  /*1ae0*/  @UP0 ULEA.HI.X UR7, UR8, UR7, UR12, 0x2, UP2 ;  /* 0x0000000708070291 */ /* 0x000fe200090f140c */
[----:B------:R-:W-:Y:S01]  /*1af0*/  IMAD.U32 R2, RZ, RZ, UR6 ;  /* 0x00000006ff027e24 */ /* 0x000fe2000f8e00ff */
[----:B------:R-:W-:Y:S02]  /*1b00*/  @UP1 ULEA.HI.X UR5, UR10, UR5, UR9, 0x2, UP3 ;  /* 0x000000050a051291 */ /* 0x000fe400098f1409 */
[----:B------:R-:W-:Y:S01]  /*1b10*/  IMAD.U32 R4, RZ, RZ, UR4 ;  /* 0x00000004ff047e24 */ /* 0x000fe2000f8e00ff */
[----:B------:R-:W-:Y:S01]  /*1b20*/  SHF.L.U32 R8, RZ, 0x1f, RZ ;  /* 0x0000001fff087819 */ /* 0x000fe200000006ff */
[----:B------:R-:W-:Y:S01]  /*1b30*/  IMAD.U32 R3, RZ, RZ, UR7 ;  /* 0x00000007ff037e24 */ /* 0x000fe2000f8e00ff */
[----:B------:R-:W-:Y:S01]  /*1b40*/  ULDC UR4, c[0x0][0x9d8] ;  /* 0x0002760000047ab9 */ /* 0x000fe20000000800 */
[----:B------:R-:W-:-:S03]  /*1b50*/  IMAD.U32 R5, RZ, RZ, UR5 ;  /* 0x00000005ff057e24 */ /* 0x000fc6000f8e00ff */
[----:B------:R-:W2:Y:S04]  /*1b60*/  @P0 LDG.E R7, desc[UR42][R2.64] ;  /* 0x0000002a02070981 */ /* 0x000ea8000c1e1900 */
[----:B------:R-:W2:Y:S01]  /*1b70*/  @P1 LDG.E R0, desc[UR42][R4.64] ;  /* 0x0000002a04001981 */ /* 0x000ea2000c1e1900 */
[----:B------:R-:W0:Y:S01]  /*1b80*/  SYNCS.PHASECHK.TRANS64.TRYWAIT P0, [UR44+0x2a800], R8 ;  /* 0x02a80008ff0075a7 */ /* 0x000e22000800016c */
[----:B--2---:R-:W-:-:S04]  /*1b90*/  FMUL.FTZ R0, R7, R0 ;  /* 0x0000000007007220 */ /* 0x004fc80000410000 */
[----:B------:R-:W-:Y:S01]  /*1ba0*/  FMUL.FTZ R0, R0, UR4 ;  /* 0x0000000400007c20 */ /* 0x000fe20008410000 */
[----:B0-----:R-:W-:Y:S06]  /*1bb0*/  @!P0 BRA `(.L_x_920) ;  /* 0x0000015800708947 */ /* 0x001fec0003800000 */
.L_x_1063:
[----:B------:R-:W-:-:S06]  /*1bc0*/  ULOP3.LUT UR4, UR41, 0x1, URZ, 0xfc, !UPT ;  /* 0x0000000129047892 */ /* 0x000fcc000f8efc3f */
[----:B------:R-:W-:-:S05]  /*1bd0*/  IMAD.U32 R2, RZ, RZ, UR4 ;  /* 0x00000004ff027e24 */ /* 0x000fca000f8e00ff */
[----:B------:R-:W-:-:S13]  /*1be0*/  ISETP.NE.AND P0, PT, R2, 0x3, PT ;  /* 0x000000030200780c */ /* 0x000fda0003f05270 */
[----:B------:R-:W-:Y:S05]  /*1bf0*/  @!P0 BRA `(.L_x_921) ;  /* 0x0000000000048947 */ /* 0x000fea0003800000 */
[----:B------:R-:W-:Y:S01]  /*1c00*/  BPT.TRAP 0x1 ;  /* 0x000000040000795c */ /* 0x000fe20000300000 */
.L_x_921:
[----:B------:R1:W2:Y:S01]  /*1c10*/  SYNCS.PHASECHK.TRANS64.TRYWAIT P2, [UR44+0x2a830], R8 ;  /* 0x02a83008ff0075a7 */ /* 0x0002a2000804016c */
[----:B------:R-:W-:Y:S05]  /*1c20*/  @!P0 BRA `(.L_x_922) ;  /* 0x0000000000048947 */ /* 0x000fea0003800000 */
[----:B------:R-:W-:Y:S01]  /*1c30*/  BPT.TRAP 0x1 ;  /* 0x000000040000795c */ /* 0x000fe20000300000 */
.L_x_922:
[----:B------:R-:W3:Y:S01]  /*1c40*/  S2R R2, SR_TID.X ;  /* 0x0000000000027919 */ /* 0x000ee20000002100 */
[----:B------:R-:W-:-:S05]  /*1c50*/  IMAD.U32 R6, RZ, RZ, UR46 ;  /* 0x0000002eff067e24 */ /* 0x000fca000f8e00ff */
[----:B------:R-:W-:Y:S02]  /*1c60*/  LOP3.LUT R6, R6, 0x10000, RZ, 0xfc, !PT ;  /* 0x0001000006067812 */ /* 0x000fe400078efcff */
[----:B---3--:R-:W-:-:S04]  /*1c70*/  LOP3.LUT R2, R2, 0x7f, RZ, 0xc0, !PT ;  /* 0x0000007f02027812 */ /* 0x008fc800078ec0ff */
[----:B------:R-:W-:Y:S01]  /*1c80*/  ISETP.NE.AND P1, PT, R2, RZ, PT ;  /* 0x000000ff0200720c */ /* 0x000fe20003f25270 */
[----:B--2---:R-:W-:-:S12]  /*1c90*/  @P2 BRA `(.L_x_923) ;  /* 0x0000000000082947 */ /* 0x004fd80003800000 */
[----:B------:R-:W2:Y:S02]  /*1ca0*/  SYNCS.PHASECHK.TRANS64.TRYWAIT P2, [UR44+0x2a830], R8 ;  /* 0x02a83008ff0075a7 */ /* 0x000ea4000804016c */
[----:B--2---:R-:W-:Y:S05]  /*1cb0*/  @!P2 BRA `(.L_x_924) ;  /* 0x000001580048a947 */ /* 0x004fea0003800000 */
.L_x_923:
[----:B------:R-:W-:Y:S05]  /*1cc0*/  WARPSYNC.ALL ;  /* 0x0000000000007948 */ /* 0x000fea0003800000 */
[----:B------:R-:W-:Y:S01]  /*1cd0*/  IMAD.MOV.U32 R7, RZ, RZ, -0x7fffffe0 ;  /* 0x80000020ff077424 */ /* 0x000fe200078e00ff */
[----:B------:R-:W-:Y:S01]  /*1ce0*/  UIADD3 UR4, UR44, 0x1e400, URZ ;  /* 0x0001e4002c047890 */ /* 0x000fe2000fffe03f */
[C---:B------:R-:W-:Y:S01]  /*1cf0*/  R2UR UR28, R6.reuse ;  /* 0x00000000061c72ca */ /* 0x040fe200000e0000 */
[----:B------:R-:W-:Y:S02]  /*1d00*/  WARPGROUP.ARRIVE ;  /* 0x00000000000079c5 */ /* 0x000fe40000000000 */
[----:B------:R-:W-:Y:S01]  /*1d10*/  R2UR UR29, R7 ;  /* 0x00000000071d72ca */ /* 0x000fe200000e0000 */
[----:B------:R-:W-:Y:S01]  /*1d20*/  USHF.R.U32.HI UR4, URZ, 0x4, UR4 ;  /* 0x000000043f047899 */ /* 0x000fe20008011604 */
[----:B------:R-:W-:Y:S01]  /*1d30*/  R2UR UR20, R6 ;  /* 0x00000000061472ca */ /* 0x000fe200000e0000 */
[----:B------:R-:W-:Y:S01]  /*1d40*/  UMOV UR31, 0x80000020 ;  /* 0x80000020001f7882 */ /* 0x000fe20000000000 */
[----:B------:R-:W-:Y:S01]  /*1d50*/  UMOV UR5, 0x80000020 ;  /* 0x8000002000057882 */ /* 0x000fe20000000000 */
[----:B------:R-:W-:Y:S01]  /*1d60*/  ULOP3.LUT UR4, UR4, 0x3fff, URZ, 0xc0, !UPT ;  /* 0x00003fff04047892 */ /* 0x000fe2000f8ec03f */
[----:B0-----:R-:W-:Y:S01]  /*1d70*/  LOP3.LUT R3, R88, 0xffffff80, RZ, 0xc0, !PT ;  /* 0xffffff8058037812 */ /* 0x001fe200078ec0ff */
[----:B------:R-:W-:Y:S01]  /*1d80*/  UMOV UR7, 0x80000020 ;  /* 0x8000002000077882 */ /* 0x000fe20000000000 */
[----:B------:R-:W-:Y:S01]  /*1d90*/  UMOV UR9, 0x80000020 ;  /* 0x8000002000097882 */ /* 0x000fe20000000000 */
[----:B------:R-:W-:Y:S01]  /*1da0*/  ULOP3.LUT UR30, UR4, 0x10000, URZ, 0xfc, !UPT ;  /* 0x00010000041e7892 */ /* 0x000fe2000f8efc3f */
[----:B------:R-:W-:Y:S01]  /*1db0*/  LEA.HI R89, R89, R22, RZ, 0x2 ;  /* 0x0000001659597211 */ /* 0x000fe200078f10ff */
[----:B------:R-:W-:Y:S01]  /*1dc0*/  UMOV UR11, 0x80000020 ;  /* 0x80000020000b7882 */ /* 0x000fe20000000000 */
[----:B------:R-:W-:Y:S01]  /*1dd0*/  UMOV UR13, 0x80000020 ;  /* 0x80000020000d7882 */ /* 0x000fe20000000000 */
[----:B------:R-:W-:Y:S01]  /*1de0*/  UIADD3 UR6, UR30, 0x2, URZ ;  /* 0x000000021e067890 */ /* 0x000fe2000fffe03f */
[C---:B------:R-:W-:Y:S01]  /*1df0*/  IMAD.IADD R21, R22.reuse, 0x1, -R3 ;  /* 0x0000000116157824 */ /* 0x040fe200078e0a03 */
[----:B------:R-:W-:Y:S01]  /*1e00*/  UIADD3 UR4, UR20, 0x2, URZ ;  /* 0x0000000214047890 */ /* 0x000fe2000fffe03f */
[----:B------:R-:W-:Y:S01]  /*1e10*/  LOP3.LUT R89, R89, 0xfffffffc, RZ, 0xc0, !PT ;  /* 0xfffffffc59597812 */ /* 0x000fe200078ec0ff */
[----:B------:R-:W-:Y:S01]  /*1e20*/  UIADD3 UR8, UR20, 0x200, URZ ;  /* 0x0000020014087890 */ /* 0x000fe2000fffe03f */
[----:B------:R-:W-:Y:S01]  /*1e30*/  QGMMA.64x128x32.F32.E4M3.E4M3 R24, gdesc[UR28], RZ, !UPT, gsb0 ;  /* 0x01e000001c1879f3 */ /* 0x000fe2000c0008ff */
[----:B------:R-:W-:Y:S01]  /*1e40*/  UIADD3 UR10, UR30, 0x200, URZ ;  /* 0x000002001e0a7890 */ /* 0x000fe2000fffe03f */
[----:B-1----:R-:W-:Y:S01]  /*1e50*/  SHF.R.S32.HI R8, RZ, 0x1f, R21 ;  /* 0x0000001fff087819 */ /* 0x002fe20000011415 */
[----:B------:R-:W-:Y:S01]  /*1e60*/  UIADD3 UR12, UR20, 0x202, URZ ;  /* 0x00000202140c7890 */ /* 0x000fe2000fffe03f */
[----:B------:R-:W-:Y:S01]  /*1e70*/  IMAD.IADD R89, R22, 0x1, -R89 ;  /* 0x0000000116597824 */ /* 0x000fe200078e0a59 */
[----:B------:R-:W-:Y:S01]  /*1e80*/  UIADD3 UR14, UR30, 0x202, URZ ;  /* 0x000002021e0e7890 */ /* 0x000fe2000fffe03f */
[CC--:B------:R-:W-:Y:S01]  /*1e90*/  LEA.HI R15, R8.reuse, R21.reuse, RZ, 0x2 ;  /* 0x00000015080f7211 */ /* 0x0c0fe200078f10ff */
[----:B------:R-:W-:Y:S01]  /*1ea0*/  UMOV UR15, 0x80000020 ;  /* 0x80000020000f7882 */ /* 0x000fe20000000000 */
[----:B------:R-:W-:Y:S01]  /*1eb0*/  UIADD3 UR16, UR20, 0x400, URZ ;  /* 0x0000040014107890 */ /* 0x000fe2000fffe03f */
[----:B------:R-:W-:Y:S01]  /*1ec0*/  LEA.HI R8, R8, R21, RZ, 0x5 ;  /* 0x0000001508087211 */ /* 0x000fe200078f28ff */
[----:B------:R-:W-:Y:S01]  /*1ed0*/  UIADD3 UR18, UR30, 0x400, URZ ;  /* 0x000004001e127890 */ /* 0x000fe2000fffe03f */
[--C-:B------:R-:W-:Y:S01]  /*1ee0*/  SHF.R.S32.HI R3, RZ, 0x2, R15.reuse ;  /* 0x00000002ff037819 */ /* 0x100fe2000001140f */
[----:B------:R-:W-:Y:S01]  /*1ef0*/  UMOV UR17, 0x80000020 ;  /* 0x8000002000117882 */ /* 0x000fe20000000000 */
[----:B------:R-:W-:Y:S01]  /*1f00*/  UMOV UR19, 0x80000020 ;  /* 0x8000002000137882 */ /* 0x000fe20000000000 */
[----:B------:R-:W-:Y:S01]  /*1f10*/  UIADD3 UR20, UR20, 0x402, URZ ;  /* 0x0000040214147890 */ /* 0x000fe2000fffe03f */
[----:B------:R-:W-:Y:S01]  /*1f20*/  SHF.R.S32.HI R22, RZ, 0x1f, R15 ;  /* 0x0000001fff167819 */ /* 0x000fe2000001140f */
[----:B------:R-:W-:Y:S01]  /*1f30*/  UIADD3 UR22, UR30, 0x402, URZ ;  /* 0x000004021e167890 */ /* 0x000fe2000fffe03f */
[----:B------:R-:W-:Y:S01]  /*1f40*/  LEA.HI R11, R23, R23, RZ, 0x1 ;  /* 0x00000017170b7211 */ /* 0x000fe200078f08ff */
[----:B------:R-:W-:Y:S01]  /*1f50*/  UMOV UR21, 0x80000020 ;  /* 0x8000002000157882 */ /* 0x000fe20000000000 */
[----:B------:R-:W-:Y:S01]  /*1f60*/  UMOV UR23, 0x80000020 ;  /* 0x8000002000177882 */ /* 0x000fe20000000000 */
[----:B------:R-:W-:Y:S01]  /*1f70*/  SHF.R.S32.HI R8, RZ, 0x5, R8 ;  /* 0x00000005ff087819 */ /* 0x000fe20000011408 */
[----:B------:R-:W-:Y:S01]  /*1f80*/  ULDC UR31, c[0x0][0x9dc] ;  /* 0x00027700001f7ab9 */ /* 0x000fe20000000800 */
[----:B------:R-:W-:Y:S01]  /*1f90*/  LEA.HI R22, R22, R3, RZ, 0x3 ;  /* 0x0000000316167211 */ /* 0x000fe200078f18ff */
[----:B------:R-:W-:-:S03]  /*1fa0*/  ULOP3.LUT UR31, URZ, UR31, URZ, 0x33, !UPT ;  /* 0x0000001f3f1f7292 */ /* 0x000fc6000f8e333f */
[----:B------:R-:W-:Y:S01]  /*1fb0*/  LOP3.LUT R22, R22, 0xfffffff8, RZ, 0xc0, !PT ;  /* 0xfffffff816167812 */ /* 0x000fe200078ec0ff */
[----:B------:R-:W-:Y:S02]  /*1fc0*/  WARPGROUP.DEPBAR.LE gsb0, 0x0 ;  /* 0x00008000000079c5 */ /* 0x000fe40000010000 */
[----:B------:R-:W-:-:S06]  /*1fd0*/  WARPGROUP.ARRIVE ;  /* 0x00000000000079c5 */ /* 0x000fcc0000000000 */
[----:B------:R-:W-:Y:S01]  /*1fe0*/  QGMMA.64x128x32.F32.E4M3.E4M3 R24, gdesc[UR4], R24, gsb0 ;  /* 0x01e00000041879f3 */ /* 0x000fe20008000818 */
[----:B------:R-:W-:Y:S02]  /*1ff0*/  ULDC UR6, c[0x0][0x448] ;  /* 0x0001120000067ab9 */ /* 0x000fe40000000800 */
[----:B------:R-:W-:-:S06]  /*2000*/  UISETP.NE.AND UP0, UPT, UR6, 0x1, UPT ;  /* 0x000000010600788c */ /* 0x000fcc000bf05270 */
[----:B------:R-:W-:Y:S02]  /*2010*/  PLOP3.LUT P2, PT, PT, PT, UP0, 0x80, 0x0 ;  /* 0x000000000000781c */ /* 0x000fe40003f4f008 */
[----:B------:R-:W-:-:S03]  /*2020*/  PLOP3.LUT P3, PT, PT, PT, UP0, 0x80, 0x0 ;  /* 0x000000000000781c */ /* 0x000fc60003f6f008 */
[----:B------:R-:W-:Y:S01]  /*2030*/  @UP0 ULDC UR6, c[0x0][0x44c] ;  /* 0x0001130000060ab9 */ /* 0x000fe20000000800 */
[----:B------:R-:W-:Y:S02]  /*2040*/  WARPGROUP.DEPBAR.LE gsb0, 0x0 ;  /* 0x00008000000079c5 */ /* 0x000fe40000010000 */
[----:B------:R-:W-:-:S06]  /*2050*/  WARPGROUP.ARRIVE ;  /* 0x00000000000079c5 */ /* 0x000fcc0000000000 */
[----:B------:R-:W-:Y:S01]  /*2060*/  QGMMA.64x128x32.F32.E4M3.E4M3 R24, gdesc[UR8], R24, gsb0 ;  /* 0x01e00000081879f3 */ /* 0x000fe20008000818 */
[----:B------:R-:W-:Y:S01]  /*2070*/  ULDC UR10, c[0x0][0x2f0] ;  /* 0x0000bc00000a7ab9 */ /* 0x000fe20000000800 */
[----:B------:R-:W-:Y:S02]  /*2080*/  ULDC UR11, c[0x0][0x288] ;  /* 0x0000a200000b7ab9 */ /* 0x000fe40000000800 */
[----:B------:R-:W-:Y:S01]  /*2090*/  IMAD.U32 R121, RZ, RZ, UR11 ;  /* 0x0000000bff797e24 */ /* 0x000fe2000f8e00ff */
[----:B------:R-:W-:Y:S02]  /*20a0*/  WARPGROUP.DEPBAR.LE gsb0, 0x0 ;  /* 0x00008000000079c5 */ /* 0x000fe40000010000 */
[----:B------:R-:W-:-:S06]  /*20b0*/  WARPGROUP.ARRIVE ;  /* 0x00000000000079c5 */ /* 0x000fcc0000000000 */
[----:B------:R-:W-:Y:S03]  /*20c0*/  QGMMA.64x128x32.F32.E4M3.E4M3 R24, gdesc[UR12], R24, gsb0 ;  /* 0x01e000000c1879f3 */ /* 0x000fe60008000818 */
[----:B------:R-:W-:Y:S02]  /*20d0*/  WARPGROUP.DEPBAR.LE gsb0, 0x0 ;  /* 0x00008000000079c5 */ /* 0x000fe40000010000 */
[----:B------:R-:W-:-:S07]  /*20e0*/  WARPGROUP.ARRIVE ;  /* 0x00000000000079c5 */ /* 0x000fce0000000000 */
[----:B------:R-:W-:Y:S03]  /*20f0*/  QGMMA.64x128x32.F32.E4M3.E4M3 R24, gdesc[UR16], R24, gsb0 ;  /* 0x01e00000101879f3 */ /* 0x000fe60008000818 */
[----:B------:R-:W-:Y:S02]  /*2100*/  WARPGROUP.DEPBAR.LE gsb0, 0x0 ;  /* 0x00008000000079c5 */ /* 0x000fe40000010000 */
[----:B------:R-:W-:-:S07]  /*2110*/  WARPGROUP.ARRIVE ;  /* 0x00000000000079c5 */ /* 0x000fce0000000000 */
[----:B------:R-:W-:Y:S03]  /*2120*/  QGMMA.64x128x32.F32.E4M3.E4M3 R24, gdesc[UR20], R24, gsb0 ;  /* 0x01e00000141879f3 */ /* 0x000fe60008000818 */
[----:B------:R-:W-:Y:S02]  /*2130*/  WARPGROUP.DEPBAR.LE gsb0, 0x0 ;  /* 0x00008000000079c5 */ /* 0x000fe40000010000 */
[C---:B------:R-:W-:Y:S01]  /*2140*/  FMUL.FTZ R60, R0.reuse, R60 ;  /* 0x0000003c003c7220 */ /* 0x040fe20000410000 */
[C---:B------:R-:W-:Y:S01]  /*2150*/  FMUL.FTZ R12, R0.reuse, R25 ;  /* 0x00000019000c7220 */ /* 0x040fe20000410000 */
[C---:B------:R-:W-:Y:S01]  /*2160*/  FMUL.FTZ R40, R0.reuse, R40 ;  /* 0x0000002800287220 */ /* 0x040fe20000410000 */
[C---:B------:R-:W-:Y:S01]  /*2170*/  FMUL.FTZ R25, R0.reuse, R29 ;  /* 0x0000001d00197220 */ /* 0x040fe20000410000 */
[----:B------:R0:W1:Y:S01]  /*2180*/  MUFU.TANH R92, R60 ;  /* 0x0000003c005c7308 */ /* 0x0000620000002400 */
[C---:B------:R-:W-:Y:S01]  /*2190*/  FMUL.FTZ R52, R0.reuse, R52 ;  /* 0x0000003400347220 */ /* 0x040fe20000410000 */
[C---:B------:R-:W-:Y:S01]  /*21a0*/  FMUL.FTZ R29, R0.reuse, R33 ;  /* 0x00000021001d7220 */ /* 0x040fe20000410000 */
[C---:B------:R-:W-:Y:S01]  /*21b0*/  FMUL.FTZ R33, R0.reuse, R37 ;  /* 0x0000002500217220 */ /* 0x040fe20000410000 */
[C---:B------:R-:W-:Y:S01]  /*21c0*/  FMUL.FTZ R44, R0.reuse, R44 ;  /* 0x0000002c002c7220 */ /* 0x040fe20000410000 */
[C---:B------:R-:W-:Y:S01]  /*21d0*/  FMUL.FTZ R48, R0.reuse, R48 ;  /* 0x0000003000307220 */ /* 0x040fe20000410000 */
[C---:B------:R-:W-:Y:S01]  /*21e0*/  FMUL.FTZ R56, R0.reuse, R56 ;  /* 0x0000003800387220 */ /* 0x040fe20000410000 */
[C---:B------:R-:W-:Y:S01]  /*21f0*/  FMUL.FTZ R64, R0.reuse, R64 ;  /* 0x0000004000407220 */ /* 0x040fe20000410000 */
[----:B------:R2:W3:Y:S01]  /*2200*/  MUFU.TANH R37, R40 ;  /* 0x0000002800257308 */ /* 0x0004e20000002400 */
[C---:B0-----:R-:W-:Y:S01]  /*2210*/  FMUL.FTZ R60, R0.reuse, R70 ;  /* 0x00000046003c7220 */ /* 0x041fe20000410000 */
[----:B------:R-:W-:Y:S01]  /*2220*/  LOP3.LUT R70, R11, 0x3fffffe, RZ, 0xc0, !PT ;  /* 0x03fffffe0b467812 */ /* 0x000fe200078ec0ff */
[----:B------:R-:W-:Y:S01]  /*2230*/  FMUL.FTZ R68, R0, R68 ;  /* 0x0000004400447220 */ /* 0x000fe20000410000 */
[----:B------:R-:W-:Y:S01]  /*2240*/  LEA R11, R8, UR45, 0x4 ;  /* 0x0000002d080b7c11 */ /* 0x000fe2000f8e20ff */
[C---:B------:R-:W-:Y:S01]  /*2250*/  FMUL.FTZ R4, R0.reuse, R24 ;  /* 0x0000001800047220 */ /* 0x040fe20000410000 */
[----:B------:R-:W-:Y:S01]  /*2260*/  LEA.HI R8, R89, R89, RZ, 0x1 ;  /* 0x0000005959087211 */ /* 0x000fe200078f08ff */
[----:B------:R-:W-:Y:S01]  /*2270*/  IMAD.IADD R70, R23, 0x1, -R70 ;  /* 0x0000000117467824 */ /* 0x000fe200078e0a46 */
[----:B------:R-:W-:Y:S01]  /*2280*/  IADD3 R3, R11, R3, -R22 ;  /* 0x000000030b037210 */ /* 0x000fe20007ffe816 */
[----:B--2---:R-:W-:Y:S01]  /*2290*/  FMUL.FTZ R40, R0, R50 ;  /* 0x0000003200287220 */ /* 0x004fe20000410000 */
[----:B------:R-:W-:Y:S01]  /*22a0*/  LOP3.LUT R8, R8, 0x1ffffffe, RZ, 0xc0, !PT ;  /* 0x1ffffffe08087812 */ /* 0x000fe200078ec0ff */
[----:B------:R0:W2:Y:S01]  /*22b0*/  MUFU.TANH R100, R52 ;  /* 0x0000003400647308 */ /* 0x0000a20000002400 */
[----:B------:R-:W-:Y:S01]  /*22c0*/  FMUL.FTZ R50, R0, R59 ;  /* 0x0000003b00327220 */ /* 0x000fe20000410000 */
[----:B------:R-:W-:-:S02]  /*22d0*/  IMAD R3, R70, 0x40, R3 ;  /* 0x0000004046037824 */ /* 0x000fc400078e0203 */
[C---:B------:R-:W-:Y:S01]  /*22e0*/  FMUL.FTZ R5, R0.reuse, R27 ;  /* 0x0000001b00057220 */ /* 0x040fe20000410000 */
[----:B------:R-:W-:Y:S02]  /*22f0*/  IMAD.IADD R8, R89, 0x1, -R8 ;  /* 0x0000000159087824 */ /* 0x000fe400078e0a08 */
[C---:B------:R-:W-:Y:S01]  /*2300*/  FMUL.FTZ R20, R0.reuse, R30 ;  /* 0x0000001e00147220 */ /* 0x040fe20000410000 */
[----:B------:R-:W-:Y:S02]  /*2310*/  IMAD.MOV.U32 R70, RZ, RZ, -0x80 ;  /* 0xffffff80ff467424 */ /* 0x000fe400078e00ff */
[----:B------:R-:W-:Y:S01]  /*2320*/  FMUL.FTZ R9, R0, R31 ;  /* 0x0000001f00097220 */ /* 0x000fe20000410000 */
[----:B------:R-:W-:Y:S02]  /*2330*/  IMAD R8, R8, 0x8, R3 ;  /* 0x0000000808087824 */ /* 0x000fe400078e0203 */
[----:B0-----:R-:W-:Y:S01]  /*2340*/  FMUL.FTZ R52, R0, R62 ;  /* 0x0000003e00347220 */ /* 0x001fe20000410000 */
[----:B------:R-:W-:-:S02]  /*2350*/  IMAD.U32 R3, RZ, RZ, UR44 ;  /* 0x0000002cff037e24 */ /* 0x000fc4000f8e00ff */
[----:B------:R-:W-:Y:S01]  /*2360*/  FMUL.FTZ R62, R0, R71 ;  /* 0x00000047003e7220 */ /* 0x000fe20000410000 */
[----:B------:R-:W-:Y:S01]  /*2370*/  @P2 IMAD.HI.U32 R22, R8, UR6, RZ ;  /* 0x0000000608162c27 */ /* 0x000fe2000f8e00ff */
[----:B------:R-:W-:-:S03]  /*2380*/  @UP0 ULDC UR6, c[0x0][0x450] ;  /* 0x0001140000060ab9 */ /* 0x000fc60000000800 */
[C---:B------:R-:W-:Y:S01]  /*2390*/  FMUL.FTZ R24, R0.reuse, R34 ;  /* 0x0000002200187220 */ /* 0x040fe20000410000 */
[----:B------:R-:W-:Y:S01]  /*23a0*/  FMUL.FTZ R14, R0, R28 ;  /* 0x0000001c000e7220 */ /* 0x000fe20000410000 */
[----:B------:R-:W-:Y:S01]  /*23b0*/  IMAD.MOV.U32 R23, RZ, RZ, R8 ;  /* 0x000000ffff177224 */ /* 0x000fe200078e0008 */
[----:B------:R-:W-:Y:S01]  /*23c0*/  @P3 SHF.R.U32.HI R23, RZ, UR6, R22 ;  /* 0x00000006ff173c19 */ /* 0x000fe20008011616 */
[----:B------:R-:W-:Y:S01]  /*23d0*/  @!P1 VIADD R3, R3, 0x2a840 ;  /* 0x0002a84003039836 */ /* 0x000fe20000000000 */
[----:B------:R-:W-:Y:S01]  /*23e0*/  LOP3.LUT R22, R15, 0x7ffffffc, RZ, 0xc0, !PT ;  /* 0x7ffffffc0f167812 */ /* 0x000fe200078ec0ff */
[----:B------:R-:W-:Y:S01]  /*23f0*/  IMAD R59, R19, R70, 0x80 ;  /* 0x00000080133b7424 */ /* 0x000fe200078e0246 */
[----:B------:R-:W-:Y:S01]  /*2400*/  ULDC.64 UR6, c[0x0][0x9e0] ;  /* 0x0002780000067ab9 */ /* 0x000fe20000000a00 */
[----:B------:R-:W0:Y:S01]  /*2410*/  SHFL.IDX PT, R71, R23, RZ, 0x1c1f ;  /* 0x001c1fff17477589 */ /* 0x000e2200000e0000 */
[----:B------:R-:W-:Y:S01]  /*2420*/  @!P1 PRMT R15, RZ, 0x654, R3 ;  /* 0x00000654ff0f9816 */ /* 0x000fe20000000003 */
[----:B------:R-:W-:Y:S01]  /*2430*/  IMAD.IADD R3, R21, 0x1, -R22 ;  /* 0x0000000115037824 */ /* 0x000fe200078e0a16 */
[----:B------:R-:W-:Y:S01]  /*2440*/  UISETP.GE.AND UP1, UPT, UR7, 0x1, UPT ;  /* 0x000000010700788c */ /* 0x000fe2000bf26270 */
[----:B------:R-:W-:-:S02]  /*2450*/  VIADD R22, R59, 0x1 ;  /* 0x000000013b167836 */ /* 0x000fc40000000000 */
[C---:B------:R-:W-:Y:S01]  /*2460*/  FMUL.FTZ R27, R0.reuse, R32 ;  /* 0x00000020001b7220 */ /* 0x040fe20000410000 */
[C---:B------:R-:W-:Y:S01]  /*2470*/  FMUL.FTZ R31, R0.reuse, R36 ;  /* 0x00000024001f7220 */ /* 0x040fe20000410000 */
[C---:B------:R-:W-:Y:S01]  /*2480*/  FMUL.FTZ R30, R0.reuse, R39 ;  /* 0x00000027001e7220 */ /* 0x040fe20000410000 */
[C---:B------:R-:W-:Y:S01]  /*2490*/  FMUL.FTZ R34, R0.reuse, R43 ;  /* 0x0000002b00227220 */ /* 0x040fe20000410000 */
[----:B------:R4:W0:Y:S01]  /*24a0*/  MUFU.TANH R108, R44 ;  /* 0x0000002c006c7308 */ /* 0x0008220000002400 */
[C---:B------:R-:W-:Y:S01]  /*24b0*/  FMUL.FTZ R2, R0.reuse, R26 ;  /* 0x0000001a00027220 */ /* 0x040fe20000410000 */
[C---:B------:R-:W-:Y:S01]  /*24c0*/  FMUL.FTZ R28, R0.reuse, R38 ;  /* 0x00000026001c7220 */ /* 0x040fe20000410000 */
[C---:B------:R-:W-:Y:S01]  /*24d0*/  FMUL.FTZ R32, R0.reuse, R42 ;  /* 0x0000002a00207220 */ /* 0x040fe20000410000 */
[C---:B------:R-:W-:Y:S01]  /*24e0*/  FMUL.FTZ R36, R0.reuse, R46 ;  /* 0x0000002e00247220 */ /* 0x040fe20000410000 */
[----:B------:R5:W-:Y:S01]  /*24f0*/  @!P1 SYNCS.ARRIVE.TRANS64.RED.A1T0 RZ, [R15+URZ], RZ ;  /* 0x000000ff0fff99a7 */ /* 0x000be2000810043f */
[C---:B------:R-:W-:Y:S01]  /*2500*/  FMUL.FTZ R26, R0.reuse, R35 ;  /* 0x00000023001a7220 */ /* 0x040fe20000410000 */
[C---:B------:R-:W-:Y:S01]  /*2510*/  FMUL.FTZ R41, R0.reuse, R41 ;  /* 0x0000002900297220 */ /* 0x040fe20000410000 */
[----:B------:R1:W0:Y:S01]  /*2520*/  MUFU.TANH R104, R48 ;  /* 0x0000003000687308 */ /* 0x0002220000002400 */
[C---:B----4-:R-:W-:Y:S01]  /*2530*/  FMUL.FTZ R44, R0.reuse, R54 ;  /* 0x00000036002c7220 */ /* 0x050fe20000410000 */
[C---:B------:R-:W-:Y:S01]  /*2540*/  FMUL.FTZ R45, R0.reuse, R45 ;  /* 0x0000002d002d7220 */ /* 0x040fe20000410000 */
[C---:B------:R-:W-:Y:S01]  /*2550*/  FMUL.FTZ R38, R0.reuse, R47 ;  /* 0x0000002f00267220 */ /* 0x040fe20000410000 */
[C---:B------:R-:W-:Y:S01]  /*2560*/  FMUL.FTZ R49, R0.reuse, R49 ;  /* 0x0000003100317220 */ /* 0x040fe20000410000 */
[C---:B------:R-:W-:Y:S01]  /*2570*/  FMUL.FTZ R42, R0.reuse, R51 ;  /* 0x00000033002a7220 */ /* 0x040fe20000410000 */
[C---:B------:R-:W-:Y:S01]  /*2580*/  FMUL.FTZ R53, R0.reuse, R53 ;  /* 0x0000003500357220 */ /* 0x040fe20000410000 */
[C---:B------:R-:W-:Y:S01]  /*2590*/  FMUL.FTZ R46, R0.reuse, R55 ;  /* 0x00000037002e7220 */ /* 0x040fe20000410000 */
[----:B------:R4:W0:Y:S01]  /*25a0*/  MUFU.TANH R96, R56 ;  /* 0x0000003800607308 */ /* 0x0008220000002400 */
[C---:B-1----:R-:W-:Y:S01]  /*25b0*/  FMUL.FTZ R48, R0.reuse, R58 ;  /* 0x0000003a00307220 */ /* 0x042fe20000410000 */
[C---:B------:R-:W-:Y:S01]  /*25c0*/  FMUL.FTZ R57, R0.reuse, R57 ;  /* 0x0000003900397220 */ /* 0x040fe20000410000 */
[C---:B------:R-:W-:Y:S01]  /*25d0*/  FMUL.FTZ R61, R0.reuse, R61 ;  /* 0x0000003d003d7220 */ /* 0x040fe20000410000 */
[C---:B------:R-:W-:Y:S01]  /*25e0*/  FMUL.FTZ R54, R0.reuse, R63 ;  /* 0x0000003f00367220 */ /* 0x040fe20000410000 */
[C---:B------:R-:W-:Y:S01]  /*25f0*/  FMUL.FTZ R65, R0.reuse, R65 ;  /* 0x0000004100417220 */ /* 0x040fe20000410000 */
        /* <DEDUP_REMOVED lines=15> */
[C---:B-----5:R-:W-:Y:S01]  /*26f0*/  FMUL.FTZ R15, R0.reuse, R86 ;  /* 0x00000056000f7220 */ /* 0x060fe20000410000 */
[----:B------:R-:W-:Y:S01]  /*2700*/  FMUL.FTZ R21, R0, R87 ;  /* 0x0000005700157220 */ /* 0x000fe20000410000 */
[----:B------:R-:W-:-:S02]  /*2710*/  IMAD R35, R3, -0x2, R22 ;  /* 0xfffffffe03237824 */ /* 0x000fc400078e0216 */
[C---:B------:R-:W-:Y:S01]  /*2720*/  FMUL.FTZ R77, R0.reuse, R77 ;  /* 0x0000004d004d7220 */ /* 0x040fe20000410000 */
[C---:B----4-:R-:W-:Y:S01]  /*2730*/  FMUL.FTZ R68, R0.reuse, R78 ;  /* 0x0000004e00447220 */ /* 0x050fe20000410000 */
[C---:B------:R-:W-:Y:S01]  /*2740*/  FMUL.FTZ R80, R0.reuse, R80 ;  /* 0x0000005000507220 */ /* 0x040fe20000410000 */
[----:B------:R-:W-:Y:S01]  /*2750*/  FMUL.FTZ R84, R0, R84 ;  /* 0x0000005400547220 */ /* 0x000fe20000410000 */
[----:B------:R-:W-:Y:S01]  /*2760*/  PLOP3.LUT P2, PT, PT, PT, UP1, 0x40, 0x0 ;  /* 0x000000000000781c */ /* 0x000fe20003f4e818 */
[C---:B------:R-:W-:Y:S01]  /*2770*/  IMAD R70, R16.reuse, UR10, R35 ;  /* 0x0000000a10467c24 */ /* 0x040fe2000f8e0223 */
[----:B------:R-:W1:Y:S01]  /*2780*/  MUFU.TANH R4, R4 ;  /* 0x0000000400047308 */ /* 0x000e620000002400 */
[----:B------:R-:W-:Y:S01]  /*2790*/  IMAD R22, R16, UR10, R59 ;  /* 0x0000000a10167c24 */ /* 0x000fe2000f8e023b */
[----:B------:R-:W-:Y:S01]  /*27a0*/  LEA R55, R19, 0xffffff80, 0x7 ;  /* 0xffffff8013377811 */ /* 0x000fe200078e38ff */
[----:B------:R-:W-:Y:S02]  /*27b0*/  IMAD.IADD R70, R70, 0x1, -R121 ;  /* 0x0000000146467824 */ /* 0x000fe400078e0a79 */
[----:B------:R-:W-:-:S02]  /*27c0*/  IMAD R63, R3, -0x2, R22 ;  /* 0xfffffffe033f7824 */ /* 0x000fc400078e0216 */
[C---:B------:R-:W-:Y:S01]  /*27d0*/  VIADD R110, R70.reuse, UR6 ;  /* 0x00000006466e7c36 */ /* 0x040fe20008000000 */
[----:B------:R-:W4:Y:S01]  /*27e0*/  MUFU.TANH R12, R12 ;  /* 0x0000000c000c7308 */ /* 0x000f220000002400 */
[----:B------:R-:W-:-:S03]  /*27f0*/  VIADD R67, R70, UR31 ;  /* 0x0000001f46437c36 */ /* 0x000fc60008000000 */
[----:B0-----:R-:W-:Y:S01]  /*2800*/  VIADDMNMX R22, R71, R110, R63, PT ;  /* 0x0000006e47167246 */ /* 0x001fe2000380013f */
[----:B------:R-:W-:-:S03]  /*2810*/  IMAD.IADD R35, R67, 0x1, R71 ;  /* 0x0000000143237824 */ /* 0x000fc600078e0247 */
[----:B------:R-:W0:Y:S08]  /*2820*/  MUFU.TANH R2, R2 ;  /* 0x0000000200027308 */ /* 0x000e300000002400 */
        /* <DEDUP_REMOVED lines=42> */
[----:B------:R0:W0:Y:S08]  /*2ad0*/  MUFU.TANH R74, R77 ;  /* 0x0000004d004a7308 */ /* 0x0000300000002400 */
[----:B------:R-:W0:Y:S08]  /*2ae0*/  MUFU.TANH R68, R68 ;  /* 0x0000004400447308 */ /* 0x000e300000002400 */
[----:B------:R-:W0:Y:S08]  /*2af0*/  MUFU.TANH R10, R10 ;  /* 0x0000000a000a7308 */ /* 0x000e300000002400 */
[----:B------:R0:W0:Y:S08]  /*2b00*/  MUFU.TANH R47, R80 ;  /* 0x00000050002f7308 */ /* 0x0000300000002400 */
[----:B------:R-:W0:Y:S08]  /*2b10*/  MUFU.TANH R81, R81 ;  /* 0x0000005100517308 */ /* 0x000e300000002400 */
[----:B------:R-:W0:Y:S08]  /*2b20*/  MUFU.TANH R11, R11 ;  /* 0x0000000b000b7308 */ /* 0x000e300000002400 */
[----:B------:R-:W0:Y:S08]  /*2b30*/  MUFU.TANH R13, R13 ;  /* 0x0000000d000d7308 */ /* 0x000e300000002400 */
[----:B------:R0:W0:Y:S08]  /*2b40*/  MUFU.TANH R51, R84 ;  /* 0x0000005400337308 */ /* 0x0000300000002400 */
[----:B------:R-:W0:Y:S08]  /*2b50*/  MUFU.TANH R85, R85 ;  /* 0x0000005500557308 */ /* 0x000e300000002400 */
[----:B------:R-:W0:Y:S08]  /*2b60*/  MUFU.TANH R15, R15 ;  /* 0x0000000f000f7308 */ /* 0x000e300000002400 */
[----:B------:R-:W0:Y:S01]  /*2b70*/  MUFU.TANH R21, R21 ;  /* 0x0000001500157308 */ /* 0x000e220000002400 */
[----:B-1234-:R-:W-:Y:S05]  /*2b80*/  @P2 BRA `(.L_x_925) ;  /* 0x00000000005c2947 */ /* 0x01efea0003800000 */
[----:B------:R-:W-:Y:S01]  /*2b90*/  IMAD R70, R16, UR10, R71 ;  /* 0x0000000a10467c24 */ /* 0x000fe2000f8e0247 */
[----:B------:R-:W-:Y:S03]  /*2ba0*/  BSSY B0, `(.L_x_926) ;  /* 0x0000011000007945 */ /* 0x000fe60003800000 */
[----:B------:R-:W-:-:S05]  /*2bb0*/  IMAD.IADD R70, R70, 0x1, -R121 ;  /* 0x0000000146467824 */ /* 0x000fca00078e0a79 */
[----:B------:R-:W-:-:S13]  /*2bc0*/  ISETP.GT.AND P2, PT, R70, -0x1, PT ;  /* 0xffffffff4600780c */ /* 0x000fda0003f44270 */
[----:B------:R-:W-:Y:S05]  /*2bd0*/  @P2 BRA `(.L_x_927) ;  /* 0x0000000000202947 */ /* 0x000fea0003800000 */
[----:B------:R-:W-:Y:S01]  /*2be0*/  UISETP.NE.AND UP2, UPT, UR7, 0x1, UPT ;  /* 0x000000010700788c */ /* 0x000fe2000bf45270 */
[----:B------:R-:W-:-:S05]  /*2bf0*/  LOP3.LUT R70, RZ, R70, RZ, 0x33, !PT ;  /* 0x00000046ff467212 */ /* 0x000fca00078e33ff */
[----:B------:R-:W-:-:S05]  /*2c00*/  PLOP3.LUT P2, PT, PT, PT, UP2, 0x80, 0x0 ;  /* 0x000000000000781c */ /* 0x000fca0003f4f028 */
[----:B------:R-:W-:-:S08]  /*2c10*/  @UP2 ULDC.64 UR14, c[0x0][0x9e8] ;  /* 0x00027a00000e2ab9 */ /* 0x000fd00000000a00 */
[----:B------:R-:W-:-:S05]  /*2c20*/  @P2 IMAD.HI.U32 R71, R70, UR14, RZ ;  /* 0x0000000e46472c27 */ /* 0x000fca000f8e00ff */
[----:B------:R-:W-:-:S04]  /*2c30*/  @P2 SHF.R.U32.HI R70, RZ, UR15, R71 ;  /* 0x0000000fff462c19 */ /* 0x000fc80008011647 */
[----:B------:R-:W-:Y:S01]  /*2c40*/  LOP3.LUT R70, RZ, R70, RZ, 0x33, !PT ;  /* 0x00000046ff467212 */ /* 0x000fe200078e33ff */
[----:B------:R-:W-:Y:S06]  /*2c50*/  BRA `(.L_x_928) ;  /* 0x0000000000147947 */ /* 0x000fec0003800000 */
.L_x_927:
[----:B------:R-:W-:-:S06]  /*2c60*/  UISETP.NE.AND UP2, UPT, UR7, 0x1, UPT ;  /* 0x000000010700788c */ /* 0x000fcc000bf45270 */
[----:B------:R-:W-:-:S05]  /*2c70*/  PLOP3.LUT P2, PT, PT, PT, UP2, 0x80, 0x0 ;  /* 0x000000000000781c */ /* 0x000fca0003f4f028 */
[----:B------:R-:W-:-:S08]  /*2c80*/  @UP2 ULDC.64 UR14, c[0x0][0x9e8] ;  /* 0x00027a00000e2ab9 */ /* 0x000fd00000000a00 */
[----:B------:R-:W-:-:S05]  /*2c90*/  @P2 IMAD.HI.U32 R71, R70, UR14, RZ ;  /* 0x0000000e46472c27 */ /* 0x000fca000f8e00ff */
[----:B------:R-:W-:-:S07]  /*2ca0*/  @P2 SHF.R.U32.HI R70, RZ, UR15, R71 ;  /* 0x0000000fff462c19 */ /* 0x000fce0008011647 */
.L_x_928:
[----:B------:R-:W-:Y:S05]  /*2cb0*/  BSYNC B0 ;  /* 0x0000000000007941 */ /* 0x000fea0003800000 */
.L_x_926:
[----:B------:R-:W-:-:S04]  /*2cc0*/  IMAD R70, R70, UR7, -R55 ;  /* 0x0000000746467c24 */ /* 0x000fc8000f8e0a37 */
[----:B------:R-:W-:-:S05]  /*2cd0*/  IMAD R70, R3, -0x2, R70 ;  /* 0xfffffffe03467824 */ /* 0x000fca00078e0246 */
[----:B------:R-:W-:Y:S02]  /*2ce0*/  VIMNMX R35, R35, R70, !PT ;  /* 0x0000004623237248 */ /* 0x000fe40007fe0100 */
[----:B------:R-:W-:-:S07]  /*2cf0*/  VIADDMNMX R22, R70, UR7, R22, PT ;  /* 0x0000000746167c46 */ /* 0x000fce000b800116 */
.L_x_925:
[C---:B------:R-:W-:Y:S02]  /*2d00*/  ISETP.GE.AND P2, PT, R59.reuse, 0x2, PT ;  /* 0x000000023b00780c */ /* 0x040fe40003f46270 */
[----:B------:R-:W-:Y:S02]  /*2d10*/  ISETP.GE.AND P5, PT, R59, 0xa, PT ;  /* 0x0000000a3b00780c */ /* 0x000fe40003fa6270 */
[----:B------:R-:W-:Y:S02]  /*2d20*/  ISETP.GT.AND P3, PT, R35, 0x1, !P2 ;  /* 0x000000012300780c */ /* 0x000fe40005764270 */
[----:B------:R-:W-:Y:S02]  /*2d30*/  ISETP.GE.AND P4, PT, R59, 0x9, PT ;  /* 0x000000093b00780c */ /* 0x000fe40003f86270 */
[----:B------:R-:W-:Y:S02]  /*2d40*/  ISETP.LT.OR P3, PT, R22, 0x2, P3 ;  /* 0x000000021600780c */ /* 0x000fe40001f61670 */
[----:B------:R-:W-:-:S02]  /*2d50*/  P2R R71, PR, RZ, 0x10 ;  /* 0x00000010ff477803 */ /* 0x000fc40000000000 */
[----:B------:R-:W-:Y:S02]  /*2d60*/  FSEL R114, R12, -INF , !P3 ;  /* 0xff8000000c727808 */ /* 0x000fe40005800000 */
[C---:B------:R-:W-:Y:S02]  /*2d70*/  ISETP.GT.AND P3, PT, R35.reuse, 0x9, !P5 ;  /* 0x000000092300780c */ /* 0x040fe40006f64270 */
[----:B------:R-:W-:Y:S02]  /*2d80*/  P2R R75, PR, RZ, 0x20 ;  /* 0x00000020ff4b7803 */ /* 0x000fe40000000000 */
[----:B------:R-:W-:Y:S02]  /*2d90*/  ISETP.LT.OR P3, PT, R22, 0xa, P3 ;  /* 0x0000000a1600780c */ /* 0x000fe40001f61670 */
[----:B------:R-:W-:Y:S02]  /*2da0*/  ISETP.GT.AND P4, PT, R35, 0x8, !P4 ;  /* 0x000000082300780c */ /* 0x000fe40006784270 */
[----:B------:R-:W-:-:S02]  /*2db0*/  ISETP.GE.AND P5, PT, R59, 0x11, PT ;  /* 0x000000113b00780c */ /* 0x000fc40003fa6270 */
[----:B0-----:R-:W-:Y:S02]  /*2dc0*/  FSEL R118, R25, -INF , !P3 ;  /* 0xff80000019767808 */ /* 0x001fe40005800000 */
[----:B------:R-:W-:Y:S02]  /*2dd0*/  ISETP.LT.OR P4, PT, R22, 0x9, P4 ;  /* 0x000000091600780c */ /* 0x000fe40002781670 */
[----:B------:R-:W-:Y:S02]  /*2de0*/  ISETP.GT.AND P3, PT, R35, 0x10, !P5 ;  /* 0x000000102300780c */ /* 0x000fe40006f64270 */
[----:B------:R-:W-:Y:S02]  /*2df0*/  FSEL R116, R14, -INF , !P4 ;  /* 0xff8000000e747808 */ /* 0x000fe40006000000 */
[----:B------:R-:W-:Y:S01]  /*2e00*/  ISETP.LT.OR P3, PT, R22, 0x11, P3 ;  /* 0x000000111600780c */ /* 0x000fe20001f61670 */
[----:B------:R-:W0:Y:S01]  /*2e10*/  SHFL.IDX PT, R14, R23, 0x1, 0x1c1f ;  /* 0x003c1f00170e7f89 */ /* 0x000e2200000e0000 */
[----:B------:R-:W-:-:S02]  /*2e20*/  ISETP.GE.AND P4, PT, R59, 0x12, PT ;  /* 0x000000123b00780c */ /* 0x000fc40003f86270 */
[----:B------:R-:W-:Y:S02]  /*2e30*/  FSEL R120, R27, -INF , !P3 ;  /* 0xff8000001b787808 */ /* 0x000fe40005800000 */
[----:B------:R-:W-:Y:S02]  /*2e40*/  ISETP.GT.AND P3, PT, R35, 0x11, !P4 ;  /* 0x000000112300780c */ /* 0x000fe40006764270 */
[----:B------:R-:W-:Y:S02]  /*2e50*/  P2R R79, PR, RZ, 0x10 ;  /* 0x00000010ff4f7803 */ /* 0x000fe40000000000 */
[----:B------:R-:W-:Y:S02]  /*2e60*/  ISETP.LT.OR P3, PT, R22, 0x12, P3 ;  /* 0x000000121600780c */ /* 0x000fe40001f61670 */
[----:B------:R-:W-:Y:S02]  /*2e70*/  ISETP.GE.AND P4, PT, R59, 0x19, PT ;  /* 0x000000193b00780c */ /* 0x000fe40003f86270 */
[----:B------:R-:W-:-:S02]  /*2e80*/  FSEL R122, R29, -INF , !P3 ;  /* 0xff8000001d7a7808 */ /* 0x000fc40005800000 */
[----:B------:R-:W-:Y:S02]  /*2e90*/  ISETP.GT.AND P3, PT, R35, 0x18, !P4 ;  /* 0x000000182300780c */ /* 0x000fe40006764270 */
[----:B------:R-:W-:Y:S02]  /*2ea0*/  P2R R83, PR, RZ, 0x10 ;  /* 0x00000010ff537803 */ /* 0x000fe40000000000 */
[----:B------:R-:W-:Y:S02]  /*2eb0*/  ISETP.LT.OR P3, PT, R22, 0x19, P3 ;  /* 0x000000191600780c */ /* 0x000fe40001f61670 */
[----:B------:R-:W-:Y:S02]  /*2ec0*/  ISETP.GE.AND P4, PT, R59, 0x1a, PT ;  /* 0x0000001a3b00780c */ /* 0x000fe40003f86270 */
[----:B------:R-:W-:Y:S01]  /*2ed0*/  FSEL R124, R31, -INF , !P3 ;  /* 0xff8000001f7c7808 */ /* 0x000fe20005800000 */
[----:B0-----:R-:W-:Y:S01]  /*2ee0*/  IMAD.IADD R27, R67, 0x1, R14 ;  /* 0x00000001431b7824 */ /* 0x001fe200078e020e */
[----:B------:R-:W-:-:S02]  /*2ef0*/  ISETP.GT.AND P3, PT, R35, 0x19, !P4 ;  /* 0x000000192300780c */ /* 0x000fc40006764270 */
[----:B------:R-:W-:Y:S02]  /*2f00*/  P2R R31, PR, RZ, 0x10 ;  /* 0x00000010ff1f7803 */ /* 0x000fe40000000000 */
[----:B------:R-:W-:Y:S02]  /*2f10*/  ISETP.LT.OR P3, PT, R22, 0x1a, P3 ;  /* 0x0000001a1600780c */ /* 0x000fe40001f61670 */
[----:B------:R-:W-:Y:S02]  /*2f20*/  ISETP.GE.AND P4, PT, R59, 0x21, PT ;  /* 0x000000213b00780c */ /* 0x000fe40003f86270 */
[----:B------:R-:W-:Y:S02]  /*2f30*/  FSEL R126, R33, -INF , !P3 ;  /* 0xff800000217e7808 */ /* 0x000fe40005800000 */
[----:B------:R-:W-:Y:S02]  /*2f40*/  ISETP.GT.AND P3, PT, R35, 0x20, !P4 ;  /* 0x000000202300780c */ /* 0x000fe40006764270 */
[----:B------:R-:W-:-:S02]  /*2f50*/  P2R R33, PR, RZ, 0x10 ;  /* 0x00000010ff217803 */ /* 0x000fc40000000000 */
[C---:B------:R-:W-:Y:S02]  /*2f60*/  ISETP.LT.OR P3, PT, R22.reuse, 0x21, P3 ;  /* 0x000000211600780c */ /* 0x040fe40001f61670 */
[----:B------:R-:W-:Y:S02]  /*2f70*/  ISETP.GE.AND P4, PT, R59, 0x22, PT ;  /* 0x000000223b00780c */ /* 0x000fe40003f86270 */
[----:B------:R-:W-:Y:S02]  /*2f80*/  FSEL R128, R37, -INF , !P3 ;  /* 0xff80000025807808 */ /* 0x000fe40005800000 */
[----:B------:R-:W-:Y:S02]  /*2f90*/  ISETP.GT.AND P3, PT, R35, 0x21, !P4 ;  /* 0x000000212300780c */ /* 0x000fe40006764270 */
[----:B------:R-:W-:Y:S02]  /*2fa0*/  P2R R37, PR, RZ, 0x10 ;  /* 0x00000010ff257803 */ /* 0x000fe40000000000 */
[----:B------:R-:W-:-:S02]  /*2fb0*/  ISETP.LT.OR P3, PT, R22, 0x22, P3 ;  /* 0x000000221600780c */ /* 0x000fc40001f61670 */
[----:B------:R-:W-:Y:S02]  /*2fc0*/  ISETP.GE.AND P4, PT, R59, 0x29, PT ;  /* 0x000000293b00780c */ /* 0x000fe40003f86270 */
[----:B------:R-:W-:Y:S02]  /*2fd0*/  FSEL R130, R41, -INF , !P3 ;  /* 0xff80000029827808 */ /* 0x000fe40005800000 */
[----:B------:R-:W-:Y:S02]  /*2fe0*/  ISETP.GT.AND P3, PT, R35, 0x28, !P4 ;  /* 0x000000282300780c */ /* 0x000fe40006764270 */
[----:B------:R-:W-:Y:S02]  /*2ff0*/  P2R R41, PR, RZ, 0x10 ;  /* 0x00000010ff297803 */ /* 0x000fe40000000000 */
[----:B------:R-:W-:Y:S02]  /*3000*/  ISETP.LT.OR P3, PT, R22, 0x29, P3 ;  /* 0x000000291600780c */ /* 0x000fe40001f61670 */
        /* <DEDUP_REMOVED lines=11> */
[----:B------:R-:W-:Y:S02]  /*30c0*/  FSEL R104, R104, -INF , !P3 ;  /* 0xff80000068687808 */ /* 0x000fe40005800000 */
[----:B------:R-:W-:-:S02]  /*30d0*/  ISETP.GT.AND P3, PT, R35, 0x31, !P4 ;  /* 0x000000312300780c */ /* 0x000fc40006764270 */
[----:B------:R-:W-:Y:S02]  /*30e0*/  P2R R89, PR, RZ, 0x10 ;  /* 0x00000010ff597803 */ /* 0x000fe40000000000 */
[----:B------:R-:W-:Y:S02]  /*30f0*/  ISETP.LT.OR P3, PT, R22, 0x32, P3 ;  /* 0x000000321600780c */ /* 0x000fe40001f61670 */
[----:B------:R-:W-:Y:S02]  /*3100*/  ISETP.GE.AND P4, PT, R59, 0x39, PT ;  /* 0x000000393b00780c */ /* 0x000fe40003f86270 */
[----:B------:R-:W-:Y:S02]  /*3110*/  FSEL R102, R49, -INF , !P3 ;  /* 0xff80000031667808 */ /* 0x000fe40005800000 */
[----:B------:R-:W-:Y:S02]  /*3120*/  ISETP.GT.AND P3, PT, R35, 0x38, !P4 ;  /* 0x000000382300780c */ /* 0x000fe40006764270 */
[----:B------:R-:W-:-:S02]  /*3130*/  P2R R49, PR, RZ, 0x10 ;  /* 0x00000010ff317803 */ /* 0x000fc40000000000 */
[----:B------:R-:W-:Y:S02]  /*3140*/  ISETP.LT.OR P3, PT, R22, 0x39, P3 ;  /* 0x000000391600780c */ /* 0x000fe40001f61670 */
        /* <DEDUP_REMOVED lines=65> */
[----:B------:R-:W-:Y:S02]  /*3560*/  P2R R77, PR, RZ, 0x20 ;  /* 0x00000020ff4d7803 */ /* 0x000fe40000000000 */
[----:B------:R-:W-:Y:S02]  /*3570*/  FSEL R74, R74, -INF , !P3 ;  /* 0xff8000004a4a7808 */ /* 0x000fe40005800000 */
[----:B------:R-:W-:Y:S02]  /*3580*/  ISETP.GE.AND P3, PT, R59, 0x71, PT ;  /* 0x000000713b00780c */ /* 0x000fe40003f66270 */
[----:B------:R-:W-:Y:S02]  /*3590*/  VIADDMNMX R25, R14, R110, R63, PT ;  /* 0x0000006e0e197246 */ /* 0x000fe4000380013f */
[----:B------:R-:W-:-:S04]  /*35a0*/  ISETP.GT.AND P4, PT, R35, 0x70, !P3 ;  /* 0x000000702300780c */ /* 0x000fc80005f84270 */
[----:B------:R-:W-:-:S04]  /*35b0*/  ISETP.LT.OR P4, PT, R22, 0x71, P4 ;  /* 0x000000711600780c */ /* 0x000fc80002781670 */
[----:B------:R-:W-:Y:S02]  /*35c0*/  FSEL R72, R47, -INF , !P4 ;  /* 0xff8000002f487808 */ /* 0x000fe40006000000 */
[----:B------:R-:W-:-:S04]  /*35d0*/  ISETP.GE.AND P4, PT, R59, 0x72, PT ;  /* 0x000000723b00780c */ /* 0x000fc80003f86270 */
        /* <DEDUP_REMOVED lines=8> */
[----:B------:R-:W-:Y:S02]  /*3660*/  P2R R29, PR, RZ, 0x40 ;  /* 0x00000040ff1d7803 */ /* 0x000fe40000000000 */
[----:B------:R-:W-:-:S04]  /*3670*/  ISETP.GT.AND P6, PT, R35, RZ, !P6 ;  /* 0x000000ff2300720c */ /* 0x000fc800077c4270 */
[----:B------:R-:W-:-:S04]  /*3680*/  ISETP.LT.OR P6, PT, R22, 0x1, P6 ;  /* 0x000000011600780c */ /* 0x000fc800037c1670 */
[----:B------:R-:W-:Y:S02]  /*3690*/  FSEL R112, R4, -INF , !P6 ;  /* 0xff80000004707808 */ /* 0x000fe40007000000 */
[----:B------:R-:W-:-:S04]  /*36a0*/  ISETP.GE.AND P6, PT, R59, 0x7a, PT ;  /* 0x0000007a3b00780c */ /* 0x000fc80003fc6270 */
[----:B------:R-:W-:Y:S02]  /*36b0*/  P2R R47, PR, RZ, 0x40 ;  /* 0x00000040ff2f7803 */ /* 0x000fe40000000000 */
[----:B------:R-:W-:-:S04]  /*36c0*/  ISETP.GT.AND P6, PT, R35, 0x79, !P6 ;  /* 0x000000792300780c */ /* 0x000fc800077c4270 */
[----:B------:R-:W-:-:S04]  /*36d0*/  ISETP.LT.OR P6, PT, R22, 0x7a, P6 ;  /* 0x0000007a1600780c */ /* 0x000fc800037c1670 */
[----:B------:R-:W-:Y:S02]  /*36e0*/  FSEL R4, R85, -INF , !P6 ;  /* 0xff80000055047808 */ /* 0x000fe40007000000 */
[----:B------:R-:W-:-:S13]  /*36f0*/  PLOP3.LUT P6, PT, PT, PT, UP1, 0x40, 0x0 ;  /* 0x000000000000781c */ /* 0x000fda0003fce818 */
[----:B------:R-:W-:Y:S05]  /*3700*/  @P6 BRA `(.L_x_929) ;  /* 0x0000000000646947 */ /* 0x000fea0003800000 */
        /* <DEDUP_REMOVED lines=9> */
[----:B------:R-:W-:Y:S01]  /*37a0*/  @P6 IMAD.HI.U32 R22, R14, UR14, RZ ;  /* 0x0000000e0e166c27 */ /* 0x000fe2000f8e00ff */
[----:B------:R-:W-:-:S13]  /*37b0*/  PLOP3.LUT P6, PT, PT, PT, UP2, 0x80, 0x0 ;  /* 0x000000000000781c */ /* 0x000fda0003fcf028 */
[----:B------:R-:W-:-:S04]  /*37c0*/  @P6 SHF.R.U32.HI R14, RZ, UR15, R22 ;  /* 0x0000000fff0e6c19 */ /* 0x000fc80008011616 */
[----:B------:R-:W-:Y:S01]  /*37d0*/  LOP3.LUT R14, RZ, R14, RZ, 0x33, !PT ;  /* 0x0000000eff0e7212 */ /* 0x000fe200078e33ff */
[----:B------:R-:W-:Y:S06]  /*37e0*/  BRA `(.L_x_932) ;  /* 0x0000000000187947 */ /* 0x000fec0003800000 */
.L_x_931:
[----:B------:R-:W-:-:S06]  /*37f0*/  UISETP.NE.AND UP2, UPT, UR7, 0x1, UPT ;  /* 0x000000010700788c */ /* 0x000fcc000bf45270 */
[----:B------:R-:W-:-:S05]  /*3800*/  PLOP3.LUT P6, PT, PT, PT, UP2, 0x80, 0x0 ;  /* 0x000000000000781c */ /* 0x000fca0003fcf028 */
[----:B------:R-:W-:-:S08]  /*3810*/  @UP2 ULDC.64 UR14, c[0x0][0x9e8] ;  /* 0x00027a00000e2ab9 */ /* 0x000fd00000000a00 */
[----:B------:R-:W-:Y:S01]  /*3820*/  @P6 IMAD.HI.U32 R22, R14, UR14, RZ ;  /* 0x0000000e0e166c27 */ /* 0x000fe2000f8e00ff */
[----:B------:R-:W-:-:S13]  /*3830*/  PLOP3.LUT P6, PT, PT, PT, UP2, 0x80, 0x0 ;  /* 0x000000000000781c */ /* 0x000fda0003fcf028 */
[----:B------:R-:W-:-:S07]  /*3840*/  @P6 SHF.R.U32.HI R14, RZ, UR15, R22 ;  /* 0x0000000fff0e6c19 */ /* 0x000fce0008011616 */
.L_x_932:
[----:B------:R-:W-:Y:S05]  /*3850*/  BSYNC B0 ;  /* 0x0000000000007941 */ /* 0x000fea0003800000 */
.L_x_930:
[----:B------:R-:W-:-:S04]  /*3860*/  IMAD R14, R14, UR7, -R55 ;  /* 0x000000070e0e7c24 */ /* 0x000fc8000f8e0a37 */
[----:B------:R-:W-:-:S05]  /*3870*/  IMAD R14, R3, -0x2, R14 ;  /* 0xfffffffe030e7824 */ /* 0x000fca00078e020e */
[----:B------:R-:W-:Y:S02]  /*3880*/  VIMNMX R27, R27, R14, !PT ;  /* 0x0000000e1b1b7248 */ /* 0x000fe40007fe0100 */
[----:B------:R-:W-:-:S07]  /*3890*/  VIADDMNMX R25, R14, UR7, R25, PT ;  /* 0x000000070e197c46 */ /* 0x000fce000b800119 */
.L_x_929:
[----:B------:R-:W-:Y:S01]  /*38a0*/  ISETP.GT.AND P2, PT, R27, 0x1, !P2 ;  /* 0x000000011b00780c */ /* 0x000fe20005744270 */
[----:B------:R-:W-:Y:S01]  /*38b0*/  ULDC UR11, c[0x0][0x988] ;  /* 0x00026200000b7ab9 */ /* 0x000fe20000000800 */
[----:B------:R-:W-:Y:S01]  /*38c0*/  ISETP.NE.AND P6, PT, R77, RZ, PT ;  /* 0x000000ff4d00720c */ /* 0x000fe20003fc5270 */
[----:B------:R-:W-:Y:S01]  /*38d0*/  IMAD.U32 R23, RZ, RZ, UR11 ;  /* 0x0000000bff177e24 */ /* 0x000fe2000f8e00ff */
[----:B------:R-:W-:Y:S01]  /*38e0*/  ISETP.LT.OR P2, PT, R25, 0x2, P2 ;  /* 0x000000021900780c */ /* 0x000fe20001741670 */
[----:B------:R-:W-:Y:S01]  /*38f0*/  @UP0 ULDC UR14, c[0x0][0x44c] ;  /* 0x00011300000e0ab9 */ /* 0x000fe20000000800 */
[----:B------:R-:W-:Y:S01]  /*3900*/  ISETP.GT.AND P3, PT, R27, 0x70, !P3 ;  /* 0x000000701b00780c */ /* 0x000fe20005f64270 */
[----:B------:R-:W-:Y:S01]  /*3910*/  UIMAD.WIDE.U32 UR14, UR45, UR14, URZ ;  /* 0x0000000e2d0e72a5 */ /* 0x000fe2000f8e003f */
[----:B------:R-:W-:Y:S01]  /*3920*/  FSEL R14, R5, -INF , !P2 ;  /* 0xff800000050e7808 */ /* 0x000fe20005000000 */
[----:B------:R-:W-:Y:S01]  /*3930*/  @UP0 ULDC UR18, c[0x0][0x450] ;  /* 0x0001140000120ab9 */ /* 0x000fe20000000800 */
[----:B------:R-:W-:Y:S01]  /*3940*/  ISETP.NE.AND P2, PT, R71, RZ, PT ;  /* 0x000000ff4700720c */ /* 0x000fe20003f45270 */
[----:B------:R-:W-:Y:S01]  /*3950*/  @UP0 USHF.R.U32.HI UR45, URZ, UR18, UR15 ;  /* 0x000000123f2d0299 */ /* 0x000fe2000801160f */
[----:B------:R-:W-:-:S02]  /*3960*/  FMNMX.FTZ R5, R112, R114, !PT ;  /* 0x0000007270057209 */ /* 0x000fc40007810000 */
[----:B------:R-:W-:Y:S02]  /*3970*/  ISETP.GT.AND P2, PT, R27, 0x8, !P2 ;  /* 0x000000081b00780c */ /* 0x000fe40005744270 */
[----:B------:R-:W-:Y:S02]  /*3980*/  FMNMX.FTZ R5, R116, R5, !PT ;  /* 0x0000000574057209 */ /* 0x000fe40007810000 */
[----:B------:R-:W-:Y:S02]  /*3990*/  ISETP.LT.OR P2, PT, R25, 0x9, P2 ;  /* 0x000000091900780c */ /* 0x000fe40001741670 */
[----:B------:R-:W-:Y:S02]  /*39a0*/  FMNMX.FTZ R5, R118, R5, !PT ;  /* 0x0000000576057209 */ /* 0x000fe40007810000 */
[----:B------:R-:W-:Y:S02]  /*39b0*/  FSEL R20, R20, -INF , !P2 ;  /* 0xff80000014147808 */ /* 0x000fe40005000000 */
[----:B------:R-:W-:-:S02]  /*39c0*/  ISETP.NE.AND P2, PT, R75, RZ, PT ;  /* 0x000000ff4b00720c */ /* 0x000fc40003f45270 */
[----:B------:R-:W-:Y:S02]  /*39d0*/  FMNMX.FTZ R5, R120, R5, !PT ;  /* 0x0000000578057209 */ /* 0x000fe40007810000 */
[----:B------:R-:W-:Y:S02]  /*39e0*/  ISETP.GT.AND P2, PT, R27, 0x9, !P2 ;  /* 0x000000091b00780c */ /* 0x000fe40005744270 */
[----:B------:R-:W-:Y:S02]  /*39f0*/  FMNMX.FTZ R5, R122, R5, !PT ;  /* 0x000000057a057209 */ /* 0x000fe40007810000 */
[----:B------:R-:W-:Y:S02]  /*3a00*/  ISETP.LT.OR P2, PT, R25, 0xa, P2 ;  /* 0x0000000a1900780c */ /* 0x000fe40001741670 */
[----:B------:R-:W-:Y:S02]  /*3a10*/  FMNMX.FTZ R5, R124, R5, !PT ;  /* 0x000000057c057209 */ /* 0x000fe40007810000 */
[----:B------:R-:W-:-:S02]  /*3a20*/  FSEL R22, R9, -INF , !P2 ;  /* 0xff80000009167808 */ /* 0x000fc40005000000 */
[----:B------:R-:W-:Y:S02]  /*3a30*/  ISETP.GT.AND P2, PT, R27, 0x10, !P6 ;  /* 0x000000101b00780c */ /* 0x000fe40007744270 */
[----:B------:R-:W-:Y:S02]  /*3a40*/  FMNMX.FTZ R5, R126, R5, !PT ;  /* 0x000000057e057209 */ /* 0x000fe40007810000 */
[----:B------:R-:W-:Y:S02]  /*3a50*/  ISETP.LT.OR P2, PT, R25, 0x11, P2 ;  /* 0x000000111900780c */ /* 0x000fe40001741670 */
[----:B------:R-:W-:Y:S02]  /*3a60*/  FMNMX.FTZ R5, R128, R5, !PT ;  /* 0x0000000580057209 */ /* 0x000fe40007810000 */
[----:B------:R-:W-:Y:S02]  /*3a70*/  FSEL R24, R24, -INF , !P2 ;  /* 0xff80000018187808 */ /* 0x000fe40005000000 */
[----:B------:R-:W-:-:S02]  /*3a80*/  ISETP.NE.AND P2, PT, R79, RZ, PT ;  /* 0x000000ff4f00720c */ /* 0x000fc40003f45270 */
[----:B------:R-:W-:Y:S02]  /*3a90*/  ISETP.NE.AND P6, PT, R91, RZ, PT ;  /* 0x000000ff5b00720c */ /* 0x000fe40003fc5270 */
[----:B------:R-:W-:Y:S02]  /*3aa0*/  ISETP.GT.AND P2, PT, R27, 0x11, !P2 ;  /* 0x000000111b00780c */ /* 0x000fe40005744270 */
[----:B------:R-:W-:Y:S02]  /*3ab0*/  FMNMX.FTZ R5, R130, R5, !PT ;  /* 0x0000000582057209 */ /* 0x000fe40007810000 */
[----:B------:R-:W-:Y:S02]  /*3ac0*/  ISETP.LT.OR P2, PT, R25, 0x12, P2 ;  /* 0x000000121900780c */ /* 0x000fe40001741670 */
[----:B------:R-:W-:Y:S02]  /*3ad0*/  FMNMX.FTZ R5, R108, R5, !PT ;  /* 0x000000056c057209 */ /* 0x000fe40007810000 */
[----:B------:R-:W-:-:S02]  /*3ae0*/  FSEL R26, R26, -INF , !P2 ;  /* 0xff8000001a1a7808 */ /* 0x000fc40005000000 */
[----:B------:R-:W-:Y:S02]  /*3af0*/  ISETP.NE.AND P2, PT, R83, RZ, PT ;  /* 0x000000ff5300720c */ /* 0x000fe40003f45270 */
[----:B------:R-:W-:Y:S02]  /*3b00*/  FMNMX.FTZ R5, R106, R5, !PT ;  /* 0x000000056a057209 */ /* 0x000fe40007810000 */
[----:B------:R-:W-:Y:S02]  /*3b10*/  ISETP.GT.AND P2, PT, R27, 0x18, !P2 ;  /* 0x000000181b00780c */ /* 0x000fe40005744270 */
[----:B------:R-:W-:Y:S02]  /*3b20*/  FMNMX.FTZ R5, R104, R5, !PT ;  /* 0x0000000568057209 */ /* 0x000fe40007810000 */
[----:B------:R-:W-:Y:S02]  /*3b30*/  ISETP.LT.OR P2, PT, R25, 0x19, P2 ;  /* 0x000000191900780c */ /* 0x000fe40001741670 */
[----:B------:R-:W-:-:S02]  /*3b40*/  FMNMX.FTZ R5, R102, R5, !PT ;  /* 0x0000000566057209 */ /* 0x000fc40007810000 */
[----:B------:R-:W-:Y:S02]  /*3b50*/  FSEL R28, R28, -INF , !P2 ;  /* 0xff8000001c1c7808 */ /* 0x000fe40005000000 */
[----:B------:R-:W-:Y:S02]  /*3b60*/  ISETP.NE.AND P2, PT, R31, RZ, PT ;  /* 0x000000ff1f00720c */ /* 0x000fe40003f45270 */
[----:B------:R-:W-:Y:S02]  /*3b70*/  FMNMX.FTZ R5, R100, R5, !PT ;  /* 0x0000000564057209 */ /* 0x000fe40007810000 */
[----:B------:R-:W-:Y:S02]  /*3b80*/  ISETP.GT.AND P2, PT, R27, 0x19, !P2 ;  /* 0x000000191b00780c */ /* 0x000fe40005744270 */
[----:B------:R-:W-:Y:S02]  /*3b90*/  FMNMX.FTZ R5, R98, R5, !PT ;  /* 0x0000000562057209 */ /* 0x000fe40007810000 */
[----:B------:R-:W-:-:S02]  /*3ba0*/  ISETP.LT.OR P2, PT, R25, 0x1a, P2 ;  /* 0x0000001a1900780c */ /* 0x000fc40001741670 */
[----:B------:R-:W-:Y:S02]  /*3bb0*/  FMNMX.FTZ R5, R96, R5, !PT ;  /* 0x0000000560057209 */ /* 0x000fe40007810000 */
[----:B------:R-:W-:Y:S02]  /*3bc0*/  FSEL R30, R30, -INF , !P2 ;  /* 0xff8000001e1e7808 */ /* 0x000fe40005000000 */
[----:B------:R-:W-:Y:S02]  /*3bd0*/  ISETP.NE.AND P2, PT, R33, RZ, PT ;  /* 0x000000ff2100720c */ /* 0x000fe40003f45270 */
[----:B------:R-:W-:Y:S02]  /*3be0*/  FMNMX.FTZ R5, R94, R5, !PT ;  /* 0x000000055e057209 */ /* 0x000fe40007810000 */
[----:B------:R-:W-:Y:S02]  /*3bf0*/  ISETP.GT.AND P2, PT, R27, 0x20, !P2 ;  /* 0x000000201b00780c */ /* 0x000fe40005744270 */
[----:B------:R-:W-:-:S02]  /*3c00*/  FMNMX.FTZ R5, R92, R5, !PT ;  /* 0x000000055c057209 */ /* 0x000fc40007810000 */
[----:B------:R-:W-:Y:S02]  /*3c10*/  ISETP.LT.OR P2, PT, R25, 0x21, P2 ;  /* 0x000000211900780c */ /* 0x000fe40001741670 */
[----:B------:R-:W-:Y:S02]  /*3c20*/  FMNMX.FTZ R5, R90, R5, !PT ;  /* 0x000000055a057209 */ /* 0x000fe40007810000 */
[----:B------:R-:W-:Y:S02]  /*3c30*/  FSEL R32, R32, -INF , !P2 ;  /* 0xff80000020207808 */ /* 0x000fe40005000000 */
[----:B------:R-:W-:Y:S02]  /*3c40*/  ISETP.NE.AND P2, PT, R37, RZ, PT ;  /* 0x000000ff2500720c */ /* 0x000fe40003f45270 */
[----:B------:R-:W-:Y:S02]  /*3c50*/  FMNMX.FTZ R5, R88, R5, !PT ;  /* 0x0000000558057209 */ /* 0x000fe40007810000 */
[----:B------:R-:W-:-:S02]  /*3c60*/  ISETP.GT.AND P2, PT, R27, 0x21, !P2 ;  /* 0x000000211b00780c */ /* 0x000fc40005744270 */
[----:B------:R-:W-:Y:S02]  /*3c70*/  FMNMX.FTZ R5, R86, R5, !PT ;  /* 0x0000000556057209 */ /* 0x000fe40007810000 */
[----:B------:R-:W-:Y:S02]  /*3c80*/  ISETP.LT.OR P2, PT, R25, 0x22, P2 ;  /* 0x000000221900780c */ /* 0x000fe40001741670 */
[----:B------:R-:W-:Y:S02]  /*3c90*/  FMNMX.FTZ R5, R84, R5, !PT ;  /* 0x0000000554057209 */ /* 0x000fe40007810000 */
[----:B------:R-:W-:Y:S02]  /*3ca0*/  FSEL R34, R34, -INF , !P2 ;  /* 0xff80000022227808 */ /* 0x000fe40005000000 */
[----:B------:R-:W-:Y:S02]  /*3cb0*/  ISETP.NE.AND P2, PT, R41, RZ, PT ;  /* 0x000000ff2900720c */ /* 0x000fe40003f45270 */
        /* <DEDUP_REMOVED lines=20> */
[----:B------:R-:W-:Y:S01]  /*3e00*/  ISETP.NE.AND P2, PT, R89, RZ, PT ;  /* 0x000000ff5900720c */ /* 0x000fe20003f45270 */
[----:B------:R-:W0:Y:S01]  /*3e10*/  SHFL.BFLY PT, R110, R5, 0x2, 0x1f ;  /* 0x0c401f00056e7f89 */ /* 0x000e2200000e0000 */
[C---:B------:R-:W-:Y:S02]  /*3e20*/  ISETP.GT.AND P4, PT, R27.reuse, 0x71, !P4 ;  /* 0x000000711b00780c */ /* 0x040fe40006784270 */
[----:B------:R-:W-:Y:S02]  /*3e30*/  ISETP.GT.AND P2, PT, R27, 0x31, !P2 ;  /* 0x000000311b00780c */ /* 0x000fe40005744270 */
[C---:B------:R-:W-:Y:S02]  /*3e40*/  ISETP.LT.OR P3, PT, R25.reuse, 0x71, P3 ;  /* 0x000000711900780c */ /* 0x040fe40001f61670 */
[----:B------:R-:W-:-:S02]  /*3e50*/  ISETP.LT.OR P2, PT, R25, 0x32, P2 ;  /* 0x000000321900780c */ /* 0x000fc40001741670 */
[----:B------:R-:W-:Y:S02]  /*3e60*/  ISETP.GT.AND P5, PT, R27, 0x78, !P5 ;  /* 0x000000781b00780c */ /* 0x000fe40006fa4270 */
[----:B------:R-:W-:Y:S02]  /*3e70*/  FSEL R42, R42, -INF , !P2 ;  /* 0xff8000002a2a7808 */ /* 0x000fe40005000000 */
[----:B------:R-:W-:Y:S02]  /*3e80*/  ISETP.NE.AND P2, PT, R49, RZ, PT ;  /* 0x000000ff3100720c */ /* 0x000fe40003f45270 */
[----:B------:R-:W-:Y:S02]  /*3e90*/  ISETP.LT.OR P4, PT, R25, 0x72, P4 ;  /* 0x000000721900780c */ /* 0x000fe40002781670 */
[----:B------:R-:W-:Y:S02]  /*3ea0*/  ISETP.GT.AND P2, PT, R27, 0x38, !P2 ;  /* 0x000000381b00780c */ /* 0x000fe40005744270 */
[----:B------:R-:W-:-:S02]  /*3eb0*/  ISETP.LT.OR P5, PT, R25, 0x79, P5 ;  /* 0x000000791900780c */ /* 0x000fc40002fa1670 */
[----:B------:R-:W-:Y:S02]  /*3ec0*/  ISETP.LT.OR P2, PT, R25, 0x39, P2 ;  /* 0x000000391900780c */ /* 0x000fe40001741670 */
[----:B------:R-:W-:Y:S02]  /*3ed0*/  R2UR UR11, R18 ;  /* 0x00000000120b72ca */ /* 0x000fe400000e0000 */
[----:B------:R-:W-:Y:S02]  /*3ee0*/  FSEL R44, R44, -INF , !P2 ;  /* 0xff8000002c2c7808 */ /* 0x000fe40005000000 */
[----:B------:R-:W-:Y:S02]  /*3ef0*/  ISETP.GT.AND P2, PT, R27, 0x39, !P6 ;  /* 0x000000391b00780c */ /* 0x000fe40007744270 */
[----:B0-----:R-:W-:Y:S02]  /*3f00*/  FMNMX.FTZ R110, R5, R110, !PT ;  /* 0x0000006e056e7209 */ /* 0x001fe40007810000 */
[----:B------:R-:W-:-:S02]  /*3f10*/  ISETP.LT.OR P2, PT, R25, 0x3a, P2 ;  /* 0x0000003a1900780c */ /* 0x000fc40001741670 */
[----:B------:R-:W-:Y:S01]  /*3f20*/  ISETP.NE.AND P6, PT, R73, RZ, PT ;  /* 0x000000ff4900720c */ /* 0x000fe20003fc5270 */
[----:B------:R-:W0:Y:S01]  /*3f30*/  SHFL.BFLY PT, R9, R110, 0x1, 0x1f ;  /* 0x0c201f006e097f89 */ /* 0x000e2200000e0000 */
[----:B------:R-:W-:Y:S01]  /*3f40*/  FSEL R46, R46, -INF , !P2 ;  /* 0xff8000002e2e7808 */ /* 0x000fe20005000000 */
[----:B------:R-:W-:Y:S01]  /*3f50*/  UIADD3 UR45, UR11, UR45, URZ ;  /* 0x0000002d0b2d7290 */ /* 0x000fe2000fffe03f */
[----:B------:R-:W-:-:S03]  /*3f60*/  ISETP.NE.AND P2, PT, R53, RZ, PT ;  /* 0x000000ff3500720c */ /* 0x000fc60003f45270 */
[----:B------:R-:W-:Y:S01]  /*3f70*/  UIADD3 UR6, UR45, UR6, URZ ;  /* 0x000000062d067290 */ /* 0x000fe2000fffe03f */
[----:B------:R-:W-:-:S04]  /*3f80*/  ISETP.GT.AND P2, PT, R27, 0x40, !P2 ;  /* 0x000000401b00780c */ /* 0x000fc80005744270 */
[----:B------:R-:W-:-:S04]  /*3f90*/  ISETP.LT.OR P2, PT, R25, 0x41, P2 ;  /* 0x000000411900780c */ /* 0x000fc80001741670 */
[----:B------:R-:W-:Y:S02]  /*3fa0*/  FSEL R48, R48, -INF , !P2 ;  /* 0xff80000030307808 */ /* 0x000fe40005000000 */
[----:B------:R-:W-:-:S04]  /*3fb0*/  ISETP.NE.AND P2, PT, R93, RZ, PT ;  /* 0x000000ff5d00720c */ /* 0x000fc80003f45270 */
[----:B------:R-:W-:Y:S02]  /*3fc0*/  ISETP.GT.AND P2, PT, R27, 0x41, !P2 ;  /* 0x000000411b00780c */ /* 0x000fe40005744270 */
[----:B0-----:R-:W-:Y:S02]  /*3fd0*/  FMNMX.FTZ R9, R110, R9, !PT ;  /* 0x000000096e097209 */ /* 0x001fe40007810000 */
[----:B------:R-:W-:-:S04]  /*3fe0*/  ISETP.LT.OR P2, PT, R25, 0x42, P2 ;  /* 0x000000421900780c */ /* 0x000fc80001741670 */
[----:B------:R-:W-:Y:S02]  /*3ff0*/  FSEL R50, R50, -INF , !P2 ;  /* 0xff80000032327808 */ /* 0x000fe40005000000 */
[----:B------:R-:W-:-:S04]  /*4000*/  ISETP.NE.AND P2, PT, R57, RZ, PT ;  /* 0x000000ff3900720c */ /* 0x000fc80003f45270 */
[----:B------:R-:W-:-:S04]  /*4010*/  ISETP.GT.AND P2, PT, R27, 0x48, !P2 ;  /* 0x000000481b00780c */ /* 0x000fc80005744270 */
        /* <DEDUP_REMOVED lines=30> */
[----:B------:R-:W-:Y:S02]  /*4200*/  ISETP.GT.AND P2, PT, R27, 0x68, !P6 ;  /* 0x000000681b00780c */ /* 0x000fe40007744270 */
[----:B------:R-:W-:Y:S01]  /*4210*/  ISETP.NE.AND P6, PT, R29, RZ, PT ;  /* 0x000000ff1d00720c */ /* 0x000fe20003fc5270 */
[----:B------:R-:W-:Y:S01]  /*4220*/  FFMA.FTZ R29, R9, R23, -8 ;  /* 0xc1000000091d7423 */ /* 0x000fe20000010017 */
[----:B------:R-:W-:-:S04]  /*4230*/  ISETP.LT.OR P2, PT, R25, 0x69, P2 ;  /* 0x000000691900780c */ /* 0x000fc80001741670 */
[----:B------:R-:W-:Y:S02]  /*4240*/  FSEL R68, R68, -INF , !P2 ;  /* 0xff80000044447808 */ /* 0x000fe40005000000 */
[----:B------:R-:W-:-:S04]  /*4250*/  FSETP.NEU.FTZ.AND P2, PT, R9, -INF , PT ;  /* 0xff8000000900780b */ /* 0x000fc80003f5d000 */
[----:B------:R-:W-:Y:S02]  /*4260*/  FSEL R33, R29, RZ, P2 ;  /* 0x000000ff1d217208 */ /* 0x000fe40001000000 */
[----:B------:R-:W-:Y:S02]  /*4270*/  ISETP.GT.AND P2, PT, R27, RZ, !P6 ;  /* 0x000000ff1b00720c */ /* 0x000fe40007744270 */
[----:B------:R-:W-:Y:S01]  /*4280*/  ISETP.NE.AND P6, PT, R47, RZ, PT ;  /* 0x000000ff2f00720c */ /* 0x000fe20003fc5270 */
[-CC-:B------:R-:W-:Y:S01]  /*4290*/  FFMA.FTZ R49, R98, R23.reuse, -R33.reuse ;  /* 0x0000001762317223 */ /* 0x180fe20000010821 */
[----:B------:R-:W-:Y:S01]  /*42a0*/  ISETP.LT.OR P2, PT, R25, 0x1, P2 ;  /* 0x000000011900780c */ /* 0x000fe20001741670 */
[-CC-:B------:R-:W-:Y:S01]  /*42b0*/  FFMA.FTZ R100, R100, R23.reuse, -R33.reuse ;  /* 0x0000001764647223 */ /* 0x180fe20000010821 */
[-CC-:B------:R-:W-:Y:S01]  /*42c0*/  FFMA.FTZ R41, R122, R23.reuse, -R33.reuse ;  /* 0x000000177a297223 */ /* 0x180fe20000010821 */
[----:B------:R-:W-:Y:S01]  /*42d0*/  ISETP.GT.AND P6, PT, R27, 0x79, !P6 ;  /* 0x000000791b00780c */ /* 0x000fe200077c4270 */
[-CC-:B------:R-:W-:Y:S01]  /*42e0*/  FFMA.FTZ R102, R102, R23.reuse, -R33.reuse ;  /* 0x0000001766667223 */ /* 0x180fe20000010821 */
[----:B------:R-:W-:Y:S01]  /*42f0*/  FSEL R29, R2, -INF , !P2 ;  /* 0xff800000021d7808 */ /* 0x000fe20005000000 */
[-CC-:B------:R-:W-:Y:S01]  /*4300*/  FFMA.FTZ R2, R112, R23.reuse, -R33.reuse ;  /* 0x0000001770027223 */ /* 0x180fe20000010821 */
[----:B------:R-:W-:Y:S01]  /*4310*/  ISETP.NE.AND P2, PT, R99, RZ, PT ;  /* 0x000000ff6300720c */ /* 0x000fe20003f45270 */
[----:B------:R-:W-:Y:S01]  /*4320*/  MUFU.EX2 R47, R100 ;  /* 0x00000064002f7308 */ /* 0x000fe20000000800 */
[----:B------:R-:W-:Y:S01]  /*4330*/  FMNMX.FTZ R31, R29, R14, !PT ;  /* 0x0000000e1d1f7209 */ /* 0x000fe20007810000 */
[-CC-:B------:R-:W-:Y:S01]  /*4340*/  FFMA.FTZ R35, R116, R23.reuse, -R33.reuse ;  /* 0x0000001774237223 */ /* 0x180fe20000010821 */
[----:B------:R-:W-:Y:S01]  /*4350*/  ISETP.GT.AND P2, PT, R27, 0x69, !P2 ;  /* 0x000000691b00780c */ /* 0x000fe20005744270 */
[--C-:B------:R-:W-:Y:S01]  /*4360*/  FFMA.FTZ R37, R118, R23, -R33.reuse ;  /* 0x0000001776257223 */ /* 0x100fe20000010821 */
[----:B------:R-:W-:Y:S01]  /*4370*/  FMNMX.FTZ R31, R20, R31, !PT ;  /* 0x0000001f141f7209 */ /* 0x000fe20007810000 */
[--C-:B------:R-:W-:Y:S01]  /*4380*/  FFMA.FTZ R5, R114, R23, -R33.reuse ;  /* 0x0000001772057223 */ /* 0x100fe20000010821 */
[----:B------:R-:W-:Y:S01]  /*4390*/  ISETP.LT.OR P2, PT, R25, 0x6a, P2 ;  /* 0x0000006a1900780c */ /* 0x000fe20001741670 */
[----:B------:R0:W-:Y:S01]  /*43a0*/  MUFU.EX2 R112, R41 ;  /* 0x0000002900707308 */ /* 0x0001e20000000800 */
[----:B------:R-:W-:Y:S01]  /*43b0*/  FMNMX.FTZ R31, R22, R31, !PT ;  /* 0x0000001f161f7209 */ /* 0x000fe20007810000 */
[-CC-:B------:R-:W-:Y:S01]  /*43c0*/  FFMA.FTZ R39, R120, R23.reuse, -R33.reuse ;  /* 0x0000001778277223 */ /* 0x180fe20000010821 */
[----:B------:R-:W-:Y:S01]  /*43d0*/  FSEL R98, R10, -INF , !P2 ;  /* 0xff8000000a627808 */ /* 0x000fe20005000000 */
[--C-:B------:R-:W-:Y:S01]  /*43e0*/  FFMA.FTZ R10, R96, R23, -R33.reuse ;  /* 0x00000017600a7223 */ /* 0x100fe20000010821 */
[----:B------:R-:W-:Y:S01]  /*43f0*/  FMNMX.FTZ R31, R24, R31, !PT ;  /* 0x0000001f181f7209 */ /* 0x000fe20007810000 */
[-CC-:B------:R-:W-:Y:S01]  /*4400*/  FFMA.FTZ R43, R124, R23.reuse, -R33.reuse ;  /* 0x000000177c2b7223 */ /* 0x180fe20000010821 */
[----:B------:R-:W-:Y:S01]  /*4410*/  FSEL R96, R11, -INF , !P3 ;  /* 0xff8000000b607808 */ /* 0x000fe20005800000 */
[--C-:B------:R-:W-:Y:S01]  /*4420*/  FFMA.FTZ R11, R94, R23, -R33.reuse ;  /* 0x000000175e0b7223 */ /* 0x100fe20000010821 */
[----:B------:R-:W-:Y:S01]  /*4430*/  FMNMX.FTZ R31, R26, R31, !PT ;  /* 0x0000001f1a1f7209 */ /* 0x000fe20007810000 */
[--C-:B0-----:R-:W-:Y:S01]  /*4440*/  FFMA.FTZ R41, R130, R23, -R33.reuse ;  /* 0x0000001782297223 */ /* 0x101fe20000010821 */
[----:B------:R-:W-:Y:S01]  /*4450*/  FSEL R100, R13, -INF , !P4 ;  /* 0xff8000000d647808 */ /* 0x000fe20006000000 */
[----:B------:R-:W-:Y:S01]  /*4460*/  MUFU.EX2 R27, R10 ;  /* 0x0000000a001b7308 */ /* 0x000fe20000000800 */
[----:B------:R-:W-:Y:S01]  /*4470*/  FMNMX.FTZ R31, R28, R31, !PT ;  /* 0x0000001f1c1f7209 */ /* 0x000fe20007810000 */
[-CC-:B------:R-:W-:Y:S01]  /*4480*/  FFMA.FTZ R45, R128, R23.reuse, -R33.reuse ;  /* 0x00000017802d7223 */ /* 0x180fe20000010821 */
[----:B------:R-:W-:Y:S01]  /*4490*/  ISETP.LT.OR P6, PT, R25, 0x7a, P6 ;  /* 0x0000007a1900780c */ /* 0x000fe200037c1670 */
[--C-:B------:R-:W-:Y:S01]  /*44a0*/  FFMA.FTZ R108, R108, R23, -R33.reuse ;  /* 0x000000176c6c7223 */ /* 0x100fe20000010821 */
[----:B------:R-:W-:Y:S01]  /*44b0*/  FMNMX.FTZ R31, R30, R31, !PT ;  /* 0x0000001f1e1f7209 */ /* 0x000fe20007810000 */
[--C-:B------:R-:W-:Y:S01]  /*44c0*/  FFMA.FTZ R106, R106, R23, -R33.reuse ;  /* 0x000000176a6a7223 */ /* 0x100fe20000010821 */
[----:B------:R-:W-:Y:S01]  /*44d0*/  FSEL R94, R15, -INF , !P5 ;  /* 0xff8000000f5e7808 */ /* 0x000fe20006800000 */
[----:B------:R-:W-:Y:S01]  /*44e0*/  MUFU.EX2 R116, R41 ;  /* 0x0000002900747308 */ /* 0x000fe20000000800 */
[----:B------:R-:W-:Y:S01]  /*44f0*/  FMNMX.FTZ R31, R32, R31, !PT ;  /* 0x0000001f201f7209 */ /* 0x000fe20007810000 */
[-CC-:B------:R-:W-:Y:S01]  /*4500*/  FFMA.FTZ R104, R104, R23.reuse, -R33.reuse ;  /* 0x0000001768687223 */ /* 0x180fe20000010821 */
[-CC-:B------:R-:W-:Y:S01]  /*4510*/  FFMA.FTZ R92, R92, R23.reuse, -R33.reuse ;  /* 0x000000175c5c7223 */ /* 0x180fe20000010821 */
        /* <DEDUP_REMOVED lines=8> */
[--C-:B------:R-:W-:Y:S01]  /*45a0*/  FFMA.FTZ R80, R80, R23, -R33.reuse ;  /* 0x0000001750507223 */ /* 0x100fe20000010821 */
[----:B------:R-:W-:Y:S01]  /*45b0*/  FMNMX.FTZ R31, R38, R31, !PT ;  /* 0x0000001f261f7209 */ /* 0x000fe20007810000 */
[-CC-:B------:R-:W-:Y:S01]  /*45c0*/  FFMA.FTZ R78, R78, R23.reuse, -R33.reuse ;  /* 0x000000174e4e7223 */ /* 0x180fe20000010821 */
[--C-:B------:R-:W-:Y:S01]  /*45d0*/  FFMA.FTZ R76, R76, R23, -R33.reuse ;  /* 0x000000174c4c7223 */ /* 0x100fe20000010821 */
[----:B------:R-:W-:Y:S01]  /*45e0*/  MUFU.EX2 R118, R11 ;  /* 0x0000000b00767308 */ /* 0x000fe20000000800 */
[----:B------:R-:W-:Y:S01]  /*45f0*/  FMNMX.FTZ R31, R40, R31, !PT ;  /* 0x0000001f281f7209 */ /* 0x000fe20007810000 */
[-CC-:B------:R-:W-:Y:S01]  /*4600*/  FFMA.FTZ R74, R74, R23.reuse, -R33.reuse ;  /* 0x000000174a4a7223 */ /* 0x180fe20000010821 */
[----:B0-----:R-:W-:Y:S01]  /*4610*/  FSEL R102, R21, -INF , !P6 ;  /* 0xff80000015667808 */ /* 0x001fe20007000000 */
[--C-:B------:R-:W-:Y:S01]  /*4620*/  FFMA.FTZ R72, R72, R23, -R33.reuse ;  /* 0x0000001748487223 */ /* 0x100fe20000010821 */
[----:B------:R-:W-:Y:S01]  /*4630*/  FMNMX.FTZ R31, R42, R31, !PT ;  /* 0x0000001f2a1f7209 */ /* 0x000fe20007810000 */
[-CC-:B------:R-:W-:Y:S01]  /*4640*/  FFMA.FTZ R70, R70, R23.reuse, -R33.reuse ;  /* 0x0000001746467223 */ /* 0x180fe20000010821 */
[--C-:B------:R-:W-:Y:S01]  /*4650*/  FFMA.FTZ R12, R12, R23, -R33.reuse ;  /* 0x000000170c0c7223 */ /* 0x100fe20000010821 */
[----:B------:R-:W-:Y:S01]  /*4660*/  MUFU.EX2 R2, R2 ;  /* 0x0000000200027308 */ /* 0x000fe20000000800 */
[----:B------:R-:W-:Y:S01]  /*4670*/  FMNMX.FTZ R31, R44, R31, !PT ;  /* 0x0000001f2c1f7209 */ /* 0x000fe20007810000 */
[----:B------:R-:W-:-:S03]  /*4680*/  FFMA.FTZ R4, R4, R23, -R33 ;  /* 0x0000001704047223 */ /* 0x000fc60000010821 */
[----:B------:R-:W-:-:S03]  /*4690*/  FMNMX.FTZ R31, R46, R31, !PT ;  /* 0x0000001f2e1f7209 */ /* 0x000fc60007810000 */
[----:B------:R-:W0:Y:S01]  /*46a0*/  MUFU.EX2 R5, R5 ;  /* 0x0000000500057308 */ /* 0x000e220000000800 */
[----:B------:R-:W-:-:S04]  /*46b0*/  FMNMX.FTZ R31, R48, R31, !PT ;  /* 0x0000001f301f7209 */ /* 0x000fc80007810000 */
[----:B------:R-:W-:-:S03]  /*46c0*/  FMNMX.FTZ R31, R50, R31, !PT ;  /* 0x0000001f321f7209 */ /* 0x000fc60007810000 */
[----:B------:R1:W-:Y:S01]  /*46d0*/  MUFU.EX2 R110, R37 ;  /* 0x00000025006e7308 */ /* 0x0003e20000000800 */
[----:B------:R-:W-:-:S04]  /*46e0*/  FMNMX.FTZ R31, R52, R31, !PT ;  /* 0x0000001f341f7209 */ /* 0x000fc80007810000 */
[----:B------:R-:W-:-:S03]  /*46f0*/  FMNMX.FTZ R31, R54, R31, !PT ;  /* 0x0000001f361f7209 */ /* 0x000fc60007810000 */
[----:B------:R-:W2:Y:S01]  /*4700*/  MUFU.EX2 R35, R35 ;  /* 0x0000002300237308 */ /* 0x000ea20000000800 */
[----:B------:R-:W-:Y:S01]  /*4710*/  FMNMX.FTZ R31, R56, R31, !PT ;  /* 0x0000001f381f7209 */ /* 0x000fe20007810000 */
[----:B-1----:R-:W-:-:S03]  /*4720*/  FFMA.FTZ R37, R126, R23, -R33 ;  /* 0x000000177e257223 */ /* 0x002fc60000010821 */
[----:B------:R-:W-:-:S03]  /*4730*/  FMNMX.FTZ R31, R58, R31, !PT ;  /* 0x0000001f3a1f7209 */ /* 0x000fc60007810000 */
[----:B------:R-:W1:Y:S01]  /*4740*/  MUFU.EX2 R39, R39 ;  /* 0x0000002700277308 */ /* 0x000e620000000800 */
[----:B------:R-:W-:-:S04]  /*4750*/  FMNMX.FTZ R31, R60, R31, !PT ;  /* 0x0000001f3c1f7209 */ /* 0x000fc80007810000 */
[----:B------:R-:W-:-:S03]  /*4760*/  FMNMX.FTZ R31, R62, R31, !PT ;  /* 0x0000001f3e1f7209 */ /* 0x000fc60007810000 */
[----:B------:R-:W-:Y:S01]  /*4770*/  MUFU.EX2 R43, R43 ;  /* 0x0000002b002b7308 */ /* 0x000fe20000000800 */
        /* <DEDUP_REMOVED lines=11> */
[----:B------:R-:W-:Y:S02]  /*4830*/  MUFU.EX2 R37, R106 ;  /* 0x0000006a00257308 */ /* 0x000fe40000000800 */
[----:B------:R-:W3:Y:S06]  /*4840*/  SHFL.BFLY PT, R10, R31, 0x2, 0x1f ;  /* 0x0c401f001f0a7f89 */ /* 0x000eec00000e0000 */
[----:B------:R-:W-:Y:S08]  /*4850*/  MUFU.EX2 R104, R104 ;  /* 0x0000006800687308 */ /* 0x000ff00000000800 */
[----:B------:R-:W-:Y:S08]  /*4860*/  MUFU.EX2 R106, R49 ;  /* 0x00000031006a7308 */ /* 0x000ff00000000800 */
[----:B------:R-:W-:Y:S01]  /*4870*/  MUFU.EX2 R92, R92 ;  /* 0x0000005c005c7308 */ /* 0x000fe20000000800 */
[----:B---3--:R-:W-:-:S05]  /*4880*/  FMNMX.FTZ R11, R31, R10, !PT ;  /* 0x0000000a1f0b7209 */ /* 0x008fca0007810000 */
[----:B------:R-:W3:Y:S02]  /*4890*/  SHFL.BFLY PT, R10, R11, 0x1, 0x1f ;  /* 0x0c201f000b0a7f89 */ /* 0x000ee400000e0000 */
[----:B------:R-:W-:Y:S08]  /*48a0*/  MUFU.EX2 R13, R90 ;  /* 0x0000005a000d7308 */ /* 0x000ff00000000800 */
[----:B------:R-:W-:Y:S08]  /*48b0*/  MUFU.EX2 R84, R84 ;  /* 0x0000005400547308 */ /* 0x000ff00000000800 */
[----:B------:R-:W-:Y:S01]  /*48c0*/  MUFU.EX2 R21, R82 ;  /* 0x0000005200157308 */ /* 0x000fe20000000800 */
[----:B---3--:R-:W-:-:S07]  /*48d0*/  FMNMX.FTZ R10, R11, R10, !PT ;  /* 0x0000000a0b0a7209 */ /* 0x008fce0007810000 */
[----:B------:R-:W-:Y:S01]  /*48e0*/  MUFU.EX2 R88, R88 ;  /* 0x0000005800587308 */ /* 0x000fe20000000800 */
[C---:B------:R-:W-:Y:S01]  /*48f0*/  FSETP.NEU.FTZ.AND P2, PT, R10.reuse, -INF , PT ;  /* 0xff8000000a00780b */ /* 0x040fe20003f5d000 */
[----:B------:R-:W-:-:S06]  /*4900*/  FFMA.FTZ R11, R10, R23, -8 ;  /* 0xc10000000a0b7423 */ /* 0x000fcc0000010017 */
[----:B------:R-:W-:Y:S01]  /*4910*/  MUFU.EX2 R15, R86 ;  /* 0x00000056000f7308 */ /* 0x000fe20000000800 */
[----:B------:R-:W-:Y:S02]  /*4920*/  FSEL R33, R11, RZ, P2 ;  /* 0x000000ff0b217208 */ /* 0x000fe40001000000 */
[----:B------:R-:W-:-:S03]  /*4930*/  PLOP3.LUT P2, PT, PT, PT, UP1, 0x40, 0x0 ;  /* 0x000000000000781c */ /* 0x000fc60003f4e818 */
[-CC-:B------:R-:W-:Y:S01]  /*4940*/  FFMA.FTZ R29, R29, R23.reuse, -R33.reuse ;  /* 0x000000171d1d7223 */ /* 0x180fe20000010821 */
[-CC-:B------:R-:W-:Y:S01]  /*4950*/  FFMA.FTZ R14, R14, R23.reuse, -R33.reuse ;  /* 0x000000170e0e7223 */ /* 0x180fe20000010821 */
[-CC-:B------:R-:W-:Y:S01]  /*4960*/  FFMA.FTZ R20, R20, R23.reuse, -R33.reuse ;  /* 0x0000001714147223 */ /* 0x180fe20000010821 */
[----:B------:R0:W-:Y:S01]  /*4970*/  MUFU.EX2 R11, R4 ;  /* 0x00000004000b7308 */ /* 0x0001e20000000800 */
[-CC-:B------:R-:W-:Y:S01]  /*4980*/  FFMA.FTZ R22, R22, R23.reuse, -R33.reuse ;  /* 0x0000001716167223 */ /* 0x180fe20000010821 */
[-CC-:B------:R-:W-:Y:S01]  /*4990*/  FFMA.FTZ R24, R24, R23.reuse, -R33.reuse ;  /* 0x0000001718187223 */ /* 0x180fe20000010821 */
[-CC-:B------:R-:W-:Y:S01]  /*49a0*/  FFMA.FTZ R26, R26, R23.reuse, -R33.reuse ;  /* 0x000000171a1a7223 */ /* 0x180fe20000010821 */
[-CC-:B------:R-:W-:Y:S01]  /*49b0*/  FFMA.FTZ R28, R28, R23.reuse, -R33.reuse ;  /* 0x000000171c1c7223 */ /* 0x180fe20000010821 */
[-CC-:B------:R-:W-:Y:S01]  /*49c0*/  FFMA.FTZ R30, R30, R23.reuse, -R33.reuse ;  /* 0x000000171e1e7223 */ /* 0x180fe20000010821 */
[-CC-:B------:R-:W-:Y:S01]  /*49d0*/  FFMA.FTZ R32, R32, R23.reuse, -R33.reuse ;  /* 0x0000001720207223 */ /* 0x180fe20000010821 */
[-C--:B------:R-:W-:Y:S01]  /*49e0*/  FFMA.FTZ R34, R34, R23.reuse, -R33 ;  /* 0x0000001722227223 */ /* 0x080fe20000010821 */
[----:B------:R-:W-:Y:S01]  /*49f0*/  MUFU.EX2 R29, R29 ;  /* 0x0000001d001d7308 */ /* 0x000fe20000000800 */
[----:B0-----:R-:W-:Y:S01]  /*4a00*/  FADD.FTZ R4, R2, R5 ;  /* 0x0000000502047221 */ /* 0x001fe20000010000 */
[-CC-:B------:R-:W-:Y:S01]  /*4a10*/  FFMA.FTZ R36, R36, R23.reuse, -R33.reuse ;  /* 0x0000001724247223 */ /* 0x180fe20000010821 */
[-CC-:B------:R-:W-:Y:S01]  /*4a20*/  FFMA.FTZ R38, R38, R23.reuse, -R33.reuse ;  /* 0x0000001726267223 */ /* 0x180fe20000010821 */
[-CC-:B------:R-:W-:Y:S01]  /*4a30*/  FFMA.FTZ R40, R40, R23.reuse, -R33.reuse ;  /* 0x0000001728287223 */ /* 0x180fe20000010821 */
[----:B--2---:R-:W-:Y:S01]  /*4a40*/  FADD.FTZ R67, R35, R4 ;  /* 0x0000000423437221 */ /* 0x004fe20000010000 */
[-CC-:B------:R-:W-:Y:S01]  /*4a50*/  FFMA.FTZ R42, R42, R23.reuse, -R33.reuse ;  /* 0x000000172a2a7223 */ /* 0x180fe20000010821 */
[----:B------:R-:W-:Y:S01]  /*4a60*/  FFMA.FTZ R44, R44, R23, -R33 ;  /* 0x000000172c2c7223 */ /* 0x000fe20000010821 */
[----:B------:R-:W0:Y:S01]  /*4a70*/  MUFU.EX2 R14, R14 ;  /* 0x0000000e000e7308 */ /* 0x000e220000000800 */
[C---:B------:R-:W-:Y:S01]  /*4a80*/  FADD.FTZ R4, R110.reuse, R67 ;  /* 0x000000436e047221 */ /* 0x040fe20000010000 */
[----:B------:R-:W-:Y:S01]  /*4a90*/  F2FP.SATFINITE.E4M3.F32.PACK_AB_MERGE_C R110, R110, R35, RZ ;  /* 0x000000236e6e723e */ /* 0x000fe200048070ff */
[-CC-:B------:R-:W-:Y:S01]  /*4aa0*/  FFMA.FTZ R46, R46, R23.reuse, -R33.reuse ;  /* 0x000000172e2e7223 */ /* 0x180fe20000010821 */
[-CC-:B------:R-:W-:Y:S01]  /*4ab0*/  FFMA.FTZ R48, R48, R23.reuse, -R33.reuse ;  /* 0x0000001730307223 */ /* 0x180fe20000010821 */
[----:B-1----:R-:W-:Y:S01]  /*4ac0*/  FADD.FTZ R71, R39, R4 ;  /* 0x0000000427477221 */ /* 0x002fe20000010000 */
[----:B------:R-:W-:Y:S01]  /*4ad0*/  F2FP.SATFINITE.E4M3.F32.PACK_AB_MERGE_C R196, R5, R2, R110 ;  /* 0x0000000205c4723e */ /* 0x000fe2000480706e */
[-CC-:B------:R-:W-:Y:S01]  /*4ae0*/  FFMA.FTZ R50, R50, R23.reuse, -R33.reuse ;  /* 0x0000001732327223 */ /* 0x180fe20000010821 */
[----:B------:R-:W1:Y:S01]  /*4af0*/  MUFU.EX2 R20, R20 ;  /* 0x0000001400147308 */ /* 0x000e620000000800 */
[-CC-:B------:R-:W-:Y:S01]  /*4b00*/  FFMA.FTZ R52, R52, R23.reuse, -R33.reuse ;  /* 0x0000001734347223 */ /* 0x180fe20000010821 */
[-CC-:B------:R-:W-:Y:S01]  /*4b10*/  FFMA.FTZ R54, R54, R23.reuse, -R33.reuse ;  /* 0x0000001736367223 */ /* 0x180fe20000010821 */
[-CC-:B------:R-:W-:Y:S01]  /*4b20*/  FFMA.FTZ R56, R56, R23.reuse, -R33.reuse ;  /* 0x0000001738387223 */ /* 0x180fe20000010821 */
[-CC-:B------:R-:W-:Y:S01]  /*4b30*/  FFMA.FTZ R58, R58, R23.reuse, -R33.reuse ;  /* 0x000000173a3a7223 */ /* 0x180fe20000010821 */
[-CC-:B------:R-:W-:Y:S01]  /*4b40*/  FFMA.FTZ R60, R60, R23.reuse, -R33.reuse ;  /* 0x000000173c3c7223 */ /* 0x180fe20000010821 */
[-CC-:B------:R-:W-:Y:S01]  /*4b50*/  FFMA.FTZ R62, R62, R23.reuse, -R33.reuse ;  /* 0x000000173e3e7223 */ /* 0x180fe20000010821 */
[-CC-:B------:R-:W-:Y:S01]  /*4b60*/  FFMA.FTZ R64, R64, R23.reuse, -R33.reuse ;  /* 0x0000001740407223 */ /* 0x180fe20000010821 */
[----:B------:R2:W3:Y:S01]  /*4b70*/  MUFU.EX2 R51, R22 ;  /* 0x0000001600337308 */ /* 0x0004e20000000800 */
[----:B0-----:R-:W-:Y:S01]  /*4b80*/  FADD.FTZ R69, R29, R14 ;  /* 0x0000000e1d457221 */ /* 0x001fe20000010000 */
[-CC-:B------:R-:W-:Y:S01]  /*4b90*/  FFMA.FTZ R66, R66, R23.reuse, -R33.reuse ;  /* 0x0000001742427223 */ /* 0x180fe20000010821 */
[-CC-:B------:R-:W-:Y:S01]  /*4ba0*/  FFMA.FTZ R68, R68, R23.reuse, -R33.reuse ;  /* 0x0000001744447223 */ /* 0x180fe20000010821 */
[-CC-:B------:R-:W-:Y:S01]  /*4bb0*/  FFMA.FTZ R98, R98, R23.reuse, -R33.reuse ;  /* 0x0000001762627223 */ /* 0x180fe20000010821 */
[-CC-:B------:R-:W-:Y:S01]  /*4bc0*/  FFMA.FTZ R96, R96, R23.reuse, -R33.reuse ;  /* 0x0000001760607223 */ /* 0x180fe20000010821 */
[-CC-:B------:R-:W-:Y:S01]  /*4bd0*/  FFMA.FTZ R100, R100, R23.reuse, -R33.reuse ;  /* 0x0000001764647223 */ /* 0x180fe20000010821 */
[-C--:B------:R-:W-:Y:S01]  /*4be0*/  FFMA.FTZ R94, R94, R23.reuse, -R33 ;  /* 0x000000175e5e7223 */ /* 0x080fe20000010821 */
[----:B------:R-:W0:Y:S01]  /*4bf0*/  MUFU.EX2 R24, R24 ;  /* 0x0000001800187308 */ /* 0x000e220000000800 */
[----:B--2---:R-:W-:Y:S01]  /*4c00*/  FADD.FTZ R22, R112, R71 ;  /* 0x0000004770167221 */ /* 0x004fe20000010000 */
[----:B-1----:R-:W-:Y:S01]  /*4c10*/  FADD.FTZ R4, R20, R69 ;  /* 0x0000004514047221 */ /* 0x002fe20000010000 */
[----:B------:R-:W-:-:S02]  /*4c20*/  FFMA.FTZ R102, R102, R23, -R33 ;  /* 0x0000001766667223 */ /* 0x000fc40000010821 */
[----:B------:R-:W-:-:S03]  /*4c30*/  FADD.FTZ R69, R43, R22 ;  /* 0x000000162b457221 */ /* 0x000fc60000010000 */
[----:B------:R-:W1:Y:S01]  /*4c40*/  MUFU.EX2 R53, R26 ;  /* 0x0000001a00357308 */ /* 0x000e620000000800 */
[C---:B---3--:R-:W-:Y:S01]  /*4c50*/  FADD.FTZ R35, R51.reuse, R4 ;  /* 0x0000000433237221 */ /* 0x048fe20000010000 */
[C---:B------:R-:W-:Y:S01]  /*4c60*/  FADD.FTZ R18, R114.reuse, R69 ;  /* 0x0000004572127221 */ /* 0x040fe20000010000 */
[----:B------:R-:W-:Y:S02]  /*4c70*/  F2FP.SATFINITE.E4M3.F32.PACK_AB_MERGE_C R114, R114, R43, RZ ;  /* 0x0000002b7272723e */ /* 0x000fe400048070ff */
[----:B------:R-:W-:Y:S01]  /*4c80*/  F2FP.SATFINITE.E4M3.F32.PACK_AB_MERGE_C R20, R51, R20, RZ ;  /* 0x000000143314723e */ /* 0x000fe200048070ff */
[----:B------:R-:W-:Y:S01]  /*4c90*/  FADD.FTZ R43, R45, R18 ;  /* 0x000000122d2b7221 */ /* 0x000fe20000010000 */
[----:B------:R-:W-:Y:S01]  /*4ca0*/  F2FP.SATFINITE.E4M3.F32.PACK_AB_MERGE_C R18, R106, R47, RZ ;  /* 0x0000002f6a12723e */ /* 0x000fe200048070ff */
[----:B------:R-:W2:Y:S01]  /*4cb0*/  MUFU.EX2 R28, R28 ;  /* 0x0000001c001c7308 */ /* 0x000ea20000000800 */
[----:B0-----:R-:W-:Y:S01]  /*4cc0*/  FADD.FTZ R4, R24, R35 ;  /* 0x0000002318047221 */ /* 0x001fe20000010000 */
[----:B------:R-:W-:Y:S01]  /*4cd0*/  FADD.FTZ R43, R116, R43 ;  /* 0x0000002b742b7221 */ /* 0x000fe20000010000 */
[----:B------:R-:W-:-:S02]  /*4ce0*/  F2FP.SATFINITE.E4M3.F32.PACK_AB_MERGE_C R198, R112, R39, R114 ;  /* 0x0000002770c6723e */ /* 0x000fc40004807072 */
[----:B------:R-:W-:Y:S02]  /*4cf0*/  F2FP.SATFINITE.E4M3.F32.PACK_AB_MERGE_C R194, R41, R104, R18 ;  /* 0x0000006829c2723e */ /* 0x000fe40004807012 */
[----:B------:R-:W-:Y:S01]  /*4d00*/  F2FP.SATFINITE.E4M3.F32.PACK_AB_MERGE_C R197, R14, R29, R20 ;  /* 0x0000001d0ec5723e */ /* 0x000fe20004807014 */
[----:B------:R-:W0:Y:S01]  /*4d10*/  MUFU.EX2 R55, R30 ;  /* 0x0000001e00377308 */ /* 0x000e220000000800 */
[----:B-1----:R-:W-:Y:S01]  /*4d20*/  FADD.FTZ R5, R53, R4 ;  /* 0x0000000435057221 */ /* 0x002fe20000010000 */
[----:B------:R-:W-:Y:S01]  /*4d30*/  FADD.FTZ R4, R108, R43 ;  /* 0x0000002b6c047221 */ /* 0x000fe20000010000 */
[----:B------:R-:W-:-:S03]  /*4d40*/  F2FP.SATFINITE.E4M3.F32.PACK_AB_MERGE_C R108, R37, R108, RZ ;  /* 0x0000006c256c723e */ /* 0x000fc600048070ff */
[----:B------:R-:W-:Y:S01]  /*4d50*/  FADD.FTZ R37, R37, R4 ;  /* 0x0000000425257221 */ /* 0x000fe20000010000 */
[----:B------:R-:W-:Y:S01]  /*4d60*/  F2FP.SATFINITE.E4M3.F32.PACK_AB_MERGE_C R192, R116, R45, R108 ;  /* 0x0000002d74c0723e */ /* 0x000fe2000480706c */
[----:B------:R-:W1:Y:S01]  /*4d70*/  MUFU.EX2 R32, R32 ;  /* 0x0000002000207308 */ /* 0x000e620000000800 */
[----:B--2---:R-:W-:Y:S01]  /*4d80*/  FADD.FTZ R2, R28, R5 ;  /* 0x000000051c027221 */ /* 0x004fe20000010000 */
[----:B------:R-:W-:-:S04]  /*4d90*/  FADD.FTZ R4, R104, R37 ;  /* 0x0000002568047221 */ /* 0x000fc80000010000 */
[----:B------:R-:W-:Y:S02]  /*4da0*/  FADD.FTZ R4, R41, R4 ;  /* 0x0000000429047221 */ /* 0x000fe40000010000 */
[----:B------:R-:W2:Y:S01]  /*4db0*/  MUFU.EX2 R57, R34 ;  /* 0x0000002200397308 */ /* 0x000ea20000000800 */
[----:B0-----:R-:W-:Y:S01]  /*4dc0*/  FADD.FTZ R5, R55, R2 ;  /* 0x0000000237057221 */ /* 0x001fe20000010000 */
[----:B------:R-:W-:Y:S01]  /*4dd0*/  FADD.FTZ R47, R47, R4 ;  /* 0x000000042f2f7221 */ /* 0x000fe20000010000 */
[----:B------:R-:W-:Y:S02]  /*4de0*/  F2FP.SATFINITE.E4M3.F32.PACK_AB_MERGE_C R4, R13, R92, RZ ;  /* 0x0000005c0d04723e */ /* 0x000fe400048070ff */
[----:B------:R-:W-:Y:S01]  /*4df0*/  F2FP.SATFINITE.E4M3.F32.PACK_AB_MERGE_C R28, R55, R28, RZ ;  /* 0x0000001c371c723e */ /* 0x000fe200048070ff */
[----:B------:R-:W-:Y:S01]  /*4e00*/  FADD.FTZ R106, R106, R47 ;  /* 0x0000002f6a6a7221 */ /* 0x000fe20000010000 */
[----:B------:R-:W-:Y:S01]  /*4e10*/  F2FP.SATFINITE.E4M3.F32.PACK_AB_MERGE_C R188, R118, R27, R4 ;  /* 0x0000001b76bc723e */ /* 0x000fe20004807004 */
[----:B------:R-:W0:Y:S01]  /*4e20*/  MUFU.EX2 R36, R36 ;  /* 0x0000002400247308 */ /* 0x000e220000000800 */
[----:B-1----:R-:W-:Y:S01]  /*4e30*/  FADD.FTZ R2, R32, R5 ;  /* 0x0000000520027221 */ /* 0x002fe20000010000 */
[----:B------:R-:W-:Y:S01]  /*4e40*/  FADD.FTZ R39, R27, R106 ;  /* 0x0000006a1b277221 */ /* 0x000fe20000010000 */
[----:B------:R-:W-:-:S02]  /*4e50*/  F2FP.SATFINITE.E4M3.F32.PACK_AB_MERGE_C R4, R21, R84, RZ ;  /* 0x000000541504723e */ /* 0x000fc400048070ff */
[----:B------:R-:W-:Y:S01]  /*4e60*/  F2FP.SATFINITE.E4M3.F32.PACK_AB_MERGE_C R199, R53, R24, R28 ;  /* 0x0000001835c7723e */ /* 0x000fe2000480701c */
        /* <DEDUP_REMOVED lines=8> */
[----:B------:R-:W-:-:S04]  /*4ef0*/  FADD.FTZ R88, R88, R13 ;  /* 0x0000000d58587221 */ /* 0x000fc80000010000 */
[----:B------:R-:W-:Y:S02]  /*4f00*/  FADD.FTZ R15, R15, R88 ;  /* 0x000000580f0f7221 */ /* 0x000fe40000010000 */
[----:B------:R-:W0:Y:S01]  /*4f10*/  MUFU.EX2 R61, R42 ;  /* 0x0000002a003d7308 */ /* 0x000e220000000800 */
[C---:B-1----:R-:W-:Y:S01]  /*4f20*/  FADD.FTZ R37, R59.reuse, R2 ;  /* 0x000000023b257221 */ /* 0x042fe20000010000 */
[----:B------:R-:W-:Y:S01]  /*4f30*/  FADD.FTZ R84, R84, R15 ;  /* 0x0000000f54547221 */ /* 0x000fe20000010000 */
[----:B------:R-:W-:-:S03]  /*4f40*/  F2FP.SATFINITE.E4M3.F32.PACK_AB_MERGE_C R36, R59, R36, RZ ;  /* 0x000000243b24723e */ /* 0x000fc600048070ff */
[----:B------:R-:W-:Y:S01]  /*4f50*/  FADD.FTZ R21, R21, R84 ;  /* 0x0000005415157221 */ /* 0x000fe20000010000 */
[----:B------:R-:W-:Y:S01]  /*4f60*/  F2FP.SATFINITE.E4M3.F32.PACK_AB_MERGE_C R193, R57, R32, R36 ;  /* 0x0000002039c1723e */ /* 0x000fe20004807024 */
[----:B------:R-:W1:Y:S01]  /*4f70*/  MUFU.EX2 R44, R44 ;  /* 0x0000002c002c7308 */ /* 0x000e620000000800 */
[----:B--2---:R-:W-:-:S07]  /*4f80*/  FADD.FTZ R2, R40, R37 ;  /* 0x0000002528027221 */ /* 0x004fce0000010000 */
[----:B------:R-:W2:Y:S01]  /*4f90*/  MUFU.EX2 R63, R46 ;  /* 0x0000002e003f7308 */ /* 0x000ea20000000800 */
[----:B0-----:R-:W-:-:S07]  /*4fa0*/  FADD.FTZ R37, R61, R2 ;  /* 0x000000023d257221 */ /* 0x001fce0000010000 */
[----:B------:R-:W0:Y:S01]  /*4fb0*/  MUFU.EX2 R48, R48 ;  /* 0x0000003000307308 */ /* 0x000e220000000800 */
[----:B-1----:R-:W-:-:S07]  /*4fc0*/  FADD.FTZ R2, R44, R37 ;  /* 0x000000252c027221 */ /* 0x002fce0000010000 */
[----:B------:R-:W1:Y:S01]  /*4fd0*/  MUFU.EX2 R65, R50 ;  /* 0x0000003200417308 */ /* 0x000e620000000800 */
[C---:B--2---:R-:W-:Y:S01]  /*4fe0*/  FADD.FTZ R33, R63.reuse, R2 ;  /* 0x000000023f217221 */ /* 0x044fe20000010000 */
[----:B------:R-:W-:-:S04]  /*4ff0*/  F2FP.SATFINITE.E4M3.F32.PACK_AB_MERGE_C R44, R63, R44, RZ ;  /* 0x0000002c3f2c723e */ /* 0x000fc800048070ff */
[----:B------:R-:W-:Y:S02]  /*5000*/  F2FP.SATFINITE.E4M3.F32.PACK_AB_MERGE_C R195, R61, R40, R44 ;  /* 0x000000283dc3723e */ /* 0x000fe4000480702c */
[----:B------:R-:W2:Y:S01]  /*5010*/  MUFU.EX2 R52, R52 ;  /* 0x0000003400347308 */ /* 0x000ea20000000800 */
[----:B0-----:R-:W-:-:S07]  /*5020*/  FADD.FTZ R2, R48, R33 ;  /* 0x0000002130027221 */ /* 0x001fce0000010000 */
[----:B------:R-:W0:Y:S01]  /*5030*/  MUFU.EX2 R67, R54 ;  /* 0x0000003600437308 */ /* 0x000e220000000800 */
[----:B-1----:R-:W-:-:S07]  /*5040*/  FADD.FTZ R37, R65, R2 ;  /* 0x0000000241257221 */ /* 0x002fce0000010000 */
[----:B------:R-:W1:Y:S01]  /*5050*/  MUFU.EX2 R56, R56 ;  /* 0x0000003800387308 */ /* 0x000e620000000800 */
[----:B--2---:R-:W-:-:S07]  /*5060*/  FADD.FTZ R2, R52, R37 ;  /* 0x0000002534027221 */ /* 0x004fce0000010000 */
[----:B------:R-:W2:Y:S01]  /*5070*/  MUFU.EX2 R35, R58 ;  /* 0x0000003a00237308 */ /* 0x000ea20000000800 */
[C---:B0-----:R-:W-:Y:S01]  /*5080*/  FADD.FTZ R13, R67.reuse, R2 ;  /* 0x00000002430d7221 */ /* 0x041fe20000010000 */
[----:B------:R-:W-:-:S04]  /*5090*/  F2FP.SATFINITE.E4M3.F32.PACK_AB_MERGE_C R52, R67, R52, RZ ;  /* 0x000000344334723e */ /* 0x000fc800048070ff */
[----:B------:R-:W-:Y:S02]  /*50a0*/  F2FP.SATFINITE.E4M3.F32.PACK_AB_MERGE_C R189, R65, R48, R52 ;  /* 0x0000003041bd723e */ /* 0x000fe40004807034 */
[----:B------:R-:W0:Y:S01]  /*50b0*/  MUFU.EX2 R60, R60 ;  /* 0x0000003c003c7308 */ /* 0x000e220000000800 */
[----:B-1----:R-:W-:-:S07]  /*50c0*/  FADD.FTZ R2, R56, R13 ;  /* 0x0000000d38027221 */ /* 0x002fce0000010000 */
[----:B------:R-:W-:Y:S01]  /*50d0*/  MUFU.EX2 R76, R76 ;  /* 0x0000004c004c7308 */ /* 0x000fe20000000800 */
[----:B--2---:R-:W-:-:S07]  /*50e0*/  FADD.FTZ R15, R35, R2 ;  /* 0x00000002230f7221 */ /* 0x004fce0000010000 */
[----:B------:R-:W1:Y:S01]  /*50f0*/  MUFU.EX2 R31, R74 ;  /* 0x0000004a001f7308 */ /* 0x000e620000000800 */
[----:B0-----:R-:W-:-:S07]  /*5100*/  FADD.FTZ R2, R60, R15 ;  /* 0x0000000f3c027221 */ /* 0x001fce0000010000 */
[----:B------:R-:W0:Y:S08]  /*5110*/  MUFU.EX2 R5, R62 ;  /* 0x0000003e00057308 */ /* 0x000e300000000800 */
[----:B------:R-:W-:Y:S01]  /*5120*/  MUFU.EX2 R80, R80 ;  /* 0x0000005000507308 */ /* 0x000fe20000000800 */
[----:B-1----:R-:W-:-:S07]  /*5130*/  F2FP.SATFINITE.E4M3.F32.PACK_AB_MERGE_C R4, R31, R76, RZ ;  /* 0x0000004c1f04723e */ /* 0x002fce00048070ff */
[----:B------:R-:W1:Y:S01]  /*5140*/  MUFU.EX2 R25, R78 ;  /* 0x0000004e00197308 */ /* 0x000e620000000800 */
[C---:B0-----:R-:W-:Y:S01]  /*5150*/  F2FP.SATFINITE.E4M3.F32.PACK_AB_MERGE_C R60, R5.reuse, R60, RZ ;  /* 0x0000003c053c723e */ /* 0x041fe200048070ff */
[----:B------:R-:W-:-:S03]  /*5160*/  FADD.FTZ R5, R5, R2 ;  /* 0x0000000205057221 */ /* 0x000fc60000010000 */
[----:B------:R-:W-:-:S03]  /*5170*/  F2FP.SATFINITE.E4M3.F32.PACK_AB_MERGE_C R191, R35, R56, R60 ;  /* 0x0000003823bf723e */ /* 0x000fc6000480703c */
[----:B------:R-:W0:Y:S08]  /*5180*/  MUFU.EX2 R64, R64 ;  /* 0x0000004000407308 */ /* 0x000e300000000800 */
[----:B------:R-:W2:Y:S01]  /*5190*/  MUFU.EX2 R27, R66 ;  /* 0x00000042001b7308 */ /* 0x000ea20000000800 */
[----:B-1----:R-:W-:Y:S01]  /*51a0*/  F2FP.SATFINITE.E4M3.F32.PACK_AB_MERGE_C R184, R25, R80, R4 ;  /* 0x0000005019b8723e */ /* 0x002fe20004807004 */
[----:B------:R-:W-:-:S04]  /*51b0*/  FADD.FTZ R80, R80, R21 ;  /* 0x0000001550507221 */ /* 0x000fc80000010000 */
[----:B------:R-:W-:Y:S02]  /*51c0*/  FADD.FTZ R25, R25, R80 ;  /* 0x0000005019197221 */ /* 0x000fe40000010000 */
[----:B------:R-:W1:Y:S01]  /*51d0*/  MUFU.EX2 R68, R68 ;  /* 0x0000004400447308 */ /* 0x000e620000000800 */
[----:B0-----:R-:W-:Y:S01]  /*51e0*/  FADD.FTZ R2, R64, R5 ;  /* 0x0000000540027221 */ /* 0x001fe20000010000 */
[----:B------:R-:W-:-:S04]  /*51f0*/  FADD.FTZ R76, R76, R25 ;  /* 0x000000194c4c7221 */ /* 0x000fc80000010000 */
[----:B------:R-:W-:Y:S02]  /*5200*/  FADD.FTZ R31, R31, R76 ;  /* 0x0000004c1f1f7221 */ /* 0x000fe40000010000 */
[----:B------:R-:W0:Y:S01]  /*5210*/  MUFU.EX2 R12, R12 ;  /* 0x0000000c000c7308 */ /* 0x000e220000000800 */
[----:B--2---:R-:W-:-:S07]  /*5220*/  FADD.FTZ R5, R27, R2 ;  /* 0x000000021b057221 */ /* 0x004fce0000010000 */
[----:B------:R-:W2:Y:S01]  /*5230*/  MUFU.EX2 R33, R98 ;  /* 0x0000006200217308 */ /* 0x000ea20000000800 */
[----:B-1----:R-:W-:-:S07]  /*5240*/  FADD.FTZ R2, R68, R5 ;  /* 0x0000000544027221 */ /* 0x002fce0000010000 */
[----:B------:R-:W-:Y:S01]  /*5250*/  MUFU.EX2 R72, R72 ;  /* 0x0000004800487308 */ /* 0x000fe20000000800 */
[----:B0-----:R-:W-:-:S07]  /*5260*/  F2FP.SATFINITE.E4M3.F32.PACK_AB_MERGE_C R4, R11, R12, RZ ;  /* 0x0000000c0b04723e */ /* 0x001fce00048070ff */
[----:B------:R-:W0:Y:S01]  /*5270*/  MUFU.EX2 R49, R70 ;  /* 0x0000004600317308 */ /* 0x000e220000000800 */
[C---:B--2---:R-:W-:Y:S01]  /*5280*/  F2FP.SATFINITE.E4M3.F32.PACK_AB_MERGE_C R68, R33.reuse, R68, RZ ;  /* 0x000000442144723e */ /* 0x044fe200048070ff */
[----:B------:R-:W-:-:S03]  /*5290*/  FADD.FTZ R33, R33, R2 ;  /* 0x0000000221217221 */ /* 0x000fc60000010000 */
[----:B------:R-:W-:-:S03]  /*52a0*/  F2FP.SATFINITE.E4M3.F32.PACK_AB_MERGE_C R185, R27, R64, R68 ;  /* 0x000000401bb9723e */ /* 0x000fc60004807044 */
[----:B------:R-:W1:Y:S08]  /*52b0*/  MUFU.EX2 R96, R96 ;  /* 0x0000006000607308 */ /* 0x000e700000000800 */
[----:B------:R-:W2:Y:S01]  /*52c0*/  MUFU.EX2 R13, R100 ;  /* 0x00000064000d7308 */ /* 0x000ea20000000800 */
[----:B0-----:R-:W-:Y:S01]  /*52d0*/  F2FP.SATFINITE.E4M3.F32.PACK_AB_MERGE_C R186, R49, R72, R4 ;  /* 0x0000004831ba723e */ /* 0x001fe20004807004 */
[----:B------:R-:W-:-:S04]  /*52e0*/  FADD.FTZ R72, R72, R31 ;  /* 0x0000001f48487221 */ /* 0x000fc80000010000 */
[----:B------:R-:W-:Y:S02]  /*52f0*/  FADD.FTZ R49, R49, R72 ;  /* 0x0000004831317221 */ /* 0x000fe40000010000 */
[----:B------:R-:W0:Y:S01]  /*5300*/  MUFU.EX2 R94, R94 ;  /* 0x0000005e005e7308 */ /* 0x000e220000000800 */
[----:B-1----:R-:W-:Y:S01]  /*5310*/  FADD.FTZ R2, R96, R33 ;  /* 0x0000002160027221 */ /* 0x002fe20000010000 */
[----:B------:R-:W-:-:S06]  /*5320*/  FADD.FTZ R12, R12, R49 ;  /* 0x000000310c0c7221 */ /* 0x000fcc0000010000 */
[----:B------:R-:W1:Y:S01]  /*5330*/  MUFU.EX2 R15, R102 ;  /* 0x00000066000f7308 */ /* 0x000e620000000800 */
[----:B--2---:R-:W-:-:S04]  /*5340*/  FADD.FTZ R5, R13, R2 ;  /* 0x000000020d057221 */ /* 0x004fc80000010000 */
[----:B0-----:R-:W-:Y:S01]  /*5350*/  FADD.FTZ R4, R94, R5 ;  /* 0x000000055e047221 */ /* 0x001fe20000010000 */
[----:B------:R-:W-:Y:S01]  /*5360*/  FADD.FTZ R5, R11, R12 ;  /* 0x0000000c0b057221 */ /* 0x000fe20000010000 */
[C---:B-1----:R-:W-:Y:S02]  /*5370*/  F2FP.SATFINITE.E4M3.F32.PACK_AB_MERGE_C R2, R15.reuse, R94, RZ ;  /* 0x0000005e0f02723e */ /* 0x042fe400048070ff */
[----:B------:R-:W-:Y:S02]  /*5380*/  FADD.FTZ R4, R15, R4 ;  /* 0x000000040f047221 */ /* 0x000fe40000010000 */
[----:B------:R-:W-:Y:S01]  /*5390*/  F2FP.SATFINITE.E4M3.F32.PACK_AB_MERGE_C R187, R13, R96, R2 ;  /* 0x000000600dbb723e */ /* 0x000fe20004807002 */
[----:B------:R-:W-:Y:S01]  /*53a0*/  VIADD R2, R19, 0xfffffffe ;  /* 0xfffffffe13027836 */ /* 0x000fe20000000000 */
[----:B------:R-:W-:Y:S06]  /*53b0*/  @P2 BRA `(.L_x_933) ;  /* 0x0000000000442947 */ /* 0x000fec0003800000 */
        /* <DEDUP_REMOVED lines=10> */
.L_x_934:
[----:B------:R-:W-:-:S11]  /*5460*/  UISETP.NE.AND UP2, UPT, UR7, 0x1, UPT ;  /* 0x000000010700788c */ /* 0x000fd6000bf45270 */
[----:B------:R-:W-:Y:S02]  /*5470*/  @UP2 ULDC.64 UR18, c[0x0][0x9e8] ;  /* 0x00027a0000122ab9 */ /* 0x000fe40000000a00 */
[----:B------:R-:W-:-:S04]  /*5480*/  UIMAD.WIDE.U32 UR14, UR11, UR18, URZ ;  /* 0x000000120b0e72a5 */ /* 0x000fc8000f8e003f */
[----:B------:R-:W-:-:S12]  /*5490*/  @UP2 USHF.R.U32.HI UR11, URZ, UR19, UR15 ;  /* 0x000000133f0b2299 */ /* 0x000fd8000801160f */
.L_x_935:
[----:B------:R-:W-:-:S04]  /*54a0*/  UIMAD UR7, UR11, UR7, UR7 ;  /* 0x000000070b0772a4 */ /* 0x000fc8000f8e0207 */
[----:B------:R-:W-:-:S04]  /*54b0*/  UISETP.LT.AND UP2, UPT, UR6, UR7, UPT ;  /* 0x000000070600728c */ /* 0x000fc8000bf41270 */
[----:B------:R-:W-:-:S12]  /*54c0*/  USEL UR6, UR6, UR7, UP2 ;  /* 0x0000000706067287 */ /* 0x000fd80009000000 */
.L_x_933:
[----:B------:R-:W-:Y:S01]  /*54d0*/  USHF.R.S32.HI UR7, URZ, 0x1f, UR6 ;  /* 0x0000001f3f077899 */ /* 0x000fe20008011406 */
[----:B------:R-:W0:Y:S01]  /*54e0*/  S2UR UR28, SR_CgaCtaId ;  /* 0x00000000001c79c3 */ /* 0x000e220000008800 */
[----:B------:R-:W-:Y:S01]  /*54f0*/  UMOV UR32, URZ ;  /* 0x0000003f00207c82 */ /* 0x000fe20008000000 */
[----:B------:R-:W-:Y:S01]  /*5500*/  UMOV UR29, URZ ;  /* 0x0000003f001d7c82 */ /* 0x000fe20008000000 */
[----:B------:R-:W-:Y:S01]  /*5510*/  ULEA.HI UR7, UR7, UR6, URZ, 0x7 ;  /* 0x0000000607077291 */ /* 0x000fe2000f8f383f */
[----:B------:R-:W-:Y:S02]  /*5520*/  CS2R R24, SRZ ;  /* 0x0000000000187805 */ /* 0x000fe4000001ff00 */
[----:B------:R-:W-:Y:S02]  /*5530*/  CS2R R26, SRZ ;  /* 0x00000000001a7805 */ /* 0x000fe4000001ff00 */
[----:B------:R-:W-:Y:S01]  /*5540*/  CS2R R28, SRZ ;  /* 0x00000000001c7805 */ /* 0x000fe2000001ff00 */
[----:B------:R-:W-:Y:S01]  /*5550*/  USHF.R.S32.HI UR7, URZ, 0x7, UR7 ;  /* 0x000000073f077899 */ /* 0x000fe20008011407 */
[----:B------:R-:W-:-:S02]  /*5560*/  CS2R R30, SRZ ;  /* 0x00000000001e7805 */ /* 0x000fc4000001ff00 */
[----:B------:R-:W-:Y:S02]  /*5570*/  CS2R R32, SRZ ;  /* 0x0000000000207805 */ /* 0x000fe4000001ff00 */
[----:B------:R-:W-:Y:S01]  /*5580*/  CS2R R34, SRZ ;  /* 0x0000000000227805 */ /* 0x000fe2000001ff00 */
[----:B------:R-:W-:Y:S01]  /*5590*/  UISETP.LT.AND UP2, UPT, UR39, UR7, UPT ;  /* 0x000000072700728c */ /* 0x000fe2000bf41270 */
[----:B------:R-:W-:Y:S02]  /*55a0*/  CS2R R36, SRZ ;  /* 0x0000000000247805 */ /* 0x000fe4000001ff00 */
[----:B------:R-:W-:Y:S02]  /*55b0*/  CS2R R38, SRZ ;  /* 0x0000000000267805 */ /* 0x000fe4000001ff00 */
[----:B------:R-:W-:Y:S01]  /*55c0*/  CS2R R40, SRZ ;  /* 0x0000000000287805 */ /* 0x000fe2000001ff00 */
[----:B------:R-:W-:Y:S01]  /*55d0*/  USEL UR35, UR39, UR7, !UP2 ;  /* 0x0000000727237287 */ /* 0x000fe2000d000000 */
[----:B------:R-:W-:-:S02]  /*55e0*/  CS2R R42, SRZ ;  /* 0x00000000002a7805 */ /* 0x000fc4000001ff00 */
[----:B------:R-:W-:Y:S02]  /*55f0*/  CS2R R44, SRZ ;  /* 0x00000000002c7805 */ /* 0x000fe4000001ff00 */
[----:B------:R-:W-:Y:S02]  /*5600*/  CS2R R46, SRZ ;  /* 0x00000000002e7805 */ /* 0x000fe4000001ff00 */
[----:B------:R-:W-:Y:S02]  /*5610*/  CS2R R48, SRZ ;  /* 0x0000000000307805 */ /* 0x000fe4000001ff00 */
[----:B------:R-:W-:Y:S02]  /*5620*/  CS2R R50, SRZ ;  /* 0x0000000000327805 */ /* 0x000fe4000001ff00 */
[----:B------:R-:W-:Y:S02]  /*5630*/  ISETP.GE.AND P2, PT, R2, UR35, PT ;  /* 0x0000002302007c0c */ /* 0x000fe4000bf46270 */
        /* <DEDUP_REMOVED lines=34> */
[----:B0-----:R-:W-:Y:S06]  /*5860*/  @!P2 BRA `(.L_x_936) ;  /* 0x0000003c0010a947 */ /* 0x001fec0003800000 */
        /* <DEDUP_REMOVED lines=48> */
[----:B------:R-:W-:Y:S01]  /*5b70*/  UMOV UR34, URZ ;  /* 0x0000003f00227c82 */ /* 0x000fe20008000000 */
[----:B------:R-:W-:Y:S01]  /*5b80*/  UMOV UR33, URZ ;  /* 0x0000003f00217c82 */ /* 0x000fe20008000000 */
[----:B------:R-:W-:Y:S01]  /*5b90*/  ULDC UR46, c[0x0][0x9e4] ;  /* 0x00027900002e7ab9 */ /* 0x000fe20000000800 */
[----:B------:R-:W-:Y:S01]  /*5ba0*/  ULDC UR45, c[0x0][0x2f0] ;  /* 0x0000bc00002d7ab9 */ /* 0x000fe20000000800 */
[----:B------:R-:W-:-:S05]  /*5bb0*/  ULDC UR47, c[0x0][0x9e0] ;  /* 0x00027800002f7ab9 */ /* 0x000fca0000000800 */
.L_x_954:
[----:B------:R-:W-:Y:S01]  /*5bc0*/  UIADD3 UR32, UR33, 0x1, URZ ;  /* 0x0000000121207890 */ /* 0x000fe2000fffe03f */
[----:B------:R-:W-:-:S03]  /*5bd0*/  ISETP.NE.AND P3, PT, RZ, UR40, PT ;  /* 0x00000028ff007c0c */ /* 0x000fc6000bf65270 */
[----:B------:R-:W-:-:S04]  /*5be0*/  UISETP.NE.AND UP2, UPT, UR32, 0x2, UPT ;  /* 0x000000022000788c */ /* 0x000fc8000bf45270 */
[----:B------:R-:W-:Y:S02]  /*5bf0*/  USEL UR29, URZ, 0x1, UP2 ;  /* 0x000000013f1d7887 */ /* 0x000fe40009000000 */
[----:B------:R-:W-:Y:S02]  /*5c00*/  USEL UR32, UR32, URZ, UP2 ;  /* 0x0000003f20207287 */ /* 0x000fe40009000000 */
[----:B------:R-:W-:Y:S02]  /*5c10*/  ULOP3.LUT UR29, UR34, UR29, URZ, 0x3c, !UPT ;  /* 0x0000001d221d7292 */ /* 0x000fe4000f8e3c3f */
[----:B------:R-:W-:Y:S10]  /*5c20*/  @P3 BRA `(.L_x_937) ;  /* 0x00000000002c3947 */ /* 0x000ff40003800000 */
[----:B------:R-:W-:Y:S05]  /*5c30*/  @!P0 BRA `(.L_x_938) ;  /* 0x0000000000048947 */ /* 0x000fea0003800000 */
[----:B------:R-:W-:Y:S01]  /*5c40*/  BPT.TRAP 0x1 ;  /* 0x000000040000795c */ /* 0x000fe20000300000 */
.L_x_938:
[----:B------:R-:W-:Y:S01]  /*5c50*/  ULEA UR6, UR32, UR44, 0x3 ;  /* 0x0000002c20067291 */ /* 0x000fe2000f8e183f */
[----:B------:R-:W-:-:S05]  /*5c60*/  IMAD.U32 R11, RZ, RZ, UR29 ;  /* 0x0000001dff0b7e24 */ /* 0x000fca000f8e00ff */
[----:B------:R-:W-:-:S04]  /*5c70*/  SHF.L.U32 R11, R11, 0x1f, RZ ;  /* 0x0000001f0b0b7819 */ /* 0x000fc800000006ff */
[----:B------:R0:W1:Y:S01]  /*5c80*/  SYNCS.PHASECHK.TRANS64.TRYWAIT P2, [UR6+0x2a830], R11 ;  /* 0x02a8300bff0075a7 */ /* 0x0000620008040146 */
[----:B------:R-:W-:Y:S05]  /*5c90*/  @!P0 BRA `(.L_x_939) ;  /* 0x0000000000048947 */ /* 0x000fea0003800000 */
[----:B------:R-:W-:Y:S01]  /*5ca0*/  BPT.TRAP 0x1 ;  /* 0x000000040000795c */ /* 0x000fe20000300000 */
.L_x_939:
[----:B-1----:R-:W-:Y:S05]  /*5cb0*/  @P2 BRA `(.L_x_937) ;  /* 0x0000000000082947 */ /* 0x002fea0003800000 */
[----:B------:R-:W1:Y:S02]  /*5cc0*/  SYNCS.PHASECHK.TRANS64.TRYWAIT P2, [UR6+0x2a830], R11 ;  /* 0x02a8300bff0075a7 */ /* 0x000e640008040146 */
[----:B-1----:R-:W-:Y:S05]  /*5cd0*/  @!P2 BRA `(.L_x_940) ;  /* 0x000001180058a947 */ /* 0x002fea0003800000 */
.L_x_937:
[----:B01----:R-:W-:Y:S01]  /*5ce0*/  VIADD R11, R17, 0x8 ;  /* 0x00000008110b7836 */ /* 0x003fe20000000000 */
[----:B------:R-:W-:Y:S01]  /*5cf0*/  R2UR UR24, R6 ;  /* 0x00000000061872ca */ /* 0x000fe200000e0000 */
[----:B------:R-:W-:Y:S01]  /*5d00*/  UIMAD UR26, UR32, 0x600, UR30 ;  /* 0x00000600201a78a4 */ /* 0x000fe2000f8e021e */
[----:B------:R-:W-:Y:S01]  /*5d10*/  R2UR UR25, R7 ;  /* 0x00000000071972ca */ /* 0x000fe200000e0000 */
[----:B------:R-:W-:Y:S01]  /*5d20*/  UMOV UR27, 0x80000020 ;  /* 0x80000020001b7882 */ /* 0x000fe20000000000 */
[----:B------:R0:W-:Y:S01]  /*5d30*/  BAR.SYNC.DEFER_BLOCKING R11, 0x100 ;  /* 0x0004000b0000751d */ /* 0x0001e20000010000 */
[----:B------:R-:W-:Y:S02]  /*5d40*/  UIADD3 UR6, UR26, 0x2, URZ ;  /* 0x000000021a067890 */ /* 0x000fe4000fffe03f */
[----:B------:R-:W-:Y:S02]  /*5d50*/  UIADD3 UR10, UR26, 0x200, URZ ;  /* 0x000002001a0a7890 */ /* 0x000fe4000fffe03f */
[----:B------:R-:W-:Y:S01]  /*5d60*/  UIADD3 UR14, UR26, 0x202, URZ ;  /* 0x000002021a0e7890 */ /* 0x000fe2000fffe03f */
[----:B------:R-:W-:Y:S01]  /*5d70*/  UMOV UR7, 0x80000020 ;  /* 0x8000002000077882 */ /* 0x000fe20000000000 */
[----:B------:R-:W-:Y:S01]  /*5d80*/  UMOV UR11, 0x80000020 ;  /* 0x80000020000b7882 */ /* 0x000fe20000000000 */
[----:B------:R-:W-:Y:S01]  /*5d90*/  UMOV UR15, 0x80000020 ;  /* 0x80000020000f7882 */ /* 0x000fe20000000000 */
[----:B------:R-:W-:Y:S01]  /*5da0*/  UIADD3 UR18, UR26, 0x400, URZ ;  /* 0x000004001a127890 */ /* 0x000fe2000fffe03f */
[----:B------:R-:W-:Y:S01]  /*5db0*/  UMOV UR19, 0x80000020 ;  /* 0x8000002000137882 */ /* 0x000fe20000000000 */
[----:B------:R-:W-:Y:S01]  /*5dc0*/  UIADD3 UR22, UR26, 0x402, URZ ;  /* 0x000004021a167890 */ /* 0x000fe2000fffe03f */
[----:B------:R-:W-:Y:S01]  /*5dd0*/  UMOV UR23, 0x80000020 ;  /* 0x8000002000177882 */ /* 0x000fe20000000000 */
[----:B------:R-:W-:-:S06]  /*5de0*/  WARPGROUP.ARRIVE ;  /* 0x00000000000079c5 */ /* 0x000fcc0000000000 */
[----:B------:R-:W-:Y:S03]  /*5df0*/  QGMMA.64x128x32.F32.E4M3.E4M3 R120, gdesc[UR24], RZ, !UPT, gsb0 ;  /* 0x01e00000187879f3 */ /* 0x000fe6000c0008ff */
[----:B------:R-:W-:Y:S02]  /*5e00*/  WARPGROUP.DEPBAR.LE gsb0, 0x0 ;  /* 0x00008000000079c5 */ /* 0x000fe40000010000 */
[----:B------:R-:W-:-:S07]  /*5e10*/  WARPGROUP.ARRIVE ;  /* 0x00000000000079c5 */ /* 0x000fce0000000000 */
        /* <DEDUP_REMOVED lines=14> */
[----:B0-----:R-:W-:Y:S05]  /*5f00*/  @P3 BRA `(.L_x_941) ;  /* 0x00000000002c3947 */ /* 0x001fea0003800000 */
[----:B------:R-:W-:Y:S05]  /*5f10*/  @!P0 BRA `(.L_x_942) ;  /* 0x0000000000048947 */ /* 0x000fea0003800000 */
[----:B------:R-:W-:Y:S01]  /*5f20*/  BPT.TRAP 0x1 ;  /* 0x000000040000795c */ /* 0x000fe20000300000 */
.L_x_942:
[----:B------:R-:W-:Y:S01]  /*5f30*/  ULEA UR6, UR33, UR44, 0x3 ;  /* 0x0000002c21067291 */ /* 0x000fe2000f8e183f */
[----:B------:R-:W-:-:S05]  /*5f40*/  IMAD.U32 R11, RZ, RZ, UR34 ;  /* 0x00000022ff0b7e24 */ /* 0x000fca000f8e00ff */
[----:B------:R-:W-:-:S04]  /*5f50*/  SHF.L.U32 R11, R11, 0x1f, RZ ;  /* 0x0000001f0b0b7819 */ /* 0x000fc800000006ff */
[----:B------:R0:W1:Y:S01]  /*5f60*/  SYNCS.PHASECHK.TRANS64.TRYWAIT P2, [UR6+0x2a850], R11 ;  /* 0x02a8500bff0075a7 */ /* 0x0000620008040146 */
[----:B------:R-:W-:Y:S05]  /*5f70*/  @!P0 BRA `(.L_x_943) ;  /* 0x0000000000048947 */ /* 0x000fea0003800000 */
[----:B------:R-:W-:Y:S01]  /*5f80*/  BPT.TRAP 0x1 ;  /* 0x000000040000795c */ /* 0x000fe20000300000 */
.L_x_943:
[----:B-1----:R-:W-:Y:S05]  /*5f90*/  @P2 BRA `(.L_x_941) ;  /* 0x0000000000082947 */ /* 0x002fea0003800000 */
[----:B------:R-:W1:Y:S02]  /*5fa0*/  SYNCS.PHASECHK.TRANS64.TRYWAIT P2, [UR6+0x2a850], R11 ;  /* 0x02a8500bff0075a7 */ /* 0x000e640008040146 */
[----:B-1----:R-:W-:Y:S05]  /*5fb0*/  @!P2 BRA `(.L_x_944) ;  /* 0x0000011400b8a947 */ /* 0x002fea0003800000 */
.L_x_941:
[----:B------:R-:W-:Y:S01]  /*5fc0*/  UIADD3 UR6, UR44, 0x400, URZ ;  /* 0x000004002c067890 */ /* 0x000fe2000fffe03f */
[----:B------:R-:W-:Y:S01]  /*5fd0*/  WARPGROUP.ARRIVE ;  /* 0x00000000000079c5 */ /* 0x000fe20000000000 */
[----:B------:R-:W-:Y:S01]  /*5fe0*/  UMOV UR7, 0x40000040 ;  /* 0x4000004000077882 */ /* 0x000fe20000000000 */
[----:B------:R-:W-:Y:S01]  /*5ff0*/  PLOP3.LUT P2, PT, PT, PT, UP0, 0x80, 0x0 ;  /* 0x000000000000781c */ /* 0x000fe20003f4f008 */
[----:B------:R-:W-:Y:S01]  /*6000*/  USHF.R.U32.HI UR6, URZ, 0x4, UR6 ;  /* 0x000000043f067899 */ /* 0x000fe20008011606 */
[----:B------:R-:W-:Y:S01]  /*6010*/  PLOP3.LUT P3, PT, PT, PT, UP0, 0x80, 0x0 ;  /* 0x000000000000781c */ /* 0x000fe20003f6f008 */
[C---:B-1----:R-:W-:Y:S01]  /*6020*/  FMUL.FTZ R12, R0.reuse, R123 ;  /* 0x0000007b000c7220 */ /* 0x042fe20000410000 */
[C---:B------:R-:W-:Y:S01]  /*6030*/  FMUL.FTZ R123, R0.reuse, R146 ;  /* 0x00000092007b7220 */ /* 0x040fe20000410000 */
[----:B------:R-:W-:Y:S01]  /*6040*/  ULOP3.LUT UR6, UR6, 0x3fff, URZ, 0xc0, !UPT ;  /* 0x00003fff06067892 */ /* 0x000fe2000f8ec03f */
[C---:B------:R-:W-:Y:S01]  /*6050*/  FMUL.FTZ R146, R0.reuse, R148 ;  /* 0x0000009400927220 */ /* 0x040fe20000410000 */
[C---:B------:R-:W-:Y:S01]  /*6060*/  FMUL.FTZ R14, R0.reuse, R127 ;  /* 0x0000007f000e7220 */ /* 0x040fe20000410000 */
[C---:B------:R-:W-:Y:S01]  /*6070*/  FMUL.FTZ R148, R0.reuse, R152 ;  /* 0x0000009800947220 */ /* 0x040fe20000410000 */
[----:B------:R-:W-:Y:S01]  /*6080*/  ULOP3.LUT UR6, UR6, 0x10000, URZ, 0xfc, !UPT ;  /* 0x0001000006067892 */ /* 0x000fe2000f8efc3f */
[C---:B------:R-:W-:Y:S01]  /*6090*/  FMUL.FTZ R23, R0.reuse, R120 ;  /* 0x0000007800177220 */ /* 0x040fe20000410000 */
[C---:B0-----:R-:W-:Y:S01]  /*60a0*/  FMUL.FTZ R11, R0.reuse, R122 ;  /* 0x0000007a000b7220 */ /* 0x041fe20000410000 */
[C---:B------:R-:W-:Y:S01]  /*60b0*/  FMUL.FTZ R13, R0.reuse, R126 ;  /* 0x0000007e000d7220 */ /* 0x040fe20000410000 */
[----:B------:R-:W-:Y:S01]  /*60c0*/  UIMAD UR10, UR33, 0x600, UR6 ;  /* 0x00000600210a78a4 */ /* 0x000fe2000f8e0206 */
[C---:B------:R-:W-:Y:S01]  /*60d0*/  FMUL.FTZ R18, R0.reuse, R131 ;  /* 0x0000008300127220 */ /* 0x040fe20000410000 */
        /* <DEDUP_REMOVED lines=9> */
[C---:B------:R-:W-:Y:S01]  /*6170*/  FMUL.FTZ R21, R0.reuse, R138 ;  /* 0x0000008a00157220 */ /* 0x040fe20000410000 */
[----:B------:R-:W-:Y:S01]  /*6180*/  UMOV UR7, 0x40000040 ;  /* 0x4000004000077882 */ /* 0x000fe20000000000 */
[C---:B------:R-:W-:Y:S01]  /*6190*/  FMUL.FTZ R122, R0.reuse, R142 ;  /* 0x0000008e007a7220 */ /* 0x040fe20000410000 */
        /* <DEDUP_REMOVED lines=18> */
[----:B------:R-:W-:Y:S01]  /*62c0*/  FMUL.FTZ R143, R0, R182 ;  /* 0x000000b6008f7220 */ /* 0x000fe20000410000 */
[----:B------:R-:W0:Y:S01]  /*62d0*/  MUFU.TANH R23, R23 ;  /* 0x0000001700177308 */ /* 0x000e220000002400 */
[----:B------:R-:W-:-:S07]  /*62e0*/  IADD3 R136, -R17, 0xb, RZ ;  /* 0x0000000b11887810 */ /* 0x000fce0007ffe1ff */
[----:B------:R-:W1:Y:S08]  /*62f0*/  MUFU.TANH R11, R11 ;  /* 0x0000000b000b7308 */ /* 0x000e700000002400 */
[----:B------:R-:W2:Y:S08]  /*6300*/  MUFU.TANH R12, R12 ;  /* 0x0000000c000c7308 */ /* 0x000eb00000002400 */
[----:B------:R-:W3:Y:S08]  /*6310*/  MUFU.TANH R13, R13 ;  /* 0x0000000d000d7308 */ /* 0x000ef00000002400 */
[----:B------:R-:W4:Y:S08]  /*6320*/  MUFU.TANH R14, R14 ;  /* 0x0000000e000e7308 */ /* 0x000f300000002400 */
        /* <DEDUP_REMOVED lines=17> */
[----:B------:R-:W0:Y:S01]  /*6440*/  MUFU.TANH R154, R154 ;  /* 0x0000009a009a7308 */ /* 0x000e220000002400 */
[----:B------:R-:W-:-:S02]  /*6450*/  WARPGROUP.DEPBAR.LE gsb0, 0x0 ;  /* 0x00008000000079c5 */ /* 0x000fc40000010000 */
[----:B------:R-:W-:Y:S01]  /*6460*/  WARPGROUP.ARRIVE ;  /* 0x00000000000079c5 */ /* 0x000fe20000000000 */
[C---:B------:R-:W-:Y:S01]  /*6470*/  FMUL.FTZ R196, R0.reuse, R128 ;  /* 0x0000008000c47220 */ /* 0x040fe20000410000 */
[C---:B------:R-:W-:Y:S01]  /*6480*/  FMUL.FTZ R128, R0.reuse, R155 ;  /* 0x0000009b00807220 */ /* 0x040fe20000410000 */
[----:B------:R-:W-:Y:S02]  /*6490*/  IMAD.MOV.U32 R155, RZ, RZ, R8 ;  /* 0x000000ffff9b7224 */ /* 0x000fe400078e0008 */
[C---:B------:R-:W-:Y:S01]  /*64a0*/  FMUL.FTZ R199, R0.reuse, R137 ;  /* 0x0000008900c77220 */ /* 0x040fe20000410000 */
[----:B------:R-:W-:Y:S01]  /*64b0*/  IMAD.U32 R137, RZ, RZ, UR32 ;  /* 0x00000020ff897e24 */ /* 0x000fe2000f8e00ff */
        /* <DEDUP_REMOVED lines=8> */
[----:B------:R-:W-:Y:S01]  /*6540*/  FMUL.FTZ R172, R0, R177 ;  /* 0x000000b100ac7220 */ /* 0x000fe20000410000 */
[----:B------:R-:W-:Y:S01]  /*6550*/  @!P1 LEA R137, R137, UR44, 0x3 ;  /* 0x0000002c89899c11 */ /* 0x000fe2000f8e18ff */
[----:B------:R-:W0:Y:S04]  /*6560*/  MUFU.TANH R196, R196 ;  /* 0x000000c400c47308 */ /* 0x000e280000002400 */
[----:B------:R-:W-:-:S04]  /*6570*/  @!P1 VIADD R137, R137, 0x2a840 ;  /* 0x0002a84089899836 */ /* 0x000fc80000000000 */
[----:B------:R-:W0:Y:S01]  /*6580*/  MUFU.TANH R198, R198 ;  /* 0x000000c600c67308 */ /* 0x000e220000002400 */
[----:B------:R-:W-:-:S07]  /*6590*/  @!P1 PRMT R137, RZ, 0x654, R137 ;  /* 0x00000654ff899816 */ /* 0x000fce0000000089 */
        /* <DEDUP_REMOVED lines=24> */
[C---:B------:R-:W-:Y:S01]  /*6720*/  FMUL.FTZ R124, R0.reuse, R147 ;  /* 0x00000093007c7220 */ /* 0x040fe20000410000 */
[C---:B------:R-:W-:Y:S01]  /*6730*/  FMUL.FTZ R147, R0.reuse, R149 ;  /* 0x0000009500937220 */ /* 0x040fe20000410000 */
[----:B------:R-:W-:Y:S01]  /*6740*/  FMUL.FTZ R149, R0, R153 ;  /* 0x0000009900957220 */ /* 0x000fe20000410000 */
[----:B------:R-:W-:Y:S01]  /*6750*/  QGMMA.64x192x32.F32.E4M3.E4M3 R24, R188, gdesc[UR4], R24, gsb0 ;  /* 0x02e00004bc187df3 */ /* 0x000fe20008000818 */
[----:B------:R-:W-:Y:S01]  /*6760*/  UIADD3 UR6, UR10, 0x6, URZ ;  /* 0x000000060a067890 */ /* 0x000fe2000fffe03f */
[----:B------:R-:W-:Y:S01]  /*6770*/  IMAD.SHL.U32 R153, R2, 0x80, RZ ;  /* 0x0000008002997824 */ /* 0x000fe200078e00ff */
        /* <DEDUP_REMOVED lines=9> */
[----:B------:R-:W-:Y:S01]  /*6810*/  UMOV UR10, UR45 ;  /* 0x0000002d000a7c82 */ /* 0x000fe20008000000 */
        /* <DEDUP_REMOVED lines=16> */
[----:B------:R-:W-:Y:S01]  /*6920*/  IADD3 R144, -R153, 0x1, RZ ;  /* 0x0000000199907810 */ /* 0x000fe20007ffe1ff */
[C---:B------:R-:W-:Y:S01]  /*6930*/  FMUL.FTZ R188, R0.reuse, R140 ;  /* 0x0000008c00bc7220 */ /* 0x040fe20000410000 */
[C---:B------:R-:W-:Y:S01]  /*6940*/  FMUL.FTZ R189, R0.reuse, R141 ;  /* 0x0000008d00bd7220 */ /* 0x040fe20000410000 */
[C---:B------:R-:W-:Y:S01]  /*6950*/  FMUL.FTZ R140, R0.reuse, R175 ;  /* 0x000000af008c7220 */ /* 0x040fe20000410000 */
[----:B------:R-:W-:Y:S01]  /*6960*/  QGMMA.64x192x32.F32.E4M3.E4M3 R24, R184, gdesc[UR4], R24, gsb0 ;  /* 0x02e00004b8187df3 */ /* 0x000fe20008000818 */
[----:B------:R-:W-:Y:S01]  /*6970*/  @UP0 ULDC UR6, c[0x0][0x44c] ;  /* 0x0001130000060ab9 */ /* 0x000fe20000000800 */
[----:B------:R-:W-:Y:S02]  /*6980*/  IMAD R157, R3, -0x2, R144 ;  /* 0xfffffffe039d7824 */ /* 0x000fe400078e0290 */
[----:B------:R-:W-:Y:S01]  /*6990*/  FMUL.FTZ R141, R0, R178 ;  /* 0x000000b2008d7220 */ /* 0x000fe20000410000 */
[----:B------:R-:W-:Y:S01]  /*69a0*/  @P2 IMAD.HI.U32 R121, R8, UR6, RZ ;  /* 0x0000000608792c27 */ /* 0x000fe2000f8e00ff */
[----:B------:R-:W-:-:S03]  /*69b0*/  @UP0 ULDC UR6, c[0x0][0x450] ;  /* 0x0001140000060ab9 */ /* 0x000fc60000000800 */
[----:B------:R-:W-:Y:S01]  /*69c0*/  FMUL.FTZ R144, R0, R183 ;  /* 0x000000b700907220 */ /* 0x000fe20000410000 */
[----:B------:R-:W-:Y:S01]  /*69d0*/  PLOP3.LUT P2, PT, PT, PT, UP1, 0x40, 0x0 ;  /* 0x000000000000781c */ /* 0x000fe20003f4e818 */
[----:B------:R-:W-:Y:S01]  /*69e0*/  IMAD R168, R16, UR10, R157 ;  /* 0x0000000a10a87c24 */ /* 0x000fe2000f8e029d */
[----:B------:R-:W-:Y:S01]  /*69f0*/  @P3 SHF.R.U32.HI R155, RZ, UR6, R121 ;  /* 0x00000006ff9b3c19 */ /* 0x000fe20008011679 */
[----:B------:R-:W0:Y:S01]  /*6a00*/  MUFU.TANH R188, R188 ;  /* 0x000000bc00bc7308 */ /* 0x000e220000002400 */
[----:B------:R-:W5:Y:S03]  /*6a10*/  LDC R121, c[0x0][0x288] ;  /* 0x0000a200ff797b82 */ /* 0x000f660000000800 */
[----:B------:R-:W1:Y:S04]  /*6a20*/  SHFL.IDX PT, R161, R155, RZ, 0x1c1f ;  /* 0x001c1fff9ba17589 */ /* 0x000e6800000e0000 */
[----:B------:R-:W0:Y:S08]  /*6a30*/  MUFU.TANH R189, R189 ;  /* 0x000000bd00bd7308 */ /* 0x000e300000002400 */
[----:B------:R-:W0:Y:S08]  /*6a40*/  MUFU.TANH R190, R190 ;  /* 0x000000be00be7308 */ /* 0x000e300000002400 */
[----:B------:R-:W0:Y:S01]  /*6a50*/  MUFU.TANH R140, R140 ;  /* 0x0000008c008c7308 */ /* 0x000e220000002400 */
[----:B-----5:R-:W-:-:S04]  /*6a60*/  IMAD.IADD R168, R168, 0x1, -R121 ;  /* 0x00000001a8a87824 */ /* 0x020fc800078e0a79 */
[C---:B------:R-:W-:Y:S02]  /*6a70*/  VIADD R163, R168.reuse, UR47 ;  /* 0x0000002fa8a37c36 */ /* 0x040fe40008000000 */
[----:B------:R-:W-:Y:S01]  /*6a80*/  VIADD R168, R168, UR31 ;  /* 0x0000001fa8a87c36 */ /* 0x000fe20008000000 */
[----:B------:R-:W0:Y:S01]  /*6a90*/  MUFU.TANH R141, R141 ;  /* 0x0000008d008d7308 */ /* 0x000e220000002400 */
[--C-:B-1----:R-:W-:Y:S02]  /*6aa0*/  IMAD.IADD R157, R163, 0x1, R161.reuse ;  /* 0x00000001a39d7824 */ /* 0x102fe400078e02a1 */
[----:B------:R-:W-:-:S05]  /*6ab0*/  IMAD.IADD R159, R168, 0x1, R161 ;  /* 0x00000001a89f7824 */ /* 0x000fca00078e02a1 */
[----:B------:R-:W1:Y:S01]  /*6ac0*/  MUFU.TANH R144, R144 ;  /* 0x0000009000907308 */ /* 0x000e620000002400 */
[----:B------:R-:W-:Y:S02]  /*6ad0*/  WARPGROUP.DEPBAR.LE gsb0, 0x0 ;  /* 0x00008000000079c5 */ /* 0x000fe40000010000 */
[----:B------:R0:W-:Y:S06]  /*6ae0*/  BAR.ARV R136, 0x100 ;  /* 0x000400880000751d */ /* 0x0001ec0000002000 */
[----:B------:R0:W-:Y:S01]  /*6af0*/  @!P1 SYNCS.ARRIVE.TRANS64.RED.A1T0 RZ, [R137+URZ], RZ ;  /* 0x000000ff89ff99a7 */ /* 0x0001e2000810043f */
[----:B--234-:R-:W-:Y:S05]  /*6b00*/  @P2 BRA `(.L_x_945) ;  /* 0x00000000005c2947 */ /* 0x01cfea0003800000 */
[----:B0-----:R-:W-:Y:S01]  /*6b10*/  IMAD R136, R16, UR10, R161 ;  /* 0x0000000a10887c24 */ /* 0x001fe2000f8e02a1 */
[----:B------:R-:W-:Y:S03]  /*6b20*/  BSSY B0, `(.L_x_946) ;  /* 0x0000011000007945 */ /* 0x000fe60003800000 */
[----:B------:R-:W-:-:S05]  /*6b30*/  IMAD.IADD R161, R136, 0x1, -R121 ;  /* 0x0000000188a17824 */ /* 0x000fca00078e0a79 */
[----:B------:R-:W-:-:S13]  /*6b40*/  ISETP.GT.AND P2, PT, R161, -0x1, PT ;  /* 0xffffffffa100780c */ /* 0x000fda0003f44270 */
[----:B------:R-:W-:Y:S05]  /*6b50*/  @P2 BRA `(.L_x_947) ;  /* 0x0000000000202947 */ /* 0x000fea0003800000 */
[----:B------:R-:W-:Y:S01]  /*6b60*/  IMAD.U32 R176, RZ, RZ, UR46 ;  /* 0x0000002effb07e24 */ /* 0x000fe2000f8e00ff */
[----:B------:R-:W-:-:S04]  /*6b70*/  LOP3.LUT R161, RZ, R161, RZ, 0x33, !PT ;  /* 0x000000a1ffa17212 */ /* 0x000fc800078e33ff */
[----:B------:R-:W-:-:S13]  /*6b80*/  ISETP.NE.AND P2, PT, R176, 0x1, PT ;  /* 0x00000001b000780c */ /* 0x000fda0003f45270 */
[----:B------:R-:W0:Y:S02]  /*6b90*/  @P2 LDC.64 R136, c[0x0][0x9e8] ;  /* 0x00027a00ff882b82 */ /* 0x000e240000000a00 */
[----:B0-----:R-:W-:-:S05]  /*6ba0*/  @P2 IMAD.HI.U32 R136, R161, R136, RZ ;  /* 0x00000088a1882227 */ /* 0x001fca00078e00ff */
[----:B------:R-:W-:-:S04]  /*6bb0*/  @P2 SHF.R.U32.HI R161, RZ, R137, R136 ;  /* 0x00000089ffa12219 */ /* 0x000fc80000011688 */
[----:B------:R-:W-:Y:S01]  /*6bc0*/  LOP3.LUT R161, RZ, R161, RZ, 0x33, !PT ;  /* 0x000000a1ffa17212 */ /* 0x000fe200078e33ff */
[----:B------:R-:W-:Y:S06]  /*6bd0*/  BRA `(.L_x_948) ;  /* 0x0000000000147947 */ /* 0x000fec0003800000 */
.L_x_947:
[----:B------:R-:W-:-:S05]  /*6be0*/  IMAD.U32 R176, RZ, RZ, UR46 ;  /* 0x0000002effb07e24 */ /* 0x000fca000f8e00ff */
[----:B------:R-:W-:-:S13]  /*6bf0*/  ISETP.NE.AND P2, PT, R176, 0x1, PT ;  /* 0x00000001b000780c */ /* 0x000fda0003f45270 */
[----:B------:R-:W0:Y:S02]  /*6c00*/  @P2 LDC.64 R136, c[0x0][0x9e8] ;  /* 0x00027a00ff882b82 */ /* 0x000e240000000a00 */
[----:B0-----:R-:W-:-:S05]  /*6c10*/  @P2 IMAD.HI.U32 R136, R161, R136, RZ ;  /* 0x00000088a1882227 */ /* 0x001fca00078e00ff */
[----:B------:R-:W-:-:S07]  /*6c20*/  @P2 SHF.R.U32.HI R161, RZ, R137, R136 ;  /* 0x00000089ffa12219 */ /* 0x000fce0000011688 */
.L_x_948:
[----:B------:R-:W-:Y:S05]  /*6c30*/  BSYNC B0 ;  /* 0x0000000000007941 */ /* 0x000fea0003800000 */
.L_x_946:
[----:B------:R-:W-:-:S04]  /*6c40*/  IMAD R136, R161, R176, -R153 ;  /* 0x000000b0a1887224 */ /* 0x000fc800078e0a99 */
[----:B------:R-:W-:-:S05]  /*6c50*/  IMAD R136, R3, -0x2, R136 ;  /* 0xfffffffe03887824 */ /* 0x000fca00078e0288 */
[----:B------:R-:W-:Y:S02]  /*6c60*/  VIADDMNMX R157, R136, R176, R157, PT ;  /* 0x000000b0889d7246 */ /* 0x000fe4000380019d */
[----:B------:R-:W-:-:S07]  /*6c70*/  VIMNMX R159, R159, R136, !PT ;  /* 0x000000889f9f7248 */ /* 0x000fce0007fe0100 */
.L_x_945:
[----:B------:R-:W-:Y:S01]  /*6c80*/  ISETP.GT.AND P2, PT, R2, -0x1, PT ;  /* 0xffffffff0200780c */ /* 0x000fe20003f44270 */
[----:B0-----:R-:W0:Y:S03]  /*6c90*/  SHFL.IDX PT, R137, R155, 0x1, 0x1c1f ;  /* 0x003c1f009b897f89 */ /* 0x001e2600000e0000 */
[C---:B------:R-:W-:Y:S02]  /*6ca0*/  ISETP.GT.AND P5, PT, R159.reuse, RZ, P2 ;  /* 0x000000ff9f00720c */ /* 0x040fe400017a4270 */
[----:B------:R-:W-:Y:S02]  /*6cb0*/  ISETP.GT.AND P6, PT, R159, 0x8, P2 ;  /* 0x000000089f00780c */ /* 0x000fe400017c4270 */
[C---:B------:R-:W-:Y:S02]  /*6cc0*/  ISETP.LT.OR P5, PT, R157.reuse, 0x1, P5 ;  /* 0x000000019d00780c */ /* 0x040fe40002fa1670 */
[----:B------:R-:W-:-:S02]  /*6cd0*/  ISETP.LT.OR P6, PT, R157, 0x9, P6 ;  /* 0x000000099d00780c */ /* 0x000fc400037c1670 */
[----:B------:R-:W-:Y:S02]  /*6ce0*/  FSEL R182, R23, -INF , !P5 ;  /* 0xff80000017b67808 */ /* 0x000fe40006800000 */
[C---:B------:R-:W-:Y:S02]  /*6cf0*/  ISETP.GT.AND P5, PT, R159.reuse, 0x10, P2 ;  /* 0x000000109f00780c */ /* 0x040fe400017a4270 */
[----:B------:R-:W-:Y:S02]  /*6d00*/  ISETP.GT.AND P4, PT, R159, 0x1, P2 ;  /* 0x000000019f00780c */ /* 0x000fe40001784270 */
[----:B------:R-:W-:Y:S02]  /*6d10*/  ISETP.LT.OR P5, PT, R157, 0x11, P5 ;  /* 0x000000119d00780c */ /* 0x000fe40002fa1670 */
[----:B------:R-:W-:Y:S02]  /*6d20*/  ISETP.GT.AND P3, PT, R159, 0x9, P2 ;  /* 0x000000099f00780c */ /* 0x000fe40001764270 */
[----:B------:R-:W-:-:S02]  /*6d30*/  FSEL R218, R193, -INF , !P6 ;  /* 0xff800000c1da7808 */ /* 0x000fc40007000000 */
[C---:B------:R-:W-:Y:S02]  /*6d40*/  ISETP.GT.AND P6, PT, R159.reuse, 0x18, P2 ;  /* 0x000000189f00780c */ /* 0x040fe400017c4270 */
[----:B------:R-:W-:Y:S02]  /*6d50*/  FSEL R214, R196, -INF , !P5 ;  /* 0xff800000c4d67808 */ /* 0x000fe40006800000 */
[----:B------:R-:W-:Y:S02]  /*6d60*/  ISETP.GT.AND P5, PT, R159, 0x20, P2 ;  /* 0x000000209f00780c */ /* 0x000fe400017a4270 */
[C---:B------:R-:W-:Y:S02]  /*6d70*/  ISETP.LT.OR P4, PT, R157.reuse, 0x2, P4 ;  /* 0x000000029d00780c */ /* 0x040fe40002781670 */
[C---:B------:R-:W-:Y:S02]  /*6d80*/  ISETP.LT.OR P3, PT, R157.reuse, 0xa, P3 ;  /* 0x0000000a9d00780c */ /* 0x040fe40001f61670 */
[----:B------:R-:W-:-:S02]  /*6d90*/  ISETP.LT.OR P6, PT, R157, 0x19, P6 ;  /* 0x000000199d00780c */ /* 0x000fc400037c1670 */
[----:B------:R-:W-:Y:S02]  /*6da0*/  ISETP.LT.OR P5, PT, R157, 0x21, P5 ;  /* 0x000000219d00780c */ /* 0x000fe40002fa1670 */
[----:B------:R-:W-:Y:S02]  /*6db0*/  FSEL R186, R192, -INF , !P4 ;  /* 0xff800000c0ba7808 */ /* 0x000fe40006000000 */
[----:B------:R-:W-:Y:S02]  /*6dc0*/  FSEL R216, R194, -INF , !P3 ;  /* 0xff800000c2d87808 */ /* 0x000fe40005800000 */
[C---:B------:R-:W-:Y:S02]  /*6dd0*/  ISETP.GT.AND P4, PT, R159.reuse, 0x11, P2 ;  /* 0x000000119f00780c */ /* 0x040fe40001784270 */
        /* <DEDUP_REMOVED lines=26> */
[----:B------:R-:W-:Y:S02]  /*6f80*/  FSEL R146, R148, -INF , !P5 ;  /* 0xff80000094927808 */ /* 0x000fe40006800000 */
[----:B------:R-:W-:Y:S02]  /*6f90*/  ISETP.GT.AND P5, PT, R159, 0x50, P2 ;  /* 0x000000509f00780c */ /* 0x000fe400017a4270 */
[C---:B------:R-:W-:Y:S02]  /*6fa0*/  ISETP.LT.OR P4, PT, R157.reuse, 0x32, P4 ;  /* 0x000000329d00780c */ /* 0x040fe40002781670 */
[C---:B------:R-:W-:Y:S02]  /*6fb0*/  ISETP.LT.OR P3, PT, R157.reuse, 0x3a, P3 ;  /* 0x0000003a9d00780c */ /* 0x040fe40001f61670 */
[----:B------:R-:W-:Y:S02]  /*6fc0*/  ISETP.LT.OR P5, PT, R157, 0x51, P5 ;  /* 0x000000519d00780c */ /* 0x000fe40002fa1670 */
[----:B------:R-:W-:Y:S01]  /*6fd0*/  FSEL R200, R145, -INF , !P4 ;  /* 0xff80000091c87808 */ /* 0x000fe20006000000 */
[--C-:B0-----:R-:W-:Y:S01]  /*6fe0*/  IMAD.IADD R145, R163, 0x1, R137.reuse ;  /* 0x00000001a3917824 */ /* 0x101fe200078e0289 */
[----:B------:R-:W-:Y:S01]  /*6ff0*/  FSEL R196, R147, -INF , !P3 ;  /* 0xff80000093c47808 */ /* 0x000fe20005800000 */
[----:B------:R-:W-:Y:S01]  /*7000*/  IMAD.IADD R147, R168, 0x1, R137 ;  /* 0x00000001a8937824 */ /* 0x000fe200078e0289 */
[----:B------:R-:W-:-:S02]  /*7010*/  ISETP.GT.AND P4, PT, R159, 0x41, P2 ;  /* 0x000000419f00780c */ /* 0x000fc40001784270 */
[C---:B------:R-:W-:Y:S02]  /*7020*/  ISETP.GT.AND P6, PT, R159.reuse, 0x48, P2 ;  /* 0x000000489f00780c */ /* 0x040fe400017c4270 */
[C---:B------:R-:W-:Y:S02]  /*7030*/  ISETP.GT.AND P3, PT, R159.reuse, 0x49, P2 ;  /* 0x000000499f00780c */ /* 0x040fe40001764270 */
[----:B------:R-:W-:Y:S02]  /*7040*/  FSEL R154, R154, -INF , !P5 ;  /* 0xff8000009a9a7808 */ /* 0x000fe40006800000 */
[----:B------:R-:W-:Y:S02]  /*7050*/  ISETP.GT.AND P5, PT, R159, 0x60, P2 ;  /* 0x000000609f00780c */ /* 0x000fe400017a4270 */
[C---:B------:R-:W-:Y:S02]  /*7060*/  ISETP.LT.OR P4, PT, R157.reuse, 0x42, P4 ;  /* 0x000000429d00780c */ /* 0x040fe40002781670 */
[----:B------:R-:W-:-:S02]  /*7070*/  ISETP.LT.OR P6, PT, R157, 0x49, P6 ;  /* 0x000000499d00780c */ /* 0x000fc400037c1670 */
[C---:B------:R-:W-:Y:S02]  /*7080*/  ISETP.LT.OR P3, PT, R157.reuse, 0x4a, P3 ;  /* 0x0000004a9d00780c */ /* 0x040fe40001f61670 */
[----:B------:R-:W-:Y:S02]  /*7090*/  ISETP.LT.OR P5, PT, R157, 0x61, P5 ;  /* 0x000000619d00780c */ /* 0x000fe40002fa1670 */
[----:B------:R-:W-:Y:S02]  /*70a0*/  FSEL R148, R149, -INF , !P4 ;  /* 0xff80000095947808 */ /* 0x000fe40006000000 */
[----:B------:R-:W-:Y:S02]  /*70b0*/  FSEL R150, R150, -INF , !P6 ;  /* 0xff80000096967808 */ /* 0x000fe40007000000 */
[----:B------:R-:W-:Y:S02]  /*70c0*/  FSEL R152, R152, -INF , !P3 ;  /* 0xff80000098987808 */ /* 0x000fe40005800000 */
        /* <DEDUP_REMOVED lines=14> */
[----:B------:R-:W-:Y:S02]  /*71b0*/  ISETP.GT.AND P3, PT, R159, 0x69, P2 ;  /* 0x000000699f00780c */ /* 0x000fe40001764270 */
[----:B------:R-:W-:Y:S02]  /*71c0*/  FSEL R174, R174, -INF , !P5 ;  /* 0xff800000aeae7808 */ /* 0x000fe40006800000 */
[----:B------:R-:W-:Y:S02]  /*71d0*/  PLOP3.LUT P5, PT, PT, PT, UP1, 0x40, 0x0 ;  /* 0x000000000000781c */ /* 0x000fe40003fae818 */
[C---:B------:R-:W-:Y:S02]  /*71e0*/  ISETP.LT.OR P4, PT, R157.reuse, 0x62, P4 ;  /* 0x000000629d00780c */ /* 0x040fe40002781670 */
[----:B------:R-:W-:-:S02]  /*71f0*/  ISETP.LT.OR P6, PT, R157, 0x69, P6 ;  /* 0x000000699d00780c */ /* 0x000fc400037c1670 */
[----:B------:R-:W-:Y:S02]  /*7200*/  ISETP.LT.OR P3, PT, R157, 0x6a, P3 ;  /* 0x0000006a9d00780c */ /* 0x000fe40001f61670 */
[----:B------:R-:W-:Y:S02]  /*7210*/  FSEL R164, R164, -INF , !P4 ;  /* 0xff800000a4a47808 */ /* 0x000fe40006000000 */
[----:B------:R-:W-:Y:S02]  /*7220*/  FSEL R166, R166, -INF , !P6 ;  /* 0xff800000a6a67808 */ /* 0x000fe40007000000 */
[----:B------:R-:W-:Y:S02]  /*7230*/  FSEL R176, R151, -INF , !P3 ;  /* 0xff80000097b07808 */ /* 0x000fe40005800000 */
[C---:B------:R-:W-:Y:S02]  /*7240*/  ISETP.GT.AND P4, PT, R159.reuse, 0x71, P2 ;  /* 0x000000719f00780c */ /* 0x040fe40001784270 */
[----:B------:R-:W-:-:S02]  /*7250*/  ISETP.GT.AND P6, PT, R159, 0x78, P2 ;  /* 0x000000789f00780c */ /* 0x000fc400017c4270 */
[----:B------:R-:W-:Y:S02]  /*7260*/  ISETP.GT.AND P3, PT, R159, 0x79, P2 ;  /* 0x000000799f00780c */ /* 0x000fe40001764270 */
[C---:B------:R-:W-:Y:S02]  /*7270*/  ISETP.LT.OR P4, PT, R157.reuse, 0x72, P4 ;  /* 0x000000729d00780c */ /* 0x040fe40002781670 */
[C---:B------:R-:W-:Y:S02]  /*7280*/  ISETP.LT.OR P6, PT, R157.reuse, 0x79, P6 ;  /* 0x000000799d00780c */ /* 0x040fe400037c1670 */
[----:B------:R-:W-:Y:S02]  /*7290*/  ISETP.LT.OR P3, PT, R157, 0x7a, P3 ;  /* 0x0000007a9d00780c */ /* 0x000fe40001f61670 */
[----:B------:R-:W-:Y:S02]  /*72a0*/  FSEL R172, R172, -INF , !P4 ;  /* 0xff800000acac7808 */ /* 0x000fe40006000000 */
[----:B------:R-:W-:-:S02]  /*72b0*/  FSEL R170, R170, -INF , !P6 ;  /* 0xff800000aaaa7808 */ /* 0x000fc40007000000 */
[----:B------:R-:W-:Y:S01]  /*72c0*/  FSEL R168, R181, -INF , !P3 ;  /* 0xff800000b5a87808 */ /* 0x000fe20005800000 */
[----:B------:R-:W-:Y:S06]  /*72d0*/  @P5 BRA `(.L_x_949) ;  /* 0x00000000005c5947 */ /* 0x000fec0003800000 */
[----:B------:R-:W-:Y:S01]  /*72e0*/  IMAD R136, R16, UR10, R137 ;  /* 0x0000000a10887c24 */ /* 0x000fe2000f8e0289 */
        /* <DEDUP_REMOVED lines=12> */
.L_x_951:
[----:B------:R-:W-:-:S05]  /*73b0*/  IMAD.U32 R178, RZ, RZ, UR46 ;  /* 0x0000002effb27e24 */ /* 0x000fca000f8e00ff */
[----:B------:R-:W-:-:S13]  /*73c0*/  ISETP.NE.AND P3, PT, R178, 0x1, PT ;  /* 0x00000001b200780c */ /* 0x000fda0003f65270 */
[----:B------:R-:W0:Y:S02]  /*73d0*/  @P3 LDC.64 R136, c[0x0][0x9e8] ;  /* 0x00027a00ff883b82 */ /* 0x000e240000000a00 */
[----:B0-----:R-:W-:-:S05]  /*73e0*/  @P3 IMAD.HI.U32 R136, R23, R136, RZ ;  /* 0x0000008817883227 */ /* 0x001fca00078e00ff */
[----:B------:R-:W-:-:S07]  /*73f0*/  @P3 SHF.R.U32.HI R23, RZ, R137, R136 ;  /* 0x00000089ff173219 */ /* 0x000fce0000011688 */
.L_x_952:
[----:B------:R-:W-:Y:S05]  /*7400*/  BSYNC B0 ;  /* 0x0000000000007941 */ /* 0x000fea0003800000 */
.L_x_950:
[----:B------:R-:W-:-:S04]  /*7410*/  IMAD R136, R23, R178, -R153 ;  /* 0x000000b217887224 */ /* 0x000fc800078e0a99 */
[----:B------:R-:W-:-:S05]  /*7420*/  IMAD R136, R3, -0x2, R136 ;  /* 0xfffffffe03887824 */ /* 0x000fca00078e0288 */
[----:B------:R-:W-:Y:S02]  /*7430*/  VIADDMNMX R145, R136, R178, R145, PT ;  /* 0x000000b288917246 */ /* 0x000fe40003800191 */
[----:B------:R-:W-:-:S07]  /*7440*/  VIMNMX R147, R147, R136, !PT ;  /* 0x0000008893937248 */ /* 0x000fce0007fe0100 */
.L_x_949:
[----:B------:R-:W-:Y:S02]  /*7450*/  FMNMX.FTZ R23, R182, R9, !PT ;  /* 0x00000009b6177209 */ /* 0x000fe40007810000 */
[C---:B------:R-:W-:Y:S02]  /*7460*/  ISETP.GT.AND P6, PT, R147.reuse, 0x8, P2 ;  /* 0x000000089300780c */ /* 0x040fe400017c4270 */
[----:B------:R-:W-:Y:S02]  /*7470*/  FMNMX.FTZ R23, R186, R23, !PT ;  /* 0x00000017ba177209 */ /* 0x000fe40007810000 */
[----:B------:R-:W-:Y:S02]  /*7480*/  ISETP.GT.AND P4, PT, R147, 0x1, P2 ;  /* 0x000000019300780c */ /* 0x000fe40001784270 */
[----:B------:R-:W-:Y:S02]  /*7490*/  FMNMX.FTZ R23, R218, R23, !PT ;  /* 0x00000017da177209 */ /* 0x000fe40007810000 */
[----:B------:R-:W-:-:S02]  /*74a0*/  ISETP.LT.OR P6, PT, R145, 0x9, P6 ;  /* 0x000000099100780c */ /* 0x000fc400037c1670 */
[----:B------:R-:W-:Y:S02]  /*74b0*/  FMNMX.FTZ R23, R216, R23, !PT ;  /* 0x00000017d8177209 */ /* 0x000fe40007810000 */
[----:B------:R-:W-:Y:S02]  /*74c0*/  ISETP.LT.OR P4, PT, R145, 0x2, P4 ;  /* 0x000000029100780c */ /* 0x000fe40002781670 */
[----:B------:R-:W-:Y:S02]  /*74d0*/  FMNMX.FTZ R23, R214, R23, !PT ;  /* 0x00000017d6177209 */ /* 0x000fe40007810000 */
[----:B------:R-:W-:Y:S02]  /*74e0*/  FSEL R178, R13, -INF , !P6 ;  /* 0xff8000000db27808 */ /* 0x000fe40007000000 */
[----:B------:R-:W-:Y:S02]  /*74f0*/  FMNMX.FTZ R23, R192, R23, !PT ;  /* 0x00000017c0177209 */ /* 0x000fe40007810000 */
[----:B------:R-:W-:-:S02]  /*7500*/  FSEL R12, R12, -INF , !P4 ;  /* 0xff8000000c0c7808 */ /* 0x000fc40006000000 */
[----:B------:R-:W-:Y:S02]  /*7510*/  FMNMX.FTZ R23, R212, R23, !PT ;  /* 0x00000017d4177209 */ /* 0x000fe40007810000 */
[----:B------:R-:W-:Y:S02]  /*7520*/  ISETP.GT.AND P4, PT, R147, 0x11, P2 ;  /* 0x000000119300780c */ /* 0x000fe40001784270 */
[----:B------:R-:W-:Y:S02]  /*7530*/  FMNMX.FTZ R23, R194, R23, !PT ;  /* 0x00000017c2177209 */ /* 0x000fe40007810000 */
[----:B------:R-:W-:Y:S02]  /*7540*/  ISETP.LT.OR P4, PT, R145, 0x12, P4 ;  /* 0x000000129100780c */ /* 0x000fe40002781670 */
[----:B------:R-:W-:Y:S02]  /*7550*/  FMNMX.FTZ R23, R210, R23, !PT ;  /* 0x00000017d2177209 */ /* 0x000fe40007810000 */
[----:B------:R-:W-:-:S02]  /*7560*/  ISETP.GT.AND P5, PT, R147, 0x10, P2 ;  /* 0x000000109300780c */ /* 0x000fc400017a4270 */
[----:B------:R-:W-:Y:S02]  /*7570*/  FMNMX.FTZ R23, R208, R23, !PT ;  /* 0x00000017d0177209 */ /* 0x000fe40007810000 */
[----:B------:R-:W-:Y:S02]  /*7580*/  ISETP.LT.OR P5, PT, R145, 0x11, P5 ;  /* 0x000000119100780c */ /* 0x000fe40002fa1670 */
[----:B------:R-:W-:Y:S02]  /*7590*/  FMNMX.FTZ R23, R206, R23, !PT ;  /* 0x00000017ce177209 */ /* 0x000fe40007810000 */
[----:B------:R-:W-:Y:S02]  /*75a0*/  FSEL R180, R15, -INF , !P5 ;  /* 0xff8000000fb47808 */ /* 0x000fe40006800000 */
[----:B------:R-:W-:Y:S02]  /*75b0*/  FMNMX.FTZ R23, R204, R23, !PT ;  /* 0x00000017cc177209 */ /* 0x000fe40007810000 */
[----:B------:R-:W-:-:S02]  /*75c0*/  ISETP.GT.AND P3, PT, R147, 0x9, P2 ;  /* 0x000000099300780c */ /* 0x000fc40001764270 */
[----:B------:R-:W-:Y:S02]  /*75d0*/  FMNMX.FTZ R23, R202, R23, !PT ;  /* 0x00000017ca177209 */ /* 0x000fe40007810000 */
[----:B------:R-:W-:Y:S02]  /*75e0*/  ISETP.GT.AND P5, PT, R147, 0x19, P2 ;  /* 0x000000199300780c */ /* 0x000fe400017a4270 */
[----:B------:R-:W-:Y:S02]  /*75f0*/  FMNMX.FTZ R23, R200, R23, !PT ;  /* 0x00000017c8177209 */ /* 0x000fe40007810000 */
[C---:B------:R-:W-:Y:S02]  /*7600*/  ISETP.LT.OR P3, PT, R145.reuse, 0xa, P3 ;  /* 0x0000000a9100780c */ /* 0x040fe40001f61670 */
[----:B------:R-:W-:Y:S02]  /*7610*/  FMNMX.FTZ R23, R198, R23, !PT ;  /* 0x00000017c6177209 */ /* 0x000fe40007810000 */
[----:B------:R-:W-:-:S02]  /*7620*/  ISETP.LT.OR P5, PT, R145, 0x1a, P5 ;  /* 0x0000001a9100780c */ /* 0x000fc40002fa1670 */
[----:B------:R-:W-:Y:S02]  /*7630*/  FMNMX.FTZ R23, R196, R23, !PT ;  /* 0x00000017c4177209 */ /* 0x000fe40007810000 */
[----:B------:R-:W-:Y:S02]  /*7640*/  FSEL R14, R14, -INF , !P3 ;  /* 0xff8000000e0e7808 */ /* 0x000fe40005800000 */
[----:B------:R-:W-:Y:S02]  /*7650*/  FMNMX.FTZ R23, R146, R23, !PT ;  /* 0x0000001792177209 */ /* 0x000fe40007810000 */
[----:B------:R-:W-:Y:S02]  /*7660*/  ISETP.GT.AND P3, PT, R147, 0x18, P2 ;  /* 0x000000189300780c */ /* 0x000fe40001764270 */
[----:B------:R-:W-:Y:S02]  /*7670*/  FMNMX.FTZ R23, R148, R23, !PT ;  /* 0x0000001794177209 */ /* 0x000fe40007810000 */
[----:B------:R-:W-:-:S02]  /*7680*/  FSEL R20, R20, -INF , !P5 ;  /* 0xff80000014147808 */ /* 0x000fc40006800000 */
        /* <DEDUP_REMOVED lines=27> */
[----:B------:R-:W0:Y:S01]  /*7840*/  LDC R23, c[0x0][0x988] ;  /* 0x00026200ff177b82 */ /* 0x000e220000000800 */
[----:B------:R-:W-:Y:S02]  /*7850*/  ISETP.LT.OR P5, PT, R145, 0x3a, P5 ;  /* 0x0000003a9100780c */ /* 0x000fe40002fa1670 */
[----:B------:R-:W2:Y:S02]  /*7860*/  SHFL.BFLY PT, R136, R137, 0x2, 0x1f ;  /* 0x0c401f0089887f89 */ /* 0x000ea400000e0000 */
[----:B------:R-:W-:-:S02]  /*7870*/  FSEL R126, R126, -INF , !P5 ;  /* 0xff8000007e7e7808 */ /* 0x000fc40006800000 */
[----:B------:R-:W-:-:S04]  /*7880*/  ISETP.GT.AND P5, PT, R147, 0x48, P2 ;  /* 0x000000489300780c */ /* 0x000fc800017a4270 */
[----:B------:R-:W-:Y:S02]  /*7890*/  ISETP.LT.OR P5, PT, R145, 0x49, P5 ;  /* 0x000000499100780c */ /* 0x000fe40002fa1670 */
[----:B--2---:R-:W-:-:S05]  /*78a0*/  FMNMX.FTZ R149, R137, R136, !PT ;  /* 0x0000008889957209 */ /* 0x004fca0007810000 */
[----:B------:R-:W2:Y:S02]  /*78b0*/  SHFL.BFLY PT, R136, R149, 0x1, 0x1f ;  /* 0x0c201f0095887f89 */ /* 0x000ea400000e0000 */
[----:B--2---:R-:W-:-:S04]  /*78c0*/  FMNMX.FTZ R136, R149, R136, !PT ;  /* 0x0000008895887209 */ /* 0x004fc80007810000 */
[C---:B------:R-:W-:Y:S01]  /*78d0*/  FSETP.NEU.FTZ.AND P6, PT, R136.reuse, -INF , PT ;  /* 0xff8000008800780b */ /* 0x040fe20003fdd000 */
[----:B0-----:R-:W-:-:S05]  /*78e0*/  FFMA.FTZ R13, R136, R23, -8 ;  /* 0xc1000000880d7423 */ /* 0x001fca0000010017 */
[----:B------:R-:W-:-:S05]  /*78f0*/  FSEL R13, R13, RZ, P6 ;  /* 0x000000ff0d0d7208 */ /* 0x000fca0003000000 */
[-CC-:B------:R-:W-:Y:S01]  /*7900*/  FFMA.FTZ R137, R182, R23.reuse, -R13.reuse ;  /* 0x00000017b6897223 */ /* 0x180fe2000001080d */
[----:B------:R-:W-:Y:S01]  /*7910*/  FSEL R182, R18, -INF , !P4 ;  /* 0xff80000012b67808 */ /* 0x000fe20006000000 */
[-CC-:B------:R-:W-:Y:S01]  /*7920*/  FFMA.FTZ R15, R186, R23.reuse, -R13.reuse ;  /* 0x00000017ba0f7223 */ /* 0x180fe2000001080d */
[----:B------:R-:W-:Y:S01]  /*7930*/  ISETP.GT.AND P4, PT, R147, 0x20, P2 ;  /* 0x000000209300780c */ /* 0x000fe20001784270 */
[----:B------:R0:W-:Y:S01]  /*7940*/  MUFU.EX2 R18, R137 ;  /* 0x0000008900127308 */ /* 0x0001e20000000800 */
[----:B------:R-:W-:-:S01]  /*7950*/  FFMA.FTZ R151, R212, R23, -R13 ;  /* 0x00000017d4977223 */ /* 0x000fc2000001080d */
[-CC-:B------:R-:W-:Y:S01]  /*7960*/  FFMA.FTZ R149, R192, R23.reuse, -R13.reuse ;  /* 0x00000017c0957223 */ /* 0x180fe2000001080d */
[----:B------:R-:W-:Y:S01]  /*7970*/  ISETP.LT.OR P4, PT, R145, 0x21, P4 ;  /* 0x000000219100780c */ /* 0x000fe20002781670 */
[-CC-:B------:R-:W-:Y:S01]  /*7980*/  FFMA.FTZ R214, R214, R23.reuse, -R13.reuse ;  /* 0x00000017d6d67223 */ /* 0x180fe2000001080d */
[----:B------:R-:W-:-:S01]  /*7990*/  FFMA.FTZ R188, R216, R23, -R13 ;  /* 0x00000017d8bc7223 */ /* 0x000fc2000001080d */
[-CC-:B------:R-:W-:Y:S01]  /*79a0*/  FFMA.FTZ R19, R218, R23.reuse, -R13.reuse ;  /* 0x00000017da137223 */ /* 0x180fe2000001080d */
[----:B------:R-:W-:Y:S01]  /*79b0*/  FSEL R186, R21, -INF , !P4 ;  /* 0xff80000015ba7808 */ /* 0x000fe20006000000 */
[-CC-:B------:R-:W-:Y:S01]  /*79c0*/  FFMA.FTZ R194, R194, R23.reuse, -R13.reuse ;  /* 0x00000017c2c27223 */ /* 0x180fe2000001080d */
[----:B------:R-:W-:Y:S01]  /*79d0*/  ISETP.GT.AND P4, PT, R147, RZ, P2 ;  /* 0x000000ff9300720c */ /* 0x000fe20001784270 */
[-CC-:B------:R-:W-:Y:S01]  /*79e0*/  FFMA.FTZ R196, R196, R23.reuse, -R13.reuse ;  /* 0x00000017c4c47223 */ /* 0x180fe2000001080d */
[----:B------:R-:W-:-:S01]  /*79f0*/  FFMA.FTZ R148, R148, R23, -R13 ;  /* 0x0000001794947223 */ /* 0x000fc2000001080d */
[----:B------:R-:W-:Y:S01]  /*7a00*/  FFMA.FTZ R170, R170, R23, -R13 ;  /* 0x00000017aaaa7223 */ /* 0x000fe2000001080d */
[----:B------:R-:W-:Y:S01]  /*7a10*/  ISETP.LT.OR P4, PT, R145, 0x1, P4 ;  /* 0x000000019100780c */ /* 0x000fe20002781670 */
[----:B------:R-:W-:Y:S03]  /*7a20*/  MUFU.EX2 R15, R15 ;  /* 0x0000000f000f7308 */ /* 0x000fe60000000800 */
[----:B0-----:R-:W-:-:S02]  /*7a30*/  FSEL R137, R11, -INF , !P4 ;  /* 0xff8000000b897808 */ /* 0x001fc40006000000 */
[----:B------:R-:W-:Y:S02]  /*7a40*/  ISETP.LT.OR P4, PT, R145, 0x2a, P3 ;  /* 0x0000002a9100780c */ /* 0x000fe40001f81670 */
[----:B------:R-:W-:Y:S01]  /*7a50*/  FMNMX.FTZ R11, R137, R10, !PT ;  /* 0x0000000a890b7209 */ /* 0x000fe20007810000 */
[----:B------:R-:W-:Y:S01]  /*7a60*/  MUFU.EX2 R19, R19 ;  /* 0x0000001300137308 */ /* 0x000fe20000000800 */
[----:B------:R-:W-:Y:S02]  /*7a70*/  FSEL R120, R120, -INF , !P4 ;  /* 0xff80000078787808 */ /* 0x000fe40006000000 */
[----:B------:R-:W-:Y:S02]  /*7a80*/  FMNMX.FTZ R21, R12, R11, !PT ;  /* 0x0000000b0c157209 */ /* 0x000fe40007810000 */
[C---:B------:R-:W-:Y:S02]  /*7a90*/  ISETP.GT.AND P4, PT, R147.reuse, 0x38, P2 ;  /* 0x000000389300780c */ /* 0x040fe40001784270 */
[----:B------:R-:W-:Y:S01]  /*7aa0*/  FMNMX.FTZ R21, R178, R21, !PT ;  /* 0x00000015b2157209 */ /* 0x000fe20007810000 */
[----:B------:R0:W-:Y:S01]  /*7ab0*/  MUFU.EX2 R11, R214 ;  /* 0x000000d6000b7308 */ /* 0x0001e20000000800 */
[----:B------:R-:W-:-:S02]  /*7ac0*/  ISETP.GT.AND P3, PT, R147, 0x31, P2 ;  /* 0x000000319300780c */ /* 0x000fc40001764270 */
[----:B------:R-:W-:Y:S02]  /*7ad0*/  FMNMX.FTZ R21, R14, R21, !PT ;  /* 0x000000150e157209 */ /* 0x000fe40007810000 */
[C---:B------:R-:W-:Y:S02]  /*7ae0*/  ISETP.LT.OR P4, PT, R145.reuse, 0x39, P4 ;  /* 0x000000399100780c */ /* 0x040fe40002781670 */
[----:B------:R-:W-:Y:S01]  /*7af0*/  FMNMX.FTZ R21, R180, R21, !PT ;  /* 0x00000015b4157209 */ /* 0x000fe20007810000 */
[----:B------:R-:W-:Y:S01]  /*7b00*/  MUFU.EX2 R188, R188 ;  /* 0x000000bc00bc7308 */ /* 0x000fe20000000800 */
[----:B------:R-:W-:Y:S02]  /*7b10*/  ISETP.LT.OR P3, PT, R145, 0x32, P3 ;  /* 0x000000329100780c */ /* 0x000fe40001f61670 */
[----:B------:R-:W-:Y:S02]  /*7b20*/  FMNMX.FTZ R123, R182, R21, !PT ;  /* 0x00000015b67b7209 */ /* 0x000fe40007810000 */
[----:B------:R-:W-:-:S02]  /*7b30*/  FSEL R212, R125, -INF , !P4 ;  /* 0xff8000007dd47808 */ /* 0x000fc40006000000 */
[----:B------:R-:W-:Y:S01]  /*7b40*/  FMNMX.FTZ R123, R184, R123, !PT ;  /* 0x0000007bb87b7209 */ /* 0x000fe20007810000 */
[----:B------:R-:W-:Y:S01]  /*7b50*/  MUFU.EX2 R21, R151 ;  /* 0x0000009700157308 */ /* 0x000fe20000000800 */
[----:B------:R-:W-:Y:S02]  /*7b60*/  FSEL R192, R124, -INF , !P3 ;  /* 0xff8000007cc07808 */ /* 0x000fe40005800000 */
[----:B------:R-:W-:Y:S02]  /*7b70*/  FMNMX.FTZ R123, R20, R123, !PT ;  /* 0x0000007b147b7209 */ /* 0x000fe40007810000 */
[----:B------:R-:W-:Y:S02]  /*7b80*/  ISETP.GT.AND P3, PT, R147, 0x40, P2 ;  /* 0x000000409300780c */ /* 0x000fe40001764270 */
[----:B------:R-:W-:Y:S01]  /*7b90*/  FMNMX.FTZ R123, R186, R123, !PT ;  /* 0x0000007bba7b7209 */ /* 0x000fe20007810000 */
[----:B------:R-:W-:Y:S01]  /*7ba0*/  MUFU.EX2 R124, R149 ;  /* 0x00000095007c7308 */ /* 0x000fe20000000800 */
[----:B------:R-:W-:-:S02]  /*7bb0*/  ISETP.LT.OR P3, PT, R145, 0x41, P3 ;  /* 0x000000419100780c */ /* 0x000fc40001f61670 */
[----:B------:R-:W-:Y:S02]  /*7bc0*/  FMNMX.FTZ R125, R22, R123, !PT ;  /* 0x0000007b167d7209 */ /* 0x000fe40007810000 */
[----:B0-----:R-:W-:Y:S01]  /*7bd0*/  FSEL R214, R127, -INF , !P3 ;  /* 0xff8000007fd67808 */ /* 0x001fe20005800000 */
[----:B------:R-:W-:Y:S01]  /*7be0*/  FFMA.FTZ R127, R210, R23, -R13 ;  /* 0x00000017d27f7223 */ /* 0x000fe2000001080d */
[----:B------:R-:W-:Y:S01]  /*7bf0*/  FMNMX.FTZ R125, R122, R125, !PT ;  /* 0x0000007d7a7d7209 */ /* 0x000fe20007810000 */
[----:B------:R-:W-:Y:S01]  /*7c00*/  MUFU.EX2 R194, R194 ;  /* 0x000000c200c27308 */ /* 0x000fe20000000800 */
[----:B------:R-:W-:Y:S02]  /*7c10*/  ISETP.GT.AND P4, PT, R147, 0x41, P2 ;  /* 0x000000419300780c */ /* 0x000fe40001784270 */
[----:B------:R-:W-:Y:S02]  /*7c20*/  FMNMX.FTZ R125, R120, R125, !PT ;  /* 0x0000007d787d7209 */ /* 0x000fe40007810000 */
[----:B------:R-:W-:-:S02]  /*7c30*/  ISETP.LT.OR P4, PT, R145, 0x42, P4 ;  /* 0x000000429100780c */ /* 0x000fc40002781670 */
[----:B------:R-:W-:Y:S01]  /*7c40*/  FMNMX.FTZ R125, R190, R125, !PT ;  /* 0x0000007dbe7d7209 */ /* 0x000fe20007810000 */
[----:B------:R0:W-:Y:S01]  /*7c50*/  MUFU.EX2 R123, R127 ;  /* 0x0000007f007b7308 */ /* 0x0001e20000000800 */
[----:B------:R-:W-:Y:S01]  /*7c60*/  FSEL R210, R128, -INF , !P4 ;  /* 0xff80000080d27808 */ /* 0x000fe20006000000 */
[-CC-:B------:R-:W-:Y:S01]  /*7c70*/  FFMA.FTZ R128, R208, R23.reuse, -R13.reuse ;  /* 0x00000017d0807223 */ /* 0x180fe2000001080d */
[----:B------:R-:W-:Y:S01]  /*7c80*/  FSEL R208, R129, -INF , !P5 ;  /* 0xff80000081d07808 */ /* 0x000fe20006800000 */
[----:B------:R-:W-:Y:S01]  /*7c90*/  FFMA.FTZ R129, R206, R23, -R13 ;  /* 0x00000017ce817223 */ /* 0x000fe2000001080d */
[C---:B------:R-:W-:Y:S02]  /*7ca0*/  ISETP.GT.AND P3, PT, R147.reuse, 0x49, P2 ;  /* 0x000000499300780c */ /* 0x040fe40001764270 */
[----:B------:R-:W-:Y:S01]  /*7cb0*/  ISETP.GT.AND P4, PT, R147, 0x50, P2 ;  /* 0x000000509300780c */ /* 0x000fe20001784270 */
[----:B------:R-:W-:Y:S01]  /*7cc0*/  MUFU.EX2 R128, R128 ;  /* 0x0000008000807308 */ /* 0x000fe20000000800 */
[----:B0-----:R-:W-:-:S02]  /*7cd0*/  FMNMX.FTZ R127, R192, R125, !PT ;  /* 0x0000007dc07f7209 */ /* 0x001fc40007810000 */
[----:B------:R-:W-:Y:S02]  /*7ce0*/  ISETP.LT.OR P3, PT, R145, 0x4a, P3 ;  /* 0x0000004a9100780c */ /* 0x000fe40001f61670 */
[----:B------:R-:W-:Y:S02]  /*7cf0*/  FMNMX.FTZ R127, R212, R127, !PT ;  /* 0x0000007fd47f7209 */ /* 0x000fe40007810000 */
[----:B------:R-:W-:Y:S01]  /*7d00*/  ISETP.GT.AND P5, PT, R147, 0x51, P2 ;  /* 0x000000519300780c */ /* 0x000fe200017a4270 */
[----:B------:R0:W-:Y:S01]  /*7d10*/  MUFU.EX2 R125, R129 ;  /* 0x00000081007d7308 */ /* 0x0001e20000000800 */
[----:B------:R-:W-:Y:S02]  /*7d20*/  FMNMX.FTZ R127, R126, R127, !PT ;  /* 0x0000007f7e7f7209 */ /* 0x000fe40007810000 */
[----:B------:R-:W-:Y:S01]  /*7d30*/  FSEL R216, R130, -INF , !P3 ;  /* 0xff80000082d87808 */ /* 0x000fe20005800000 */
[----:B------:R-:W-:-:S01]  /*7d40*/  FFMA.FTZ R130, R204, R23, -R13 ;  /* 0x00000017cc827223 */ /* 0x000fc2000001080d */
[----:B------:R-:W-:-:S02]  /*7d50*/  FMNMX.FTZ R127, R214, R127, !PT ;  /* 0x0000007fd67f7209 */ /* 0x000fc40007810000 */
[----:B------:R-:W-:Y:S01]  /*7d60*/  ISETP.LT.OR P4, PT, R145, 0x51, P4 ;  /* 0x000000519100780c */ /* 0x000fe20002781670 */
[----:B------:R-:W-:Y:S01]  /*7d70*/  MUFU.EX2 R196, R196 ;  /* 0x000000c400c47308 */ /* 0x000fe20000000800 */
[----:B0-----:R-:W-:Y:S02]  /*7d80*/  FMNMX.FTZ R129, R210, R127, !PT ;  /* 0x0000007fd2817209 */ /* 0x001fe40007810000 */
[----:B------:R-:W-:Y:S02]  /*7d90*/  ISETP.GT.AND P3, PT, R147, 0x58, P2 ;  /* 0x000000589300780c */ /* 0x000fe40001764270 */
[----:B------:R-:W-:Y:S02]  /*7da0*/  FMNMX.FTZ R129, R208, R129, !PT ;  /* 0x00000081d0817209 */ /* 0x000fe40007810000 */
[----:B------:R-:W-:Y:S01]  /*7db0*/  ISETP.LT.OR P5, PT, R145, 0x52, P5 ;  /* 0x000000529100780c */ /* 0x000fe20002fa1670 */
[----:B------:R-:W-:Y:S01]  /*7dc0*/  MUFU.EX2 R130, R130 ;  /* 0x0000008200827308 */ /* 0x000fe20000000800 */
[----:B------:R-:W-:Y:S01]  /*7dd0*/  FSEL R206, R131, -INF , !P4 ;  /* 0xff80000083ce7808 */ /* 0x000fe20006000000 */
[----:B------:R-:W-:Y:S01]  /*7de0*/  FFMA.FTZ R131, R202, R23, -R13 ;  /* 0x00000017ca837223 */ /* 0x000fe2000001080d */
[----:B------:R-:W-:-:S02]  /*7df0*/  FMNMX.FTZ R129, R216, R129, !PT ;  /* 0x00000081d8817209 */ /* 0x000fc40007810000 */
[----:B------:R-:W-:Y:S02]  /*7e00*/  ISETP.GT.AND P4, PT, R147, 0x59, P2 ;  /* 0x000000599300780c */ /* 0x000fe40001784270 */
[----:B------:R-:W-:Y:S01]  /*7e10*/  FSEL R132, R132, -INF , !P5 ;  /* 0xff80000084847808 */ /* 0x000fe20006800000 */
[----:B------:R0:W-:Y:S01]  /*7e20*/  MUFU.EX2 R127, R131 ;  /* 0x00000083007f7308 */ /* 0x0001e20000000800 */
[----:B------:R-:W-:Y:S02]  /*7e30*/  ISETP.LT.OR P3, PT, R145, 0x59, P3 ;  /* 0x000000599100780c */ /* 0x000fe40001f61670 */
[----:B------:R-:W-:Y:S02]  /*7e40*/  FMNMX.FTZ R129, R206, R129, !PT ;  /* 0x00000081ce817209 */ /* 0x000fe40007810000 */
[----:B------:R-:W-:Y:S02]  /*7e50*/  ISETP.GT.AND P5, PT, R147, 0x60, P2 ;  /* 0x000000609300780c */ /* 0x000fe400017a4270 */
[----:B------:R-:W-:Y:S01]  /*7e60*/  ISETP.LT.OR P4, PT, R145, 0x5a, P4 ;  /* 0x0000005a9100780c */ /* 0x000fe20002781670 */
[----:B------:R-:W-:Y:S01]  /*7e70*/  MUFU.EX2 R148, R148 ;  /* 0x0000009400947308 */ /* 0x000fe20000000800 */
[----:B------:R-:W-:Y:S01]  /*7e80*/  FSEL R202, R133, -INF , !P3 ;  /* 0xff80000085ca7808 */ /* 0x000fe20005800000 */
[----:B------:R-:W-:Y:S01]  /*7e90*/  FFMA.FTZ R133, R198, R23, -R13 ;  /* 0x00000017c6857223 */ /* 0x000fe2000001080d */
[----:B0-----:R-:W-:-:S02]  /*7ea0*/  FMNMX.FTZ R131, R132, R129, !PT ;  /* 0x0000008184837209 */ /* 0x001fc40007810000 */
[----:B------:R-:W-:Y:S02]  /*7eb0*/  ISETP.GT.AND P3, PT, R147, 0x61, P2 ;  /* 0x000000619300780c */ /* 0x000fe40001764270 */
[----:B------:R-:W-:Y:S01]  /*7ec0*/  FSEL R204, R134, -INF , !P4 ;  /* 0xff80000086cc7808 */ /* 0x000fe20006000000 */
[----:B------:R-:W-:Y:S01]  /*7ed0*/  FFMA.FTZ R134, R200, R23, -R13 ;  /* 0x00000017c8867223 */ /* 0x000fe2000001080d */
[----:B------:R-:W-:Y:S01]  /*7ee0*/  ISETP.LT.OR P5, PT, R145, 0x61, P5 ;  /* 0x000000619100780c */ /* 0x000fe20002fa1670 */
[----:B------:R0:W-:Y:S01]  /*7ef0*/  MUFU.EX2 R129, R133 ;  /* 0x0000008500817308 */ /* 0x0001e20000000800 */
[----:B------:R-:W-:Y:S02]  /*7f00*/  FMNMX.FTZ R131, R202, R131, !PT ;  /* 0x00000083ca837209 */ /* 0x000fe40007810000 */
[----:B------:R-:W-:Y:S02]  /*7f10*/  ISETP.GT.AND P4, PT, R147, 0x68, P2 ;  /* 0x000000689300780c */ /* 0x000fe40001784270 */
[----:B------:R-:W-:-:S02]  /*7f20*/  ISETP.LT.OR P3, PT, R145, 0x62, P3 ;  /* 0x000000629100780c */ /* 0x000fc40001f61670 */
[----:B------:R-:W-:Y:S01]  /*7f30*/  FSEL R200, R135, -INF , !P5 ;  /* 0xff80000087c87808 */ /* 0x000fe20006800000 */
[----:B------:R-:W-:-:S01]  /*7f40*/  FFMA.FTZ R135, R146, R23, -R13 ;  /* 0x0000001792877223 */ /* 0x000fc2000001080d */
[----:B------:R-:W-:Y:S01]  /*7f50*/  FMNMX.FTZ R131, R204, R131, !PT ;  /* 0x00000083cc837209 */ /* 0x000fe20007810000 */
[----:B------:R-:W-:Y:S01]  /*7f60*/  MUFU.EX2 R134, R134 ;  /* 0x0000008600867308 */ /* 0x000fe20000000800 */
[----:B------:R-:W-:Y:S02]  /*7f70*/  ISETP.GT.AND P5, PT, R147, 0x69, P2 ;  /* 0x000000699300780c */ /* 0x000fe400017a4270 */
[----:B------:R-:W-:Y:S02]  /*7f80*/  FSEL R138, R138, -INF , !P3 ;  /* 0xff8000008a8a7808 */ /* 0x000fe40005800000 */
[----:B------:R-:W-:Y:S02]  /*7f90*/  ISETP.LT.OR P4, PT, R145, 0x69, P4 ;  /* 0x000000699100780c */ /* 0x000fe40002781670 */
[----:B------:R-:W-:-:S02]  /*7fa0*/  FMNMX.FTZ R131, R200, R131, !PT ;  /* 0x00000083c8837209 */ /* 0x000fc40007810000 */
[----:B------:R-:W-:Y:S02]  /*7fb0*/  ISETP.GT.AND P3, PT, R147, 0x70, P2 ;  /* 0x000000709300780c */ /* 0x000fe40001764270 */
[----:B------:R-:W-:Y:S02]  /*7fc0*/  ISETP.LT.OR P5, PT, R145, 0x6a, P5 ;  /* 0x0000006a9100780c */ /* 0x000fe40002fa1670 */
[----:B------:R-:W-:Y:S01]  /*7fd0*/  FSEL R198, R139, -INF , !P4 ;  /* 0xff8000008bc67808 */ /* 0x000fe20006000000 */
[--C-:B------:R-:W-:Y:S01]  /*7fe0*/  FFMA.FTZ R139, R150, R23, -R13.reuse ;  /* 0x00000017968b7223 */ /* 0x100fe2000001080d */
[----:B0-----:R-:W-:Y:S01]  /*7ff0*/  FMNMX.FTZ R133, R138, R131, !PT ;  /* 0x000000838a857209 */ /* 0x001fe20007810000 */
[-CC-:B------:R-:W-:Y:S01]  /*8000*/  FFMA.FTZ R150, R152, R23.reuse, -R13.reuse ;  /* 0x0000001798967223 */ /* 0x180fe2000001080d */
[----:B------:R-:W-:Y:S01]  /*8010*/  ISETP.GT.AND P4, PT, R147, 0x71, P2 ;  /* 0x000000719300780c */ /* 0x000fe20001784270 */
[----:B------:R0:W-:Y:S01]  /*8020*/  MUFU.EX2 R131, R135 ;  /* 0x0000008700837308 */ /* 0x0001e20000000800 */
[----:B------:R-:W-:Y:S01]  /*8030*/  FSEL R140, R140, -INF , !P5 ;  /* 0xff8000008c8c7808 */ /* 0x000fe20006800000 */
[----:B------:R-:W-:Y:S01]  /*8040*/  FFMA.FTZ R152, R156, R23, -R13 ;  /* 0x000000179c987223 */ /* 0x000fe2000001080d */
[----:B------:R-:W-:-:S02]  /*8050*/  ISETP.LT.OR P3, PT, R145, 0x71, P3 ;  /* 0x000000719100780c */ /* 0x000fc40001f61670 */
[----:B------:R-:W-:Y:S02]  /*8060*/  FMNMX.FTZ R133, R198, R133, !PT ;  /* 0x00000085c6857209 */ /* 0x000fe40007810000 */
[----:B------:R-:W-:Y:S01]  /*8070*/  ISETP.GT.AND P5, PT, R147, 0x78, P2 ;  /* 0x000000789300780c */ /* 0x000fe200017a4270 */
[----:B------:R-:W-:Y:S01]  /*8080*/  MUFU.EX2 R150, R150 ;  /* 0x0000009600967308 */ /* 0x000fe20000000800 */
[----:B------:R-:W-:Y:S02]  /*8090*/  ISETP.LT.OR P4, PT, R145, 0x72, P4 ;  /* 0x000000729100780c */ /* 0x000fe40002781670 */
[----:B------:R-:W-:Y:S01]  /*80a0*/  FSEL R146, R141, -INF , !P3 ;  /* 0xff8000008d927808 */ /* 0x000fe20005800000 */
[----:B------:R-:W-:-:S01]  /*80b0*/  FFMA.FTZ R141, R162, R23, -R13 ;  /* 0x00000017a28d7223 */ /* 0x000fc2000001080d */
[----:B------:R-:W-:Y:S01]  /*80c0*/  FMNMX.FTZ R133, R140, R133, !PT ;  /* 0x000000858c857209 */ /* 0x000fe20007810000 */
[----:B------:R-:W-:-:S01]  /*80d0*/  FFMA.FTZ R162, R172, R23, -R13 ;  /* 0x00000017aca27223 */ /* 0x000fc2000001080d */
[----:B------:R-:W-:Y:S01]  /*80e0*/  ISETP.GT.AND P2, PT, R147, 0x79, P2 ;  /* 0x000000799300780c */ /* 0x000fe20001744270 */
[----:B------:R-:W-:Y:S01]  /*80f0*/  MUFU.EX2 R152, R152 ;  /* 0x0000009800987308 */ /* 0x000fe20000000800 */
[----:B------:R-:W-:-:S02]  /*8100*/  ISETP.LT.OR P5, PT, R145, 0x79, P5 ;  /* 0x000000799100780c */ /* 0x000fc40002fa1670 */
[----:B------:R-:W-:Y:S02]  /*8110*/  FSEL R142, R142, -INF , !P4 ;  /* 0xff8000008e8e7808 */ /* 0x000fe40006000000 */
[----:B------:R-:W-:Y:S02]  /*8120*/  FMNMX.FTZ R133, R146, R133, !PT ;  /* 0x0000008592857209 */ /* 0x000fe40007810000 */
[----:B------:R-:W-:Y:S01]  /*8130*/  ISETP.LT.OR P2, PT, R145, 0x7a, P2 ;  /* 0x0000007a9100780c */ /* 0x000fe20001741670 */
[----:B------:R-:W-:-:S01]  /*8140*/  FFMA.FTZ R145, R158, R23, -R13 ;  /* 0x000000179e917223 */ /* 0x000fc2000001080d */
[----:B------:R-:W-:Y:S01]  /*8150*/  FSEL R218, R143, -INF , !P5 ;  /* 0xff8000008fda7808 */ /* 0x000fe20006800000 */
[----:B------:R-:W-:-:S01]  /*8160*/  FFMA.FTZ R158, R164, R23, -R13 ;  /* 0x00000017a49e7223 */ /* 0x000fc2000001080d */
[----:B0-----:R-:W-:Y:S01]  /*8170*/  FMNMX.FTZ R135, R142, R133, !PT ;  /* 0x000000858e877209 */ /* 0x001fe20007810000 */
[----:B------:R-:W-:Y:S01]  /*8180*/  MUFU.EX2 R141, R141 ;  /* 0x0000008d008d7308 */ /* 0x000fe20000000800 */
[----:B-1----:R-:W-:-:S02]  /*8190*/  FSEL R144, R144, -INF , !P2 ;  /* 0xff80000090907808 */ /* 0x002fc40005000000 */
[----:B------:R-:W-:Y:S02]  /*81a0*/  FMNMX.FTZ R135, R218, R135, !PT ;  /* 0x00000087da877209 */ /* 0x000fe40007810000 */
[----:B------:R-:W-:Y:S02]  /*81b0*/  FSEL R164, R136, RZ, P6 ;  /* 0x000000ff88a47208 */ /* 0x000fe40003000000 */
[----:B------:R-:W-:Y:S01]  /*81c0*/  FMNMX.FTZ R143, R144, R135, !PT ;  /* 0x00000087908f7209 */ /* 0x000fe20007810000 */
[----:B------:R-:W-:Y:S01]  /*81d0*/  MUFU.EX2 R133, R139 ;  /* 0x0000008b00857308 */ /* 0x000fe20000000800 */
[----:B------:R-:W-:-:S01]  /*81e0*/  FFMA.FTZ R135, R154, R23, -R13 ;  /* 0x000000179a877223 */ /* 0x000fc2000001080d */
[-CC-:B------:R-:W-:Y:S01]  /*81f0*/  FFMA.FTZ R154, R160, R23.reuse, -R13.reuse ;  /* 0x00000017a09a7223 */ /* 0x180fe2000001080d */
[----:B------:R-:W-:-:S01]  /*8200*/  FFMA.FTZ R160, R176, R23, -R13 ;  /* 0x00000017b0a07223 */ /* 0x000fc2000001080d */
[----:B------:R-:W0:Y:S04]  /*8210*/  SHFL.BFLY PT, R220, R143, 0x2, 0x1f ;  /* 0x0c401f008fdc7f89 */ /* 0x000e2800000e0000 */
[----:B------:R1:W-:Y:S08]  /*8220*/  MUFU.EX2 R139, R145 ;  /* 0x00000091008b7308 */ /* 0x0003f00000000800 */
[----:B------:R-:W-:Y:S01]  /*8230*/  MUFU.EX2 R135, R135 ;  /* 0x0000008700877308 */ /* 0x000fe20000000800 */
[----:B-1----:R-:W-:-:S07]  /*8240*/  FFMA.FTZ R145, R174, R23, -R13 ;  /* 0x00000017ae917223 */ /* 0x002fce000001080d */
[----:B------:R-:W-:Y:S01]  /*8250*/  MUFU.EX2 R154, R154 ;  /* 0x0000009a009a7308 */ /* 0x000fe20000000800 */
[----:B0-----:R-:W-:Y:S01]  /*8260*/  FMNMX.FTZ R220, R143, R220, !PT ;  /* 0x000000dc8fdc7209 */ /* 0x001fe20007810000 */
[----:B------:R-:W-:Y:S01]  /*8270*/  FFMA.FTZ R143, R166, R23, -R13 ;  /* 0x00000017a68f7223 */ /* 0x000fe2000001080d */
[----:B------:R-:W-:-:S01]  /*8280*/  FADD.FTZ R166, -R164, R9 ;  /* 0x00000009a4a67221 */ /* 0x000fc20000010100 */
[----:B------:R-:W-:-:S04]  /*8290*/  FFMA.FTZ R164, R168, R23, -R13 ;  /* 0x00000017a8a47223 */ /* 0x000fc8000001080d */
[----:B------:R-:W-:Y:S01]  /*82a0*/  MUFU.EX2 R158, R158 ;  /* 0x0000009e009e7308 */ /* 0x000fe20000000800 */
[----:B------:R-:W0:Y:S01]  /*82b0*/  SHFL.BFLY PT, R147, R220, 0x1, 0x1f ;  /* 0x0c201f00dc937f89 */ /* 0x000e2200000e0000 */
[----:B------:R-:W-:-:S06]  /*82c0*/  FMUL.FTZ R13, R166, R23 ;  /* 0x00000017a60d7220 */ /* 0x000fcc0000410000 */
[----:B------:R-:W1:Y:S08]  /*82d0*/  MUFU.EX2 R13, R13 ;  /* 0x0000000d000d7308 */ /* 0x000e700000000800 */
[----:B------:R-:W-:Y:S08]  /*82e0*/  MUFU.EX2 R143, R143 ;  /* 0x0000008f008f7308 */ /* 0x000ff00000000800 */
[----:B------:R-:W-:Y:S01]  /*82f0*/  MUFU.EX2 R160, R160 ;  /* 0x000000a000a07308 */ /* 0x000fe20000000800 */
[----:B0-----:R-:W-:-:S04]  /*8300*/  FMNMX.FTZ R156, R220, R147, !PT ;  /* 0x00000093dc9c7209 */ /* 0x001fc80007810000 */
[C---:B------:R-:W-:Y:S01]  /*8310*/  FSETP.NEU.FTZ.AND P2, PT, R156.reuse, -INF , PT ;  /* 0xff8000009c00780b */ /* 0x040fe20003f5d000 */
[----:B------:R-:W-:-:S02]  /*8320*/  FFMA.FTZ R9, R156, R23, -8 ;  /* 0xc10000009c097423 */ /* 0x000fc40000010017 */
[----:B------:R1:W-:Y:S01]  /*8330*/  MUFU.EX2 R147, R170 ;  /* 0x000000aa00937308 */ /* 0x0003e20000000800 */
[----:B------:R-:W-:Y:S02]  /*8340*/  FSEL R161, R156, RZ, P2 ;  /* 0x000000ff9ca17208 */ /* 0x000fe40001000000 */
[----:B------:R-:W-:-:S03]  /*8350*/  FSEL R9, R9, RZ, P2 ;  /* 0x000000ff09097208 */ /* 0x000fc60001000000 */
[----:B------:R-:W-:Y:S02]  /*8360*/  FADD.FTZ R168, -R161, R10 ;  /* 0x0000000aa1a87221 */ /* 0x000fe40000010100 */
[----:B------:R-:W-:-:S01]  /*8370*/  FFMA.FTZ R137, R137, R23, -R9 ;  /* 0x0000001789897223 */ /* 0x000fc20000010809 */
[-CC-:B------:R-:W-:Y:S01]  /*8380*/  FFMA.FTZ R12, R12, R23.reuse, -R9.reuse ;  /* 0x000000170c0c7223 */ /* 0x180fe20000010809 */
[-C--:B------:R-:W-:Y:S01]  /*8390*/  FMUL.FTZ R168, R168, R23.reuse ;  /* 0x00000017a8a87220 */ /* 0x080fe20000410000 */
[-CC-:B------:R-:W-:Y:S01]  /*83a0*/  FFMA.FTZ R149, R178, R23.reuse, -R9.reuse ;  /* 0x00000017b2957223 */ /* 0x180fe20000010809 */
[----:B------:R-:W-:-:S01]  /*83b0*/  FFMA.FTZ R14, R14, R23, -R9 ;  /* 0x000000170e0e7223 */ /* 0x000fc20000010809 */
[-CC-:B------:R-:W-:Y:S01]  /*83c0*/  FFMA.FTZ R151, R180, R23.reuse, -R9.reuse ;  /* 0x00000017b4977223 */ /* 0x180fe20000010809 */
[----:B------:R-:W-:Y:S01]  /*83d0*/  MUFU.EX2 R137, R137 ;  /* 0x0000008900897308 */ /* 0x000fe20000000800 */
[----:B------:R-:W-:-:S01]  /*83e0*/  FFMA.FTZ R166, R182, R23, -R9 ;  /* 0x00000017b6a67223 */ /* 0x000fc20000010809 */
[----:B-1----:R-:W-:Y:S01]  /*83f0*/  FFMA.FTZ R170, R13, R5, R18 ;  /* 0x000000050daa7223 */ /* 0x002fe20000010012 */
        /* <DEDUP_REMOVED lines=22> */
[----:B0-----:R-:W-:-:S01]  /*8560*/  FFMA.FTZ R5, R168, R4, R137 ;  /* 0x00000004a8057223 */ /* 0x001fc20000010089 */
[----:B------:R-:W-:Y:S01]  /*8570*/  FADD.FTZ R4, R15, R170 ;  /* 0x000000aa0f047221 */ /* 0x000fe20000010000 */
[----:B------:R-:W-:-:S01]  /*8580*/  FFMA.FTZ R170, R216, R23, -R9 ;  /* 0x00000017d8aa7223 */ /* 0x000fc20000010809 */
[----:B------:R-:W-:-:S04]  /*8590*/  FFMA.FTZ R218, R218, R23, -R9 ;  /* 0x00000017dada7223 */ /* 0x000fc80000010809 */
[----:B------:R-:W0:Y:S01]  /*85a0*/  MUFU.EX2 R14, R14 ;  /* 0x0000000e000e7308 */ /* 0x000e220000000800 */
[----:B-1----:R-:W-:-:S01]  /*85b0*/  FADD.FTZ R172, R12, R5 ;  /* 0x000000050cac7221 */ /* 0x002fc20000010000 */
[----:B------:R-:W-:-:S04]  /*85c0*/  FADD.FTZ R5, R19, R4 ;  /* 0x0000000413057221 */ /* 0x000fc80000010000 */
[----:B------:R-:W-:Y:S02]  /*85d0*/  FADD.FTZ R4, R188, R5 ;  /* 0x00000005bc047221 */ /* 0x000fe40000010000 */
[----:B------:R-:W1:Y:S01]  /*85e0*/  MUFU.EX2 R151, R151 ;  /* 0x0000009700977308 */ /* 0x000e620000000800 */
[----:B--2---:R-:W-:-:S01]  /*85f0*/  FADD.FTZ R167, R149, R172 ;  /* 0x000000ac95a77221 */ /* 0x004fc20000010000 */
[----:B------:R-:W-:-:S04]  /*8600*/  FADD.FTZ R5, R11, R4 ;  /* 0x000000040b057221 */ /* 0x000fc80000010000 */
[----:B------:R-:W-:Y:S02]  /*8610*/  FADD.FTZ R4, R124, R5 ;  /* 0x000000057c047221 */ /* 0x000fe40000010000 */
[----:B------:R-:W2:Y:S01]  /*8620*/  MUFU.EX2 R166, R166 ;  /* 0x000000a600a67308 */ /* 0x000ea20000000800 */
[----:B0-----:R-:W-:-:S01]  /*8630*/  FADD.FTZ R172, R14, R167 ;  /* 0x000000a70eac7221 */ /* 0x001fc20000010000 */
[----:B------:R-:W-:Y:S01]  /*8640*/  FADD.FTZ R5, R21, R4 ;  /* 0x0000000415057221 */ /* 0x000fe20000010000 */
[----:B------:R-:W-:-:S03]  /*8650*/  FFMA.FTZ R167, R206, R23, -R9 ;  /* 0x00000017cea77223 */ /* 0x000fc60000010809 */
[----:B------:R-:W-:Y:S02]  /*8660*/  FADD.FTZ R4, R194, R5 ;  /* 0x00000005c2047221 */ /* 0x000fe40000010000 */
        /* <DEDUP_REMOVED lines=10> */
[----:B------:R-:W-:-:S04]  /*8710*/  FADD.FTZ R173, R127, R174 ;  /* 0x000000ae7fad7221 */ /* 0x000fc80000010000 */
[----:B------:R-:W-:Y:S02]  /*8720*/  FADD.FTZ R174, R134, R173 ;  /* 0x000000ad86ae7221 */ /* 0x000fe40000010000 */
[----:B------:R-:W0:Y:S01]  /*8730*/  MUFU.EX2 R22, R22 ;  /* 0x0000001600167308 */ /* 0x000e220000000800 */
[----:B-1----:R-:W-:-:S01]  /*8740*/  FADD.FTZ R172, R20, R169 ;  /* 0x000000a914ac7221 */ /* 0x002fc20000010000 */
[----:B------:R-:W-:Y:S01]  /*8750*/  FADD.FTZ R173, R129, R174 ;  /* 0x000000ae81ad7221 */ /* 0x000fe20000010000 */
[----:B------:R-:W-:-:S03]  /*8760*/  FFMA.FTZ R169, R202, R23, -R9 ;  /* 0x00000017caa97223 */ /* 0x000fc60000010809 */
[----:B------:R-:W-:Y:S02]  /*8770*/  FADD.FTZ R174, R196, R173 ;  /* 0x000000adc4ae7221 */ /* 0x000fe40000010000 */
[----:B------:R-:W1:Y:S01]  /*8780*/  MUFU.EX2 R122, R122 ;  /* 0x0000007a007a7308 */ /* 0x000e620000000800 */
[----:B--2---:R-:W-:-:S01]  /*8790*/  FADD.FTZ R171, R155, R172 ;  /* 0x000000ac9bab7221 */ /* 0x004fc20000010000 */
[----:B------:R-:W-:Y:S01]  /*87a0*/  FADD.FTZ R173, R131, R174 ;  /* 0x000000ae83ad7221 */ /* 0x000fe20000010000 */
[----:B------:R-:W-:-:S03]  /*87b0*/  FFMA.FTZ R172, R204, R23, -R9 ;  /* 0x00000017ccac7223 */ /* 0x000fc60000010809 */
[----:B------:R-:W-:Y:S02]  /*87c0*/  FADD.FTZ R174, R148, R173 ;  /* 0x000000ad94ae7221 */ /* 0x000fe40000010000 */
[----:B------:R-:W2:Y:S01]  /*87d0*/  MUFU.EX2 R157, R157 ;  /* 0x0000009d009d7308 */ /* 0x000ea20000000800 */
[----:B0-----:R-:W-:-:S07]  /*87e0*/  FADD.FTZ R171, R22, R171 ;  /* 0x000000ab16ab7221 */ /* 0x001fce0000010000 */
[----:B------:R-:W0:Y:S01]  /*87f0*/  MUFU.EX2 R120, R120 ;  /* 0x0000007800787308 */ /* 0x000e220000000800 */
[----:B-1----:R-:W-:-:S01]  /*8800*/  FADD.FTZ R4, R122, R171 ;  /* 0x000000ab7a047221 */ /* 0x002fc20000010000 */
[-CC-:B------:R-:W-:Y:S01]  /*8810*/  FFMA.FTZ R171, R200, R23.reuse, -R9.reuse ;  /* 0x00000017c8ab7223 */ /* 0x180fe20000010809 */
[----:B------:R-:W-:-:S05]  /*8820*/  FFMA.FTZ R9, R144, R23, -R9 ;  /* 0x0000001790097223 */ /* 0x000fca0000010809 */
        /* <DEDUP_REMOVED lines=11> */
[----:B-1----:R-:W-:-:S01]  /*88e0*/  FADD.FTZ R4, R126, R5 ;  /* 0x000000057e047221 */ /* 0x002fc20000010000 */
[----:B------:R-:W-:-:S06]  /*88f0*/  FADD.FTZ R5, R133, R174 ;  /* 0x000000ae85057221 */ /* 0x000fcc0000010000 */
[----:B------:R-:W1:Y:S01]  /*8900*/  MUFU.EX2 R170, R170 ;  /* 0x000000aa00aa7308 */ /* 0x000e620000000800 */
[----:B--2---:R-:W-:-:S07]  /*8910*/  FADD.FTZ R4, R163, R4 ;  /* 0x00000004a3047221 */ /* 0x004fce0000010000 */
[----:B------:R-:W2:Y:S01]  /*8920*/  MUFU.EX2 R167, R167 ;  /* 0x000000a700a77308 */ /* 0x000ea20000000800 */
[----:B0-----:R-:W-:-:S01]  /*8930*/  FADD.FTZ R173, R165, R4 ;  /* 0x00000004a5ad7221 */ /* 0x001fc20000010000 */
[----:B------:R-:W-:-:S04]  /*8940*/  FADD.FTZ R4, R150, R5 ;  /* 0x0000000596047221 */ /* 0x000fc80000010000 */
        /* <DEDUP_REMOVED lines=15> */
[----:B------:R-:W-:-:S06]  /*8a40*/  FADD.FTZ R4, R160, R5 ;  /* 0x00000005a0047221 */ /* 0x000fcc0000010000 */
[----:B------:R-:W1:Y:S08]  /*8a50*/  MUFU.EX2 R138, R138 ;  /* 0x0000008a008a7308 */ /* 0x000e700000000800 */
[----:B------:R-:W3:Y:S08]  /*8a60*/  MUFU.EX2 R198, R198 ;  /* 0x000000c600c67308 */ /* 0x000ef00000000800 */
[----:B------:R2:W4:Y:S08]  /*8a70*/  MUFU.EX2 R175, R140 ;  /* 0x0000008c00af7308 */ /* 0x0005300000000800 */
[----:B------:R-:W5:Y:S01]  /*8a80*/  MUFU.EX2 R145, R145 ;  /* 0x0000009100917308 */ /* 0x000f620000000800 */
[----:B--2---:R-:W-:-:S04]  /*8a90*/  FADD.FTZ R140, R172, R173 ;  /* 0x000000adac8c7221 */ /* 0x004fc80000010000 */
[----:B0-----:R-:W-:-:S03]  /*8aa0*/  FADD.FTZ R173, R171, R140 ;  /* 0x0000008cabad7221 */ /* 0x001fc60000010000 */
[----:B------:R-:W0:Y:S01]  /*8ab0*/  MUFU.EX2 R146, R146 ;  /* 0x0000009200927308 */ /* 0x000e220000000800 */
[----:B-1----:R-:W-:-:S04]  /*8ac0*/  FADD.FTZ R173, R138, R173 ;  /* 0x000000ad8aad7221 */ /* 0x002fc80000010000 */
[----:B---3--:R-:W-:-:S03]  /*8ad0*/  FADD.FTZ R173, R198, R173 ;  /* 0x000000adc6ad7221 */ /* 0x008fc60000010000 */
[----:B------:R-:W1:Y:S01]  /*8ae0*/  MUFU.EX2 R162, R162 ;  /* 0x000000a200a27308 */ /* 0x000e620000000800 */
[----:B----4-:R-:W-:-:S01]  /*8af0*/  FADD.FTZ R173, R175, R173 ;  /* 0x000000adafad7221 */ /* 0x010fc20000010000 */
[----:B-----5:R-:W-:-:S06]  /*8b00*/  FADD.FTZ R5, R145, R4 ;  /* 0x0000000491057221 */ /* 0x020fcc0000010000 */
[----:B------:R-:W2:Y:S01]  /*8b10*/  MUFU.EX2 R187, R142 ;  /* 0x0000008e00bb7308 */ /* 0x000ea20000000800 */
[----:B0-----:R-:W-:-:S07]  /*8b20*/  FADD.FTZ R173, R146, R173 ;  /* 0x000000ad92ad7221 */ /* 0x001fce0000010000 */
[----:B------:R-:W0:Y:S01]  /*8b30*/  MUFU.EX2 R218, R218 ;  /* 0x000000da00da7308 */ /* 0x000e220000000800 */
[----:B-1----:R-:W-:-:S04]  /*8b40*/  FADD.FTZ R4, R162, R5 ;  /* 0x00000005a2047221 */ /* 0x002fc80000010000 */
[----:B------:R-:W-:-:S03]  /*8b50*/  FADD.FTZ R5, R147, R4 ;  /* 0x0000000493057221 */ /* 0x000fc60000010000 */
[----:B------:R-:W1:Y:S01]  /*8b60*/  MUFU.EX2 R164, R164 ;  /* 0x000000a400a47308 */ /* 0x000e620000000800 */
[----:B--2---:R-:W-:-:S07]  /*8b70*/  FADD.FTZ R173, R187, R173 ;  /* 0x000000adbbad7221 */ /* 0x004fce0000010000 */
[----:B------:R-:W2:Y:S01]  /*8b80*/  MUFU.EX2 R140, R9 ;  /* 0x00000009008c7308 */ /* 0x000ea20000000800 */
[----:B0-----:R-:W-:-:S01]  /*8b90*/  FADD.FTZ R173, R218, R173 ;  /* 0x000000addaad7221 */ /* 0x001fc20000010000 */
[----:B-1----:R-:W-:-:S03]  /*8ba0*/  FADD.FTZ R5, R164, R5 ;  /* 0x00000005a4057221 */ /* 0x002fc60000010000 */
[----:B--2---:R-:W-:Y:S01]  /*8bb0*/  FADD.FTZ R4, R140, R173 ;  /* 0x000000ad8c047221 */ /* 0x004fe20000010000 */
[----:B------:R-:W-:Y:S06]  /*8bc0*/  @!P0 BRA `(.L_x_953) ;  /* 0x0000000000048947 */ /* 0x000fec0003800000 */
[----:B------:R-:W-:Y:S01]  /*8bd0*/  BPT.TRAP 0x1 ;  /* 0x000000040000795c */ /* 0x000fe20000300000 */
.L_x_953:
[----:B------:R-:W-:Y:S01]  /*8be0*/  ULEA UR6, UR33, UR44, 0x3 ;  /* 0x0000002c21067291 */ /* 0x000fe2000f8e183f */
[----:B------:R-:W-:Y:S01]  /*8bf0*/  ISETP.GT.AND P2, PT, R2, UR35, PT ;  /* 0x0000002302007c0c */ /* 0x000fe2000bf44270 */
[----:B------:R-:W-:Y:S01]  /*8c00*/  UMOV UR34, UR29 ;  /* 0x0000001d00227c82 */ /* 0x000fe20008000000 */
[----:B------:R-:W-:Y:S01]  /*8c10*/  F2FP.SATFINITE.E4M3.F32.PACK_AB_MERGE_C R125, R130, R125, RZ ;  /* 0x0000007d827d723e */ /* 0x000fe200048070ff */
[----:B------:R-:W-:Y:S01]  /*8c20*/  UIADD3 UR6, UR6, 0x2a860, URZ ;  /* 0x0002a86006067890 */ /* 0x000fe2000fffe03f */
[----:B------:R-:W-:Y:S01]  /*8c30*/  F2FP.SATFINITE.E4M3.F32.PACK_AB_MERGE_C R10, R161, R10, RZ ;  /* 0x0000000aa10a723e */ /* 0x000fe200048070ff */
[----:B------:R-:W-:Y:S01]  /*8c40*/  UMOV UR33, UR32 ;  /* 0x0000002000217c82 */ /* 0x000fe20008000000 */
[----:B------:R-:W-:Y:S01]  /*8c50*/  F2FP.SATFINITE.E4M3.F32.PACK_AB_MERGE_C R9, R175, R198, RZ ;  /* 0x000000c6af09723e */ /* 0x000fe200048070ff */
[----:B------:R-:W-:Y:S01]  /*8c60*/  UPRMT UR6, UR28, 0x654, UR6 ;  /* 0x000006541c067896 */ /* 0x000fe20008000006 */
        /* <DEDUP_REMOVED lines=9> */
[----:B------:R-:W-:Y:S01]  /*8d00*/  SYNCS.ARRIVE.TRANS64.RED.A1T0 RZ, [UR6], RZ ;  /* 0x000000ffffff79a7 */ /* 0x000fe20008100406 */
        /* <DEDUP_REMOVED lines=15> */
[-C--:B------:R-:W-:Y:S01]  /*8e00*/  FMUL.FTZ R45, R45, R13.reuse ;  /* 0x0000000d2d2d7220 */ /* 0x080fe20000410000 */
[----:B------:R-:W-:Y:S01]  /*8e10*/  F2FP.SATFINITE.E4M3.F32.PACK_AB_MERGE_C R195, R159, R120, R10 ;  /* 0x000000789fc3723e */ /* 0x000fe2000480700a */
[----:B------:R-:W-:Y:S01]  /*8e20*/  FMUL.FTZ R48, R48, R13 ;  /* 0x0000000d30307220 */ /* 0x000fe20000410000 */
[----:B------:R-:W-:Y:S01]  /*8e30*/  F2FP.SATFINITE.E4M3.F32.PACK_AB_MERGE_C R185, R138, R171, R9 ;  /* 0x000000ab8ab9723e */ /* 0x000fe20004807009 */
[-C--:B------:R-:W-:Y:S01]  /*8e40*/  FMUL.FTZ R49, R49, R13.reuse ;  /* 0x0000000d31317220 */ /* 0x080fe20000410000 */
[----:B------:R-:W-:Y:S01]  /*8e50*/  F2FP.SATFINITE.E4M3.F32.PACK_AB_MERGE_C R196, R15, R18, R19 ;  /* 0x000000120fc4723e */ /* 0x000fe20004807013 */
[----:B------:R-:W-:Y:S01]  /*8e60*/  FMUL.FTZ R52, R52, R13 ;  /* 0x0000000d34347220 */ /* 0x000fe20000410000 */
        /* <DEDUP_REMOVED lines=94> */
[----:B------:R-:W-:-:S02]  /*9450*/  VIADD R2, R2, 0xffffffff ;  /* 0xffffffff02027836 */ /* 0x000fc40000000000 */
[----:B------:R-:W-:Y:S02]  /*9460*/  IMAD.MOV.U32 R10, RZ, RZ, R156 ;  /* 0x000000ffff0a7224 */ /* 0x000fe400078e009c */
[----:B------:R-:W-:Y:S01]  /*9470*/  IMAD.MOV.U32 R9, RZ, RZ, R136 ;  /* 0x000000ffff097224 */ /* 0x000fe200078e0088 */
[----:B------:R-:W-:Y:S06]  /*9480*/  @P2 BRA `(.L_x_954) ;  /* 0xffffffc400cc2947 */ /* 0x000fec000383ffff */
[----:B------:R-:W-:Y:S02]  /*9490*/  IMAD.MOV.U32 R10, RZ, RZ, R156 ;  /* 0x000000ffff0a7224 */ /* 0x000fe400078e009c */
[----:B------:R-:W-:-:S07]  /*94a0*/  IMAD.MOV.U32 R9, RZ, RZ, R136 ;  /* 0x000000ffff097224 */ /* 0x000fce00078e0088 */
.L_x_936:
[----:B------:R-:W0:Y:S01]  /*94b0*/  S2UR UR6, SR_CTAID.X ;  /* 0x00000000000679c3 */ /* 0x000e220000002500 */
[----:B------:R-:W-:Y:S01]  /*94c0*/  ULDC UR7, c[0x0][0x448] ;  /* 0x0001120000077ab9 */ /* 0x000fe20000000800 */
[----:B------:R-:W-:Y:S01]  /*94d0*/  IADD3 R121, -R121, 0x1, RZ ;  /* 0x0000000179797810 */ /* 0x000fe20007ffe1ff */
[----:B------:R-:W-:Y:S01]  /*94e0*/  UISETP.NE.AND UP0, UPT, UR7, 0x1, UPT ;  /* 0x000000010700788c */ /* 0x000fe2000bf05270 */
[----:B------:R-:W-:-:S03]  /*94f0*/  ULDC UR14, c[0x0][0x9e4] ;  /* 0x00027900000e7ab9 */ /* 0x000fc60000000800 */
[----:B------:R-:W-:Y:S01]  /*9500*/  IMAD R121, R16, UR10, R121 ;  /* 0x0000000a10797c24 */ /* 0x000fe2000f8e0279 */
[----:B------:R-:W-:-:S04]  /*9510*/  UISETP.GE.AND UP1, UPT, UR14, 0x1, UPT ;  /* 0x000000010e00788c */ /* 0x000fc8000bf26270 */
[----:B------:R-:W-:Y:S02]  /*9520*/  R2UR UR11, R121 ;  /* 0x00000000790b72ca */ /* 0x000fe400000e0000 */
[----:B------:R-:W-:Y:S01]  /*9530*/  PLOP3.LUT P6, PT, PT, PT, UP1, 0x80, 0x0 ;  /* 0x000000000000781c */ /* 0x000fe20003fcf018 */
[----:B------:R-:W-:Y:S01]  /*9540*/  @UP0 ULDC UR15, c[0x0][0x450] ;  /* 0x00011400000f0ab9 */ /* 0x000fe20000000800 */
[----:B0-----:R-:W-:-:S03]  /*9550*/  ULEA UR10, UR6, 0x7f, 0x7 ;  /* 0x0000007f060a7891 */ /* 0x001fc6000f8e383f */
[----:B------:R-:W-:Y:S02]  /*9560*/  @UP0 ULDC UR6, c[0x0][0x44c] ;  /* 0x0001130000060ab9 */ /* 0x000fe40000000800 */
[----:B------:R-:W-:-:S04]  /*9570*/  UIMAD.WIDE.U32 UR6, UR10, UR6, URZ ;  /* 0x000000060a0672a5 */ /* 0x000fc8000f8e003f */
[----:B------:R-:W-:-:S04]  /*9580*/  @UP0 USHF.R.U32.HI UR10, URZ, UR15, UR7 ;  /* 0x0000000f3f0a0299 */ /* 0x000fc80008011607 */
[----:B------:R-:W-:-:S03]  /*9590*/  UIADD3 UR10, UR11, UR10, URZ ;  /* 0x0000000a0b0a7290 */ /* 0x000fc6000fffe03f */
[----:B------:R-:W-:Y:S02]  /*95a0*/  ULDC UR11, c[0x0][0x9dc] ;  /* 0x00027700000b7ab9 */ /* 0x000fe40000000800 */
[----:B------:R-:W-:Y:S01]  /*95b0*/  UIADD3 UR11, UR10, -UR11, URZ ;  /* 0x8000000b0a0b7290 */ /* 0x000fe2000fffe03f */
[----:B------:R-:W-:Y:S11]  /*95c0*/  @!P6 BRA `(.L_x_955) ;  /* 0x000000000044e947 */ /* 0x000ff60003800000 */
        /* <DEDUP_REMOVED lines=10> */
.L_x_956:
[----:B------:R-:W-:-:S11]  /*9670*/  UISETP.NE.AND UP1, UPT, UR14, 0x1, UPT ;  /* 0x000000010e00788c */ /* 0x000fd6000bf25270 */
[----:B------:R-:W-:Y:S02]  /*9680*/  @UP1 ULDC.64 UR18, c[0x0][0x9e8] ;  /* 0x00027a0000121ab9 */ /* 0x000fe40000000a00 */
[----:B------:R-:W-:-:S04]  /*9690*/  UIMAD.WIDE.U32 UR6, UR10, UR18, URZ ;  /* 0x000000120a0672a5 */ /* 0x000fc8000f8e003f */
[----:B------:R-:W-:-:S12]  /*96a0*/  @UP1 USHF.R.U32.HI UR10, URZ, UR19, UR7 ;  /* 0x000000133f0a1299 */ /* 0x000fd80008011607 */
.L_x_957:
[----:B------:R-:W-:-:S04]  /*96b0*/  UIMAD UR10, UR10, UR14, URZ ;  /* 0x0000000e0a0a72a4 */ /* 0x000fc8000f8e023f */
[----:B------:R-:W-:-:S04]  /*96c0*/  UISETP.LT.AND UP1, UPT, UR11, UR10, UPT ;  /* 0x0000000a0b00728c */ /* 0x000fc8000bf21270 */
[----:B------:R-:W-:-:S12]  /*96d0*/  USEL UR11, UR11, UR10, !UP1 ;  /* 0x0000000a0b0b7287 */ /* 0x000fd8000c800000 */
.L_x_955:
[----:B------:R-:W-:-:S04]  /*96e0*/  UIADD3 UR11, UR11, 0x7f, URZ ;  /* 0x0000007f0b0b7890 */ /* 0x000fc8000fffe03f */
[----:B------:R-:W-:-:S04]  /*96f0*/  USHF.R.S32.HI UR6, URZ, 0x1f, UR11 ;  /* 0x0000001f3f067899 */ /* 0x000fc8000801140b */
[----:B------:R-:W-:-:S04]  /*9700*/  ULEA.HI UR6, UR6, UR11, URZ, 0x7 ;  /* 0x0000000b06067291 */ /* 0x000fc8000f8f383f */
[----:B------:R-:W-:-:S04]  /*9710*/  USHF.R.S32.HI UR6, URZ, 0x7, UR6 ;  /* 0x000000073f067899 */ /* 0x000fc80008011406 */
[----:B------:R-:W-:-:S04]  /*9720*/  UISETP.LT.AND UP1, UPT, UR39, UR6, UPT ;  /* 0x000000062700728c */ /* 0x000fc8000bf21270 */
[----:B------:R-:W-:-:S06]  /*9730*/  USEL UR33, UR39, UR6, !UP1 ;  /* 0x0000000627217287 */ /* 0x000fcc000c800000 */
[----:B------:R-:W-:-:S13]  /*9740*/  ISETP.GE.AND P2, PT, R2, UR33, PT ;  /* 0x0000002102007c0c */ /* 0x000fda000bf46270 */
[----:B------:R-:W-:Y:S05]  /*9750*/  @!P2 BRA `(.L_x_958) ;  /* 0x000000280020a947 */ /* 0x000fea0003800000 */
[----:B------:R-:W-:Y:S01]  /*9760*/  IMAD.MOV.U32 R11, RZ, RZ, R10 ;  /* 0x000000ffff0b7224 */ /* 0x000fe200078e000a */
[----:B------:R-:W-:Y:S01]  /*9770*/  UMOV UR35, UR29 ;  /* 0x0000001d00237c82 */ /* 0x000fe20008000000 */
[----:B------:R-:W-:-:S07]  /*9780*/  IMAD.MOV.U32 R12, RZ, RZ, R9 ;  /* 0x000000ffff0c7224 */ /* 0x000fce00078e0009 */
.L_x_968:
[----:B------:R-:W-:Y:S01]  /*9790*/  ISETP.NE.AND P3, PT, RZ, UR40, PT ;  /* 0x00000028ff007c0c */ /* 0x000fe2000bf65270 */
[----:B------:R-:W-:-:S04]  /*97a0*/  UISETP.NE.AND UP1, UPT, UR32, 0x1, UPT ;  /* 0x000000012000788c */ /* 0x000fc8000bf25270 */
[----:B------:R-:W-:-:S04]  /*97b0*/  USEL UR29, URZ, 0x1, UP1 ;  /* 0x000000013f1d7887 */ /* 0x000fc80008800000 */
[----:B------:R-:W-:-:S04]  /*97c0*/  ULOP3.LUT UR29, UR35, UR29, URZ, 0x3c, !UPT ;  /* 0x0000001d231d7292 */ /* 0x000fc8000f8e3c3f */
[----:B------:R-:W-:Y:S08]  /*97d0*/  @P3 BRA `(.L_x_959) ;  /* 0x0000000000383947 */ /* 0x000ff00003800000 */
[----:B------:R-:W-:Y:S05]  /*97e0*/  @!P0 BRA `(.L_x_960) ;  /* 0x0000000000048947 */ /* 0x000fea0003800000 */
[----:B------:R-:W-:Y:S01]  /*97f0*/  BPT.TRAP 0x1 ;  /* 0x000000040000795c */ /* 0x000fe20000300000 */
.L_x_960:
[----:B------:R-:W-:Y:S01]  /*9800*/  UIADD3 UR6, UR32, 0x1, URZ ;  /* 0x0000000120067890 */ /* 0x000fe2000fffe03f */
[----:B------:R-:W-:-:S03]  /*9810*/  IMAD.U32 R9, RZ, RZ, UR29 ;  /* 0x0000001dff097e24 */ /* 0x000fc6000f8e00ff */
[----:B------:R-:W-:Y:S02]  /*9820*/  UISETP.NE.AND UP1, UPT, UR6, 0x2, UPT ;  /* 0x000000020600788c */ /* 0x000fe4000bf25270 */
[----:B------:R-:W-:Y:S02]  /*9830*/  SHF.L.U32 R9, R9, 0x1f, RZ ;  /* 0x0000001f09097819 */ /* 0x000fe400000006ff */
[----:B------:R-:W-:-:S04]  /*9840*/  USEL UR6, UR6, URZ, UP1 ;  /* 0x0000003f06067287 */ /* 0x000fc80008800000 */
[----:B------:R-:W-:-:S09]  /*9850*/  ULEA UR6, UR6, UR44, 0x3 ;  /* 0x0000002c06067291 */ /* 0x000fd2000f8e183f */
[----:B------:R0:W1:Y:S01]  /*9860*/  SYNCS.PHASECHK.TRANS64.TRYWAIT P2, [UR6+0x2a830], R9 ;  /* 0x02a83009ff0075a7 */ /* 0x0000620008040146 */
[----:B------:R-:W-:Y:S05]  /*9870*/  @!P0 BRA `(.L_x_961) ;  /* 0x0000000000048947 */ /* 0x000fea0003800000 */
[----:B------:R-:W-:Y:S01]  /*9880*/  BPT.TRAP 0x1 ;  /* 0x000000040000795c */ /* 0x000fe20000300000 */
.L_x_961:
[----:B-1----:R-:W-:Y:S05]  /*9890*/  @P2 BRA `(.L_x_959) ;  /* 0x0000000000082947 */ /* 0x002fea0003800000 */
[----:B------:R-:W1:Y:S02]  /*98a0*/  SYNCS.PHASECHK.TRANS64.TRYWAIT P2, [UR6+0x2a830], R9 ;  /* 0x02a83009ff0075a7 */ /* 0x000e640008040146 */
[----:B-1----:R-:W-:Y:S05]  /*98b0*/  @!P2 BRA `(.L_x_962) ;  /* 0x000000dc0090a947 */ /* 0x002fea0003800000 */
.L_x_959:
[----:B01----:R-:W-:Y:S01]  /*98c0*/  VIADD R9, R17, 0x8 ;  /* 0x0000000811097836 */ /* 0x003fe20000000000 */
[----:B------:R-:W-:Y:S01]  /*98d0*/  UIADD3 UR34, UR32, 0x1, URZ ;  /* 0x0000000120227890 */ /* 0x000fe2000fffe03f */
[----:B------:R-:W-:Y:S01]  /*98e0*/  R2UR UR24, R6 ;  /* 0x00000000061872ca */ /* 0x000fe200000e0000 */
[----:B------:R-:W-:Y:S01]  /*98f0*/  UMOV UR27, 0x80000020 ;  /* 0x80000020001b7882 */ /* 0x000fe20000000000 */
[----:B------:R-:W-:Y:S01]  /*9900*/  R2UR UR25, R7 ;  /* 0x00000000071972ca */ /* 0x000fe200000e0000 */
[----:B------:R0:W-:Y:S01]  /*9910*/  BAR.SYNC.DEFER_BLOCKING R9, 0x100 ;  /* 0x000400090000751d */ /* 0x0001e20000010000 */
[----:B------:R-:W-:-:S04]  /*9920*/  UISETP.NE.AND UP1, UPT, UR34, 0x2, UPT ;  /* 0x000000022200788c */ /* 0x000fc8000bf25270 */
[----:B------:R-:W-:Y:S01]  /*9930*/  USEL UR34, UR34, URZ, UP1 ;  /* 0x0000003f22227287 */ /* 0x000fe20008800000 */
[----:B------:R-:W-:Y:S01]  /*9940*/  UMOV UR7, 0x80000020 ;  /* 0x8000002000077882 */ /* 0x000fe20000000000 */
[----:B------:R-:W-:Y:S02]  /*9950*/  UMOV UR11, 0x80000020 ;  /* 0x80000020000b7882 */ /* 0x000fe40000000000 */
[----:B------:R-:W-:Y:S01]  /*9960*/  UIMAD UR26, UR34, 0x600, UR30 ;  /* 0x00000600221a78a4 */ /* 0x000fe2000f8e021e */
[----:B------:R-:W-:Y:S01]  /*9970*/  UMOV UR15, 0x80000020 ;  /* 0x80000020000f7882 */ /* 0x000fe20000000000 */
[----:B------:R-:W-:Y:S02]  /*9980*/  UMOV UR19, 0x80000020 ;  /* 0x8000002000137882 */ /* 0x000fe40000000000 */
[----:B------:R-:W-:Y:S02]  /*9990*/  UIADD3 UR6, UR26, 0x2, URZ ;  /* 0x000000021a067890 */ /* 0x000fe4000fffe03f */
[----:B------:R-:W-:-:S02]  /*99a0*/  UIADD3 UR10, UR26, 0x200, URZ ;  /* 0x000002001a0a7890 */ /* 0x000fc4000fffe03f */
[----:B------:R-:W-:Y:S02]  /*99b0*/  UIADD3 UR14, UR26, 0x202, URZ ;  /* 0x000002021a0e7890 */ /* 0x000fe4000fffe03f */
[----:B------:R-:W-:Y:S02]  /*99c0*/  UIADD3 UR18, UR26, 0x400, URZ ;  /* 0x000004001a127890 */ /* 0x000fe4000fffe03f */
        /* <DEDUP_REMOVED lines=23> */
.L_x_964:
[----:B------:R-:W-:Y:S01]  /*9b40*/  ULEA UR6, UR32, UR44, 0x3 ;  /* 0x0000002c20067291 */ /* 0x000fe2000f8e183f */
[----:B------:R-:W-:-:S05]  /*9b50*/  IMAD.U32 R9, RZ, RZ, UR35 ;  /* 0x00000023ff097e24 */ /* 0x000fca000f8e00ff */
[----:B------:R-:W-:-:S04]  /*9b60*/  SHF.L.U32 R9, R9, 0x1f, RZ ;  /* 0x0000001f09097819 */ /* 0x000fc800000006ff */
[----:B------:R0:W1:Y:S01]  /*9b70*/  SYNCS.PHASECHK.TRANS64.TRYWAIT P2, [UR6+0x2a850], R9 ;  /* 0x02a85009ff0075a7 */ /* 0x0000620008040146 */
[----:B------:R-:W-:Y:S05]  /*9b80*/  @!P0 BRA `(.L_x_965) ;  /* 0x0000000000048947 */ /* 0x000fea0003800000 */
[----:B------:R-:W-:Y:S01]  /*9b90*/  BPT.TRAP 0x1 ;  /* 0x000000040000795c */ /* 0x000fe20000300000 */
.L_x_965:
[----:B-1----:R-:W-:Y:S05]  /*9ba0*/  @P2 BRA `(.L_x_963) ;  /* 0x0000000000082947 */ /* 0x002fea0003800000 */
[----:B------:R-:W1:Y:S02]  /*9bb0*/  SYNCS.PHASECHK.TRANS64.TRYWAIT P2, [UR6+0x2a850], R9 ;  /* 0x02a85009ff0075a7 */ /* 0x000e640008040146 */
[----:B-1----:R-:W-:Y:S05]  /*9bc0*/  @!P2 BRA `(.L_x_966) ;  /* 0x000000d800e4a947 */ /* 0x002fea0003800000 */
.L_x_963:
[----:B------:R-:W-:Y:S01]  /*9bd0*/  UIADD3 UR6, UR44, 0x400, URZ ;  /* 0x000004002c067890 */ /* 0x000fe2000fffe03f */
[----:B------:R-:W-:Y:S01]  /*9be0*/  WARPGROUP.ARRIVE ;  /* 0x00000000000079c5 */ /* 0x000fe20000000000 */
[----:B------:R-:W-:Y:S01]  /*9bf0*/  UMOV UR7, 0x40000040 ;  /* 0x4000004000077882 */ /* 0x000fe20000000000 */
[C---:B------:R-:W-:Y:S01]  /*9c00*/  FMUL.FTZ R13, R0.reuse, R120 ;  /* 0x00000078000d7220 */ /* 0x040fe20000410000 */
[----:B------:R-:W-:Y:S01]  /*9c10*/  USHF.R.U32.HI UR6, URZ, 0x4, UR6 ;  /* 0x000000043f067899 */ /* 0x000fe20008011606 */
[C---:B------:R-:W-:Y:S01]  /*9c20*/  FMUL.FTZ R14, R0.reuse, R121 ;  /* 0x00000079000e7220 */ /* 0x040fe20000410000 */
[C---:B------:R-:W-:Y:S01]  /*9c30*/  FMUL.FTZ R18, R0.reuse, R122 ;  /* 0x0000007a00127220 */ /* 0x040fe20000410000 */
        /* <DEDUP_REMOVED lines=10> */
[----:B------:R-:W2:Y:S01]  /*9ce0*/  MUFU.TANH R14, R14 ;  /* 0x0000000e000e7308 */ /* 0x000ea20000002400 */
        /* <DEDUP_REMOVED lines=9> */
[----:B------:R-:W3:Y:S01]  /*9d80*/  MUFU.TANH R18, R18 ;  /* 0x0000001200127308 */ /* 0x000ee20000002400 */
[----:B------:R-:W-:Y:S01]  /*9d90*/  UMOV UR7, 0x40000040 ;  /* 0x4000004000077882 */ /* 0x000fe20000000000 */
[----:B01----:R-:W-:Y:S01]  /*9da0*/  FMNMX.FTZ R9, R13, R12, !PT ;  /* 0x0000000c0d097209 */ /* 0x003fe20007810000 */
[C---:B------:R-:W-:Y:S01]  /*9db0*/  FMUL.FTZ R136, R0.reuse, R136 ;  /* 0x0000008800887220 */ /* 0x040fe20000410000 */
[C---:B------:R-:W-:Y:S01]  /*9dc0*/  FMUL.FTZ R204, R0.reuse, R135 ;  /* 0x0000008700cc7220 */ /* 0x040fe20000410000 */
[C---:B------:R-:W-:Y:S01]  /*9dd0*/  FMUL.FTZ R206, R0.reuse, R137 ;  /* 0x0000008900ce7220 */ /* 0x040fe20000410000 */
[----:B------:R-:W-:Y:S01]  /*9de0*/  FMUL.FTZ R138, R0, R138 ;  /* 0x0000008a008a7220 */ /* 0x000fe20000410000 */
[----:B--2---:R-:W-:Y:S01]  /*9df0*/  FMNMX.FTZ R9, R14, R9, !PT ;  /* 0x000000090e097209 */ /* 0x004fe20007810000 */
        /* <DEDUP_REMOVED lines=9> */
[----:B---3--:R-:W-:Y:S01]  /*9e90*/  FMNMX.FTZ R15, R18, R11, !PT ;  /* 0x0000000b120f7209 */ /* 0x008fe20007810000 */
[C---:B------:R-:W-:Y:S01]  /*9ea0*/  FMUL.FTZ R146, R0.reuse, R146 ;  /* 0x0000009200927220 */ /* 0x040fe20000410000 */
[C---:B------:R-:W-:Y:S01]  /*9eb0*/  FMUL.FTZ R148, R0.reuse, R148 ;  /* 0x0000009400947220 */ /* 0x040fe20000410000 */
[C---:B------:R-:W-:Y:S01]  /*9ec0*/  FMUL.FTZ R216, R0.reuse, R147 ;  /* 0x0000009300d87220 */ /* 0x040fe20000410000 */
[C---:B------:R-:W-:Y:S01]  /*9ed0*/  FMUL.FTZ R218, R0.reuse, R149 ;  /* 0x0000009500da7220 */ /* 0x040fe20000410000 */
[C---:B------:R-:W-:Y:S01]  /*9ee0*/  FMUL.FTZ R150, R0.reuse, R150 ;  /* 0x0000009600967220 */ /* 0x040fe20000410000 */
[----:B------:R-:W-:Y:S01]  /*9ef0*/  FMUL.FTZ R152, R0, R152 ;  /* 0x0000009800987220 */ /* 0x000fe20000410000 */
        /* <DEDUP_REMOVED lines=37> */
[----:B------:R-:W-:Y:S01]  /*a150*/  FMUL.FTZ R178, R0, R179 ;  /* 0x000000b300b27220 */ /* 0x000fe20000410000 */
[----:B------:R-:W1:Y:S02]  /*a160*/  LDC R23, c[0x0][0x988] ;  /* 0x00026200ff177b82 */ /* 0x000e640000000800 */
[----:B------:R-:W3:Y:S01]  /*a170*/  MUFU.TANH R130, R130 ;  /* 0x0000008200827308 */ /* 0x000ee20000002400 */
[----:B--2---:R-:W-:-:S07]  /*a180*/  FMNMX.FTZ R15, R124, R15, !PT ;  /* 0x0000000f7c0f7209 */ /* 0x004fce0007810000 */
[----:B------:R-:W2:Y:S01]  /*a190*/  MUFU.TANH R132, R132 ;  /* 0x0000008400847308 */ /* 0x000ea20000002400 */
[----:B0-----:R-:W-:-:S07]  /*a1a0*/  FMNMX.FTZ R9, R128, R9, !PT ;  /* 0x0000000980097209 */ /* 0x001fce0007810000 */
[----:B------:R-:W0:Y:S01]  /*a1b0*/  MUFU.TANH R200, R200 ;  /* 0x000000c800c87308 */ /* 0x000e220000002400 */
[----:B---3--:R-:W-:-:S07]  /*a1c0*/  FMNMX.FTZ R15, R130, R15, !PT ;  /* 0x0000000f820f7209 */ /* 0x008fce0007810000 */
        /* <DEDUP_REMOVED lines=29> */
[----:B---3--:R-:W-:Y:S01]  /*a3a0*/  FMNMX.FTZ R9, R214, R9, !PT ;  /* 0x00000009d6097209 */ /* 0x008fe20007810000 */
[----:B------:R-:W-:Y:S02]  /*a3b0*/  WARPGROUP.DEPBAR.LE gsb0, 0x0 ;  /* 0x00008000000079c5 */ /* 0x000fe40000010000 */
[----:B------:R-:W-:Y:S01]  /*a3c0*/  WARPGROUP.ARRIVE ;  /* 0x00000000000079c5 */ /* 0x000fe20000000000 */
[----:B------:R-:W-:-:S03]  /*a3d0*/  FMUL.FTZ R196, R0, R180 ;  /* 0x000000b400c47220 */ /* 0x000fc60000410000 */
[----:B------:R-:W3:Y:S01]  /*a3e0*/  MUFU.TANH R216, R216 ;  /* 0x000000d800d87308 */ /* 0x000ee20000002400 */
[----:B--2---:R-:W-:Y:S01]  /*a3f0*/  FMNMX.FTZ R15, R146, R15, !PT ;  /* 0x0000000f920f7209 */ /* 0x004fe20007810000 */
[C---:B------:R-:W-:Y:S01]  /*a400*/  FMUL.FTZ R198, R0.reuse, R181 ;  /* 0x000000b500c67220 */ /* 0x040fe20000410000 */
[C---:B------:R-:W-:Y:S01]  /*a410*/  FMUL.FTZ R180, R0.reuse, R182 ;  /* 0x000000b600b47220 */ /* 0x040fe20000410000 */
[----:B------:R-:W-:Y:S01]  /*a420*/  QGMMA.64x192x32.F32.E4M3.E4M3 R24, R192, gdesc[UR4], R24, gsb0 ;  /* 0x02e00004c0187df3 */ /* 0x000fe20008000818 */
[----:B------:R-:W-:Y:S01]  /*a430*/  UIADD3 UR6, UR10, 0x4, URZ ;  /* 0x000000040a067890 */ /* 0x000fe2000fffe03f */
[----:B------:R-:W-:Y:S01]  /*a440*/  FMUL.FTZ R182, R0, R183 ;  /* 0x000000b700b67220 */ /* 0x000fe20000410000 */
[----:B------:R-:W-:Y:S01]  /*a450*/  UMOV UR7, 0x40000040 ;  /* 0x4000004000077882 */ /* 0x000fe20000000000 */
        /* <DEDUP_REMOVED lines=53> */
[----:B------:R-:W-:-:S04]  /*a7b0*/  WARPGROUP.ARRIVE ;  /* 0x00000000000079c5 */ /* 0x000fc80000000000 */
        /* <DEDUP_REMOVED lines=20> */
[----:B---3--:R-:W-:-:S05]  /*a900*/  FMNMX.FTZ R19, R198, R9, !PT ;  /* 0x00000009c6137209 */ /* 0x008fca0007810000 */
[----:B------:R-:W3:Y:S01]  /*a910*/  SHFL.BFLY PT, R10, R19, 0x2, 0x1f ;  /* 0x0c401f00130a7f89 */ /* 0x000ee200000e0000 */
[----:B--2---:R-:W-:-:S04]  /*a920*/  FMNMX.FTZ R15, R180, R15, !PT ;  /* 0x0000000fb40f7209 */ /* 0x004fc80007810000 */
[----:B0-----:R-:W-:-:S05]  /*a930*/  FMNMX.FTZ R15, R182, R15, !PT ;  /* 0x0000000fb60f7209 */ /* 0x001fca0007810000 */
[----:B------:R-:W0:Y:S01]  /*a940*/  SHFL.BFLY PT, R9, R15, 0x2, 0x1f ;  /* 0x0c401f000f097f89 */ /* 0x000e2200000e0000 */
[----:B---3--:R-:W-:-:S05]  /*a950*/  FMNMX.FTZ R21, R19, R10, !PT ;  /* 0x0000000a13157209 */ /* 0x008fca0007810000 */
[----:B------:R-:W2:Y:S01]  /*a960*/  SHFL.BFLY PT, R10, R21, 0x1, 0x1f ;  /* 0x0c201f00150a7f89 */ /* 0x000ea200000e0000 */
[----:B0-----:R-:W-:-:S05]  /*a970*/  FMNMX.FTZ R133, R15, R9, !PT ;  /* 0x000000090f857209 */ /* 0x001fca0007810000 */
[----:B------:R-:W0:Y:S01]  /*a980*/  SHFL.BFLY PT, R135, R133, 0x1, 0x1f ;  /* 0x0c201f0085877f89 */ /* 0x000e2200000e0000 */
[----:B--2---:R-:W-:-:S05]  /*a990*/  FMNMX.FTZ R9, R21, R10, !PT ;  /* 0x0000000a15097209 */ /* 0x004fca0007810000 */
[C---:B-1----:R-:W-:Y:S01]  /*a9a0*/  FFMA.FTZ R137, R9.reuse, R23, -8 ;  /* 0xc100000009897423 */ /* 0x042fe20000010017 */
[----:B------:R-:W-:-:S03]  /*a9b0*/  FADD.FTZ R12, -R9, R12 ;  /* 0x0000000c090c7221 */ /* 0x000fc60000010100 */
[-CC-:B------:R-:W-:Y:S01]  /*a9c0*/  FFMA.FTZ R192, R123, R23.reuse, -R137.reuse ;  /* 0x000000177bc07223 */ /* 0x180fe20000010889 */
[----:B------:R-:W-:-:S01]  /*a9d0*/  FFMA.FTZ R123, R125, R23, -R137 ;  /* 0x000000177d7b7223 */ /* 0x000fc20000010889 */
[-CC-:B------:R-:W-:Y:S01]  /*a9e0*/  FFMA.FTZ R125, R129, R23.reuse, -R137.reuse ;  /* 0x00000017817d7223 */ /* 0x180fe20000010889 */
[-C--:B------:R-:W-:Y:S01]  /*a9f0*/  FMUL.FTZ R12, R12, R23.reuse ;  /* 0x000000170c0c7220 */ /* 0x080fe20000410000 */
[-CC-:B------:R-:W-:Y:S01]  /*aa00*/  FFMA.FTZ R13, R13, R23.reuse, -R137.reuse ;  /* 0x000000170d0d7223 */ /* 0x180fe20000010889 */
[----:B------:R-:W-:-:S01]  /*aa10*/  FFMA.FTZ R14, R14, R23, -R137 ;  /* 0x000000170e0e7223 */ /* 0x000fc20000010889 */
[--C-:B------:R-:W-:Y:S01]  /*aa20*/  FFMA.FTZ R15, R22, R23, -R137.reuse ;  /* 0x00000017160f7223 */ /* 0x100fe20000010889 */
[----:B0-----:R-:W-:Y:S01]  /*aa30*/  FMNMX.FTZ R10, R133, R135, !PT ;  /* 0x00000087850a7209 */ /* 0x001fe20007810000 */
[-CC-:B------:R-:W-:Y:S01]  /*aa40*/  FFMA.FTZ R22, R120, R23.reuse, -R137.reuse ;  /* 0x0000001778167223 */ /* 0x180fe20000010889 */
[----:B------:R-:W-:Y:S01]  /*aa50*/  MUFU.EX2 R12, R12 ;  /* 0x0000000c000c7308 */ /* 0x000fe20000000800 */
[----:B------:R-:W-:-:S01]  /*aa60*/  FFMA.FTZ R120, R128, R23, -R137 ;  /* 0x0000001780787223 */ /* 0x000fc20000010889 */
[----:B------:R-:W-:Y:S01]  /*aa70*/  FFMA.FTZ R21, R132, R23, -R137 ;  /* 0x0000001784157223 */ /* 0x000fe20000010889 */
[----:B------:R-:W-:-:S01]  /*aa80*/  FADD.FTZ R11, -R10, R11 ;  /* 0x0000000b0a0b7221 */ /* 0x000fc20000010100 */
[-C--:B------:R-:W-:Y:S01]  /*aa90*/  FFMA.FTZ R129, R10, R23.reuse, -8 ;  /* 0xc10000000a817423 */ /* 0x080fe20000010017 */
[----:B------:R-:W-:-:S01]  /*aaa0*/  FFMA.FTZ R128, R136, R23, -R137 ;  /* 0x0000001788807223 */ /* 0x000fc20000010889 */
[-C--:B------:R-:W-:Y:S01]  /*aab0*/  FFMA.FTZ R132, R140, R23.reuse, -R137 ;  /* 0x000000178c847223 */ /* 0x080fe20000010889 */
[-C--:B------:R-:W-:Y:S01]  /*aac0*/  FMUL.FTZ R11, R11, R23.reuse ;  /* 0x000000170b0b7220 */ /* 0x080fe20000410000 */
[-C--:B------:R-:W-:Y:S01]  /*aad0*/  FFMA.FTZ R18, R18, R23.reuse, -R129 ;  /* 0x0000001712127223 */ /* 0x080fe20000010881 */
        /* <DEDUP_REMOVED lines=20> */
[-C--:B------:R-:W-:Y:S01]  /*ac20*/  FFMA.FTZ R194, R198, R23.reuse, -R137 ;  /* 0x00000017c6c27223 */ /* 0x080fe20000010889 */
[----:B------:R-:W-:-:S01]  /*ac30*/  FFMA.FTZ R151, R200, R23, -R129 ;  /* 0x00000017c8977223 */ /* 0x000fc20000010881 */
[----:B0-----:R-:W-:Y:S01]  /*ac40*/  FFMA.FTZ R5, R12, R5, R13 ;  /* 0x000000050c057223 */ /* 0x001fe2000001000d */
        /* <DEDUP_REMOVED lines=13> */
[----:B------:R-:W-:-:S04]  /*ad20*/  FFMA.FTZ R180, R180, R23, -R129 ;  /* 0x00000017b4b47223 */ /* 0x000fc80000010881 */
[----:B------:R-:W1:Y:S08]  /*ad30*/  MUFU.EX2 R22, R22 ;  /* 0x0000001600167308 */ /* 0x000e700000000800 */
[----:B------:R-:W-:Y:S08]  /*ad40*/  MUFU.EX2 R19, R19 ;  /* 0x0000001300137308 */ /* 0x000ff00000000800 */
[----:B------:R-:W-:Y:S01]  /*ad50*/  MUFU.EX2 R120, R120 ;  /* 0x0000007800787308 */ /* 0x000fe20000000800 */
[----:B------:R-:W-:-:S02]  /*ad60*/  WARPGROUP.DEPBAR.LE gsb0, 0x0 ;  /* 0x00008000000079c5 */ /* 0x000fc40000010000 */
[----:B------:R-:W-:Y:S01]  /*ad70*/  WARPGROUP.ARRIVE ;  /* 0x00000000000079c5 */ /* 0x000fe20000000000 */
[----:B------:R-:W-:-:S01]  /*ad80*/  FFMA.FTZ R190, R131, R23, -R137 ;  /* 0x0000001783be7223 */ /* 0x000fc20000010889 */
[-CC-:B------:R-:W-:Y:S01]  /*ad90*/  FFMA.FTZ R131, R20, R23.reuse, -R129.reuse ;  /* 0x0000001714837223 */ /* 0x180fe20000010881 */
[----:B------:R-:W-:-:S01]  /*ada0*/  FFMA.FTZ R20, R122, R23, -R129 ;  /* 0x000000177a147223 */ /* 0x000fc20000010881 */
[-CC-:B------:R-:W-:Y:S01]  /*adb0*/  FFMA.FTZ R188, R127, R23.reuse, -R137.reuse ;  /* 0x000000177fbc7223 */ /* 0x180fe20000010889 */
[----:B------:R-:W-:-:S01]  /*adc0*/  FFMA.FTZ R127, R196, R23, -R137 ;  /* 0x00000017c47f7223 */ /* 0x000fc20000010889 */
[----:B------:R-:W-:Y:S01]  /*add0*/  QGMMA.64x192x32.F32.E4M3.E4M3 R24, R184, gdesc[UR4], R24, gsb0 ;  /* 0x02e00004b8187df3 */ /* 0x000fe20008000818 */
[----:B------:R-:W-:-:S01]  /*ade0*/  FFMA.FTZ R137, R124, R23, -R129 ;  /* 0x000000177c897223 */ /* 0x000fc20000010881 */
[----:B------:R-:W3:Y:S01]  /*adf0*/  MUFU.EX2 R131, R131 ;  /* 0x0000008300837308 */ /* 0x000ee20000000800 */
[----:B------:R-:W-:-:S01]  /*ae00*/  FFMA.FTZ R122, R130, R23, -R129 ;  /* 0x00000017827a7223 */ /* 0x000fc20000010881 */
[-CC-:B------:R-:W-:Y:S01]  /*ae10*/  FFMA.FTZ R130, R138, R23.reuse, -R129.reuse ;  /* 0x000000178a827223 */ /* 0x180fe20000010881 */
[----:B------:R-:W-:-:S01]  /*ae20*/  FFMA.FTZ R124, R134, R23, -R129 ;  /* 0x00000017867c7223 */ /* 0x000fc20000010881 */
[-CC-:B------:R-:W-:Y:S01]  /*ae30*/  FFMA.FTZ R138, R146, R23.reuse, -R129.reuse ;  /* 0x00000017928a7223 */ /* 0x180fe20000010881 */
[----:B------:R-:W-:-:S01]  /*ae40*/  FFMA.FTZ R146, R154, R23, -R129 ;  /* 0x000000179a927223 */ /* 0x000fc20000010881 */
[----:B0-----:R-:W-:Y:S01]  /*ae50*/  FADD.FTZ R154, R14, R5 ;  /* 0x000000050e9a7221 */ /* 0x001fe20000010000 */
[----:B------:R-:W-:-:S01]  /*ae60*/  FFMA.FTZ R134, R142, R23, -R129 ;  /* 0x000000178e867223 */ /* 0x000fc20000010881 */
[----:B------:R-:W0:Y:S01]  /*ae70*/  MUFU.EX2 R20, R20 ;  /* 0x0000001400147308 */ /* 0x000e220000000800 */
[----:B------:R-:W-:-:S01]  /*ae80*/  FFMA.FTZ R142, R150, R23, -R129 ;  /* 0x00000017968e7223 */ /* 0x000fc20000010881 */
[----:B--2---:R-:W-:Y:S01]  /*ae90*/  FADD.FTZ R167, R15, R154 ;  /* 0x0000009a0fa77221 */ /* 0x004fe20000010000 */
[----:B------:R-:W-:-:S01]  /*aea0*/  FFMA.FTZ R150, R158, R23, -R129 ;  /* 0x000000179e967223 */ /* 0x000fc20000010881 */
[----:B------:R-:W-:-:S02]  /*aeb0*/  FFMA.FTZ R154, R160, R23, -R129 ;  /* 0x00000017a09a7223 */ /* 0x000fc40000010881 */
[----:B-1----:R-:W-:-:S02]  /*aec0*/  FADD.FTZ R158, R22, R167 ;  /* 0x000000a7169e7221 */ /* 0x002fc40000010000 */
[----:B------:R-:W1:Y:S01]  /*aed0*/  MUFU.EX2 R137, R137 ;  /* 0x0000008900897308 */ /* 0x000e620000000800 */
[----:B---3--:R-:W-:-:S01]  /*aee0*/  FADD.FTZ R5, R131, R4 ;  /* 0x0000000483057221 */ /* 0x008fc20000010000 */
[----:B------:R-:W-:-:S04]  /*aef0*/  FADD.FTZ R167, R19, R158 ;  /* 0x0000009e13a77221 */ /* 0x000fc80000010000 */
[----:B------:R-:W-:Y:S01]  /*af00*/  FADD.FTZ R158, R120, R167 ;  /* 0x000000a7789e7221 */ /* 0x000fe20000010000 */
[----:B------:R-:W-:-:S01]  /*af10*/  FFMA.FTZ R167, R162, R23, -R129 ;  /* 0x00000017a2a77223 */ /* 0x000fc20000010881 */
        /* <DEDUP_REMOVED lines=10> */
[----:B------:R-:W-:-:S06]  /*afc0*/  FFMA.FTZ R158, R164, R23, -R129 ;  /* 0x00000017a49e7223 */ /* 0x000fcc0000010881 */
        /* <DEDUP_REMOVED lines=8> */
[----:B------:R-:W-:Y:S01]  /*b050*/  FFMA.FTZ R169, R166, R23, -R129 ;  /* 0x00000017a6a97223 */ /* 0x000fe20000010881 */
[----:B------:R-:W-:-:S05]  /*b060*/  IADD3 R166, -R17, 0xb, RZ ;  /* 0x0000000b11a67810 */ /* 0x000fca0007ffe1ff */
        /* <DEDUP_REMOVED lines=14> */
[----:B------:R-:W-:Y:S01]  /*b150*/  FFMA.FTZ R160, R168, R23, -R129 ;  /* 0x00000017a8a07223 */ /* 0x000fe20000010881 */
[----:B------:R-:W-:-:S05]  /*b160*/  IMAD.U32 R168, RZ, RZ, UR34 ;  /* 0x00000022ffa87e24 */ /* 0x000fca000f8e00ff */
[----:B------:R-:W0:Y:S01]  /*b170*/  MUFU.EX2 R139, R139 ;  /* 0x0000008b008b7308 */ /* 0x000e220000000800 */
[----:B-1----:R-:W-:-:S07]  /*b180*/  FADD.FTZ R4, R136, R5 ;  /* 0x0000000588047221 */ /* 0x002fce0000010000 */
[----:B------:R-:W1:Y:S01]  /*b190*/  MUFU.EX2 R159, R159 ;  /* 0x0000009f009f7308 */ /* 0x000e620000000800 */
[----:B--2---:R-:W-:-:S01]  /*b1a0*/  FADD.FTZ R162, R138, R171 ;  /* 0x000000ab8aa27221 */ /* 0x004fc20000010000 */
[----:B------:R-:W-:-:S06]  /*b1b0*/  FFMA.FTZ R171, R170, R23, -R129 ;  /* 0x00000017aaab7223 */ /* 0x000fcc0000010881 */
        /* <DEDUP_REMOVED lines=10> */
[----:B------:R-:W-:-:S06]  /*b260*/  WARPGROUP.DEPBAR.LE gsb0, 0x0 ;  /* 0x00008000000079c5 */ /* 0x000fcc0000010000 */
        /* <DEDUP_REMOVED lines=36> */
[----:B------:R-:W-:-:S05]  /*b4b0*/  @!P1 LEA R4, R168, UR44, 0x3 ;  /* 0x0000002ca8049c11 */ /* 0x000fca000f8e18ff */
[----:B------:R-:W-:Y:S01]  /*b4c0*/  @!P1 VIADD R4, R4, 0x2a840 ;  /* 0x0002a84004049836 */ /* 0x000fe20000000000 */
[----:B------:R-:W0:Y:S01]  /*b4d0*/  MUFU.EX2 R192, R192 ;  /* 0x000000c000c07308 */ /* 0x000e220000000800 */
[----:B-1----:R-:W-:-:S01]  /*b4e0*/  FADD.FTZ R173, R121, R164 ;  /* 0x000000a479ad7221 */ /* 0x002fc20000010000 */
[----:B------:R0:W-:Y:S06]  /*b4f0*/  BAR.ARV R166, 0x100 ;  /* 0x000400a60000751d */ /* 0x0001ec0000002000 */
[----:B------:R-:W1:Y:S01]  /*b500*/  MUFU.EX2 R171, R171 ;  /* 0x000000ab00ab7308 */ /* 0x000e620000000800 */
[----:B--2---:R-:W-:-:S01]  /*b510*/  FADD.FTZ R164, R160, R5 ;  /* 0x00000005a0a47221 */ /* 0x004fc20000010000 */
[----:B------:R-:W-:-:S04]  /*b520*/  @!P1 PRMT R4, RZ, 0x654, R4 ;  /* 0x00000654ff049816 */ /* 0x000fc80000000004 */
[----:B------:R2:W-:Y:S02]  /*b530*/  @!P1 SYNCS.ARRIVE.TRANS64.RED.A1T0 RZ, [R4+URZ], RZ ;  /* 0x000000ff04ff99a7 */ /* 0x0005e4000810043f */
[----:B------:R-:W3:Y:S01]  /*b540*/  MUFU.EX2 R123, R123 ;  /* 0x0000007b007b7308 */ /* 0x000ee20000000800 */
[----:B0-----:R-:W-:-:S07]  /*b550*/  FADD.FTZ R166, R192, R173 ;  /* 0x000000adc0a67221 */ /* 0x001fce0000010000 */
[----:B------:R-:W0:Y:S01]  /*b560*/  MUFU.EX2 R175, R172 ;  /* 0x000000ac00af7308 */ /* 0x000e220000000800 */
[----:B-1----:R-:W-:-:S07]  /*b570*/  FADD.FTZ R164, R171, R164 ;  /* 0x000000a4aba47221 */ /* 0x002fce0000010000 */
        /* <DEDUP_REMOVED lines=19> */
[----:B-1----:R-:W-:-:S01]  /*b6b0*/  FADD.FTZ R4, R180, R5 ;  /* 0x00000005b4047221 */ /* 0x002fc20000010000 */
[----:B0-----:R-:W-:-:S03]  /*b6c0*/  FADD.FTZ R5, R194, R173 ;  /* 0x000000adc2057221 */ /* 0x001fc60000010000 */
[----:B--2---:R-:W-:Y:S01]  /*b6d0*/  FADD.FTZ R4, R129, R4 ;  /* 0x0000000481047221 */ /* 0x004fe20000010000 */
[----:B------:R-:W-:Y:S06]  /*b6e0*/  @!P0 BRA `(.L_x_967) ;  /* 0x0000000000048947 */ /* 0x000fec0003800000 */
[----:B------:R-:W-:Y:S01]  /*b6f0*/  BPT.TRAP 0x1 ;  /* 0x000000040000795c */ /* 0x000fe20000300000 */
.L_x_967:
        /* <DEDUP_REMOVED lines=12> */
[----:B------:R-:W-:Y:S01]  /*b7c0*/  FMUL.FTZ R25, R25, R12 ;  /* 0x0000000c19197220 */ /* 0x000fe20000410000 */
[----:B------:R-:W-:Y:S01]  /*b7d0*/  F2FP.SATFINITE.E4M3.F32.PACK_AB_MERGE_C R132, R133, R128, R132 ;  /* 0x000000808584723e */ /* 0x000fe20004807084 */
[-C--:B------:R-:W-:Y:S01]  /*b7e0*/  FMUL.FTZ R28, R28, R12.reuse ;  /* 0x0000000c1c1c7220 */ /* 0x080fe20000410000 */
[----:B------:R-:W-:Y:S01]  /*b7f0*/  F2FP.SATFINITE.E4M3.F32.PACK_AB_MERGE_C R149, R152, R147, R149 ;  /* 0x000000939895723e */ /* 0x000fe20004807095 */
        /* <DEDUP_REMOVED lines=123> */
[----:B------:R-:W-:Y:S01]  /*bfb0*/  F2FP.SATFINITE.E4M3.F32.PACK_AB_MERGE_C R187, R178, R162, R129 ;  /* 0x000000a2b2bb723e */ /* 0x000fe20004807081 */
[----:B------:R-:W-:Y:S06]  /*bfc0*/  @P2 BRA `(.L_x_968) ;  /* 0xffffffd400f02947 */ /* 0x000fec000383ffff */
[----:B------:R-:W-:-:S05]  /*bfd0*/  UMOV UR32, UR34 ;  /* 0x0000002200207c82 */ /* 0x000fca0008000000 */
.L_x_958:
[----:B------:R-:W-:-:S13]  /*bfe0*/  ISETP.GE.AND P2, PT, R2, UR39, PT ;  /* 0x0000002702007c0c */ /* 0x000fda000bf46270 */
[----:B------:R-:W-:Y:S05]  /*bff0*/  @!P2 BRA `(.L_x_969) ;  /* 0x000000380040a947 */ /* 0x000fea0003800000 */
[C---:B------:R-:W-:Y:S01]  /*c000*/  VIADD R11, R17.reuse, 0x8 ;  /* 0x00000008110b7836 */ /* 0x040fe20000000000 */
[----:B------:R-:W-:Y:S01]  /*c010*/  IADD3 R17, -R17, 0xb, RZ ;  /* 0x0000000b11117810 */ /* 0x000fe20007ffe1ff */
[----:B------:R-:W-:Y:S01]  /*c020*/  IMAD.MOV.U32 R13, RZ, RZ, R10 ;  /* 0x000000ffff0d7224 */ /* 0x000fe200078e000a */
[----:B------:R-:W-:Y:S01]  /*c030*/  UMOV UR47, UR29 ;  /* 0x0000001d002f7c82 */ /* 0x000fe20008000000 */
[----:B------:R-:W-:Y:S01]  /*c040*/  IMAD.MOV.U32 R12, RZ, RZ, R9 ;  /* 0x000000ffff0c7224 */ /* 0x000fe200078e0009 */
[----:B------:R-:W-:Y:S01]  /*c050*/  UMOV UR46, UR32 ;  /* 0x00000020002e7c82 */ /* 0x000fe20008000000 */
[----:B------:R-:W-:Y:S01]  /*c060*/  ULDC UR33, c[0x0][0x9e4] ;  /* 0x0002790000217ab9 */ /* 0x000fe20000000800 */
[----:B------:R-:W-:Y:S01]  /*c070*/  ULDC UR35, c[0x0][0x288] ;  /* 0x0000a20000237ab9 */ /* 0x000fe20000000800 */
[----:B------:R-:W-:Y:S01]  /*c080*/  ULDC UR45, c[0x0][0x2f0] ;  /* 0x0000bc00002d7ab9 */ /* 0x000fe20000000800 */
[----:B------:R-:W-:-:S05]  /*c090*/  ULDC UR34, c[0x0][0x9e0] ;  /* 0x0002780000227ab9 */ /* 0x000fca0000000800 */
.L_x_987:
        /* <DEDUP_REMOVED lines=9> */
.L_x_971:
[----:B------:R-:W-:Y:S01]  /*c130*/  ULEA UR6, UR32, UR44, 0x3 ;  /* 0x0000002c20067291 */ /* 0x000fe2000f8e183f */
[----:B------:R-:W-:-:S05]  /*c140*/  IMAD.U32 R9, RZ, RZ, UR29 ;  /* 0x0000001dff097e24 */ /* 0x000fca000f8e00ff */
[----:B------:R-:W-:-:S04]  /*c150*/  SHF.L.U32 R9, R9, 0x1f, RZ ;  /* 0x0000001f09097819 */ /* 0x000fc800000006ff */
[----:B------:R0:W1:Y:S01]  /*c160*/  SYNCS.PHASECHK.TRANS64.TRYWAIT P2, [UR6+0x2a830], R9 ;  /* 0x02a83009ff0075a7 */ /* 0x0000620008040146 */
[----:B------:R-:W-:Y:S05]  /*c170*/  @!P0 BRA `(.L_x_972) ;  /* 0x0000000000048947 */ /* 0x000fea0003800000 */
[----:B------:R-:W-:Y:S01]  /*c180*/  BPT.TRAP 0x1 ;  /* 0x000000040000795c */ /* 0x000fe20000300000 */
.L_x_972:
[----:B-1----:R-:W-:Y:S05]  /*c190*/  @P2 BRA `(.L_x_970) ;  /* 0x0000000000082947 */ /* 0x002fea0003800000 */
[----:B------:R-:W1:Y:S02]  /*c1a0*/  SYNCS.PHASECHK.TRANS64.TRYWAIT P2, [UR6+0x2a830], R9 ;  /* 0x02a83009ff0075a7 */ /* 0x000e640008040146 */
[----:B-1----:R-:W-:Y:S05]  /*c1b0*/  @!P2 BRA `(.L_x_973) ;  /* 0x000000b40080a947 */ /* 0x002fea0003800000 */
.L_x_970:
[----:B------:R2:W-:Y:S01]  /*c1c0*/  BAR.SYNC.DEFER_BLOCKING R11, 0x100 ;  /* 0x0004000b0000751d */ /* 0x0005e20000010000 */
[----:B------:R-:W-:Y:S01]  /*c1d0*/  R2UR UR24, R6 ;  /* 0x00000000061872ca */ /* 0x000fe200000e0000 */
[----:B------:R-:W-:Y:S01]  /*c1e0*/  UIMAD UR26, UR32, 0x600, UR30 ;  /* 0x00000600201a78a4 */ /* 0x000fe2000f8e021e */
[----:B------:R-:W-:-:S03]  /*c1f0*/  R2UR UR25, R7 ;  /* 0x00000000071972ca */ /* 0x000fc600000e0000 */
[----:B------:R-:W-:Y:S01]  /*c200*/  UMOV UR27, 0x80000020 ;  /* 0x80000020001b7882 */ /* 0x000fe20000000000 */
[----:B------:R-:W-:Y:S01]  /*c210*/  UIADD3 UR6, UR26, 0x2, URZ ;  /* 0x000000021a067890 */ /* 0x000fe2000fffe03f */
        /* <DEDUP_REMOVED lines=27> */
[----:B--2---:R-:W-:Y:S05]  /*c3d0*/  @P3 BRA `(.L_x_974) ;  /* 0x00000000002c3947 */ /* 0x004fea0003800000 */
[----:B------:R-:W-:Y:S05]  /*c3e0*/  @!P0 BRA `(.L_x_975) ;  /* 0x0000000000048947 */ /* 0x000fea0003800000 */
[----:B------:R-:W-:Y:S01]  /*c3f0*/  BPT.TRAP 0x1 ;  /* 0x000000040000795c */ /* 0x000fe20000300000 */
.L_x_975:
[----:B------:R-:W-:Y:S01]  /*c400*/  ULEA UR6, UR46, UR44, 0x3 ;  /* 0x0000002c2e067291 */ /* 0x000fe2000f8e183f */
[----:B01----:R-:W-:-:S05]  /*c410*/  IMAD.U32 R9, RZ, RZ, UR47 ;  /* 0x0000002fff097e24 */ /* 0x003fca000f8e00ff */
[----:B------:R-:W-:-:S04]  /*c420*/  SHF.L.U32 R9, R9, 0x1f, RZ ;  /* 0x0000001f09097819 */ /* 0x000fc800000006ff */
[----:B------:R0:W1:Y:S01]  /*c430*/  SYNCS.PHASECHK.TRANS64.TRYWAIT P2, [UR6+0x2a850], R9 ;  /* 0x02a85009ff0075a7 */ /* 0x0000620008040146 */
[----:B------:R-:W-:Y:S05]  /*c440*/  @!P0 BRA `(.L_x_976) ;  /* 0x0000000000048947 */ /* 0x000fea0003800000 */
[----:B------:R-:W-:Y:S01]  /*c450*/  BPT.TRAP 0x1 ;  /* 0x000000040000795c */ /* 0x000fe20000300000 */
.L_x_976:
[----:B-1----:R-:W-:Y:S05]  /*c460*/  @P2 BRA `(.L_x_974) ;  /* 0x0000000000082947 */ /* 0x002fea0003800000 */
[----:B------:R-:W1:Y:S02]  /*c470*/  SYNCS.PHASECHK.TRANS64.TRYWAIT P2, [UR6+0x2a850], R9 ;  /* 0x02a85009ff0075a7 */ /* 0x000e640008040146 */
[----:B-1----:R-:W-:Y:S05]  /*c480*/  @!P2 BRA `(.L_x_977) ;  /* 0x000000b000e4a947 */ /* 0x002fea0003800000 */
.L_x_974:
[----:B------:R-:W-:Y:S01]  /*c490*/  UIADD3 UR6, UR44, 0x400, URZ ;  /* 0x000004002c067890 */ /* 0x000fe2000fffe03f */
[----:B------:R-:W-:Y:S01]  /*c4a0*/  WARPGROUP.ARRIVE ;  /* 0x00000000000079c5 */ /* 0x000fe20000000000 */
[----:B------:R-:W-:Y:S01]  /*c4b0*/  UMOV UR7, 0x40000040 ;  /* 0x4000004000077882 */ /* 0x000fe20000000000 */
[----:B------:R-:W-:Y:S01]  /*c4c0*/  PLOP3.LUT P2, PT, PT, PT, UP0, 0x80, 0x0 ;  /* 0x000000000000781c */ /* 0x000fe20003f4f008 */
[----:B------:R-:W-:Y:S01]  /*c4d0*/  USHF.R.U32.HI UR6, URZ, 0x4, UR6 ;  /* 0x000000043f067899 */ /* 0x000fe20008011606 */
[C---:B------:R-:W-:Y:S01]  /*c4e0*/  FMUL.FTZ R14, R0.reuse, R123 ;  /* 0x0000007b000e7220 */ /* 0x040fe20000410000 */
[C---:B------:R-:W-:Y:S01]  /*c4f0*/  FMUL.FTZ R123, R0.reuse, R147 ;  /* 0x00000093007b7220 */ /* 0x040fe20000410000 */
[C---:B------:R-:W-:Y:S01]  /*c500*/  FMUL.FTZ R147, R0.reuse, R149 ;  /* 0x0000009500937220 */ /* 0x040fe20000410000 */
[----:B------:R-:W-:Y:S01]  /*c510*/  ULOP3.LUT UR6, UR6, 0x3fff, URZ, 0xc0, !UPT ;  /* 0x00003fff06067892 */ /* 0x000fe2000f8ec03f */
[C---:B------:R-:W-:Y:S01]  /*c520*/  FMUL.FTZ R149, R0.reuse, R153 ;  /* 0x0000009900957220 */ /* 0x040fe20000410000 */
[----:B------:R-:W-:Y:S01]  /*c530*/  FMUL.FTZ R200, R0, R145 ;  /* 0x0000009100c87220 */ /* 0x000fe20000410000 */
[----:B------:R-:W-:Y:S01]  /*c540*/  IMAD.SHL.U32 R153, R2, 0x80, RZ ;  /* 0x0000008002997824 */ /* 0x000fe200078e00ff */
[----:B------:R-:W-:Y:S01]  /*c550*/  ULOP3.LUT UR6, UR6, 0x10000, URZ, 0xfc, !UPT ;  /* 0x0001000006067892 */ /* 0x000fe2000f8efc3f */
[C---:B------:R-:W-:Y:S01]  /*c560*/  FMUL.FTZ R15, R0.reuse, R126 ;  /* 0x0000007e000f7220 */ /* 0x040fe20000410000 */
[C---:B------:R-:W-:Y:S01]  /*c570*/  FMUL.FTZ R23, R0.reuse, R121 ;  /* 0x0000007900177220 */ /* 0x040fe20000410000 */
[C---:B------:R-:W-:Y:S01]  /*c580*/  FMUL.FTZ R18, R0.reuse, R127 ;  /* 0x0000007f00127220 */ /* 0x040fe20000410000 */
[----:B------:R-:W-:Y:S01]  /*c590*/  UIMAD UR10, UR46, 0x600, UR6 ;  /* 0x000006002e0a78a4 */ /* 0x000fe2000f8e0206 */
[C---:B------:R-:W-:Y:S01]  /*c5a0*/  FMUL.FTZ R19, R0.reuse, R130 ;  /* 0x0000008200137220 */ /* 0x040fe20000410000 */
[C---:B------:R-:W-:Y:S01]  /*c5b0*/  FMUL.FTZ R126, R0.reuse, R146 ;  /* 0x00000092007e7220 */ /* 0x040fe20000410000 */
[C---:B01----:R-:W-:Y:S01]  /*c5c0*/  FMUL.FTZ R9, R0.reuse, R120 ;  /* 0x0000007800097220 */ /* 0x043fe20000410000 */
        /* <DEDUP_REMOVED lines=28> */
[----:B------:R-:W0:Y:S08]  /*c790*/  MUFU.TANH R9, R9 ;  /* 0x0000000900097308 */ /* 0x000e300000002400 */
        /* <DEDUP_REMOVED lines=25> */
[----:B------:R-:W-:Y:S02]  /*c930*/  IMAD.U32 R137, RZ, RZ, UR32 ;  /* 0x00000020ff897e24 */ /* 0x000fe4000f8e00ff */
[C---:B------:R-:W-:Y:S01]  /*c940*/  FMUL.FTZ R199, R0.reuse, R136 ;  /* 0x0000008800c77220 */ /* 0x040fe20000410000 */
[----:B------:R-:W-:Y:S01]  /*c950*/  IADD3 R136, -R153, 0x1, RZ ;  /* 0x0000000199887810 */ /* 0x000fe20007ffe1ff */
[C---:B------:R-:W-:Y:S01]  /*c960*/  FMUL.FTZ R197, R0.reuse, R132 ;  /* 0x0000008400c57220 */ /* 0x040fe20000410000 */
[----:B------:R-:W-:Y:S01]  /*c970*/  QGMMA.64x192x32.F32.E4M3.E4M3 R24, R192, gdesc[UR4], R24, gsb0 ;  /* 0x02e00004c0187df3 */ /* 0x000fe20008000818 */
[----:B------:R-:W-:Y:S01]  /*c980*/  UIADD3 UR6, UR10, 0x4, URZ ;  /* 0x000000040a067890 */ /* 0x000fe2000fffe03f */
[----:B------:R-:W-:Y:S01]  /*c990*/  @!P1 LEA R137, R137, UR44, 0x3 ;  /* 0x0000002c89899c11 */ /* 0x000fe2000f8e18ff */
[----:B------:R-:W-:Y:S01]  /*c9a0*/  UMOV UR7, 0x40000040 ;  /* 0x4000004000077882 */ /* 0x000fe20000000000 */
[C---:B------:R-:W-:Y:S01]  /*c9b0*/  FMUL.FTZ R132, R0.reuse, R162 ;  /* 0x000000a200847220 */ /* 0x040fe20000410000 */
[C---:B------:R-:W-:Y:S01]  /*c9c0*/  FMUL.FTZ R162, R0.reuse, R168 ;  /* 0x000000a800a27220 */ /* 0x040fe20000410000 */
[C---:B------:R-:W-:Y:S01]  /*c9d0*/  FMUL.FTZ R196, R0.reuse, R133 ;  /* 0x0000008500c47220 */ /* 0x040fe20000410000 */
[C---:B------:R-:W-:Y:S01]  /*c9e0*/  FMUL.FTZ R168, R0.reuse, R172 ;  /* 0x000000ac00a87220 */ /* 0x040fe20000410000 */
[C---:B------:R-:W-:Y:S01]  /*c9f0*/  FMUL.FTZ R133, R0.reuse, R163 ;  /* 0x000000a300857220 */ /* 0x040fe20000410000 */
[----:B------:R-:W-:Y:S01]  /*ca00*/  FMUL.FTZ R172, R0, R177 ;  /* 0x000000b100ac7220 */ /* 0x000fe20000410000 */
        /* <DEDUP_REMOVED lines=57> */
[C---:B------:R-:W-:Y:S01]  /*cda0*/  FMUL.FTZ R141, R0.reuse, R175 ;  /* 0x000000af008d7220 */ /* 0x040fe20000410000 */
[----:B------:R-:W-:Y:S01]  /*cdb0*/  QGMMA.64x192x32.F32.E4M3.E4M3 R24, R184, gdesc[UR4], R24, gsb0 ;  /* 0x02e00004b8187df3 */ /* 0x000fe20008000818 */
[----:B------:R-:W-:Y:S01]  /*cdc0*/  @UP0 ULDC UR6, c[0x0][0x44c] ;  /* 0x0001130000060ab9 */ /* 0x000fe20000000800 */
[----:B------:R-:W-:Y:S01]  /*cdd0*/  FMUL.FTZ R174, R0, R176 ;  /* 0x000000b000ae7220 */ /* 0x000fe20000410000 */
[----:B------:R-:W-:Y:S01]  /*cde0*/  @P2 IMAD.HI.U32 R145, R8, UR6, RZ ;  /* 0x0000000608912c27 */ /* 0x000fe2000f8e00ff */
[----:B------:R-:W-:-:S03]  /*cdf0*/  @UP0 ULDC UR6, c[0x0][0x450] ;  /* 0x0001140000060ab9 */ /* 0x000fc60000000800 */
[----:B------:R-:W-:Y:S01]  /*ce00*/  FMUL.FTZ R144, R0, R182 ;  /* 0x000000b600907220 */ /* 0x000fe20000410000 */
[----:B------:R-:W0:Y:S01]  /*ce10*/  MUFU.TANH R188, R188 ;  /* 0x000000bc00bc7308 */ /* 0x000e220000002400 */
[----:B------:R-:W-:Y:S01]  /*ce20*/  @P2 SHF.R.U32.HI R155, RZ, UR6, R145 ;  /* 0x00000006ff9b2c19 */ /* 0x000fe20008011691 */
[----:B------:R-:W-:Y:S02]  /*ce30*/  @!P1 VIADD R145, R137, 0x2a840 ;  /* 0x0002a84089919836 */ /* 0x000fe40000000000 */
[----:B------:R-:W-:Y:S02]  /*ce40*/  IMAD R137, R3, -0x2, R136 ;  /* 0xfffffffe03897824 */ /* 0x000fe400078e0288 */
[----:B------:R-:W5:Y:S01]  /*ce50*/  SHFL.IDX PT, R136, R155, RZ, 0x1c1f ;  /* 0x001c1fff9b887589 */ /* 0x000f6200000e0000 */
[----:B------:R-:W-:Y:S01]  /*ce60*/  @!P1 PRMT R145, RZ, 0x654, R145 ;  /* 0x00000654ff919816 */ /* 0x000fe20000000091 */
[----:B------:R-:W0:Y:S01]  /*ce70*/  MUFU.TANH R189, R189 ;  /* 0x000000bd00bd7308 */ /* 0x000e220000002400 */
[----:B------:R-:W-:-:S04]  /*ce80*/  IMAD R137, R16, UR45, R137 ;  /* 0x0000002d10897c24 */ /* 0x000fc8000f8e0289 */
[----:B------:R-:W-:-:S03]  /*ce90*/  VIADD R137, R137, -UR35 ;  /* 0x8000002389897c36 */ /* 0x000fc60008000000 */
[----:B------:R-:W0:Y:S01]  /*cea0*/  MUFU.TANH R190, R190 ;  /* 0x000000be00be7308 */ /* 0x000e220000002400 */
[C---:B------:R-:W-:Y:S02]  /*ceb0*/  VIADD R163, R137.reuse, UR34 ;  /* 0x0000002289a37c36 */ /* 0x040fe40008000000 */
[----:B------:R-:W-:-:S05]  /*cec0*/  VIADD R165, R137, UR31 ;  /* 0x0000001f89a57c36 */ /* 0x000fca0008000000 */
[----:B------:R-:W0:Y:S01]  /*ced0*/  MUFU.TANH R140, R140 ;  /* 0x0000008c008c7308 */ /* 0x000e220000002400 */
[----:B-----5:R-:W-:-:S07]  /*cee0*/  IMAD.IADD R157, R163, 0x1, R136 ;  /* 0x00000001a39d7824 */ /* 0x020fce00078e0288 */
[----:B------:R-:W0:Y:S01]  /*cef0*/  MUFU.TANH R141, R141 ;  /* 0x0000008d008d7308 */ /* 0x000e220000002400 */
[----:B------:R-:W-:-:S07]  /*cf00*/  IMAD.IADD R159, R165, 0x1, R136 ;  /* 0x00000001a59f7824 */ /* 0x000fce00078e0288 */
[----:B------:R-:W0:Y:S08]  /*cf10*/  MUFU.TANH R174, R174 ;  /* 0x000000ae00ae7308 */ /* 0x000e300000002400 */
[----:B------:R-:W0:Y:S01]  /*cf20*/  MUFU.TANH R144, R144 ;  /* 0x0000009000907308 */ /* 0x000e220000002400 */
[----:B------:R-:W-:Y:S02]  /*cf30*/  WARPGROUP.DEPBAR.LE gsb0, 0x0 ;  /* 0x00008000000079c5 */ /* 0x000fe40000010000 */
[----:B------:R0:W-:Y:S06]  /*cf40*/  BAR.ARV R17, 0x100 ;  /* 0x000400110000751d */ /* 0x0001ec0000002000 */
[----:B------:R5:W-:Y:S02]  /*cf50*/  @!P1 SYNCS.ARRIVE.TRANS64.RED.A1T0 RZ, [R145+URZ], RZ ;  /* 0x000000ff91ff99a7 */ /* 0x000be4000810043f */
[----:B-----5:R-:W-:-:S06]  /*cf60*/  FMUL.FTZ R145, R0, R183 ;  /* 0x000000b700917220 */ /* 0x020fcc0000410000 */
[----:B------:R-:W0:Y:S01]  /*cf70*/  MUFU.TANH R145, R145 ;  /* 0x0000009100917308 */ /* 0x000e220000002400 */
[----:B-1234-:R-:W-:Y:S05]  /*cf80*/  @!P6 BRA `(.L_x_978) ;  /* 0x00000000005ce947 */ /* 0x01efea0003800000 */
[----:B------:R-:W-:Y:S01]  /*cf90*/  IMAD R136, R16, UR45, R136 ;  /* 0x0000002d10887c24 */ /* 0x000fe2000f8e0288 */
[----:B------:R-:W-:Y:S03]  /*cfa0*/  BSSY B0, `(.L_x_979) ;  /* 0x0000011000007945 */ /* 0x000fe60003800000 */
[----:B------:R-:W-:-:S05]  /*cfb0*/  VIADD R161, R136, -UR35 ;  /* 0x8000002388a17c36 */ /* 0x000fca0008000000 */
[----:B------:R-:W-:-:S13]  /*cfc0*/  ISETP.GT.AND P2, PT, R161, -0x1, PT ;  /* 0xffffffffa100780c */ /* 0x000fda0003f44270 */
[----:B------:R-:W-:Y:S05]  /*cfd0*/  @P2 BRA `(.L_x_980) ;  /* 0x0000000000202947 */ /* 0x000fea0003800000 */
[----:B------:R-:W-:Y:S01]  /*cfe0*/  IMAD.U32 R176, RZ, RZ, UR33 ;  /* 0x00000021ffb07e24 */ /* 0x000fe2000f8e00ff */
[----:B------:R-:W-:-:S04]  /*cff0*/  LOP3.LUT R161, RZ, R161, RZ, 0x33, !PT ;  /* 0x000000a1ffa17212 */ /* 0x000fc800078e33ff */
[----:B------:R-:W-:-:S13]  /*d000*/  ISETP.NE.AND P2, PT, R176, 0x1, PT ;  /* 0x00000001b000780c */ /* 0x000fda0003f45270 */
[----:B------:R-:W1:Y:S02]  /*d010*/  @P2 LDC.64 R136, c[0x0][0x9e8] ;  /* 0x00027a00ff882b82 */ /* 0x000e640000000a00 */
[----:B-1----:R-:W-:-:S05]  /*d020*/  @P2 IMAD.HI.U32 R136, R161, R136, RZ ;  /* 0x00000088a1882227 */ /* 0x002fca00078e00ff */
[----:B------:R-:W-:-:S04]  /*d030*/  @P2 SHF.R.U32.HI R161, RZ, R137, R136 ;  /* 0x00000089ffa12219 */ /* 0x000fc80000011688 */
[----:B------:R-:W-:Y:S01]  /*d040*/  LOP3.LUT R161, RZ, R161, RZ, 0x33, !PT ;  /* 0x000000a1ffa17212 */ /* 0x000fe200078e33ff */
[----:B------:R-:W-:Y:S06]  /*d050*/  BRA `(.L_x_981) ;  /* 0x0000000000147947 */ /* 0x000fec0003800000 */
.L_x_980:
[----:B------:R-:W-:-:S05]  /*d060*/  IMAD.U32 R176, RZ, RZ, UR33 ;  /* 0x00000021ffb07e24 */ /* 0x000fca000f8e00ff */
[----:B------:R-:W-:-:S13]  /*d070*/  ISETP.NE.AND P2, PT, R176, 0x1, PT ;  /* 0x00000001b000780c */ /* 0x000fda0003f45270 */
[----:B------:R-:W1:Y:S02]  /*d080*/  @P2 LDC.64 R136, c[0x0][0x9e8] ;  /* 0x00027a00ff882b82 */ /* 0x000e640000000a00 */
[----:B-1----:R-:W-:-:S05]  /*d090*/  @P2 IMAD.HI.U32 R136, R161, R136, RZ ;  /* 0x00000088a1882227 */ /* 0x002fca00078e00ff */
[----:B------:R-:W-:-:S07]  /*d0a0*/  @P2 SHF.R.U32.HI R161, RZ, R137, R136 ;  /* 0x00000089ffa12219 */ /* 0x000fce0000011688 */
.L_x_981:
[----:B------:R-:W-:Y:S05]  /*d0b0*/  BSYNC B0 ;  /* 0x0000000000007941 */ /* 0x000fea0003800000 */
.L_x_979:
[----:B------:R-:W-:-:S04]  /*d0c0*/  IMAD R136, R161, R176, -R153 ;  /* 0x000000b0a1887224 */ /* 0x000fc800078e0a99 */
[----:B------:R-:W-:-:S05]  /*d0d0*/  IMAD R136, R3, -0x2, R136 ;  /* 0xfffffffe03887824 */ /* 0x000fca00078e0288 */
[----:B------:R-:W-:Y:S02]  /*d0e0*/  VIADDMNMX R157, R136, R176, R157, PT ;  /* 0x000000b0889d7246 */ /* 0x000fe4000380019d */
[----:B------:R-:W-:-:S07]  /*d0f0*/  VIMNMX R159, R159, R136, !PT ;  /* 0x000000889f9f7248 */ /* 0x000fce0007fe0100 */
.L_x_978:
[----:B------:R-:W-:Y:S01]  /*d100*/  ISETP.GT.AND P2, PT, R2, -0x1, PT ;  /* 0xffffffff0200780c */ /* 0x000fe20003f44270 */
[----:B------:R-:W1:Y:S03]  /*d110*/  SHFL.IDX PT, R136, R155, 0x1, 0x1c1f ;  /* 0x003c1f009b887f89 */ /* 0x000e6600000e0000 */
[C---:B------:R-:W-:Y:S02]  /*d120*/  ISETP.GT.AND P4, PT, R159.reuse, RZ, P2 ;  /* 0x000000ff9f00720c */ /* 0x040fe40001784270 */
[----:B------:R-:W-:Y:S02]  /*d130*/  ISETP.GT.AND P5, PT, R159, 0x1, P2 ;  /* 0x000000019f00780c */ /* 0x000fe400017a4270 */
[C---:B------:R-:W-:Y:S02]  /*d140*/  ISETP.LT.OR P4, PT, R157.reuse, 0x1, P4 ;  /* 0x000000019d00780c */ /* 0x040fe40002781670 */
[----:B------:R-:W-:-:S02]  /*d150*/  ISETP.LT.OR P5, PT, R157, 0x2, P5 ;  /* 0x000000029d00780c */ /* 0x000fc40002fa1670 */
[----:B------:R-:W-:Y:S02]  /*d160*/  ISETP.GT.AND P3, PT, R159, 0x8, P2 ;  /* 0x000000089f00780c */ /* 0x000fe40001764270 */
[----:B0-----:R-:W-:Y:S02]  /*d170*/  FSEL R180, R9, -INF , !P4 ;  /* 0xff80000009b47808 */ /* 0x001fe40006000000 */
[----:B------:R-:W-:Y:S02]  /*d180*/  FSEL R184, R23, -INF , !P5 ;  /* 0xff80000017b87808 */ /* 0x000fe40006800000 */
[C---:B------:R-:W-:Y:S02]  /*d190*/  ISETP.GT.AND P4, PT, R159.reuse, 0x9, P2 ;  /* 0x000000099f00780c */ /* 0x040fe40001784270 */
[----:B------:R-:W-:Y:S02]  /*d1a0*/  ISETP.GT.AND P5, PT, R159, 0x10, P2 ;  /* 0x000000109f00780c */ /* 0x000fe400017a4270 */
[----:B------:R-:W-:-:S02]  /*d1b0*/  ISETP.LT.OR P3, PT, R157, 0x9, P3 ;  /* 0x000000099d00780c */ /* 0x000fc40001f61670 */
[C---:B------:R-:W-:Y:S02]  /*d1c0*/  ISETP.LT.OR P4, PT, R157.reuse, 0xa, P4 ;  /* 0x0000000a9d00780c */ /* 0x040fe40002781670 */
[----:B------:R-:W-:Y:S02]  /*d1d0*/  ISETP.LT.OR P5, PT, R157, 0x11, P5 ;  /* 0x000000119d00780c */ /* 0x000fe40002fa1670 */
[----:B------:R-:W-:Y:S02]  /*d1e0*/  FSEL R186, R192, -INF , !P3 ;  /* 0xff800000c0ba7808 */ /* 0x000fe40005800000 */
[----:B------:R-:W-:Y:S02]  /*d1f0*/  ISETP.GT.AND P3, PT, R159, 0x11, P2 ;  /* 0x000000119f00780c */ /* 0x000fe40001764270 */
[----:B------:R-:W-:Y:S02]  /*d200*/  FSEL R216, R193, -INF , !P4 ;  /* 0xff800000c1d87808 */ /* 0x000fe40006000000 */
[----:B------:R-:W-:-:S02]  /*d210*/  FSEL R192, R195, -INF , !P5 ;  /* 0xff800000c3c07808 */ /* 0x000fc40006800000 */
[C---:B------:R-:W-:Y:S02]  /*d220*/  ISETP.GT.AND P4, PT, R159.reuse, 0x18, P2 ;  /* 0x000000189f00780c */ /* 0x040fe40001784270 */
[----:B------:R-:W-:Y:S02]  /*d230*/  ISETP.GT.AND P5, PT, R159, 0x19, P2 ;  /* 0x000000199f00780c */ /* 0x000fe400017a4270 */
[C---:B------:R-:W-:Y:S02]  /*d240*/  ISETP.LT.OR P3, PT, R157.reuse, 0x12, P3 ;  /* 0x000000129d00780c */ /* 0x040fe40001f61670 */
[C---:B------:R-:W-:Y:S02]  /*d250*/  ISETP.LT.OR P4, PT, R157.reuse, 0x19, P4 ;  /* 0x000000199d00780c */ /* 0x040fe40002781670 */
[----:B------:R-:W-:Y:S02]  /*d260*/  ISETP.LT.OR P5, PT, R157, 0x1a, P5 ;  /* 0x0000001a9d00780c */ /* 0x000fe40002fa1670 */
[----:B------:R-:W-:-:S02]  /*d270*/  FSEL R194, R194, -INF , !P3 ;  /* 0xff800000c2c27808 */ /* 0x000fc40005800000 */
[----:B------:R-:W-:Y:S02]  /*d280*/  ISETP.GT.AND P3, PT, R159, 0x20, P2 ;  /* 0x000000209f00780c */ /* 0x000fe40001764270 */
[----:B------:R-:W-:Y:S02]  /*d290*/  FSEL R214, R197, -INF , !P4 ;  /* 0xff800000c5d67808 */ /* 0x000fe40006000000 */
        /* <DEDUP_REMOVED lines=16> */
[C---:B------:R-:W-:Y:S02]  /*d3a0*/  ISETP.GT.AND P3, PT, R159.reuse, 0x38, P2 ;  /* 0x000000389f00780c */ /* 0x040fe40001764270 */
        /* <DEDUP_REMOVED lines=8> */
[----:B------:R-:W-:Y:S01]  /*d430*/  FSEL R196, R147, -INF , !P4 ;  /* 0xff80000093c47808 */ /* 0x000fe20006000000 */
[----:B-1----:R-:W-:Y:S01]  /*d440*/  IMAD.IADD R147, R163, 0x1, R136 ;  /* 0x00000001a3937824 */ /* 0x002fe200078e0288 */
[----:B------:R-:W-:Y:S02]  /*d450*/  FSEL R146, R148, -INF , !P5 ;  /* 0xff80000094927808 */ /* 0x000fe40006800000 */
[----:B------:R-:W-:-:S02]  /*d460*/  ISETP.GT.AND P3, PT, R159, 0x41, P2 ;  /* 0x000000419f00780c */ /* 0x000fc40001764270 */
[C---:B------:R-:W-:Y:S02]  /*d470*/  ISETP.GT.AND P4, PT, R159.reuse, 0x48, P2 ;  /* 0x000000489f00780c */ /* 0x040fe40001784270 */
[----:B------:R-:W-:Y:S02]  /*d480*/  ISETP.GT.AND P5, PT, R159, 0x49, P2 ;  /* 0x000000499f00780c */ /* 0x000fe400017a4270 */
[C---:B------:R-:W-:Y:S02]  /*d490*/  ISETP.LT.OR P3, PT, R157.reuse, 0x42, P3 ;  /* 0x000000429d00780c */ /* 0x040fe40001f61670 */
[C---:B------:R-:W-:Y:S02]  /*d4a0*/  ISETP.LT.OR P4, PT, R157.reuse, 0x49, P4 ;  /* 0x000000499d00780c */ /* 0x040fe40002781670 */
[----:B------:R-:W-:Y:S02]  /*d4b0*/  ISETP.LT.OR P5, PT, R157, 0x4a, P5 ;  /* 0x0000004a9d00780c */ /* 0x000fe40002fa1670 */
[----:B------:R-:W-:Y:S01]  /*d4c0*/  FSEL R148, R149, -INF , !P3 ;  /* 0xff80000095947808 */ /* 0x000fe20005800000 */
[----:B------:R-:W-:Y:S01]  /*d4d0*/  IMAD.IADD R149, R165, 0x1, R136 ;  /* 0x00000001a5957824 */ /* 0x000fe200078e0288 */
[----:B------:R-:W-:-:S02]  /*d4e0*/  FSEL R150, R150, -INF , !P4 ;  /* 0xff80000096967808 */ /* 0x000fc40006000000 */
[----:B------:R-:W-:Y:S02]  /*d4f0*/  FSEL R152, R152, -INF , !P5 ;  /* 0xff80000098987808 */ /* 0x000fe40006800000 */
[C---:B------:R-:W-:Y:S02]  /*d500*/  ISETP.GT.AND P3, PT, R159.reuse, 0x50, P2 ;  /* 0x000000509f00780c */ /* 0x040fe40001764270 */
[C---:B------:R-:W-:Y:S02]  /*d510*/  ISETP.GT.AND P4, PT, R159.reuse, 0x51, P2 ;  /* 0x000000519f00780c */ /* 0x040fe40001784270 */
[----:B------:R-:W-:Y:S02]  /*d520*/  ISETP.GT.AND P5, PT, R159, 0x58, P2 ;  /* 0x000000589f00780c */ /* 0x000fe400017a4270 */
        /* <DEDUP_REMOVED lines=33> */
[----:B------:R-:W-:Y:S06]  /*d740*/  @!P6 BRA `(.L_x_982) ;  /* 0x00000000005ce947 */ /* 0x000fec0003800000 */
        /* <DEDUP_REMOVED lines=13> */
.L_x_984:
[----:B------:R-:W-:-:S05]  /*d820*/  IMAD.U32 R178, RZ, RZ, UR33 ;  /* 0x00000021ffb27e24 */ /* 0x000fca000f8e00ff */
[----:B------:R-:W-:-:S13]  /*d830*/  ISETP.NE.AND P3, PT, R178, 0x1, PT ;  /* 0x00000001b200780c */ /* 0x000fda0003f65270 */
[----:B------:R-:W0:Y:S02]  /*d840*/  @P3 LDC.64 R136, c[0x0][0x9e8] ;  /* 0x00027a00ff883b82 */ /* 0x000e240000000a00 */
[----:B0-----:R-:W-:-:S05]  /*d850*/  @P3 IMAD.HI.U32 R136, R9, R136, RZ ;  /* 0x0000008809883227 */ /* 0x001fca00078e00ff */
[----:B------:R-:W-:-:S07]  /*d860*/  @P3 SHF.R.U32.HI R9, RZ, R137, R136 ;  /* 0x00000089ff093219 */ /* 0x000fce0000011688 */
.L_x_985:
[----:B------:R-:W-:Y:S05]  /*d870*/  BSYNC B0 ;  /* 0x0000000000007941 */ /* 0x000fea0003800000 */
.L_x_983:
[----:B------:R-:W-:-:S04]  /*d880*/  IMAD R136, R9, R178, -R153 ;  /* 0x000000b209887224 */ /* 0x000fc800078e0a99 */
[----:B------:R-:W-:-:S05]  /*d890*/  IMAD R136, R3, -0x2, R136 ;  /* 0xfffffffe03887824 */ /* 0x000fca00078e0288 */
[----:B------:R-:W-:Y:S02]  /*d8a0*/  VIADDMNMX R147, R136, R178, R147, PT ;  /* 0x000000b288937246 */ /* 0x000fe40003800193 */
[----:B------:R-:W-:-:S07]  /*d8b0*/  VIMNMX R149, R149, R136, !PT ;  /* 0x0000008895957248 */ /* 0x000fce0007fe0100 */
.L_x_982:
[----:B------:R-:W-:Y:S01]  /*d8c0*/  FMNMX.FTZ R9, R180, R12, !PT ;  /* 0x0000000cb4097209 */ /* 0x000fe20007810000 */
[----:B------:R-:W0:Y:S01]  /*d8d0*/  LDC R23, c[0x0][0x988] ;  /* 0x00026200ff177b82 */ /* 0x000e220000000800 */
[----:B------:R-:W-:Y:S02]  /*d8e0*/  ISETP.GT.AND P4, PT, R149, 0x8, P2 ;  /* 0x000000089500780c */ /* 0x000fe40001784270 */
[----:B------:R-:W-:Y:S02]  /*d8f0*/  FMNMX.FTZ R9, R184, R9, !PT ;  /* 0x00000009b8097209 */ /* 0x000fe40007810000 */
[----:B------:R-:W-:Y:S02]  /*d900*/  ISETP.LT.OR P4, PT, R147, 0x9, P4 ;  /* 0x000000099300780c */ /* 0x000fe40002781670 */
        /* <DEDUP_REMOVED lines=25> */
[----:B------:R-:W-:-:S02]  /*daa0*/  ISETP.LT.OR P3, PT, R147, 0x21, P3 ;  /* 0x000000219300780c */ /* 0x000fc40001f61670 */
[----:B------:R-:W-:-:S04]  /*dab0*/  FMNMX.FTZ R9, R196, R9, !PT ;  /* 0x00000009c4097209 */ /* 0x000fc80007810000 */
        /* <DEDUP_REMOVED lines=15> */
[----:B------:R-:W-:-:S05]  /*dbb0*/  FMNMX.FTZ R136, R166, R9, !PT ;  /* 0x00000009a6887209 */ /* 0x000fca0007810000 */
[----:B------:R-:W1:Y:S02]  /*dbc0*/  SHFL.BFLY PT, R9, R136, 0x2, 0x1f ;  /* 0x0c401f0088097f89 */ /* 0x000e6400000e0000 */
[----:B-1----:R-:W-:Y:S02]  /*dbd0*/  FMNMX.FTZ R137, R136, R9, !PT ;  /* 0x0000000988897209 */ /* 0x002fe40007810000 */
[----:B------:R-:W-:Y:S02]  /*dbe0*/  FSEL R136, R15, -INF , !P4 ;  /* 0xff8000000f887808 */ /* 0x000fe40006000000 */
[----:B------:R-:W-:Y:S01]  /*dbf0*/  ISETP.GT.AND P4, PT, R149, 0x11, P2 ;  /* 0x000000119500780c */ /* 0x000fe20001784270 */
[----:B------:R-:W1:Y:S03]  /*dc00*/  SHFL.BFLY PT, R178, R137, 0x1, 0x1f ;  /* 0x0c201f0089b27f89 */ /* 0x000e6600000e0000 */
[----:B------:R-:W-:-:S04]  /*dc10*/  ISETP.LT.OR P4, PT, R147, 0x12, P4 ;  /* 0x000000129300780c */ /* 0x000fc80002781670 */
[----:B------:R-:W-:Y:S02]  /*dc20*/  FSEL R20, R20, -INF , !P4 ;  /* 0xff80000014147808 */ /* 0x000fe40006000000 */
[----:B------:R-:W-:-:S04]  /*dc30*/  ISETP.GT.AND P4, PT, R149, 0x19, P2 ;  /* 0x000000199500780c */ /* 0x000fc80001784270 */
[----:B------:R-:W-:-:S04]  /*dc40*/  ISETP.LT.OR P4, PT, R147, 0x1a, P4 ;  /* 0x0000001a9300780c */ /* 0x000fc80002781670 */
[----:B------:R-:W-:Y:S02]  /*dc50*/  FSEL R182, R21, -INF , !P4 ;  /* 0xff80000015b67808 */ /* 0x000fe40006000000 */
[----:B------:R-:W-:-:S04]  /*dc60*/  ISETP.GT.AND P4, PT, R149, 0x21, P2 ;  /* 0x000000219500780c */ /* 0x000fc80001784270 */
[----:B------:R-:W-:Y:S02]  /*dc70*/  ISETP.LT.OR P4, PT, R147, 0x22, P4 ;  /* 0x000000229300780c */ /* 0x000fe40002781670 */
[----:B-1----:R-:W-:Y:S02]  /*dc80*/  FMNMX.FTZ R9, R137, R178, !PT ;  /* 0x000000b289097209 */ /* 0x002fe40007810000 */
[----:B------:R-:W-:Y:S02]  /*dc90*/  FSEL R178, R19, -INF , !P5 ;  /* 0xff80000013b27808 */ /* 0x000fe40006800000 */
[C---:B------:R-:W-:Y:S01]  /*dca0*/  FSETP.NEU.FTZ.AND P5, PT, R9.reuse, -INF , PT ;  /* 0xff8000000900780b */ /* 0x040fe20003fbd000 */
[----:B0-----:R-:W-:-:S01]  /*dcb0*/  FFMA.FTZ R137, R9, R23, -8 ;  /* 0xc100000009897423 */ /* 0x001fc20000010017 */
[----:B------:R-:W-:Y:S02]  /*dcc0*/  FSEL R120, R120, -INF , !P4 ;  /* 0xff80000078787808 */ /* 0x000fe40006000000 */
[----:B------:R-:W-:-:S02]  /*dcd0*/  ISETP.GT.AND P4, PT, R149, RZ, P2 ;  /* 0x000000ff9500720c */ /* 0x000fc40001784270 */
[----:B------:R-:W-:Y:S02]  /*dce0*/  FSEL R137, R137, RZ, P5 ;  /* 0x000000ff89897208 */ /* 0x000fe40002800000 */
[----:B------:R-:W-:-:S03]  /*dcf0*/  ISETP.LT.OR P4, PT, R147, 0x1, P4 ;  /* 0x000000019300780c */ /* 0x000fc60002781670 */
[-CC-:B------:R-:W-:Y:S01]  /*dd00*/  FFMA.FTZ R15, R184, R23.reuse, -R137.reuse ;  /* 0x00000017b80f7223 */ /* 0x180fe20000010889 */
[----:B------:R-:W-:Y:S01]  /*dd10*/  FSEL R184, R121, -INF , !P3 ;  /* 0xff80000079b87808 */ /* 0x000fe20005800000 */
[-CC-:B------:R-:W-:Y:S01]  /*dd20*/  FFMA.FTZ R19, R186, R23.reuse, -R137.reuse ;  /* 0x00000017ba137223 */ /* 0x180fe20000010889 */
[----:B------:R-:W-:Y:S01]  /*dd30*/  ISETP.GT.AND P3, PT, R149, 0x28, P2 ;  /* 0x000000289500780c */ /* 0x000fe20001764270 */
[-CC-:B------:R-:W-:Y:S01]  /*dd40*/  FFMA.FTZ R190, R194, R23.reuse, -R137.reuse ;  /* 0x00000017c2be7223 */ /* 0x180fe20000010889 */
[----:B------:R-:W-:Y:S01]  /*dd50*/  FSEL R218, R10, -INF , !P4 ;  /* 0xff8000000ada7808 */ /* 0x000fe20006000000 */
[-CC-:B------:R-:W-:Y:S01]  /*dd60*/  FFMA.FTZ R10, R192, R23.reuse, -R137.reuse ;  /* 0x00000017c00a7223 */ /* 0x180fe20000010889 */
[----:B------:R-:W-:Y:S01]  /*dd70*/  ISETP.LT.OR P3, PT, R147, 0x29, P3 ;  /* 0x000000299300780c */ /* 0x000fe20001f61670 */
[--C-:B------:R-:W-:Y:S01]  /*dd80*/  FFMA.FTZ R214, R214, R23, -R137.reuse ;  /* 0x00000017d6d67223 */ /* 0x100fe20000010889 */
[----:B------:R-:W-:Y:S01]  /*dd90*/  FMNMX.FTZ R21, R218, R13, !PT ;  /* 0x0000000dda157209 */ /* 0x000fe20007810000 */
[-CC-:B------:R-:W-:Y:S01]  /*dda0*/  FFMA.FTZ R188, R216, R23.reuse, -R137.reuse ;  /* 0x00000017d8bc7223 */ /* 0x180fe20000010889 */
[----:B------:R-:W-:Y:S01]  /*ddb0*/  FSEL R186, R125, -INF , !P3 ;  /* 0xff8000007dba7808 */ /* 0x000fe20005800000 */
[-CC-:B------:R-:W-:Y:S01]  /*ddc0*/  FFMA.FTZ R180, R180, R23.reuse, -R137.reuse ;  /* 0x00000017b4b47223 */ /* 0x180fe20000010889 */
[----:B------:R-:W-:Y:S01]  /*ddd0*/  ISETP.GT.AND P3, PT, R149, 0x29, P2 ;  /* 0x000000299500780c */ /* 0x000fe20001764270 */
        /* <DEDUP_REMOVED lines=8> */
[----:B------:R-:W-:Y:S01]  /*de60*/  FFMA.FTZ R170, R170, R23, -R137 ;  /* 0x00000017aaaa7223 */ /* 0x000fe20000010889 */
[----:B------:R-:W-:-:S02]  /*de70*/  ISETP.GT.AND P3, PT, R149, 0x31, P2 ;  /* 0x000000319500780c */ /* 0x000fc40001764270 */
[----:B------:R-:W-:Y:S01]  /*de80*/  FMNMX.FTZ R121, R18, R121, !PT ;  /* 0x0000007912797209 */ /* 0x000fe20007810000 */
[----:B------:R-:W-:Y:S01]  /*de90*/  MUFU.EX2 R180, R180 ;  /* 0x000000b400b47308 */ /* 0x000fe20000000800 */
[----:B------:R-:W-:Y:S01]  /*dea0*/  ISETP.LT.OR P3, PT, R147, 0x32, P3 ;  /* 0x000000329300780c */ /* 0x000fe20001f61670 */
[----:B0-----:R-:W-:Y:S01]  /*deb0*/  FFMA.FTZ R10, R212, R23, -R137 ;  /* 0x00000017d40a7223 */ /* 0x001fe20000010889 */
[----:B------:R-:W-:Y:S02]  /*dec0*/  FMNMX.FTZ R121, R178, R121, !PT ;  /* 0x00000079b2797209 */ /* 0x000fe40007810000 */
[----:B------:R-:W-:Y:S02]  /*ded0*/  FSEL R192, R123, -INF , !P3 ;  /* 0xff8000007bc07808 */ /* 0x000fe40005800000 */
[----:B------:R-:W-:Y:S01]  /*dee0*/  FMNMX.FTZ R123, R20, R121, !PT ;  /* 0x00000079147b7209 */ /* 0x000fe20007810000 */
[----:B------:R-:W-:Y:S01]  /*def0*/  MUFU.EX2 R15, R15 ;  /* 0x0000000f000f7308 */ /* 0x000fe20000000800 */
[----:B------:R-:W-:-:S02]  /*df00*/  ISETP.GT.AND P4, PT, R149, 0x30, P2 ;  /* 0x000000309500780c */ /* 0x000fc40001784270 */
[----:B------:R-:W-:Y:S02]  /*df10*/  FMNMX.FTZ R123, R22, R123, !PT ;  /* 0x0000007b167b7209 */ /* 0x000fe40007810000 */
[----:B------:R-:W-:Y:S02]  /*df20*/  ISETP.LT.OR P4, PT, R147, 0x31, P4 ;  /* 0x000000319300780c */ /* 0x000fe40002781670 */
[----:B------:R-:W-:Y:S01]  /*df30*/  FMNMX.FTZ R123, R182, R123, !PT ;  /* 0x0000007bb67b7209 */ /* 0x000fe20007810000 */
[----:B------:R-:W-:Y:S01]  /*df40*/  MUFU.EX2 R121, R214 ;  /* 0x000000d600797308 */ /* 0x000fe20000000800 */
[----:B------:R-:W-:Y:S02]  /*df50*/  FSEL R126, R126, -INF , !P4 ;  /* 0xff8000007e7e7808 */ /* 0x000fe40006000000 */
[----:B------:R-:W-:Y:S02]  /*df60*/  FMNMX.FTZ R123, R184, R123, !PT ;  /* 0x0000007bb87b7209 */ /* 0x000fe40007810000 */
[----:B------:R-:W-:-:S02]  /*df70*/  ISETP.GT.AND P4, PT, R149, 0x38, P2 ;  /* 0x000000389500780c */ /* 0x000fc40001784270 */
[----:B------:R-:W-:Y:S01]  /*df80*/  FMNMX.FTZ R125, R120, R123, !PT ;  /* 0x0000007b787d7209 */ /* 0x000fe20007810000 */
[----:B------:R-:W-:Y:S01]  /*df90*/  MUFU.EX2 R19, R19 ;  /* 0x0000001300137308 */ /* 0x000fe20000000800 */
[----:B------:R-:W-:Y:S02]  /*dfa0*/  ISETP.LT.OR P4, PT, R147, 0x39, P4 ;  /* 0x000000399300780c */ /* 0x000fe40002781670 */
[----:B------:R-:W-:Y:S02]  /*dfb0*/  FMNMX.FTZ R125, R186, R125, !PT ;  /* 0x0000007dba7d7209 */ /* 0x000fe40007810000 */
[----:B------:R-:W-:Y:S02]  /*dfc0*/  ISETP.GT.AND P3, PT, R149, 0x39, P2 ;  /* 0x000000399500780c */ /* 0x000fe40001764270 */
[----:B------:R-:W-:Y:S01]  /*dfd0*/  FSEL R194, R127, -INF , !P4 ;  /* 0xff8000007fc27808 */ /* 0x000fe20006000000 */
[----:B------:R-:W-:-:S01]  /*dfe0*/  FFMA.FTZ R127, R210, R23, -R137 ;  /* 0x00000017d27f7223 */ /* 0x000fc20000010889 */
[----:B------:R-:W-:Y:S01]  /*dff0*/  FMNMX.FTZ R125, R122, R125, !PT ;  /* 0x0000007d7a7d7209 */ /* 0x000fe20007810000 */
[----:B------:R-:W-:Y:S01]  /*e000*/  MUFU.EX2 R188, R188 ;  /* 0x000000bc00bc7308 */ /* 0x000fe20000000800 */
[----:B------:R-:W-:-:S02]  /*e010*/  ISETP.GT.AND P4, PT, R149, 0x40, P2 ;  /* 0x000000409500780c */ /* 0x000fc40001784270 */
[C---:B------:R-:W-:Y:S02]  /*e020*/  ISETP.LT.OR P3, PT, R147.reuse, 0x3a, P3 ;  /* 0x0000003a9300780c */ /* 0x040fe40001f61670 */
[----:B------:R-:W-:Y:S02]  /*e030*/  FMNMX.FTZ R125, R126, R125, !PT ;  /* 0x0000007d7e7d7209 */ /* 0x000fe40007810000 */
[----:B------:R-:W-:Y:S01]  /*e040*/  ISETP.LT.OR P4, PT, R147, 0x41, P4 ;  /* 0x000000419300780c */ /* 0x000fe20002781670 */
[----:B------:R0:W-:Y:S01]  /*e050*/  MUFU.EX2 R123, R127 ;  /* 0x0000007f007b7308 */ /* 0x0001e20000000800 */
[----:B------:R-:W-:Y:S02]  /*e060*/  FSEL R124, R124, -INF , !P3 ;  /* 0xff8000007c7c7808 */ /* 0x000fe40005800000 */
[----:B------:R-:W-:Y:S02]  /*e070*/  ISETP.GT.AND P3, PT, R149, 0x41, P2 ;  /* 0x000000419500780c */ /* 0x000fe40001764270 */
[----:B------:R-:W-:-:S02]  /*e080*/  FSEL R212, R128, -INF , !P4 ;  /* 0xff80000080d47808 */ /* 0x000fc40006000000 */
[----:B------:R-:W-:Y:S01]  /*e090*/  ISETP.GT.AND P4, PT, R149, 0x48, P2 ;  /* 0x000000489500780c */ /* 0x000fe20001784270 */
[----:B------:R1:W-:Y:S01]  /*e0a0*/  MUFU.EX2 R128, R10 ;  /* 0x0000000a00807308 */ /* 0x0003e20000000800 */
[----:B0-----:R-:W-:Y:S02]  /*e0b0*/  FMNMX.FTZ R127, R192, R125, !PT ;  /* 0x0000007dc07f7209 */ /* 0x001fe40007810000 */
[C---:B------:R-:W-:Y:S02]  /*e0c0*/  ISETP.LT.OR P3, PT, R147.reuse, 0x42, P3 ;  /* 0x000000429300780c */ /* 0x040fe40001f61670 */
[----:B------:R-:W-:Y:S02]  /*e0d0*/  FMNMX.FTZ R127, R194, R127, !PT ;  /* 0x0000007fc27f7209 */ /* 0x000fe40007810000 */
[----:B------:R-:W-:Y:S01]  /*e0e0*/  ISETP.LT.OR P4, PT, R147, 0x49, P4 ;  /* 0x000000499300780c */ /* 0x000fe20002781670 */
[----:B------:R-:W-:Y:S01]  /*e0f0*/  MUFU.EX2 R190, R190 ;  /* 0x000000be00be7308 */ /* 0x000fe20000000800 */
[----:B------:R-:W-:Y:S01]  /*e100*/  FSEL R210, R129, -INF , !P3 ;  /* 0xff80000081d27808 */ /* 0x000fe20005800000 */
[----:B-1----:R-:W-:Y:S01]  /*e110*/  FFMA.FTZ R10, R206, R23, -R137 ;  /* 0x00000017ce0a7223 */ /* 0x002fe20000010889 */
[----:B------:R-:W-:-:S02]  /*e120*/  ISETP.GT.AND P3, PT, R149, 0x49, P2 ;  /* 0x000000499500780c */ /* 0x000fc40001764270 */
[----:B------:R-:W-:Y:S02]  /*e130*/  FMNMX.FTZ R127, R124, R127, !PT ;  /* 0x0000007f7c7f7209 */ /* 0x000fe40007810000 */
[----:B------:R-:W-:Y:S01]  /*e140*/  FSEL R214, R130, -INF , !P4 ;  /* 0xff80000082d67808 */ /* 0x000fe20006000000 */
[----:B------:R-:W-:Y:S01]  /*e150*/  FFMA.FTZ R130, R208, R23, -R137 ;  /* 0x00000017d0827223 */ /* 0x000fe20000010889 */
[----:B------:R-:W-:Y:S01]  /*e160*/  ISETP.GT.AND P4, PT, R149, 0x50, P2 ;  /* 0x000000509500780c */ /* 0x000fe20001784270 */
[----:B------:R0:W-:Y:S01]  /*e170*/  MUFU.EX2 R125, R10 ;  /* 0x0000000a007d7308 */ /* 0x0001e20000000800 */
[C---:B------:R-:W-:Y:S02]  /*e180*/  ISETP.LT.OR P3, PT, R147.reuse, 0x4a, P3 ;  /* 0x0000004a9300780c */ /* 0x040fe40001f61670 */
[----:B------:R-:W-:Y:S02]  /*e190*/  FMNMX.FTZ R127, R212, R127, !PT ;  /* 0x0000007fd47f7209 */ /* 0x000fe40007810000 */
[----:B------:R-:W-:-:S02]  /*e1a0*/  ISETP.LT.OR P4, PT, R147, 0x51, P4 ;  /* 0x000000519300780c */ /* 0x000fc40002781670 */
[----:B------:R-:W-:Y:S01]  /*e1b0*/  FSEL R208, R131, -INF , !P3 ;  /* 0xff80000083d07808 */ /* 0x000fe20005800000 */
[----:B------:R-:W-:Y:S01]  /*e1c0*/  MUFU.EX2 R130, R130 ;  /* 0x0000008200827308 */ /* 0x000fe20000000800 */
[----:B------:R-:W-:Y:S01]  /*e1d0*/  ISETP.GT.AND P3, PT, R149, 0x51, P2 ;  /* 0x000000519500780c */ /* 0x000fe20001764270 */
[--C-:B0-----:R-:W-:Y:S01]  /*e1e0*/  FFMA.FTZ R10, R202, R23, -R137.reuse ;  /* 0x00000017ca0a7223 */ /* 0x101fe20000010889 */
[----:B------:R-:W-:Y:S02]  /*e1f0*/  FMNMX.FTZ R129, R210, R127, !PT ;  /* 0x0000007fd2817209 */ /* 0x000fe40007810000 */
[----:B------:R-:W-:Y:S01]  /*e200*/  FSEL R206, R132, -INF , !P4 ;  /* 0xff80000084ce7808 */ /* 0x000fe20006000000 */
[----:B------:R-:W-:-:S01]  /*e210*/  FFMA.FTZ R132, R204, R23, -R137 ;  /* 0x00000017cc847223 */ /* 0x000fc20000010889 */
[----:B------:R-:W-:Y:S01]  /*e220*/  ISETP.GT.AND P4, PT, R149, 0x58, P2 ;  /* 0x000000589500780c */ /* 0x000fe20001784270 */
[----:B------:R0:W-:Y:S01]  /*e230*/  MUFU.EX2 R127, R10 ;  /* 0x0000000a007f7308 */ /* 0x0001e20000000800 */
[----:B------:R-:W-:-:S02]  /*e240*/  ISETP.LT.OR P3, PT, R147, 0x52, P3 ;  /* 0x000000529300780c */ /* 0x000fc40001f61670 */
[----:B------:R-:W-:Y:S02]  /*e250*/  FMNMX.FTZ R129, R214, R129, !PT ;  /* 0x00000081d6817209 */ /* 0x000fe40007810000 */
[----:B------:R-:W-:Y:S02]  /*e260*/  ISETP.LT.OR P4, PT, R147, 0x59, P4 ;  /* 0x000000599300780c */ /* 0x000fe40002781670 */
[----:B------:R-:W-:Y:S01]  /*e270*/  FSEL R204, R133, -INF , !P3 ;  /* 0xff80000085cc7808 */ /* 0x000fe20005800000 */
[----:B------:R-:W-:-:S01]  /*e280*/  FFMA.FTZ R133, R200, R23, -R137 ;  /* 0x00000017c8857223 */ /* 0x000fc20000010889 */
[----:B------:R-:W-:Y:S01]  /*e290*/  FMNMX.FTZ R129, R208, R129, !PT ;  /* 0x00000081d0817209 */ /* 0x000fe20007810000 */
[----:B0-----:R-:W-:-:S01]  /*e2a0*/  FFMA.FTZ R10, R198, R23, -R137 ;  /* 0x00000017c60a7223 */ /* 0x001fc20000010889 */
[----:B------:R-:W-:Y:S01]  /*e2b0*/  ISETP.GT.AND P3, PT, R149, 0x59, P2 ;  /* 0x000000599500780c */ /* 0x000fe20001764270 */
[----:B------:R-:W-:Y:S01]  /*e2c0*/  MUFU.EX2 R132, R132 ;  /* 0x0000008400847308 */ /* 0x000fe20000000800 */
[----:B------:R-:W-:-:S02]  /*e2d0*/  FSEL R134, R134, -INF , !P4 ;  /* 0xff80000086867808 */ /* 0x000fc40006000000 */
[----:B------:R-:W-:Y:S02]  /*e2e0*/  FMNMX.FTZ R129, R206, R129, !PT ;  /* 0x00000081ce817209 */ /* 0x000fe40007810000 */
[----:B------:R-:W-:Y:S02]  /*e2f0*/  ISETP.GT.AND P4, PT, R149, 0x60, P2 ;  /* 0x000000609500780c */ /* 0x000fe40001784270 */
[C---:B------:R-:W-:Y:S01]  /*e300*/  ISETP.LT.OR P3, PT, R147.reuse, 0x5a, P3 ;  /* 0x0000005a9300780c */ /* 0x040fe20001f61670 */
[----:B------:R-:W-:Y:S01]  /*e310*/  MUFU.EX2 R196, R196 ;  /* 0x000000c400c47308 */ /* 0x000fe20000000800 */
[----:B------:R-:W-:Y:S02]  /*e320*/  FMNMX.FTZ R131, R204, R129, !PT ;  /* 0x00000081cc837209 */ /* 0x000fe40007810000 */
[----:B------:R-:W-:Y:S02]  /*e330*/  ISETP.LT.OR P4, PT, R147, 0x61, P4 ;  /* 0x000000619300780c */ /* 0x000fe40002781670 */
[----:B------:R-:W-:-:S02]  /*e340*/  FSEL R202, R135, -INF , !P3 ;  /* 0xff80000087ca7808 */ /* 0x000fc40005800000 */
[C---:B------:R-:W-:Y:S01]  /*e350*/  ISETP.GT.AND P3, PT, R149.reuse, 0x61, P2 ;  /* 0x000000619500780c */ /* 0x040fe20001764270 */
[----:B------:R0:W-:Y:S01]  /*e360*/  MUFU.EX2 R129, R10 ;  /* 0x0000000a00817308 */ /* 0x0001e20000000800 */
[----:B------:R-:W-:Y:S02]  /*e370*/  FMNMX.FTZ R131, R134, R131, !PT ;  /* 0x0000008386837209 */ /* 0x000fe40007810000 */
[----:B------:R-:W-:Y:S02]  /*e380*/  FSEL R200, R138, -INF , !P4 ;  /* 0xff8000008ac87808 */ /* 0x000fe40006000000 */
[----:B------:R-:W-:Y:S02]  /*e390*/  ISETP.GT.AND P4, PT, R149, 0x68, P2 ;  /* 0x000000689500780c */ /* 0x000fe40001784270 */
[C---:B------:R-:W-:Y:S01]  /*e3a0*/  ISETP.LT.OR P3, PT, R147.reuse, 0x62, P3 ;  /* 0x000000629300780c */ /* 0x040fe20001f61670 */
[----:B------:R1:W-:Y:S01]  /*e3b0*/  MUFU.EX2 R138, R133 ;  /* 0x00000085008a7308 */ /* 0x0003e20000000800 */
[----:B------:R-:W-:Y:S01]  /*e3c0*/  FMNMX.FTZ R131, R202, R131, !PT ;  /* 0x00000083ca837209 */ /* 0x000fe20007810000 */
[----:B0-----:R-:W-:Y:S01]  /*e3d0*/  FFMA.FTZ R10, R146, R23, -R137 ;  /* 0x00000017920a7223 */ /* 0x001fe20000010889 */
[----:B------:R-:W-:-:S02]  /*e3e0*/  ISETP.LT.OR P4, PT, R147, 0x69, P4 ;  /* 0x000000699300780c */ /* 0x000fc40002781670 */
[----:B------:R-:W-:Y:S01]  /*e3f0*/  FSEL R198, R139, -INF , !P3 ;  /* 0xff8000008bc67808 */ /* 0x000fe20005800000 */
[----:B------:R-:W-:-:S01]  /*e400*/  FFMA.FTZ R139, R150, R23, -R137 ;  /* 0x00000017968b7223 */ /* 0x000fc20000010889 */
[C---:B------:R-:W-:Y:S01]  /*e410*/  ISETP.GT.AND P3, PT, R149.reuse, 0x69, P2 ;  /* 0x000000699500780c */ /* 0x040fe20001764270 */
[----:B------:R-:W-:Y:S01]  /*e420*/  MUFU.EX2 R148, R148 ;  /* 0x0000009400947308 */ /* 0x000fe20000000800 */
[----:B------:R-:W-:Y:S02]  /*e430*/  FMNMX.FTZ R131, R200, R131, !PT ;  /* 0x00000083c8837209 */ /* 0x000fe40007810000 */
[----:B------:R-:W-:Y:S02]  /*e440*/  FSEL R140, R140, -INF , !P4 ;  /* 0xff8000008c8c7808 */ /* 0x000fe40006000000 */
[----:B------:R-:W-:Y:S02]  /*e450*/  ISETP.GT.AND P4, PT, R149, 0x70, P2 ;  /* 0x000000709500780c */ /* 0x000fe40001784270 */
[----:B------:R-:W-:Y:S01]  /*e460*/  ISETP.LT.OR P3, PT, R147, 0x6a, P3 ;  /* 0x0000006a9300780c */ /* 0x000fe20001f61670 */
[----:B------:R-:W-:Y:S01]  /*e470*/  MUFU.EX2 R152, R152 ;  /* 0x0000009800987308 */ /* 0x000fe20000000800 */
[----:B-1----:R-:W-:-:S02]  /*e480*/  FMNMX.FTZ R133, R198, R131, !PT ;  /* 0x00000083c6857209 */ /* 0x002fc40007810000 */
[----:B------:R-:W-:Y:S02]  /*e490*/  ISETP.LT.OR P4, PT, R147, 0x71, P4 ;  /* 0x000000719300780c */ /* 0x000fe40002781670 */
[----:B------:R-:W-:Y:S01]  /*e4a0*/  FSEL R216, R141, -INF , !P3 ;  /* 0xff8000008dd87808 */ /* 0x000fe20005800000 */
[--C-:B------:R-:W-:Y:S01]  /*e4b0*/  FFMA.FTZ R141, R162, R23, -R137.reuse ;  /* 0x00000017a28d7223 */ /* 0x100fe20000010889 */
[C---:B------:R-:W-:Y:S01]  /*e4c0*/  ISETP.GT.AND P3, PT, R149.reuse, 0x71, P2 ;  /* 0x000000719500780c */ /* 0x040fe20001764270 */
[----:B------:R0:W-:Y:S01]  /*e4d0*/  MUFU.EX2 R131, R10 ;  /* 0x0000000a00837308 */ /* 0x0001e20000000800 */
[----:B------:R-:W-:Y:S01]  /*e4e0*/  FMNMX.FTZ R133, R140, R133, !PT ;  /* 0x000000858c857209 */ /* 0x000fe20007810000 */
[----:B------:R-:W-:Y:S01]  /*e4f0*/  FFMA.FTZ R162, R172, R23, -R137 ;  /* 0x00000017aca27223 */ /* 0x000fe20000010889 */
[----:B------:R-:W-:Y:S02]  /*e500*/  FSEL R142, R142, -INF , !P4 ;  /* 0xff8000008e8e7808 */ /* 0x000fe40006000000 */
[----:B------:R-:W-:-:S02]  /*e510*/  ISETP.GT.AND P4, PT, R149, 0x78, P2 ;  /* 0x000000789500780c */ /* 0x000fc40001784270 */
[----:B------:R-:W-:Y:S01]  /*e520*/  ISETP.LT.OR P3, PT, R147, 0x72, P3 ;  /* 0x000000729300780c */ /* 0x000fe20001f61670 */
[----:B------:R-:W-:Y:S01]  /*e530*/  MUFU.EX2 R141, R141 ;  /* 0x0000008d008d7308 */ /* 0x000fe20000000800 */
[----:B------:R-:W-:Y:S02]  /*e540*/  FMNMX.FTZ R133, R216, R133, !PT ;  /* 0x00000085d8857209 */ /* 0x000fe40007810000 */
[----:B------:R-:W-:Y:S02]  /*e550*/  ISETP.GT.AND P2, PT, R149, 0x79, P2 ;  /* 0x000000799500780c */ /* 0x000fe40001744270 */
[----:B------:R-:W-:Y:S02]  /*e560*/  ISETP.LT.OR P4, PT, R147, 0x79, P4 ;  /* 0x000000799300780c */ /* 0x000fe40002781670 */
[----:B------:R-:W-:Y:S01]  /*e570*/  FSEL R146, R143, -INF , !P3 ;  /* 0xff8000008f927808 */ /* 0x000fe20005800000 */
[----:B------:R-:W-:Y:S01]  /*e580*/  MUFU.EX2 R162, R162 ;  /* 0x000000a200a27308 */ /* 0x000fe20000000800 */
[----:B------:R-:W-:-:S02]  /*e590*/  FMNMX.FTZ R133, R142, R133, !PT ;  /* 0x000000858e857209 */ /* 0x000fc40007810000 */
[----:B------:R-:W-:Y:S02]  /*e5a0*/  ISETP.LT.OR P2, PT, R147, 0x7a, P2 ;  /* 0x0000007a9300780c */ /* 0x000fe40001741670 */
[----:B------:R-:W-:Y:S02]  /*e5b0*/  FSEL R144, R144, -INF , !P4 ;  /* 0xff80000090907808 */ /* 0x000fe40006000000 */
[----:B------:R-:W-:Y:S02]  /*e5c0*/  FMNMX.FTZ R135, R146, R133, !PT ;  /* 0x0000008592877209 */ /* 0x000fe40007810000 */
[----:B------:R-:W-:Y:S01]  /*e5d0*/  FSEL R150, R145, -INF , !P2 ;  /* 0xff80000091967808 */ /* 0x000fe20005000000 */
[--C-:B------:R-:W-:Y:S01]  /*e5e0*/  FFMA.FTZ R145, R158, R23, -R137.reuse ;  /* 0x000000179e917223 */ /* 0x100fe20000010889 */
[----:B------:R-:W-:Y:S01]  /*e5f0*/  FMNMX.FTZ R135, R144, R135, !PT ;  /* 0x0000008790877209 */ /* 0x000fe20007810000 */
[----:B------:R-:W-:Y:S01]  /*e600*/  MUFU.EX2 R133, R139 ;  /* 0x0000008b00857308 */ /* 0x000fe20000000800 */
[----:B------:R-:W-:Y:S01]  /*e610*/  FSEL R149, R9, RZ, P5 ;  /* 0x000000ff09957208 */ /* 0x000fe20002800000 */
[--C-:B------:R-:W-:Y:S01]  /*e620*/  FFMA.FTZ R158, R164, R23, -R137.reuse ;  /* 0x00000017a49e7223 */ /* 0x100fe20000010889 */
[----:B0-----:R-:W-:Y:S01]  /*e630*/  FMNMX.FTZ R10, R150, R135, !PT ;  /* 0x00000087960a7209 */ /* 0x001fe20007810000 */
[-CC-:B------:R-:W-:Y:S01]  /*e640*/  FFMA.FTZ R135, R154, R23.reuse, -R137.reuse ;  /* 0x000000179a877223 */ /* 0x180fe20000010889 */
[----:B------:R-:W-:-:S01]  /*e650*/  FFMA.FTZ R154, R156, R23, -R137 ;  /* 0x000000179c9a7223 */ /* 0x000fc20000010889 */
[----:B------:R-:W-:Y:S01]  /*e660*/  FFMA.FTZ R156, R160, R23, -R137 ;  /* 0x00000017a09c7223 */ /* 0x000fe20000010889 */
[----:B------:R-:W-:-:S01]  /*e670*/  FADD.FTZ R164, -R149, R12 ;  /* 0x0000000c95a47221 */ /* 0x000fc20000010100 */
[----:B------:R-:W0:Y:S01]  /*e680*/  SHFL.BFLY PT, R143, R10, 0x2, 0x1f ;  /* 0x0c401f000a8f7f89 */ /* 0x000e2200000e0000 */
[----:B------:R1:W-:Y:S01]  /*e690*/  MUFU.EX2 R139, R145 ;  /* 0x00000091008b7308 */ /* 0x0003e20000000800 */
[----:B------:R-:W-:-:S01]  /*e6a0*/  FFMA.FTZ R160, R176, R23, -R137 ;  /* 0x00000017b0a07223 */ /* 0x000fc20000010889 */
[-C--:B------:R-:W-:Y:S01]  /*e6b0*/  FFMA.FTZ R12, R166, R23.reuse, -R137 ;  /* 0x00000017a60c7223 */ /* 0x080fe20000010889 */
[----:B------:R-:W-:-:S05]  /*e6c0*/  FMUL.FTZ R149, R164, R23 ;  /* 0x00000017a4957220 */ /* 0x000fca0000410000 */
[----:B------:R-:W-:Y:S01]  /*e6d0*/  MUFU.EX2 R135, R135 ;  /* 0x0000008700877308 */ /* 0x000fe20000000800 */
[----:B-1----:R-:W-:-:S07]  /*e6e0*/  FFMA.FTZ R145, R174, R23, -R137 ;  /* 0x00000017ae917223 */ /* 0x002fce0000010889 */
[----:B------:R-:W1:Y:S01]  /*e6f0*/  MUFU.EX2 R149, R149 ;  /* 0x0000009500957308 */ /* 0x000e620000000800 */
[----:B0-----:R-:W-:Y:S01]  /*e700*/  FMNMX.FTZ R147, R10, R143, !PT ;  /* 0x0000008f0a937209 */ /* 0x001fe20007810000 */
[----:B------:R-:W-:-:S06]  /*e710*/  FFMA.FTZ R143, R168, R23, -R137 ;  /* 0x00000017a88f7223 */ /* 0x000fcc0000010889 */
[----:B------:R-:W-:Y:S01]  /*e720*/  MUFU.EX2 R154, R154 ;  /* 0x0000009a009a7308 */ /* 0x000fe20000000800 */
[----:B------:R-:W0:Y:S01]  /*e730*/  SHFL.BFLY PT, R10, R147, 0x1, 0x1f ;  /* 0x0c201f00930a7f89 */ /* 0x000e2200000e0000 */
[----:B-1----:R-:W-:-:S06]  /*e740*/  FFMA.FTZ R168, R149, R5, R180 ;  /* 0x0000000595a87223 */ /* 0x002fcc00000100b4 */
[----:B------:R-:W-:Y:S01]  /*e750*/  MUFU.EX2 R156, R156 ;  /* 0x0000009c009c7308 */ /* 0x000fe20000000800 */
[----:B------:R-:W-:-:S04]  /*e760*/  FADD.FTZ R168, R15, R168 ;  /* 0x000000a80fa87221 */ /* 0x000fc80000010000 */
[----:B------:R-:W-:-:S03]  /*e770*/  FADD.FTZ R169, R19, R168 ;  /* 0x000000a813a97221 */ /* 0x000fc60000010000 */
[----:B------:R-:W-:Y:S08]  /*e780*/  MUFU.EX2 R158, R158 ;  /* 0x0000009e009e7308 */ /* 0x000ff00000000800 */
[----:B------:R-:W-:Y:S01]  /*e790*/  MUFU.EX2 R143, R143 ;  /* 0x0000008f008f7308 */ /* 0x000fe20000000800 */
[----:B0-----:R-:W-:-:S04]  /*e7a0*/  FMNMX.FTZ R10, R147, R10, !PT ;  /* 0x0000000a930a7209 */ /* 0x001fc80007810000 */
[C---:B------:R-:W-:Y:S01]  /*e7b0*/  FSETP.NEU.FTZ.AND P2, PT, R10.reuse, -INF , PT ;  /* 0xff8000000a00780b */ /* 0x040fe20003f5d000 */
[----:B------:R-:W-:-:S02]  /*e7c0*/  FFMA.FTZ R137, R10, R23, -8 ;  /* 0xc10000000a897423 */ /* 0x000fc40000010017 */
[----:B------:R0:W-:Y:S03]  /*e7d0*/  MUFU.EX2 R147, R170 ;  /* 0x000000aa00937308 */ /* 0x0001e60000000800 */
[----:B------:R-:W-:-:S05]  /*e7e0*/  FSEL R137, R137, RZ, P2 ;  /* 0x000000ff89897208 */ /* 0x000fca0001000000 */
[----:B------:R-:W-:Y:S01]  /*e7f0*/  MUFU.EX2 R160, R160 ;  /* 0x000000a000a07308 */ /* 0x000fe20000000800 */
[----:B------:R-:W-:-:S01]  /*e800*/  FFMA.FTZ R161, R122, R23, -R137 ;  /* 0x000000177aa17223 */ /* 0x000fc20000010889 */
[-CC-:B------:R-:W-:Y:S01]  /*e810*/  FFMA.FTZ R122, R126, R23.reuse, -R137.reuse ;  /* 0x000000177e7a7223 */ /* 0x180fe20000010889 */
[----:B------:R-:W-:Y:S01]  /*e820*/  FSEL R126, R10, RZ, P2 ;  /* 0x000000ff0a7e7208 */ /* 0x000fe20001000000 */
[-CC-:B------:R-:W-:Y:S01]  /*e830*/  FFMA.FTZ R151, R218, R23.reuse, -R137.reuse ;  /* 0x00000017da977223 */ /* 0x180fe20000010889 */
[----:B------:R-:W-:-:S01]  /*e840*/  FFMA.FTZ R14, R14, R23, -R137 ;  /* 0x000000170e0e7223 */ /* 0x000fc20000010889 */
[-CC-:B------:R-:W-:Y:S01]  /*e850*/  FFMA.FTZ R136, R136, R23.reuse, -R137.reuse ;  /* 0x0000001788887223 */ /* 0x180fe20000010889 */
[----:B------:R-:W-:-:S01]  /*e860*/  FFMA.FTZ R153, R18, R23, -R137 ;  /* 0x0000001712997223 */ /* 0x000fc20000010889 */
[----:B------:R-:W-:Y:S01]  /*e870*/  FADD.FTZ R126, -R126, R13 ;  /* 0x0000000d7e7e7221 */ /* 0x000fe20000010100 */
[----:B------:R-:W-:-:S01]  /*e880*/  FFMA.FTZ R18, R178, R23, -R137 ;  /* 0x00000017b2127223 */ /* 0x000fc20000010889 */
[----:B------:R-:W-:Y:S01]  /*e890*/  MUFU.EX2 R151, R151 ;  /* 0x0000009700977308 */ /* 0x000fe20000000800 */
[----:B------:R-:W-:-:S01]  /*e8a0*/  FFMA.FTZ R155, R20, R23, -R137 ;  /* 0x00000017149b7223 */ /* 0x000fc20000010889 */
[-C--:B------:R-:W-:Y:S01]  /*e8b0*/  FMUL.FTZ R126, R126, R23.reuse ;  /* 0x000000177e7e7220 */ /* 0x080fe20000410000 */
[----:B------:R-:W-:-:S01]  /*e8c0*/  FFMA.FTZ R20, R22, R23, -R137 ;  /* 0x0000001716147223 */ /* 0x000fc20000010889 */
[-CC-:B------:R-:W-:Y:S01]  /*e8d0*/  FFMA.FTZ R157, R182, R23.reuse, -R137.reuse ;  /* 0x00000017b69d7223 */ /* 0x180fe20000010889 */
[----:B------:R-:W-:-:S01]  /*e8e0*/  FFMA.FTZ R22, R184, R23, -R137 ;  /* 0x00000017b8167223 */ /* 0x000fc20000010889 */
[----:B0-----:R-:W-:Y:S01]  /*e8f0*/  FADD.FTZ R170, R188, R169 ;  /* 0x000000a9bcaa7221 */ /* 0x001fe20000010000 */
[----:B------:R-:W-:-:S01]  /*e900*/  FFMA.FTZ R159, R120, R23, -R137 ;  /* 0x00000017789f7223 */ /* 0x000fc20000010889 */
[----:B------:R-:W0:Y:S01]  /*e910*/  MUFU.EX2 R126, R126 ;  /* 0x0000007e007e7308 */ /* 0x000e220000000800 */
[----:B------:R-:W-:-:S01]  /*e920*/  FFMA.FTZ R120, R186, R23, -R137 ;  /* 0x00000017ba787223 */ /* 0x000fc20000010889 */
[----:B------:R-:W-:Y:S01]  /*e930*/  FADD.FTZ R169, R21, R170 ;  /* 0x000000aa15a97221 */ /* 0x000fe20000010000 */
[----:B------:R-:W-:-:S01]  /*e940*/  FFMA.FTZ R163, R192, R23, -R137 ;  /* 0x00000017c0a37223 */ /* 0x000fc20000010889 */
[-CC-:B------:R-:W-:Y:S01]  /*e950*/  FFMA.FTZ R194, R194, R23.reuse, -R137.reuse ;  /* 0x00000017c2c27223 */ /* 0x180fe20000010889 */
[----:B------:R-:W-:-:S01]  /*e960*/  FFMA.FTZ R124, R124, R23, -R137 ;  /* 0x000000177c7c7223 */ /* 0x000fc20000010889 */
[----:B------:R-:W-:Y:S01]  /*e970*/  FADD.FTZ R170, R190, R169 ;  /* 0x000000a9beaa7221 */ /* 0x000fe20000010000 */
[----:B------:R-:W-:-:S01]  /*e980*/  FFMA.FTZ R164, R212, R23, -R137 ;  /* 0x00000017d4a47223 */ /* 0x000fc20000010889 */
[----:B------:R-:W1:Y:S01]  /*e990*/  MUFU.EX2 R14, R14 ;  /* 0x0000000e000e7308 */ /* 0x000e620000000800 */
[----:B------:R-:W-:-:S01]  /*e9a0*/  FFMA.FTZ R165, R210, R23, -R137 ;  /* 0x00000017d2a57223 */ /* 0x000fc20000010889 */
[----:B------:R-:W-:Y:S01]  /*e9b0*/  FADD.FTZ R171, R121, R170 ;  /* 0x000000aa79ab7221 */ /* 0x000fe20000010000 */
[----:B------:R-:W-:-:S01]  /*e9c0*/  FFMA.FTZ R166, R214, R23, -R137 ;  /* 0x00000017d6a67223 */ /* 0x000fc20000010889 */
[-CC-:B------:R-:W-:Y:S01]  /*e9d0*/  FFMA.FTZ R167, R208, R23.reuse, -R137.reuse ;  /* 0x00000017d0a77223 */ /* 0x180fe20000010889 */
[----:B------:R-:W-:-:S01]  /*e9e0*/  FFMA.FTZ R168, R206, R23, -R137 ;  /* 0x00000017cea87223 */ /* 0x000fc20000010889 */
[----:B------:R-:W-:Y:S01]  /*e9f0*/  FADD.FTZ R170, R128, R171 ;  /* 0x000000ab80aa7221 */ /* 0x000fe20000010000 */
[----:B------:R-:W-:-:S01]  /*ea00*/  FFMA.FTZ R169, R204, R23, -R137 ;  /* 0x00000017cca97223 */ /* 0x000fc20000010889 */
[----:B------:R-:W2:Y:S01]  /*ea10*/  MUFU.EX2 R136, R136 ;  /* 0x0000008800887308 */ /* 0x000ea20000000800 */
[----:B0-----:R-:W-:-:S01]  /*ea20*/  FFMA.FTZ R5, R126, R4, R151 ;  /* 0x000000047e057223 */ /* 0x001fc20000010097 */
[----:B------:R-:W-:Y:S01]  /*ea30*/  FADD.FTZ R171, R123, R170 ;  /* 0x000000aa7bab7221 */ /* 0x000fe20000010000 */
[----:B------:R-:W-:-:S01]  /*ea40*/  FFMA.FTZ R134, R134, R23, -R137 ;  /* 0x0000001786867223 */ /* 0x000fc20000010889 */
[-CC-:B------:R-:W-:Y:S01]  /*ea50*/  FFMA.FTZ R140, R140, R23.reuse, -R137.reuse ;  /* 0x000000178c8c7223 */ /* 0x180fe20000010889 */
[----:B------:R-:W-:-:S01]  /*ea60*/  FFMA.FTZ R216, R216, R23, -R137 ;  /* 0x00000017d8d87223 */ /* 0x000fc20000010889 */
[----:B------:R-:W-:Y:S01]  /*ea70*/  FADD.FTZ R170, R130, R171 ;  /* 0x000000ab82aa7221 */ /* 0x000fe20000010000 */
[----:B------:R-:W-:-:S01]  /*ea80*/  FFMA.FTZ R171, R202, R23, -R137 ;  /* 0x00000017caab7223 */ /* 0x000fc20000010889 */
[----:B------:R-:W0:Y:S01]  /*ea90*/  MUFU.EX2 R153, R153 ;  /* 0x0000009900997308 */ /* 0x000e220000000800 */
[----:B-1----:R-:W-:-:S01]  /*eaa0*/  FADD.FTZ R5, R14, R5 ;  /* 0x000000050e057221 */ /* 0x002fc20000010000 */
[----:B------:R-:W-:Y:S01]  /*eab0*/  FADD.FTZ R173, R125, R170 ;  /* 0x000000aa7dad7221 */ /* 0x000fe20000010000 */
[----:B------:R-:W-:-:S01]  /*eac0*/  FFMA.FTZ R170, R200, R23, -R137 ;  /* 0x00000017c8aa7223 */ /* 0x000fc20000010889 */
[-CC-:B------:R-:W-:Y:S01]  /*ead0*/  FFMA.FTZ R142, R142, R23.reuse, -R137.reuse ;  /* 0x000000178e8e7223 */ /* 0x180fe20000010889 */
[----:B------:R-:W-:-:S01]  /*eae0*/  FFMA.FTZ R146, R146, R23, -R137 ;  /* 0x0000001792927223 */ /* 0x000fc20000010889 */
[----:B------:R-:W-:Y:S01]  /*eaf0*/  FADD.FTZ R172, R132, R173 ;  /* 0x000000ad84ac7221 */ /* 0x000fe20000010000 */
[----:B------:R-:W-:-:S01]  /*eb00*/  FFMA.FTZ R144, R144, R23, -R137 ;  /* 0x0000001790907223 */ /* 0x000fc20000010889 */
[----:B------:R-:W1:Y:S01]  /*eb10*/  MUFU.EX2 R18, R18 ;  /* 0x0000001200127308 */ /* 0x000e620000000800 */
[----:B--2---:R-:W-:-:S01]  /*eb20*/  FADD.FTZ R4, R136, R5 ;  /* 0x0000000588047221 */ /* 0x004fc20000010000 */
[----:B------:R-:W-:-:S04]  /*eb30*/  FADD.FTZ R173, R127, R172 ;  /* 0x000000ac7fad7221 */ /* 0x000fc80000010000 */
[----:B------:R-:W-:Y:S01]  /*eb40*/  FADD.FTZ R172, R138, R173 ;  /* 0x000000ad8aac7221 */ /* 0x000fe20000010000 */
[----:B------:R-:W-:-:S01]  /*eb50*/  FFMA.FTZ R173, R198, R23, -R137 ;  /* 0x00000017c6ad7223 */ /* 0x000fc20000010889 */
[----:B------:R-:W2:Y:S01]  /*eb60*/  MUFU.EX2 R155, R155 ;  /* 0x0000009b009b7308 */ /* 0x000ea20000000800 */
[----:B0-----:R-:W-:-:S01]  /*eb70*/  FADD.FTZ R5, R153, R4 ;  /* 0x0000000499057221 */ /* 0x001fc20000010000 */
[----:B------:R-:W-:-:S06]  /*eb80*/  FFMA.FTZ R137, R150, R23, -R137 ;  /* 0x0000001796897223 */ /* 0x000fcc0000010889 */
        /* <DEDUP_REMOVED lines=18> */
[----:B------:R-:W-:-:S06]  /*ecb0*/  FADD.FTZ R5, R129, R172 ;  /* 0x000000ac81057221 */ /* 0x000fcc0000010000 */
[----:B------:R-:W0:Y:S01]  /*ecc0*/  MUFU.EX2 R124, R124 ;  /* 0x0000007c007c7308 */ /* 0x000e220000000800 */
[----:B-1----:R-:W-:-:S07]  /*ecd0*/  FADD.FTZ R4, R163, R4 ;  /* 0x00000004a3047221 */ /* 0x002fce0000010000 */
[----:B------:R-:W1:Y:S01]  /*ece0*/  MUFU.EX2 R164, R164 ;  /* 0x000000a400a47308 */ /* 0x000e620000000800 */
[----:B--2---:R-:W-:-:S01]  /*ecf0*/  FADD.FTZ R175, R13, R4 ;  /* 0x000000040daf7221 */ /* 0x004fc20000010000 */
[----:B------:R-:W-:-:S04]  /*ed00*/  FADD.FTZ R4, R196, R5 ;  /* 0x00000005c4047221 */ /* 0x000fc80000010000 */
[----:B------:R-:W-:Y:S02]  /*ed10*/  FADD.FTZ R5, R131, R4 ;  /* 0x0000000483057221 */ /* 0x000fe40000010000 */
[----:B------:R-:W2:Y:S01]  /*ed20*/  MUFU.EX2 R165, R165 ;  /* 0x000000a500a57308 */ /* 0x000ea20000000800 */
[----:B0-----:R-:W-:-:S01]  /*ed30*/  FADD.FTZ R175, R124, R175 ;  /* 0x000000af7caf7221 */ /* 0x001fc20000010000 */
[----:B------:R-:W-:-:S06]  /*ed40*/  FADD.FTZ R172, R148, R5 ;  /* 0x0000000594ac7221 */ /* 0x000fcc0000010000 */
[----:B------:R-:W0:Y:S01]  /*ed50*/  MUFU.EX2 R166, R166 ;  /* 0x000000a600a67308 */ /* 0x000e220000000800 */
[----:B-1----:R-:W-:-:S01]  /*ed60*/  FADD.FTZ R4, R164, R175 ;  /* 0x000000afa4047221 */ /* 0x002fc20000010000 */
[----:B------:R-:W-:-:S04]  /*ed70*/  FADD.FTZ R175, R133, R172 ;  /* 0x000000ac85af7221 */ /* 0x000fc80000010000 */
[----:B------:R-:W-:Y:S02]  /*ed80*/  FADD.FTZ R172, R152, R175 ;  /* 0x000000af98ac7221 */ /* 0x000fe40000010000 */
[----:B------:R-:W1:Y:S01]  /*ed90*/  MUFU.EX2 R167, R167 ;  /* 0x000000a700a77308 */ /* 0x000e620000000800 */
[----:B--2---:R-:W-:-:S01]  /*eda0*/  FADD.FTZ R5, R165, R4 ;  /* 0x00000004a5057221 */ /* 0x004fc20000010000 */
[----:B------:R-:W-:-:S06]  /*edb0*/  FADD.FTZ R175, R135, R172 ;  /* 0x000000ac87af7221 */ /* 0x000fcc0000010000 */
        /* <DEDUP_REMOVED lines=12> */
[----:B------:R2:W3:Y:S01]  /*ee80*/  MUFU.EX2 R177, R140 ;  /* 0x0000008c00b17308 */ /* 0x0004e20000000800 */
[----:B0-----:R-:W-:-:S07]  /*ee90*/  FADD.FTZ R4, R170, R5 ;  /* 0x00000005aa047221 */ /* 0x001fce0000010000 */
[----:B------:R-:W0:Y:S01]  /*eea0*/  MUFU.EX2 R216, R216 ;  /* 0x000000d800d87308 */ /* 0x000e220000000800 */
[----:B--2---:R-:W-:-:S01]  /*eeb0*/  FADD.FTZ R140, R154, R175 ;  /* 0x000000af9a8c7221 */ /* 0x004fc20000010000 */
[----:B-1----:R-:W-:-:S03]  /*eec0*/  FADD.FTZ R4, R173, R4 ;  /* 0x00000004ad047221 */ /* 0x002fc60000010000 */
[----:B------:R-:W-:-:S03]  /*eed0*/  FADD.FTZ R175, R139, R140 ;  /* 0x0000008c8baf7221 */ /* 0x000fc60000010000 */
[----:B------:R-:W1:Y:S01]  /*eee0*/  MUFU.EX2 R145, R145 ;  /* 0x0000009100917308 */ /* 0x000e620000000800 */
[----:B------:R-:W-:-:S01]  /*eef0*/  FADD.FTZ R140, R156, R175 ;  /* 0x000000af9c8c7221 */ /* 0x000fc20000010000 */
[----:B---3--:R-:W-:-:S03]  /*ef00*/  FADD.FTZ R4, R177, R4 ;  /* 0x00000004b1047221 */ /* 0x008fc60000010000 */
[----:B------:R-:W-:-:S03]  /*ef10*/  FADD.FTZ R175, R141, R140 ;  /* 0x0000008c8daf7221 */ /* 0x000fc60000010000 */
[----:B------:R-:W2:Y:S01]  /*ef20*/  MUFU.EX2 R187, R142 ;  /* 0x0000008e00bb7308 */ /* 0x000ea20000000800 */
[----:B------:R-:W-:-:S01]  /*ef30*/  FADD.FTZ R140, R158, R175 ;  /* 0x000000af9e8c7221 */ /* 0x000fc20000010000 */
[----:B0-----:R-:W-:-:S03]  /*ef40*/  FADD.FTZ R4, R216, R4 ;  /* 0x00000004d8047221 */ /* 0x001fc60000010000 */
[----:B------:R-:W-:-:S03]  /*ef50*/  FADD.FTZ R5, R143, R140 ;  /* 0x0000008c8f057221 */ /* 0x000fc60000010000 */
[----:B------:R-:W0:Y:S01]  /*ef60*/  MUFU.EX2 R179, R146 ;  /* 0x0000009200b37308 */ /* 0x000e220000000800 */
[----:B------:R-:W-:-:S04]  /*ef70*/  FADD.FTZ R140, R160, R5 ;  /* 0x00000005a08c7221 */ /* 0x000fc80000010000 */
[----:B-1----:R-:W-:-:S03]  /*ef80*/  FADD.FTZ R5, R145, R140 ;  /* 0x0000008c91057221 */ /* 0x002fc60000010000 */
[----:B------:R-:W1:Y:S01]  /*ef90*/  MUFU.EX2 R181, R144 ;  /* 0x0000009000b57308 */ /* 0x000e620000000800 */
[----:B--2---:R-:W-:-:S01]  /*efa0*/  FADD.FTZ R4, R187, R4 ;  /* 0x00000004bb047221 */ /* 0x004fc20000010000 */
[----:B------:R-:W-:-:S04]  /*efb0*/  FADD.FTZ R140, R162, R5 ;  /* 0x00000005a28c7221 */ /* 0x000fc80000010000 */
[----:B------:R-:W-:Y:S02]  /*efc0*/  FADD.FTZ R5, R147, R140 ;  /* 0x0000008c93057221 */ /* 0x000fe40000010000 */
[----:B------:R-:W2:Y:S01]  /*efd0*/  MUFU.EX2 R12, R12 ;  /* 0x0000000c000c7308 */ /* 0x000ea20000000800 */
[----:B0-----:R-:W-:-:S07]  /*efe0*/  FADD.FTZ R4, R179, R4 ;  /* 0x00000004b3047221 */ /* 0x001fce0000010000 */
[----:B------:R-:W0:Y:S01]  /*eff0*/  MUFU.EX2 R137, R137 ;  /* 0x0000008900897308 */ /* 0x000e220000000800 */
[----:B-1----:R-:W-:-:S01]  /*f000*/  FADD.FTZ R4, R181, R4 ;  /* 0x00000004b5047221 */ /* 0x002fc20000010000 */
[----:B--2---:R-:W-:-:S03]  /*f010*/  FADD.FTZ R5, R12, R5 ;  /* 0x000000050c057221 */ /* 0x004fc60000010000 */
[----:B0-----:R-:W-:Y:S01]  /*f020*/  FADD.FTZ R4, R137, R4 ;  /* 0x0000000489047221 */ /* 0x001fe20000010000 */
[----:B------:R-:W-:Y:S06]  /*f030*/  @!P0 BRA `(.L_x_986) ;  /* 0x0000000000048947 */ /* 0x000fec0003800000 */
[----:B------:R-:W-:Y:S01]  /*f040*/  BPT.TRAP 0x1 ;  /* 0x000000040000795c */ /* 0x000fe20000300000 */
.L_x_986:
        /* <DEDUP_REMOVED lines=35> */
[----:B------:R-:W-:Y:S01]  /*f280*/  F2FP.SATFINITE.E4M3.F32.PACK_AB_MERGE_C R198, R190, R21, R121 ;  /* 0x00000015bec6723e */ /* 0x000fe20004807079 */
        /* <DEDUP_REMOVED lines=103> */
.L_x_969:
[----:B------:R-:W-:Y:S06]  /*f900*/  BAR.ARV 0x8, 0x180 ;  /* 0x0206000000007b1d */ /* 0x000fec0000002000 */
[----:B------:R-:W-:Y:S05]  /*f910*/  @!P0 BRA `(.L_x_988) ;  /* 0x0000000000048947 */ /* 0x000fea0003800000 */
[----:B------:R-:W-:Y:S01]  /*f920*/  BPT.TRAP 0x1 ;  /* 0x000000040000795c */ /* 0x000fe20000300000 */
.L_x_988:
[----:B------:R-:W-:Y:S01]  /*f930*/  ULEA UR12, UR32, UR44, 0x3 ;  /* 0x0000002c200c7291 */ /* 0x000fe2000f8e183f */
[----:B------:R-:W-:-:S05]  /*f940*/  IMAD.U32 R0, RZ, RZ, UR29 ;  /* 0x0000001dff007e24 */ /* 0x000fca000f8e00ff */
[----:B------:R-:W-:-:S04]  /*f950*/  SHF.L.U32 R0, R0, 0x1f, RZ ;  /* 0x0000001f00007819 */ /* 0x000fc800000006ff */
[----:B------:R0:W1:Y:S01]  /*f960*/  SYNCS.PHASECHK.TRANS64.TRYWAIT P1, [UR12+0x2a850], R0 ;  /* 0x02a85000ff0075a7 */ /* 0x000062000802014c */
[----:B------:R-:W-:Y:S05]  /*f970*/  @!P0 BRA `(.L_x_989) ;  /* 0x0000000000048947 */ /* 0x000fea0003800000 */
[----:B------:R-:W-:Y:S01]  /*f980*/  BPT.TRAP 0x1 ;  /* 0x000000040000795c */ /* 0x000fe20000300000 */
.L_x_989:
[----:B-1----:R-:W-:Y:S05]  /*f990*/  @P1 BRA `(.L_x_990) ;  /* 0x0000000000081947 */ /* 0x002fea0003800000 */
[----:B------:R-:W1:Y:S02]  /*f9a0*/  SYNCS.PHASECHK.TRANS64.TRYWAIT P1, [UR12+0x2a850], R0 ;  /* 0x02a85000ff0075a7 */ /* 0x000e64000802014c */
[----:B-1----:R-:W-:Y:S05]  /*f9b0*/  @!P1 BRA `(.L_x_991) ;  /* 0x0000007c00b09947 */ /* 0x002fea0003800000 */
.L_x_990:
[----:B------:R-:W-:Y:S01]  /*f9c0*/  UIADD3 UR44, UR44, 0x400, URZ ;  /* 0x000004002c2c7890 */ /* 0x000fe2000fffe03f */
[----:B------:R-:W-:Y:S01]  /*f9d0*/  WARPGROUP.ARRIVE ;  /* 0x00000000000079c5 */ /* 0x000fe20000000000 */
[----:B------:R-:W-:Y:S01]  /*f9e0*/  UMOV UR7, 0x40000040 ;  /* 0x4000004000077882 */ /* 0x000fe20000000000 */
[----:B------:R-:W-:Y:S01]  /*f9f0*/  ULDC.64 UR8, c[0x0][0x9a0] ;  /* 0x0002680000087ab9 */ /* 0x000fe20000000a00 */
[----:B------:R-:W-:Y:S01]  /*fa00*/  USHF.R.U32.HI UR44, URZ, 0x4, UR44 ;  /* 0x000000043f2c7899 */ /* 0x000fe2000801162c */
[----:B------:R-:W-:Y:S01]  /*fa10*/  IMAD.MOV.U32 R6, RZ, RZ, 0x3f800000 ;  /* 0x3f800000ff067424 */ /* 0x000fe200078e00ff */
[----:B------:R-:W-:Y:S02]  /*fa20*/  UISETP.NE.U32.AND UP0, UPT, UR8, URZ, UPT ;  /* 0x0000003f0800728c */ /* 0x000fe4000bf05070 */
[----:B------:R-:W-:Y:S02]  /*fa30*/  ULOP3.LUT UR44, UR44, 0x3fff, URZ, 0xc0, !UPT ;  /* 0x00003fff2c2c7892 */ /* 0x000fe4000f8ec03f */
[----:B------:R-:W-:-:S02]  /*fa40*/  UISETP.NE.AND.EX UP0, UPT, UR9, URZ, UPT, UP0 ;  /* 0x0000003f0900728c */ /* 0x000fc4000bf05300 */
[----:B------:R-:W-:-:S04]  /*fa50*/  ULOP3.LUT UR44, UR44, 0x10000, URZ, 0xfc, !UPT ;  /* 0x000100002c2c7892 */ /* 0x000fc8000f8efc3f */
[----:B------:R-:W-:Y:S01]  /*fa60*/  UIMAD UR32, UR32, 0x600, UR44 ;  /* 0x00000600202078a4 */ /* 0x000fe2000f8e022c */
[----:B------:R-:W-:-:S03]  /*fa70*/  PLOP3.LUT P1, PT, PT, PT, UP0, 0x80, 0x0 ;  /* 0x000000000000781c */ /* 0x000fc60003f2f008 */
[----:B------:R-:W-:Y:S01]  /*fa80*/  UIADD3 UR4, UR32, 0x2, URZ ;  /* 0x0000000220047890 */ /* 0x000fe2000fffe03f */
[----:B------:R-:W-:Y:S02]  /*fa90*/  @UP0 ULDC.64 UR10, c[0x0][0x9c8] ;  /* 0x00027200000a0ab9 */ /* 0x000fe40000000a00 */
[----:B------:R-:W-:-:S06]  /*faa0*/  UMOV UR6, UR32 ;  /* 0x0000002000067c82 */ /* 0x000fcc0008000000 */
[----:B------:R-:W-:Y:S01]  /*fab0*/  QGMMA.64x192x32.F32.E4M3.E4M3 R24, R196, gdesc[UR4], R24, gsb0 ;  /* 0x02e00004c4187df3 */ /* 0x000fe20008000818 */
[----:B------:R-:W-:Y:S01]  /*fac0*/  UMOV UR7, 0x40000040 ;  /* 0x4000004000077882 */ /* 0x000fe20000000000 */
[----:B------:R-:W-:Y:S01]  /*fad0*/  UMOV UR6, UR4 ;  /* 0x0000000400067c82 */ /* 0x000fe20008000000 */
[----:B------:R-:W-:Y:S01]  /*fae0*/  @UP0 UIMAD.WIDE.U32 UR4, UR36, UR10, URZ ;  /* 0x0000000a240402a5 */ /* 0x000fe2000f8e003f */
[----:B------:R-:W-:Y:S02]  /*faf0*/  WARPGROUP.DEPBAR.LE gsb0, 0x0 ;  /* 0x00008000000079c5 */ /* 0x000fe40000010000 */
[----:B------:R-:W-:-:S14]  /*fb00*/  WARPGROUP.ARRIVE ;  /* 0x00000000000079c5 */ /* 0x000fdc0000000000 */
[----:B------:R-:W-:Y:S01]  /*fb10*/  QGMMA.64x192x32.F32.E4M3.E4M3 R24, R192, gdesc[UR4], R24, gsb0 ;  /* 0x02e00004c0187df3 */ /* 0x000fe20008000818 */
[----:B------:R-:W-:Y:S02]  /*fb20*/  @UP0 UIMAD UR6, UR38, UR10, URZ ;  /* 0x0000000a260602a4 */ /* 0x000fe4000f8e023f */
[----:B------:R-:W-:Y:S02]  /*fb30*/  @UP0 USHF.R.S32.HI UR7, URZ, 0x1f, UR37 ;  /* 0x0000001f3f070899 */ /* 0x000fe40008011425 */
[----:B------:R-:W-:-:S03]  /*fb40*/  @UP0 UIMAD UR6, UR36, UR11, UR6 ;  /* 0x0000000b240602a4 */ /* 0x000fc6000f8e0206 */
[----:B------:R-:W-:Y:S01]  /*fb50*/  @UP0 ULDC.64 UR10, c[0x0][0x9d0] ;  /* 0x00027400000a0ab9 */ /* 0x000fe20000000a00 */
[----:B------:R-:W-:Y:S02]  /*fb60*/  @UP0 UIADD3 UR5, UR5, UR6, URZ ;  /* 0x0000000605050290 */ /* 0x000fe4000fffe03f */
[----:B------:R-:W-:Y:S02]  /*fb70*/  @UP0 UIMAD UR6, UR7, UR10, URZ ;  /* 0x0000000a070602a4 */ /* 0x000fe4000f8e023f */
[----:B------:R-:W-:Y:S02]  /*fb80*/  @UP0 UIMAD.WIDE.U32 UR4, UR37, UR10, UR4 ;  /* 0x0000000a250402a5 */ /* 0x000fe4000f8e0004 */
[----:B------:R-:W-:-:S04]  /*fb90*/  @UP0 UIMAD UR6, UR37, UR11, UR6 ;  /* 0x0000000b250602a4 */ /* 0x000fc8000f8e0206 */
[----:B------:R-:W-:Y:S02]  /*fba0*/  @UP0 UIADD3 UR5, UR5, UR6, URZ ;  /* 0x0000000605050290 */ /* 0x000fe4000fffe03f */
[----:B------:R-:W-:-:S04]  /*fbb0*/  @UP0 ULEA UR6, UP1, UR4, UR8, 0x2 ;  /* 0x0000000804060291 */ /* 0x000fc8000f82103f */
[----:B------:R-:W-:Y:S02]  /*fbc0*/  @UP0 ULEA.HI.X UR7, UR4, UR9, UR5, 0x2, UP1 ;  /* 0x0000000904070291 */ /* 0x000fe400088f1405 */
[----:B------:R-:W-:-:S04]  /*fbd0*/  IMAD.U32 R2, RZ, RZ, UR6 ;  /* 0x00000006ff027e24 */ /* 0x000fc8000f8e00ff */
[----:B-1----:R-:W-:-:S05]  /*fbe0*/  IMAD.U32 R3, RZ, RZ, UR7 ;  /* 0x00000007ff037e24 */ /* 0x002fca000f8e00ff */
[----:B------:R1:W2:Y:S01]  /*fbf0*/  @P1 LDG.E R6, desc[UR42][R2.64] ;  /* 0x0000002a02061981 */ /* 0x0002a2000c1e1900 */
[----:B------:R-:W-:Y:S01]  /*fc00*/  UIADD3 UR4, UR32, 0x4, URZ ;  /* 0x0000000420047890 */ /* 0x000fe2000fffe03f */
[----:B------:R-:W-:-:S06]  /*fc10*/  UMOV UR7, 0x40000040 ;  /* 0x4000004000077882 */ /* 0x000fcc0000000000 */
[----:B------:R-:W-:Y:S01]  /*fc20*/  UMOV UR6, UR4 ;  /* 0x0000000400067c82 */ /* 0x000fe20008000000 */
[----:B------:R-:W-:Y:S01]  /*fc30*/  UIADD3 UR32, UR32, 0x6, URZ ;  /* 0x0000000620207890 */ /* 0x000fe2000fffe03f */
[----:B------:R-:W-:Y:S02]  /*fc40*/  WARPGROUP.DEPBAR.LE gsb0, 0x0 ;  /* 0x00008000000079c5 */ /* 0x000fe40000010000 */
[----:B------:R-:W-:-:S06]  /*fc50*/  WARPGROUP.ARRIVE ;  /* 0x00000000000079c5 */ /* 0x000fcc0000000000 */
[----:B------:R-:W-:Y:S01]  /*fc60*/  QGMMA.64x192x32.F32.E4M3.E4M3 R24, R188, gdesc[UR4], R24, gsb0 ;  /* 0x02e00004bc187df3 */ /* 0x000fe20008000818 */
[----:B------:R-:W-:Y:S01]  /*fc70*/  UMOV UR6, UR32 ;  /* 0x0000002000067c82 */ /* 0x000fe20008000000 */
[----:B------:R-:W-:Y:S01]  /*fc80*/  UMOV UR7, 0x40000040 ;  /* 0x4000004000077882 */ /* 0x000fe20000000000 */
[----:B0-----:R-:W0:Y:S04]  /*fc90*/  SHFL.BFLY PT, R0, R5, 0x2, 0x1f ;  /* 0x0c401f0005007f89 */ /* 0x001e2800000e0000 */
[----:B------:R-:W3:Y:S01]  /*fca0*/  SHFL.BFLY PT, R11, R4, 0x2, 0x1f ;  /* 0x0c401f00040b7f89 */ /* 0x000ee200000e0000 */
[----:B0-----:R-:W-:Y:S01]  /*fcb0*/  FADD.FTZ R0, R0, R5 ;  /* 0x0000000500007221 */ /* 0x001fe20000010000 */
[----:B---3--:R-:W-:-:S04]  /*fcc0*/  FADD.FTZ R11, R11, R4 ;  /* 0x000000040b0b7221 */ /* 0x008fc80000010000 */
[----:B------:R-:W0:Y:S04]  /*fcd0*/  SHFL.BFLY PT, R7, R0, 0x1, 0x1f ;  /* 0x0c201f0000077f89 */ /* 0x000e2800000e0000 */
[----:B-1----:R-:W1:Y:S01]  /*fce0*/  SHFL.BFLY PT, R2, R11, 0x1, 0x1f ;  /* 0x0c201f000b027f89 */ /* 0x002e6200000e0000 */
[----:B------:R-:W-:Y:S02]  /*fcf0*/  IMAD.MOV.U32 R3, RZ, RZ, RZ ;  /* 0x000000ffff037224 */ /* 0x000fe400078e00ff */
[----:B0-----:R-:W-:Y:S01]  /*fd00*/  FADD.FTZ R12, R0, R7 ;  /* 0x00000007000c7221 */ /* 0x001fe20000010000 */
[----:B-1----:R-:W-:-:S04]  /*fd10*/  FADD.FTZ R13, R11, R2 ;  /* 0x000000020b0d7221 */ /* 0x002fc80000010000 */
        /* <DEDUP_REMOVED lines=14> */
[----:B------:R-:W-:Y:S01]  /*fe00*/  @P2 FMUL.FTZ R4, R23, 0.69314718246459960938 ;  /* 0x3f31721817042820 */ /* 0x000fe20000410000 */
[----:B0-----:R-:W-:Y:S01]  /*fe10*/  @P2 FMUL.FTZ R5, R5, 0.69314718246459960938 ;  /* 0x3f31721805052820 */ /* 0x001fe20000410000 */
[----:B------:R-:W-:Y:S01]  /*fe20*/  @P3 FMUL.FTZ R16, R23, 0.69314718246459960938 ;  /* 0x3f31721817103820 */ /* 0x000fe20000410000 */
        /* <DEDUP_REMOVED lines=10> */
.L_x_992:
        /* <DEDUP_REMOVED lines=100> */
.L_x_918:
[----:B------:R-:W-:Y:S05]  /*10510*/  @P0 BRA `(.L_x_993) ;  /* 0x0000002c006c0947 */ /* 0x000fea0003800000 */
[----:B------:R-:W0:Y:S01]  /*10520*/  S2R R19, SR_TID.X ;  /* 0x0000000000137919 */ /* 0x000e220000002100 */
[----:B------:R-:W-:Y:S01]  /*10530*/  ULDC.64 UR4, c[0x4][0x38] ;  /* 0x01000e0000047ab9 */ /* 0x000fe20000000a00 */
[----:B------:R-:W-:Y:S01]  /*10540*/  ULDC.64 UR8, c[0x0][0xbd0] ;  /* 0x0002f40000087ab9 */ /* 0x000fe20000000a00 */
[----:B------:R-:W-:Y:S01]  /*10550*/  USHF.R.S32.HI UR7, URZ, 0x1f, UR37 ;  /* 0x0000001f3f077899 */ /* 0x000fe20008011425 */
[----:B------:R-:W-:Y:S01]  /*10560*/  ULDC.64 UR10, c[0x0][0xb38] ;  /* 0x0002ce00000a7ab9 */ /* 0x000fe20000000a00 */
[----:B0-----:R-:W-:-:S05]  /*10570*/  IMAD.SHL.U32 R3, R19, 0x4, RZ ;  /* 0x0000000413037824 */ /* 0x001fca00078e00ff */
[----:B------:R-:W-:Y:S01]  /*10580*/  LOP3.LUT R3, R3, 0xc, RZ, 0xc0, !PT ;  /* 0x0000000c03037812 */ /* 0x000fe200078ec0ff */
[----:B------:R-:W-:Y:S03]  /*10590*/  BAR.SYNC.DEFER_BLOCKING 0x1, 0x100 ;  /* 0x0044000000007b1d */ /* 0x000fe60000010000 */
[----:B------:R-:W-:-:S05]  /*105a0*/  IADD3 R4, P0, R3, UR4, RZ ;  /* 0x0000000403047c10 */ /* 0x000fca000ff1e0ff */
[----:B------:R-:W-:-:S05]  /*105b0*/  IMAD.X R5, RZ, RZ, UR5, P0 ;  /* 0x00000005ff057e24 */ /* 0x000fca00080e06ff */
[----:B------:R0:W2:Y:S01]  /*105c0*/  LDG.E.CONSTANT R3, desc[UR42][R4.64] ;  /* 0x0000002a04037981 */ /* 0x0000a2000c1e9900 */
[C---:B------:R-:W-:Y:S01]  /*105d0*/  LOP3.LUT P0, R16, R19.reuse, 0x3, RZ, 0xc0, !PT ;  /* 0x0000000313107812 */ /* 0x040fe2000780c0ff */
[----:B------:R-:W-:Y:S01]  /*105e0*/  VIADD R19, R19, 0xffffff80 ;  /* 0xffffff8013137836 */ /* 0x000fe20000000000 */
[----:B------:R-:W-:Y:S01]  /*105f0*/  UIMAD.WIDE.U32 UR4, UR37, UR8, URZ ;  /* 0x00000008250472a5 */ /* 0x000fe2000f8e003f */
[----:B------:R-:W-:Y:S01]  /*10600*/  BSSY B0, `(.L_x_994) ;  /* 0x0000222000007945 */ /* 0x000fe20003800000 */
[----:B------:R-:W-:Y:S01]  /*10610*/  ISETP.EQ.OR P0, PT, R16, 0x3, !P0 ;  /* 0x000000031000780c */ /* 0x000fe20004702670 */
[----:B------:R-:W-:Y:S02]  /*10620*/  UIMAD UR6, UR7, UR8, URZ ;  /* 0x00000008070672a4 */ /* 0x000fe4000f8e023f */
[----:B------:R-:W-:Y:S01]  /*10630*/  UIMAD UR8, UR7, UR10, URZ ;  /* 0x0000000a070872a4 */ /* 0x000fe2000f8e023f */
[----:B------:R-:W-:Y:S01]  /*10640*/  SEL R178, R11, R6, P0 ;  /* 0x000000060bb27207 */ /* 0x000fe20000000000 */
[----:B------:R-:W-:Y:S01]  /*10650*/  UIMAD UR9, UR37, UR9, UR6 ;  /* 0x00000009250972a4 */ /* 0x000fe2000f8e0206 */
[----:B0-----:R-:W-:Y:S01]  /*10660*/  SHF.R.S32.HI R4, RZ, 0x1f, R19 ;  /* 0x0000001fff047819 */ /* 0x001fe20000011413 */
[----:B------:R-:W-:Y:S01]  /*10670*/  UIMAD.WIDE.U32 UR6, UR37, UR10, URZ ;  /* 0x0000000a250672a5 */ /* 0x000fe2000f8e003f */
[----:B------:R-:W-:Y:S01]  /*10680*/  SEL R11, R6, R11, P0 ;  /* 0x0000000b060b7207 */ /* 0x000fe20000000000 */
[----:B------:R-:W-:Y:S01]  /*10690*/  UIADD3 UR9, UR5, UR9, URZ ;  /* 0x0000000905097290 */ /* 0x000fe2000fffe03f */
[----:B------:R-:W-:Y:S01]  /*106a0*/  LEA.HI R5, R4, R19, RZ, 0x7 ;  /* 0x0000001304057211 */ /* 0x000fe200078f38ff */
[----:B------:R-:W-:Y:S01]  /*106b0*/  UIMAD UR8, UR37, UR11, UR8 ;  /* 0x0000000b250872a4 */ /* 0x000fe2000f8e0208 */
[----:B------:R-:W-:-:S02]  /*106c0*/  SEL R162, R25, R32, P0 ;  /* 0x0000002019a27207 */ /* 0x000fc40000000000 */
[----:B------:R-:W-:Y:S01]  /*106d0*/  LOP3.LUT R6, R5, 0xffffff80, RZ, 0xc0, !PT ;  /* 0xffffff8005067812 */ /* 0x000fe200078ec0ff */
[----:B------:R-:W-:Y:S01]  /*106e0*/  UIADD3 UR8, UR7, UR8, URZ ;  /* 0x0000000807087290 */ /* 0x000fe2000fffe03f */
        /* <DEDUP_REMOVED lines=13> */
[----:B------:R-:W-:Y:S01]  /*107c0*/  IMAD.IADD R82, R19, 0x1, -R6 ;  /* 0x0000000113527824 */ /* 0x000fe200078e0a06 */
[----:B------:R-:W-:Y:S02]  /*107d0*/  SEL R130, R44, R7, P0 ;  /* 0x000000072c827207 */ /* 0x000fe40000000000 */
[----:B------:R-:W-:Y:S02]  /*107e0*/  SEL R44, R7, R44, P0 ;  /* 0x0000002c072c7207 */ /* 0x000fe40000000000 */
[----:B------:R-:W-:Y:S02]  /*107f0*/  SEL R176, R9, R8, P0 ;  /* 0x0000000809b07207 */ /* 0x000fe40000000000 */
[----:B------:R-:W-:-:S02]  /*10800*/  SHF.R.S32.HI R7, RZ, 0x1f, R82 ;  /* 0x0000001fff077819 */ /* 0x000fc40000011452 */
[----:B------:R-:W-:Y:S02]  /*10810*/  SEL R9, R8, R9, P0 ;  /* 0x0000000908097207 */ /* 0x000fe40000000000 */
[----:B------:R-:W-:Y:S02]  /*10820*/  SEL R18, R48, R23, P0 ;  /* 0x0000001730127207 */ /* 0x000fe40000000000 */
[----:B------:R-:W-:Y:S02]  /*10830*/  SHF.R.S32.HI R8, RZ, 0x7, R5 ;  /* 0x00000007ff087819 */ /* 0x000fe40000011405 */
[----:B------:R-:W-:Y:S02]  /*10840*/  SEL R48, R23, R48, P0 ;  /* 0x0000003017307207 */ /* 0x000fe40000000000 */
[----:B------:R-:W-:Y:S02]  /*10850*/  LEA.HI R6, R4, R19, RZ, 0x2 ;  /* 0x0000001304067211 */ /* 0x000fe400078f10ff */
[----:B------:R-:W-:-:S02]  /*10860*/  LEA.HI R23, R7, R82, RZ, 0x2 ;  /* 0x0000005207177211 */ /* 0x000fc400078f10ff */
[----:B------:R-:W-:Y:S02]  /*10870*/  SEL R134, R112, R113, P0 ;  /* 0x0000007170867207 */ /* 0x000fe40000000000 */
[----:B------:R-:W-:Y:S02]  /*10880*/  SEL R42, R113, R112, P0 ;  /* 0x00000070712a7207 */ /* 0x000fe40000000000 */
[----:B------:R-:W-:Y:S02]  /*10890*/  SEL R112, R50, R51, P0 ;  /* 0x0000003332707207 */ /* 0x000fe40000000000 */
[----:B------:R-:W-:Y:S02]  /*108a0*/  SEL R103, R51, R50, P0 ;  /* 0x0000003233677207 */ /* 0x000fe40000000000 */
[----:B------:R-:W-:Y:S02]  /*108b0*/  LEA.HI R4, R5, R8, RZ, 0x1 ;  /* 0x0000000805047211 */ /* 0x000fe400078f08ff */
[----:B------:R-:W-:-:S02]  /*108c0*/  LOP3.LUT R50, R6, 0xfffffffc, RZ, 0xc0, !PT ;  /* 0xfffffffc06327812 */ /* 0x000fc400078ec0ff */
[--C-:B------:R-:W-:Y:S02]  /*108d0*/  SHF.R.S32.HI R5, RZ, 0x2, R23.reuse ;  /* 0x00000002ff057819 */ /* 0x100fe40000011417 */
[----:B------:R-:W-:Y:S01]  /*108e0*/  SHF.R.S32.HI R6, RZ, 0x1f, R23 ;  /* 0x0000001fff067819 */ /* 0x000fe20000011417 */
[----:B------:R-:W-:Y:S01]  /*108f0*/  IMAD.IADD R50, R19, 0x1, -R50 ;  /* 0x0000000113327824 */ /* 0x000fe200078e0a32 */
[----:B------:R-:W-:Y:S02]  /*10900*/  LOP3.LUT R4, R4, 0x3fffffe, RZ, 0xc0, !PT ;  /* 0x03fffffe04047812 */ /* 0x000fe400078ec0ff */
[----:B------:R-:W-:Y:S02]  /*10910*/  LEA.HI R6, R6, R5, RZ, 0x3 ;  /* 0x0000000506067211 */ /* 0x000fe400078f18ff */
[----:B------:R-:W-:Y:S01]  /*10920*/  LEA.HI R7, R7, R82, RZ, 0x5 ;  /* 0x0000005207077211 */ /* 0x000fe200078f28ff */
[----:B------:R-:W-:Y:S01]  /*10930*/  IMAD.IADD R8, R8, 0x1, -R4 ;  /* 0x0000000108087824 */ /* 0x000fe200078e0a04 */
[----:B------:R-:W-:Y:S01]  /*10940*/  LOP3.LUT R4, R6, 0xfffffff8, RZ, 0xc0, !PT ;  /* 0xfffffff806047812 */ /* 0x000fe200078ec0ff */
[----:B------:R-:W-:Y:S01]  /*10950*/  IMAD.U32 R6, RZ, RZ, UR4 ;  /* 0x00000004ff067e24 */ /* 0x000fe2000f8e00ff */
[----:B------:R-:W-:Y:S01]  /*10960*/  SEL R124, R60, R21, P0 ;  /* 0x000000153c7c7207 */ /* 0x000fe20000000000 */
[----:B------:R-:W0:Y:S01]  /*10970*/  S2UR UR4, SR_CTAID.Y ;  /* 0x00000000000479c3 */ /* 0x000e220000002600 */
[----:B------:R-:W-:Y:S01]  /*10980*/  SEL R60, R21, R60, P0 ;  /* 0x0000003c153c7207 */ /* 0x000fe20000000000 */
[----:B------:R-:W-:Y:S01]  /*10990*/  IMAD.IADD R4, R5, 0x1, -R4 ;  /* 0x0000000105047824 */ /* 0x000fe200078e0a04 */
[----:B------:R-:W-:Y:S01]  /*109a0*/  LEA.HI R5, R50, R50, RZ, 0x1 ;  /* 0x0000003232057211 */ /* 0x000fe200078f08ff */
[----:B------:R-:W1:Y:S01]  /*109b0*/  S2R R21, SR_CTAID.X ;  /* 0x0000000000157919 */ /* 0x000e620000002500 */
[----:B------:R-:W-:-:S02]  /*109c0*/  SHF.R.S32.HI R7, RZ, 0x5, R7 ;  /* 0x00000005ff077819 */ /* 0x000fc40000011407 */
[----:B------:R-:W-:Y:S02]  /*109d0*/  SEL R170, R15, R14, P0 ;  /* 0x0000000e0faa7207 */ /* 0x000fe40000000000 */
[----:B------:R-:W-:Y:S01]  /*109e0*/  SEL R136, R104, R105, P0 ;  /* 0x0000006968887207 */ /* 0x000fe20000000000 */
[----:B------:R-:W-:Y:S01]  /*109f0*/  IMAD R19, R7, 0x10, R4 ;  /* 0x0000001007137824 */ /* 0x000fe200078e0204 */
[----:B------:R-:W-:Y:S01]  /*10a00*/  SEL R34, R105, R104, P0 ;  /* 0x0000006869227207 */ /* 0x000fe20000000000 */
[----:B------:R-:W-:Y:S01]  /*10a10*/  IMAD.U32 R7, RZ, RZ, UR5 ;  /* 0x00000005ff077e24 */ /* 0x000fe2000f8e00ff */
[----:B------:R-:W-:Y:S01]  /*10a20*/  SEL R15, R14, R15, P0 ;  /* 0x0000000f0e0f7207 */ /* 0x000fe20000000000 */
[----:B------:R-:W-:Y:S01]  /*10a30*/  IMAD R8, R8, 0x40, R19 ;  /* 0x0000004008087824 */ /* 0x000fe200078e0213 */
[----:B------:R-:W-:Y:S01]  /*10a40*/  SEL R122, R54, R55, P0 ;  /* 0x00000037367a7207 */ /* 0x000fe20000000000 */
[----:B------:R-:W-:Y:S01]  /*10a50*/  IMAD.U32 R7, RZ, RZ, UR9 ;  /* 0x00000009ff077e24 */ /* 0x000fe2000f8e00ff */
[----:B------:R-:W-:Y:S01]  /*10a60*/  SEL R104, R55, R54, P0 ;  /* 0x0000003637687207 */ /* 0x000fe20000000000 */
[----:B------:R-:W-:Y:S01]  /*10a70*/  IMAD.U32 R4, RZ, RZ, UR6 ;  /* 0x00000006ff047e24 */ /* 0x000fe2000f8e00ff */
[----:B------:R-:W-:Y:S01]  /*10a80*/  LOP3.LUT R37, R5, 0x1ffffffe, RZ, 0xc0, !PT ;  /* 0x1ffffffe05257812 */ /* 0x000fe200078ec0ff */
[----:B------:R-:W-:Y:S01]  /*10a90*/  IMAD.U32 R5, RZ, RZ, UR7 ;  /* 0x00000007ff057e24 */ /* 0x000fe2000f8e00ff */
[----:B------:R-:W-:Y:S01]  /*10aa0*/  SEL R164, R24, R49, P0 ;  /* 0x0000003118a47207 */ /* 0x000fe20000000000 */
[----:B------:R-:W-:Y:S01]  /*10ab0*/  IMAD.U32 R5, RZ, RZ, UR8 ;  /* 0x00000008ff057e24 */ /* 0x000fe2000f8e00ff */
[----:B------:R-:W-:Y:S01]  /*10ac0*/  SEL R14, R49, R24, P0 ;  /* 0x00000018310e7207 */ /* 0x000fe20000000000 */
[----:B------:R-:W-:Y:S01]  /*10ad0*/  IMAD.IADD R37, R50, 0x1, -R37 ;  /* 0x0000000132257824 */ /* 0x000fe200078e0a25 */
[----:B------:R-:W-:Y:S01]  /*10ae0*/  SEL R152, R72, R73, P0 ;  /* 0x0000004948987207 */ /* 0x000fe20000000000 */
[----:B------:R-:W-:Y:S01]  /*10af0*/  ULDC.64 UR6, c[0x0][0xb48] ;  /* 0x0002d20000067ab9 */ /* 0x000fe20000000a00 */
[----:B------:R-:W-:Y:S01]  /*10b00*/  SEL R26, R73, R72, P0 ;  /* 0x00000048491a7207 */ /* 0x000fe20000000000 */
[----:B------:R-:W-:Y:S01]  /*10b10*/  ULDC.64 UR8, c[0x0][0xb28] ;  /* 0x0002ca0000087ab9 */ /* 0x000fe20000000a00 */
        /* <DEDUP_REMOVED lines=17> */
[----:B------:R-:W-:Y:S01]  /*10c30*/  SEL R17, R53, R52, P0 ;  /* 0x0000003435117207 */ /* 0x000fe20000000000 */
[----:B------:R-:W-:Y:S01]  /*10c40*/  IMAD R52, R37, 0x8, R8 ;  /* 0x0000000825347824 */ /* 0x000fe200078e0208 */
[----:B------:R-:W-:-:S02]  /*10c50*/  SEL R84, R90, R91, P0 ;  /* 0x0000005b5a547207 */ /* 0x000fc40000000000 */
[----:B------:R-:W-:Y:S01]  /*10c60*/  SEL R13, R12, R13, P0 ;  /* 0x0000000d0c0d7207 */ /* 0x000fe20000000000 */
[----:B-1----:R-:W-:Y:S01]  /*10c70*/  IMAD R52, R21, 0x80, R52 ;  /* 0x0000008015347824 */ /* 0x002fe200078e0234 */
        /* <DEDUP_REMOVED lines=9> */
[----:B------:R-:W-:Y:S01]  /*10d10*/  IMAD R100, R21, 0x80, R8 ;  /* 0x0000008015647824 */ /* 0x000fe200078e0208 */
        /* <DEDUP_REMOVED lines=22> */
[----:B------:R-:W-:Y:S02]  /*10e80*/  LOP3.LUT R23, R23, 0x7ffffffc, RZ, 0xc0, !PT ;  /* 0x7ffffffc17177812 */ /* 0x000fe400078ec0ff */
[----:B------:R-:W-:Y:S02]  /*10e90*/  SEL R88, R98, R99, P0 ;  /* 0x0000006362587207 */ /* 0x000fe40000000000 */
[----:B------:R-:W-:Y:S02]  /*10ea0*/  SEL R86, R110, R111, P0 ;  /* 0x0000006f6e567207 */ /* 0x000fe40000000000 */
[----:B------:R-:W-:-:S02]  /*10eb0*/  SEL R64, R114, R115, P0 ;  /* 0x0000007372407207 */ /* 0x000fc40000000000 */
[----:B------:R-:W-:Y:S02]  /*10ec0*/  SEL R97, R115, R114, P0 ;  /* 0x0000007273617207 */ /* 0x000fe40000000000 */
[C---:B------:R-:W-:Y:S01]  /*10ed0*/  LOP3.LUT P1, RZ, R82.reuse, 0x3, RZ, 0xc0, !PT ;  /* 0x0000000352ff7812 */ /* 0x040fe2000782c0ff */
[----:B------:R-:W-:Y:S01]  /*10ee0*/  IMAD.IADD R82, R82, 0x1, -R23 ;  /* 0x0000000152527824 */ /* 0x000fe200078e0a17 */
[----:B------:R-:W-:Y:S02]  /*10ef0*/  SEL R68, R91, R90, P0 ;  /* 0x0000005a5b447207 */ /* 0x000fe40000000000 */
[----:B------:R-:W-:Y:S02]  /*10f00*/  SEL R71, R95, R94, P0 ;  /* 0x0000005e5f477207 */ /* 0x000fe40000000000 */
[----:B------:R-:W-:Y:S02]  /*10f10*/  SEL R66, R99, R98, P0 ;  /* 0x0000006263427207 */ /* 0x000fe40000000000 */
[----:B--2---:R-:W-:Y:S01]  /*10f20*/  LOP3.LUT R62, R3, 0x2, RZ, 0x3c, !PT ;  /* 0x00000002033e7812 */ /* 0x004fe200078e3cff */
[----:B------:R-:W-:Y:S04]  /*10f30*/  SHFL.IDX PT, R72, R72, R3, 0x1c1f ;  /* 0x001c1f0348487589 */ /* 0x000fe800000e0000 */
[----:B------:R-:W-:Y:S04]  /*10f40*/  SHFL.IDX PT, R79, R9, R62, 0x1c1f ;  /* 0x001c1f3e094f7589 */ /* 0x000fe800000e0000 */
[----:B------:R-:W-:Y:S04]  /*10f50*/  SHFL.IDX PT, R9, R65, R62, 0x1c1f ;  /* 0x001c1f3e41097589 */ /* 0x000fe800000e0000 */
[----:B------:R-:W-:Y:S04]  /*10f60*/  SHFL.IDX PT, R78, R176, R3, 0x1c1f ;  /* 0x001c1f03b04e7589 */ /* 0x000fe800000e0000 */
[----:B------:R-:W-:Y:S04]  /*10f70*/  SHFL.IDX PT, R37, R76, R3, 0x1c1f ;  /* 0x001c1f034c257589 */ /* 0x000fe800000e0000 */
[----:B------:R-:W-:Y:S04]  /*10f80*/  SHFL.IDX PT, R61, R178, R3, 0x1c1f ;  /* 0x001c1f03b23d7589 */ /* 0x000fe800000e0000 */
[----:B------:R-:W1:Y:S04]  /*10f90*/  SHFL.IDX PT, R76, R11, R62, 0x1c1f ;  /* 0x001c1f3e0b4c7589 */ /* 0x000e6800000e0000 */
[----:B------:R2:W-:Y:S04]  /*10fa0*/  SHFL.IDX PT, R65, R127, R62, 0x1c1f ;  /* 0x001c1f3e7f417589 */ /* 0x0005e800000e0000 */
[----:B------:R-:W-:Y:S04]  /*10fb0*/  SHFL.IDX PT, R80, R172, R3, 0x1c1f ;  /* 0x001c1f03ac507589 */ /* 0x000fe800000e0000 */
[----:B------:R-:W-:Y:S01]  /*10fc0*/  SHFL.IDX PT, R81, R10, R62, 0x1c1f ;  /* 0x001c1f3e0a517589 */ /* 0x000fe200000e0000 */
[----:B--2---:R-:W2:Y:S03]  /*10fd0*/  LDC R127, c[0x0][0xbe8] ;  /* 0x0002fa00ff7f7b82 */ /* 0x004ea60000000800 */
[----:B------:R-:W-:Y:S04]  /*10fe0*/  SHFL.IDX PT, R39, R84, R3, 0x1c1f ;  /* 0x001c1f0354277589 */ /* 0x000fe800000e0000 */
[----:B------:R-:W-:Y:S04]  /*10ff0*/  SHFL.IDX PT, R63, R174, R3, 0x1c1f ;  /* 0x001c1f03ae3f7589 */ /* 0x000fe800000e0000 */
[----:B------:R-:W-:Y:S01]  /*11000*/  SHFL.IDX PT, R50, R112, R3, 0x1c1f ;  /* 0x001c1f0370327589 */ /* 0x000fe200000e0000 */
[----:B-1----:R-:W-:-:S03]  /*11010*/  SEL R73, R61, R76, P0 ;  /* 0x0000004c3d497207 */ /* 0x002fc60000000000 */
[----:B------:R-:W1:Y:S04]  /*11020*/  SHFL.IDX PT, R84, R13, R62, 0x1c1f ;  /* 0x001c1f3e0d547589 */ /* 0x000e6800000e0000 */
[----:B------:R-:W-:Y:S04]  /*11030*/  SHFL.IDX PT, R107, R154, R3, 0x1c1f ;  /* 0x001c1f039a6b7589 */ /* 0x000fe800000e0000 */
[----:B------:R-:W-:Y:S01]  /*11040*/  SHFL.IDX PT, R113, R148, R3, 0x1c1f ;  /* 0x001c1f0394717589 */ /* 0x000fe200000e0000 */
[----:B--2---:R-:W-:-:S03]  /*11050*/  ISETP.NE.AND P2, PT, R127, 0x1, PT ;  /* 0x000000017f00780c */ /* 0x004fc60003f45270 */
[----:B------:R-:W2:Y:S04]  /*11060*/  SHFL.IDX PT, R112, R29, R62, 0x1c1f ;  /* 0x001c1f3e1d707589 */ /* 0x000ea800000e0000 */
[----:B------:R-:W-:Y:S04]  /*11070*/  SHFL.IDX PT, R28, R28, R62, 0x1c1f ;  /* 0x001c1f3e1c1c7589 */ /* 0x000fe800000e0000 */
[----:B------:R-:W-:Y:S04]  /*11080*/  SHFL.IDX PT, R109, R152, R3, 0x1c1f ;  /* 0x001c1f03986d7589 */ /* 0x000fe800000e0000 */
[----:B------:R-:W-:Y:S01]  /*11090*/  SHFL.IDX PT, R26, R26, R62, 0x1c1f ;  /* 0x001c1f3e1a1a7589 */ /* 0x000fe200000e0000 */
[----:B-1----:R-:W-:-:S03]  /*110a0*/  SEL R77, R63, R84, P0 ;  /* 0x000000543f4d7207 */ /* 0x002fc60000000000 */
        /* <DEDUP_REMOVED lines=41> */
[----:B------:R-:W3:Y:S04]  /*11340*/  SHFL.IDX PT, R12, R12, R62, 0x1c1f ;  /* 0x001c1f3e0c0c7589 */ /* 0x000ee800000e0000 */
[----:B------:R-:W4:Y:S01]  /*11350*/  SHFL.IDX PT, R88, R15, R62, 0x1c1f ;  /* 0x001c1f3e0f587589 */ /* 0x000f2200000e0000 */
[----:B-1----:R-:W-:-:S02]  /*11360*/  SEL R3, R72, R9, P0 ;  /* 0x0000000948037207 */ /* 0x002fc40000000000 */
[----:B------:R-:W-:Y:S01]  /*11370*/  SEL R9, R9, R72, P0 ;  /* 0x0000004809097207 */ /* 0x000fe20000000000 */
[----:B------:R-:W1:Y:S01]  /*11380*/  SHFL.IDX PT, R89, R14, R62, 0x1c1f ;  /* 0x001c1f3e0e597589 */ /* 0x000e6200000e0000 */
[----:B------:R-:W-:Y:S02]  /*11390*/  SEL R72, R78, R79, P0 ;  /* 0x0000004f4e487207 */ /* 0x000fe40000000000 */
[----:B------:R-:W-:Y:S01]  /*113a0*/  SEL R78, R79, R78, P0 ;  /* 0x0000004e4f4e7207 */ /* 0x000fe20000000000 */
[----:B------:R-:W5:Y:S01]  /*113b0*/  SHFL.IDX PT, R92, R17, R62, 0x1c1f ;  /* 0x001c1f3e115c7589 */ /* 0x000f6200000e0000 */
[----:B------:R-:W-:Y:S02]  /*113c0*/  SEL R79, R76, R61, P0 ;  /* 0x0000003d4c4f7207 */ /* 0x000fe40000000000 */
[----:B------:R-:W-:Y:S01]  /*113d0*/  SEL R76, R80, R81, P0 ;  /* 0x00000051504c7207 */ /* 0x000fe20000000000 */
[----:B------:R-:W0:Y:S01]  /*113e0*/  SHFL.IDX PT, R16, R16, R62, 0x1c1f ;  /* 0x001c1f3e10107589 */ /* 0x000e2200000e0000 */
[----:B------:R-:W-:-:S02]  /*113f0*/  SEL R80, R81, R80, P0 ;  /* 0x0000005051507207 */ /* 0x000fc40000000000 */
[----:B------:R-:W-:Y:S01]  /*11400*/  SEL R81, R84, R63, P0 ;  /* 0x0000003f54517207 */ /* 0x000fe20000000000 */
[----:B------:R1:W-:Y:S01]  /*11410*/  SHFL.IDX PT, R15, R46, R62, 0x1c1f ;  /* 0x001c1f3e2e0f7589 */ /* 0x0003e200000e0000 */
[----:B--2---:R-:W-:Y:S02]  /*11420*/  SEL R61, R107, R112, P0 ;  /* 0x000000706b3d7207 */ /* 0x004fe40000000000 */
[----:B------:R-:W-:Y:S01]  /*11430*/  SEL R63, R112, R107, P0 ;  /* 0x0000006b703f7207 */ /* 0x000fe20000000000 */
[----:B------:R2:W-:Y:S01]  /*11440*/  SHFL.IDX PT, R125, R48, R62, 0x1c1f ;  /* 0x001c1f3e307d7589 */ /* 0x0005e200000e0000 */
[----:B---3--:R-:W-:Y:S02]  /*11450*/  SEL R86, R87, R12, P0 ;  /* 0x0000000c57567207 */ /* 0x008fe40000000000 */
[----:B------:R-:W-:Y:S01]  /*11460*/  SEL R84, R12, R87, P0 ;  /* 0x000000570c547207 */ /* 0x000fe20000000000 */
[----:B------:R-:W3:Y:S01]  /*11470*/  SHFL.IDX PT, R96, R25, R62, 0x1c1f ;  /* 0x001c1f3e19607589 */ /* 0x000ee200000e0000 */
[----:B----4-:R-:W-:-:S02]  /*11480*/  SEL R87, R85, R88, P0 ;  /* 0x0000005855577207 */ /* 0x010fc40000000000 */
[----:B-1----:R-:W-:Y:S01]  /*11490*/  SEL R46, R28, R113, P0 ;  /* 0x000000711c2e7207 */ /* 0x002fe20000000000 */
[----:B------:R-:W1:Y:S01]  /*114a0*/  SHFL.IDX PT, R34, R34, R62, 0x1c1f ;  /* 0x001c1f3e22227589 */ /* 0x000e6200000e0000 */
[----:B------:R-:W-:Y:S02]  /*114b0*/  SEL R85, R88, R85, P0 ;  /* 0x0000005558557207 */ /* 0x000fe40000000000 */
[----:B--2---:R-:W-:Y:S01]  /*114c0*/  SEL R48, R113, R28, P0 ;  /* 0x0000001c71307207 */ /* 0x004fe20000000000 */
[----:B------:R2:W4:Y:S01]  /*114d0*/  SHFL.IDX PT, R17, R44, R62, 0x1c1f ;  /* 0x001c1f3e2c117589 */ /* 0x00052200000e0000 */
[----:B------:R-:W4:Y:S01]  /*114e0*/  LDC.64 R112, c[0x0][0xbd8] ;  /* 0x0002f600ff707b82 */ /* 0x000f220000000a00 */
[----:B------:R-:W-:Y:S02]  /*114f0*/  SEL R88, R90, R89, P0 ;  /* 0x000000595a587207 */ /* 0x000fe40000000000 */
[----:B------:R0:W4:Y:S01]  /*11500*/  SHFL.IDX PT, R11, R24, R62, 0x1c1f ;  /* 0x001c1f3e180b7589 */ /* 0x00012200000e0000 */
[----:B------:R-:W-:-:S02]  /*11510*/  SEL R90, R89, R90, P0 ;  /* 0x0000005a595a7207 */ /* 0x000fc40000000000 */
[----:B-----5:R-:W-:Y:S01]  /*11520*/  SEL R89, R91, R92, P0 ;  /* 0x0000005c5b597207 */ /* 0x020fe20000000000 */
[----:B------:R5:W4:Y:S01]  /*11530*/  SHFL.IDX PT, R13, R43, R62, 0x1c1f ;  /* 0x001c1f3e2b0d7589 */ /* 0x000b2200000e0000 */
[----:B------:R-:W-:Y:S02]  /*11540*/  SEL R91, R92, R91, P0 ;  /* 0x0000005b5c5b7207 */ /* 0x000fe40000000000 */
[----:B--2---:R-:W-:Y:S01]  /*11550*/  SEL R44, R30, R115, P0 ;  /* 0x000000731e2c7207 */ /* 0x004fe20000000000 */
[----:B------:R2:W4:Y:S01]  /*11560*/  SHFL.IDX PT, R122, R47, R62, 0x1c1f ;  /* 0x001c1f3e2f7a7589 */ /* 0x00052200000e0000 */
[----:B0-----:R-:W-:Y:S02]  /*11570*/  SEL R94, R95, R16, P0 ;  /* 0x000000105f5e7207 */ /* 0x001fe40000000000 */
[----:B------:R-:W-:Y:S01]  /*11580*/  SEL R24, R117, R32, P0 ;  /* 0x0000002075187207 */ /* 0x000fe20000000000 */
[----:B------:R-:W0:Y:S01]  /*11590*/  SHFL.IDX PT, R35, R35, R62, 0x1c1f ;  /* 0x001c1f3e23237589 */ /* 0x000e2200000e0000 */
[----:B------:R-:W-:-:S02]  /*115a0*/  SEL R92, R16, R95, P0 ;  /* 0x0000005f105c7207 */ /* 0x000fc40000000000 */
[----:B-----5:R-:W-:Y:S01]  /*115b0*/  SEL R43, R114, R33, P0 ;  /* 0x00000021722b7207 */ /* 0x020fe20000000000 */
[----:B------:R-:W-:Y:S01]  /*115c0*/  SHFL.IDX PT, R110, R27, R62, 0x1c1f ;  /* 0x001c1f3e1b6e7589 */ /* 0x000fe200000e0000 */
[----:B---3--:R-:W-:Y:S02]  /*115d0*/  SEL R95, R93, R96, P0 ;  /* 0x000000605d5f7207 */ /* 0x008fe40000000000 */
[----:B--2---:R-:W-:Y:S01]  /*115e0*/  SEL R47, R10, R111, P0 ;  /* 0x0000006f0a2f7207 */ /* 0x004fe20000000000 */
[----:B------:R2:W3:Y:S01]  /*115f0*/  SHFL.IDX PT, R14, R42, R62, 0x1c1f ;  /* 0x001c1f3e2a0e7589 */ /* 0x0004e200000e0000 */
[----:B-1----:R-:W-:Y:S02]  /*11600*/  SEL R28, R119, R34, P0 ;  /* 0x00000022771c7207 */ /* 0x002fe40000000000 */
[----:B----4-:R-:W-:Y:S01]  /*11610*/  SEL R12, R17, R106, P0 ;  /* 0x0000006a110c7207 */ /* 0x010fe20000000000 */
[----:B------:R1:W-:Y:S01]  /*11620*/  SHFL.IDX PT, R124, R49, R62, 0x1c1f ;  /* 0x001c1f3e317c7589 */ /* 0x0003e200000e0000 */
[----:B------:R-:W-:-:S02]  /*11630*/  SEL R93, R96, R93, P0 ;  /* 0x0000005d605d7207 */ /* 0x000fc40000000000 */
[----:B------:R-:W-:Y:S01]  /*11640*/  SEL R96, R98, R11, P0 ;  /* 0x0000000b62607207 */ /* 0x000fe20000000000 */
[----:B------:R4:W5:Y:S01]  /*11650*/  SHFL.IDX PT, R123, R45, R62, 0x1c1f ;  /* 0x001c1f3e2d7b7589 */ /* 0x00096200000e0000 */
[----:B------:R-:W-:Y:S02]  /*11660*/  SEL R98, R11, R98, P0 ;  /* 0x000000620b627207 */ /* 0x000fe40000000000 */
[----:B--2---:R-:W-:Y:S01]  /*11670*/  SEL R42, R115, R30, P0 ;  /* 0x0000001e732a7207 */ /* 0x004fe20000000000 */
[----:B------:R2:W5:Y:S01]  /*11680*/  SHFL.IDX PT, R126, R60, R62, 0x1c1f ;  /* 0x001c1f3e3c7e7589 */ /* 0x00056200000e0000 */
[----:B------:R-:W-:Y:S02]  /*11690*/  SEL R30, R34, R119, P0 ;  /* 0x00000077221e7207 */ /* 0x000fe40000000000 */
[----:B-1----:R-:W-:Y:S01]  /*116a0*/  SEL R49, R111, R10, P0 ;  /* 0x0000000a6f317207 */ /* 0x002fe20000000000 */
[----:B------:R-:W-:Y:S01]  /*116b0*/  SHFL.IDX PT, R104, R104, R62, 0x1c1f ;  /* 0x001c1f3e68687589 */ /* 0x000fe200000e0000 */
[----:B------:R-:W1:Y:S01]  /*116c0*/  @P2 LDC R111, c[0x0][0xbf0] ;  /* 0x0002fc00ff6f2b82 */ /* 0x000e620000000800 */
[----:B----4-:R-:W-:-:S02]  /*116d0*/  SEL R45, R33, R114, P0 ;  /* 0x00000072212d7207 */ /* 0x010fc40000000000 */
[----:B------:R-:W4:Y:S01]  /*116e0*/  SHFL.IDX PT, R103, R103, R62, 0x1c1f ;  /* 0x001c1f3e67677589 */ /* 0x000f2200000e0000 */
[----:B------:R-:W-:Y:S01]  /*116f0*/  SEL R10, R106, R17, P0 ;  /* 0x000000116a0a7207 */ /* 0x000fe20000000000 */
[----:B------:R-:W-:Y:S01]  /*11700*/  IMAD R106, R112, UR38, RZ ;  /* 0x00000026706a7c24 */ /* 0x000fe2000f8e02ff */
[----:B--2---:R-:W-:Y:S01]  /*11710*/  SEL R60, R109, R26, P0 ;  /* 0x0000001a6d3c7207 */ /* 0x004fe20000000000 */
[----:B------:R-:W-:Y:S01]  /*11720*/  SHFL.IDX PT, R55, R55, R62, 0x1c1f ;  /* 0x001c1f3e37377589 */ /* 0x000fe200000e0000 */
[----:B------:R-:W2:Y:S01]  /*11730*/  LDC.64 R114, c[0x0][0xb40] ;  /* 0x0002d000ff727b82 */ /* 0x000ea20000000a00 */
[----:B------:R-:W-:Y:S02]  /*11740*/  SEL R29, R118, R13, P0 ;  /* 0x0000000d761d7207 */ /* 0x000fe40000000000 */
[----:B------:R-:W4:Y:S01]  /*11750*/  SHFL.IDX PT, R57, R57, R62, 0x1c1f ;  /* 0x001c1f3e39397589 */ /* 0x000f2200000e0000 */
[----:B------:R-:W-:Y:S02]  /*11760*/  SEL R31, R13, R118, P0 ;  /* 0x000000760d1f7207 */ /* 0x000fe40000000000 */
[----:B------:R-:W-:Y:S01]  /*11770*/  SEL R11, R105, R122, P0 ;  /* 0x0000007a690b7207 */ /* 0x000fe20000000000 */
[----:B------:R-:W-:Y:S01]  /*11780*/  SHFL.IDX PT, R108, R108, R62, 0x1c1f ;  /* 0x001c1f3e6c6c7589 */ /* 0x000fe200000e0000 */
[----:B------:R-:W4:Y:S01]  /*11790*/  @P2 LDC R119, c[0x0][0xbec] ;  /* 0x0002fb00ff772b82 */ /* 0x000f220000000800 */
[----:B------:R-:W-:Y:S01]  /*117a0*/  SEL R13, R122, R105, P0 ;  /* 0x000000697a0d7207 */ /* 0x000fe20000000000 */
[----:B------:R-:W-:Y:S01]  /*117b0*/  IMAD R105, R113, UR36, R106 ;  /* 0x0000002471697c24 */ /* 0x000fe2000f8e026a */
[----:B------:R-:W1:Y:S01]  /*117c0*/  SHFL.IDX PT, R101, R101, R62, 0x1c1f ;  /* 0x001c1f3e65657589 */ /* 0x000e6200000e0000 */
[----:B0-----:R-:W-:Y:S01]  /*117d0*/  SEL R25, R116, R35, P0 ;  /* 0x0000002374197207 */ /* 0x001fe20000000000 */
[----:B------:R-:W-:Y:S01]  /*117e0*/  IMAD.WIDE.U32 R106, R112, UR36, R6 ;  /* 0x00000024706a7c25 */ /* 0x000fe2000f8e0006 */
[----:B------:R-:W-:Y:S01]  /*117f0*/  SEL R27, R35, R116, P0 ;  /* 0x00000074231b7207 */ /* 0x000fe20000000000 */
[----:B------:R-:W-:Y:S01]  /*11800*/  SHFL.IDX PT, R83, R83, R62, 0x1c1f ;  /* 0x001c1f3e53537589 */ /* 0x000fe200000e0000 */
[----:B------:R-:W0:Y:S01]  /*11810*/  @P2 LDC R116, c[0x0][0xbf0] ;  /* 0x0002fc00ff742b82 */ /* 0x000e220000000800 */
[----:B------:R-:W-:Y:S01]  /*11820*/  IMAD R112, RZ, RZ, -UR37 ;  /* 0x80000025ff707e24 */ /* 0x000fe2000f8e02ff */
[----:B---3--:R-:W-:Y:S01]  /*11830*/  SEL R34, R14, R121, P0 ;  /* 0x000000790e227207 */ /* 0x008fe20000000000 */
[----:B------:R-:W-:Y:S01]  /*11840*/  SHFL.IDX PT, R74, R74, R62, 0x1c1f ;  /* 0x001c1f3e4a4a7589 */ /* 0x000fe200000e0000 */
[----:B-----5:R-:W-:Y:S01]  /*11850*/  SEL R16, R123, R102, P0 ;  /* 0x000000667b107207 */ /* 0x020fe20000000000 */
[----:B------:R-:W-:Y:S01]  /*11860*/  IMAD.IADD R107, R107, 0x1, R105 ;  /* 0x000000016b6b7824 */ /* 0x000fe200078e0269 */
[----:B------:R-:W-:Y:S01]  /*11870*/  SEL R33, R120, R15, P0 ;  /* 0x0000000f78217207 */ /* 0x000fe20000000000 */
[----:B------:R-:W-:Y:S01]  /*11880*/  SHFL.IDX PT, R75, R75, R62, 0x1c1f ;  /* 0x001c1f3e4b4b7589 */ /* 0x000fe200000e0000 */
[----:B------:R-:W-:Y:S01]  /*11890*/  SEL R35, R15, R120, P0 ;  /* 0x000000780f237207 */ /* 0x000fe20000000000 */
[----:B--2---:R-:W-:Y:S01]  /*118a0*/  IMAD.WIDE.U32 R4, R114, UR36, R4 ;  /* 0x0000002472047c25 */ /* 0x004fe2000f8e0004 */
[----:B------:R-:W-:Y:S01]  /*118b0*/  SEL R15, R53, R124, P0 ;  /* 0x0000007c350f7207 */ /* 0x000fe20000000000 */
[----:B------:R-:W-:Y:S01]  /*118c0*/  SHFL.IDX PT, R70, R70, R62, 0x1c1f ;  /* 0x001c1f3e46467589 */ /* 0x000fe200000e0000 */
[----:B------:R-:W-:Y:S01]  /*118d0*/  SEL R17, R124, R53, P0 ;  /* 0x000000357c117207 */ /* 0x000fe20000000000 */
[----:B------:R-:W-:Y:S01]  /*118e0*/  IMAD.MOV.U32 R53, RZ, RZ, R52 ;  /* 0x000000ffff357224 */ /* 0x000fe200078e0034 */
[----:B------:R-:W-:Y:S01]  /*118f0*/  SEL R6, R18, R125, P0 ;  /* 0x0000007d12067207 */ /* 0x000fe20000000000 */
[----:B------:R-:W-:Y:S01]  /*11900*/  SHFL.IDX PT, R71, R71, R62, 0x1c1f ;  /* 0x001c1f3e47477589 */ /* 0x000fe200000e0000 */
[----:B----4-:R-:W-:Y:S01]  /*11910*/  @P2 IMAD.HI.U32 R119, R52, R119, RZ ;  /* 0x0000007734772227 */ /* 0x010fe200078e00ff */
[----:B------:R-:W-:-:S02]  /*11920*/  SEL R7, R19, R126, P0 ;  /* 0x0000007e13077207 */ /* 0x000fc40000000000 */
[----:B------:R-:W-:Y:S01]  /*11930*/  SHFL.IDX PT, R68, R68, R62, 0x1c1f ;  /* 0x001c1f3e44447589 */ /* 0x000fe200000e0000 */
[----:B------:R-:W-:Y:S01]  /*11940*/  IMAD.MOV.U32 R105, RZ, RZ, R52 ;  /* 0x000000ffff697224 */ /* 0x000fe200078e0034 */
[----:B------:R-:W-:Y:S02]  /*11950*/  SEL R18, R125, R18, P0 ;  /* 0x000000127d127207 */ /* 0x000fe40000000000 */
[----:B------:R-:W-:Y:S01]  /*11960*/  SHFL.IDX PT, R69, R69, R62, 0x1c1f ;  /* 0x001c1f3e45457589 */ /* 0x000fe200000e0000 */
[----:B0-----:R-:W-:Y:S02]  /*11970*/  @P2 SHF.R.U32.HI R105, RZ, R116, R119 ;  /* 0x00000074ff692219 */ /* 0x001fe40000011677 */
[----:B------:R-:W-:Y:S01]  /*11980*/  SEL R19, R126, R19, P0 ;  /* 0x000000137e137207 */ /* 0x000fe20000000000 */
[----:B------:R-:W-:Y:S04]  /*11990*/  SHFL.IDX PT, R66, R66, R62, 0x1c1f ;  /* 0x001c1f3e42427589 */ /* 0x000fe800000e0000 */
[----:B------:R-:W-:Y:S04]  /*119a0*/  SHFL.IDX PT, R67, R67, R62, 0x1c1f ;  /* 0x001c1f3e43437589 */ /* 0x000fe800000e0000 */
[----:B------:R0:W-:Y:S02]  /*119b0*/  SHFL.IDX PT, R64, R97, R62, 0x1c1f ;  /* 0x001c1f3e61407589 */ /* 0x0001e400000e0000 */
[----:B0-----:R-:W-:-:S02]  /*119c0*/  SEL R62, R26, R109, P0 ;  /* 0x0000006d1a3e7207 */ /* 0x001fc40000000000 */
[----:B------:R-:W-:Y:S01]  /*119d0*/  SEL R26, R32, R117, P0 ;  /* 0x00000075201a7207 */ /* 0x000fe20000000000 */
[----:B------:R-:W0:Y:S01]  /*119e0*/  @P2 LDC R109, c[0x0][0xbec] ;  /* 0x0002fb00ff6d2b82 */ /* 0x000e220000000800 */
[----:B------:R-:W-:Y:S02]  /*119f0*/  SEL R32, R121, R14, P0 ;  /* 0x0000000e79207207 */ /* 0x000fe40000000000 */
[----:B------:R-:W-:Y:S02]  /*11a00*/  SEL R14, R102, R123, P0 ;  /* 0x0000007b660e7207 */ /* 0x000fe40000000000 */
[----:B------:R-:W-:Y:S02]  /*11a10*/  SEL R97, R99, R110, P0 ;  /* 0x0000006e63617207 */ /* 0x000fe40000000000 */
[----:B------:R-:W-:Y:S01]  /*11a20*/  SEL R99, R110, R99, P0 ;  /* 0x000000636e637207 */ /* 0x000fe20000000000 */
[----:B------:R-:W2:Y:S01]  /*11a30*/  LDC R117, c[0x0][0xc50] ;  /* 0x00031400ff757b82 */ /* 0x000ea20000000800 */
[----:B------:R-:W-:-:S02]  /*11a40*/  IMAD R110, R114, UR38, RZ ;  /* 0x00000026726e7c24 */ /* 0x000fc4000f8e02ff */
[----:B0-----:R-:W-:-:S05]  /*11a50*/  @P2 IMAD.HI.U32 R102, R52, R109, RZ ;  /* 0x0000006d34662227 */ /* 0x001fca00078e00ff */
[----:B-1----:R-:W-:Y:S01]  /*11a60*/  @P2 SHF.R.U32.HI R53, RZ, R111, R102 ;  /* 0x0000006fff352219 */ /* 0x002fe20000011666 */
[----:B------:R-:W-:Y:S02]  /*11a70*/  IMAD R111, R115, UR36, R110 ;  /* 0x00000024736f7c24 */ /* 0x000fe4000f8e026e */
[----:B--2---:R-:W-:Y:S01]  /*11a80*/  IMAD R117, R117, R112, UR4 ;  /* 0x0000000475757e24 */ /* 0x004fe2000f8e0270 */
[----:B------:R-:W-:Y:S01]  /*11a90*/  ULDC.64 UR4, c[0x0][0xbe0] ;  /* 0x0002f80000047ab9 */ /* 0x000fe20000000a00 */
[----:B------:R-:W-:Y:S01]  /*11aa0*/  IMAD.IADD R111, R5, 0x1, R111 ;  /* 0x00000001056f7824 */ /* 0x000fe200078e026f */
[----:B------:R-:W-:Y:S01]  /*11ab0*/  SHF.R.S32.HI R109, RZ, 0x1f, R53 ;  /* 0x0000001fff6d7819 */ /* 0x000fe20000011435 */
[----:B------:R-:W-:Y:S01]  /*11ac0*/  IMAD.MOV.U32 R110, RZ, RZ, R4 ;  /* 0x000000ffff6e7224 */ /* 0x000fe200078e0004 */
[----:B------:R-:W-:-:S05]  /*11ad0*/  SHF.R.S32.HI R102, RZ, 0x1f, R117 ;  /* 0x0000001fff667819 */ /* 0x000fca0000011475 */
[C---:B------:R-:W-:Y:S02]  /*11ae0*/  IMAD R5, R102.reuse, UR4, RZ ;  /* 0x0000000466057c24 */ /* 0x040fe4000f8e02ff */
[----:B------:R-:W-:Y:S02]  /*11af0*/  IMAD R102, R102, UR6, RZ ;  /* 0x0000000666667c24 */ /* 0x000fe4000f8e02ff */
[C---:B------:R-:W-:Y:S02]  /*11b00*/  IMAD R112, R117.reuse, UR5, R5 ;  /* 0x0000000575707c24 */ /* 0x040fe4000f8e0205 */
[----:B------:R-:W-:Y:S01]  /*11b10*/  IMAD.WIDE.U32 R4, R117, UR4, R106 ;  /* 0x0000000475047c25 */ /* 0x000fe2000f8e006a */
[----:B------:R-:W-:-:S03]  /*11b20*/  ULDC.64 UR4, c[0x0][0xb30] ;  /* 0x0002cc0000047ab9 */ /* 0x000fc60000000a00 */
[----:B------:R-:W-:Y:S01]  /*11b30*/  IMAD R113, R117, UR7, R102 ;  /* 0x0000000775717c24 */ /* 0x000fe2000f8e0266 */
[----:B------:R-:W-:Y:S01]  /*11b40*/  IADD3 R4, P2, R53, R4, RZ ;  /* 0x0000000435047210 */ /* 0x000fe20007f5e0ff */
[----:B------:R-:W-:Y:S01]  /*11b50*/  IMAD.MOV R53, RZ, RZ, -R53 ;  /* 0x000000ffff357224 */ /* 0x000fe200078e0a35 */
[----:B------:R-:W-:Y:S01]  /*11b60*/  SHF.R.S32.HI R102, RZ, 0x1f, R105 ;  /* 0x0000001fff667819 */ /* 0x000fe20000011469 */
[----:B------:R-:W-:Y:S01]  /*11b70*/  IMAD.WIDE.U32 R106, R117, UR6, R110 ;  /* 0x00000006756a7c25 */ /* 0x000fe2000f8e006e */
[----:B------:R-:W-:Y:S01]  /*11b80*/  IADD3.X R5, R109, R5, R112, P2, !PT ;  /* 0x000000056d057210 */ /* 0x000fe200017fe470 */
[----:B------:R-:W-:Y:S02]  /*11b90*/  ULDC.64 UR6, c[0x0][0xbc8] ;  /* 0x0002f20000067ab9 */ /* 0x000fe40000000a00 */
[----:B------:R-:W-:Y:S02]  /*11ba0*/  IMAD.MOV R111, RZ, RZ, -R105 ;  /* 0x000000ffff6f7224 */ /* 0x000fe400078e0a69 */
[----:B------:R-:W-:-:S02]  /*11bb0*/  IMAD R53, R127, R53, R52 ;  /* 0x000000357f357224 */ /* 0x000fc400078e0234 */
[----:B------:R-:W-:Y:S02]  /*11bc0*/  IMAD R102, R102, UR4, RZ ;  /* 0x0000000466667c24 */ /* 0x000fe4000f8e02ff */
[----:B------:R-:W-:Y:S01]  /*11bd0*/  IMAD R111, R127, R111, R52 ;  /* 0x0000006f7f6f7224 */ /* 0x000fe200078e0234 */
[----:B------:R-:W-:Y:S01]  /*11be0*/  SHF.R.S32.HI R52, RZ, 0x1f, R53 ;  /* 0x0000001fff347819 */ /* 0x000fe20000011435 */
[----:B------:R-:W-:Y:S02]  /*11bf0*/  IMAD.IADD R107, R107, 0x1, R113 ;  /* 0x000000016b6b7824 */ /* 0x000fe400078e0271 */
[C---:B------:R-:W-:Y:S01]  /*11c00*/  IMAD R109, R105.reuse, UR5, R102 ;  /* 0x00000005696d7c24 */ /* 0x040fe2000f8e0266 */
[----:B------:R-:W-:Y:S01]  /*11c10*/  SHF.R.S32.HI R102, RZ, 0x1f, R111 ;  /* 0x0000001fff667819 */ /* 0x000fe2000001146f */
[----:B------:R-:W-:Y:S01]  /*11c20*/  IMAD R52, R52, UR6, RZ ;  /* 0x0000000634347c24 */ /* 0x000fe2000f8e02ff */
[----:B------:R-:W0:Y:S01]  /*11c30*/  S2UR UR5, SR_CgaCtaId ;  /* 0x00000000000579c3 */ /* 0x000e220000008800 */
        /* <DEDUP_REMOVED lines=22> */
[----:B------:R-:W-:Y:S01]  /*11da0*/  UIADD3 UR4, UR4, 0x2a820, URZ ;  /* 0x0002a82004047890 */ /* 0x000fe2000fffe03f */
[----:B------:R-:W-:Y:S01]  /*11db0*/  SHFL.IDX PT, R110, R114, RZ, 0x1c1f ;  /* 0x001c1fff726e7589 */ /* 0x000fe200000e0000 */
[----:B------:R-:W-:-:S02]  /*11dc0*/  SEL R5, R51, R104, P0 ;  /* 0x0000006833057207 */ /* 0x000fc40000000000 */
[----:B------:R-:W-:Y:S01]  /*11dd0*/  SEL R51, R104, R51, P0 ;  /* 0x0000003368337207 */ /* 0x000fe20000000000 */
[----:B------:R-:W0:Y:S01]  /*11de0*/  SHFL.IDX PT, R111, R109, RZ, 0x1c1f ;  /* 0x001c1fff6d6f7589 */ /* 0x000e2200000e0000 */
[C---:B------:R-:W-:Y:S01]  /*11df0*/  VIADD R104, R100.reuse, 0x8 ;  /* 0x0000000864687836 */ /* 0x040fe20000000000 */
[CC--:B------:R-:W-:Y:S01]  /*11e00*/  ISETP.GE.OR P2, PT, R100.reuse, R105.reuse, P1 ;  /* 0x000000696400720c */ /* 0x0c0fe20000f46670 */
[----:B------:R-:W-:Y:S01]  /*11e10*/  UPRMT UR4, URZ, 0x654, UR4 ;  /* 0x000006543f047896 */ /* 0x000fe20008000004 */
[----:B------:R-:W1:Y:S01]  /*11e20*/  SHFL.IDX PT, R113, R109, 0x1, 0x1c1f ;  /* 0x003c1f006d717f89 */ /* 0x000e6200000e0000 */
[-C--:B------:R-:W-:Y:S02]  /*11e30*/  ISETP.GE.AND P3, PT, R100, R105.reuse, PT ;  /* 0x000000696400720c */ /* 0x080fe40003f66270 */
[----:B------:R-:W-:Y:S01]  /*11e40*/  ISETP.GE.OR P1, PT, R104, R105, P1 ;  /* 0x000000696800720c */ /* 0x000fe20000f26670 */
[----:B------:R2:W3:Y:S01]  /*11e50*/  SHFL.IDX PT, R102, R106, RZ, 0x1c1f ;  /* 0x001c1fff6a667589 */ /* 0x0004e200000e0000 */
[----:B------:R-:W-:-:S02]  /*11e60*/  SEL R52, R56, R57, P0 ;  /* 0x0000003938347207 */ /* 0x000fc40000000000 */
[----:B------:R-:W-:Y:S01]  /*11e70*/  SEL R56, R57, R56, P0 ;  /* 0x0000003839387207 */ /* 0x000fe20000000000 */
[----:B------:R-:W-:Y:S01]  /*11e80*/  SYNCS.ARRIVE.TRANS64.RED.A1T0 RZ, [UR4], RZ ;  /* 0x000000ffffff79a7 */ /* 0x000fe20008100404 */
[----:B------:R2:W4:Y:S01]  /*11e90*/  SHFL.IDX PT, R103, R107, RZ, 0x1c1f ;  /* 0x001c1fff6b677589 */ /* 0x00052200000e0000 */
[----:B------:R-:W-:Y:S02]  /*11ea0*/  SEL R53, R54, R55, P0 ;  /* 0x0000003736357207 */ /* 0x000fe40000000000 */
[----:B------:R-:W-:Y:S02]  /*11eb0*/  SEL R57, R55, R54, P0 ;  /* 0x0000003637397207 */ /* 0x000fe40000000000 */
[----:B------:R-:W-:Y:S02]  /*11ec0*/  SEL R54, R58, R101, P0 ;  /* 0x000000653a367207 */ /* 0x000fe40000000000 */
[----:B------:R-:W-:Y:S01]  /*11ed0*/  SEL R58, R101, R58, P0 ;  /* 0x0000003a653a7207 */ /* 0x000fe20000000000 */
[----:B------:R-:W-:Y:S01]  /*11ee0*/  IMAD.SHL.U32 R101, R82, 0x2, RZ ;  /* 0x0000000252657824 */ /* 0x000fe200078e00ff */
        /* <DEDUP_REMOVED lines=14> */
[----:B------:R-:W-:Y:S02]  /*11fd0*/  ISETP.GE.AND P1, PT, R100, UR4, PT ;  /* 0x0000000464007c0c */ /* 0x000fe4000bf26270 */
[----:B------:R-:W-:-:S05]  /*11fe0*/  ISETP.GE.AND P2, PT, R112, UR4, PT ;  /* 0x0000000470007c0c */ /* 0x000fca000bf46270 */
[C-C-:B---34-:R-:W-:Y:S02]  /*11ff0*/  @!P4 IMAD.WIDE R108, R101.reuse, 0x4, R102.reuse ;  /* 0x00000004656cc825 */ /* 0x158fe400078e0266 */
[----:B------:R-:W-:Y:S02]  /*12000*/  @!P5 LEA.HI R0, R0, R0, RZ, 0x1 ;  /* 0x000000000000d211 */ /* 0x000fe400078f08ff */
[----:B------:R-:W-:Y:S01]  /*12010*/  @!P3 LEA.HI R82, R82, R82, RZ, 0x1 ;  /* 0x000000525252b211 */ /* 0x000fe200078f08ff */
[----:B------:R0:W-:Y:S01]  /*12020*/  @!P4 ST.E.64 desc[UR42][R108.64], R72 ;  /* 0x000000486c00c985 */ /* 0x0001e2000c101b2a */
[----:B------:R-:W-:Y:S01]  /*12030*/  @!P5 LOP3.LUT R111, R0, 0xfffffffe, RZ, 0xc0, !PT ;  /* 0xfffffffe006fd812 */ /* 0x000fe200078ec0ff */
[C---:B------:R-:W-:Y:S01]  /*12040*/  VIADD R0, R101.reuse, 0x28 ;  /* 0x0000002865007836 */ /* 0x040fe20000000000 */
[----:B------:R-:W-:Y:S01]  /*12050*/  @!P3 LOP3.LUT R113, R82, 0xfffffffe, RZ, 0xc0, !PT ;  /* 0xfffffffe5271b812 */ /* 0x000fe200078ec0ff */
[----:B------:R-:W-:Y:S01]  /*12060*/  VIADD R82, R101, 0x38 ;  /* 0x0000003865527836 */ /* 0x000fe20000000000 */
[----:B------:R-:W-:Y:S01]  /*12070*/  @!P1 LEA.HI R100, R100, R100, RZ, 0x1 ;  /* 0x0000006464649211 */ /* 0x000fe200078f08ff */
[----:B------:R-:W-:Y:S01]  /*12080*/  @!P5 IMAD.WIDE R110, R111, 0x4, R102 ;  /* 0x000000046f6ed825 */ /* 0x000fe200078e0266 */
[----:B------:R-:W-:-:S02]  /*12090*/  ISETP.GE.AND P4, PT, R0, UR4, PT ;  /* 0x0000000400007c0c */ /* 0x000fc4000bf86270 */
[----:B------:R-:W-:Y:S02]  /*120a0*/  ISETP.GE.AND P6, PT, R82, UR4, PT ;  /* 0x0000000452007c0c */ /* 0x000fe4000bfc6270 */
[----:B------:R-:W-:Y:S01]  /*120b0*/  @!P1 LOP3.LUT R115, R100, 0xfffffffe, RZ, 0xc0, !PT ;  /* 0xfffffffe64739812 */ /* 0x000fe200078ec0ff */
[----:B------:R-:W-:Y:S01]  /*120c0*/  VIADD R100, R101, 0x40 ;  /* 0x0000004065647836 */ /* 0x000fe20000000000 */
[----:B------:R-:W-:Y:S01]  /*120d0*/  @!P2 LEA.HI R112, R112, R112, RZ, 0x1 ;  /* 0x000000707070a211 */ /* 0x000fe200078f08ff */
[----:B0-----:R-:W-:Y:S01]  /*120e0*/  @!P3 IMAD.WIDE R72, R113, 0x4, R102 ;  /* 0x000000047148b825 */ /* 0x001fe200078e0266 */
[----:B------:R0:W-:Y:S01]  /*120f0*/  @!P5 ST.E.64 desc[UR42][R110.64], R78 ;  /* 0x0000004e6e00d985 */ /* 0x0001e2000c101b2a */
[----:B------:R-:W-:Y:S02]  /*12100*/  ISETP.GE.AND P5, PT, R114, UR4, PT ;  /* 0x0000000472007c0c */ /* 0x000fe4000bfa6270 */
[----:B------:R-:W-:Y:S01]  /*12110*/  @!P2 LOP3.LUT R109, R112, 0xfffffffe, RZ, 0xc0, !PT ;  /* 0xfffffffe706da812 */ /* 0x000fe200078ec0ff */
[----:B------:R1:W-:Y:S01]  /*12120*/  @!P3 ST.E.64 desc[UR42][R72.64], R76 ;  /* 0x0000004c4800b985 */ /* 0x0003e2000c101b2a */
[----:B------:R-:W-:-:S02]  /*12130*/  @!P4 LEA.HI R0, R0, R0, RZ, 0x1 ;  /* 0x000000000000c211 */ /* 0x000fc400078f08ff */
[----:B------:R-:W-:Y:S01]  /*12140*/  ISETP.GE.AND P3, PT, R100, UR4, PT ;  /* 0x0000000464007c0c */ /* 0x000fe2000bf66270 */
[----:B------:R-:W-:Y:S01]  /*12150*/  @!P2 IMAD.WIDE R108, R109, 0x4, R102 ;  /* 0x000000046d6ca825 */ /* 0x000fe200078e0266 */
[----:B------:R-:W-:-:S03]  /*12160*/  @!P6 LEA.HI R82, R82, R82, RZ, 0x1 ;  /* 0x000000525252e211 */ /* 0x000fc600078f08ff */
[--C-:B0-----:R-:W-:Y:S01]  /*12170*/  @!P1 IMAD.WIDE R78, R115, 0x4, R102.reuse ;  /* 0x00000004734e9825 */ /* 0x101fe200078e0266 */
[----:B------:R-:W-:Y:S02]  /*12180*/  @!P4 LOP3.LUT R111, R0, 0xfffffffe, RZ, 0xc0, !PT ;  /* 0xfffffffe006fc812 */ /* 0x000fe400078ec0ff */
[----:B------:R-:W-:Y:S01]  /*12190*/  @!P5 LEA.HI R114, R114, R114, RZ, 0x1 ;  /* 0x000000727272d211 */ /* 0x000fe200078f08ff */
[C---:B------:R-:W-:Y:S01]  /*121a0*/  VIADD R110, R101.reuse, 0x48 ;  /* 0x00000048656e7836 */ /* 0x040fe20000000000 */
[----:B------:R0:W-:Y:S01]  /*121b0*/  @!P1 ST.E.64 desc[UR42][R78.64], R80 ;  /* 0x000000504e009985 */ /* 0x0001e2000c101b2a */
[----:B------:R-:W-:Y:S02]  /*121c0*/  VIADD R0, R101, 0x50 ;  /* 0x0000005065007836 */ /* 0x000fe40000000000 */
[----:B------:R-:W-:Y:S01]  /*121d0*/  @!P3 LEA.HI R100, R100, R100, RZ, 0x1 ;  /* 0x000000646464b211 */ /* 0x000fe200078f08ff */
[----:B-1----:R-:W-:Y:S01]  /*121e0*/  @!P4 IMAD.WIDE R72, R111, 0x4, R102 ;  /* 0x000000046f48c825 */ /* 0x002fe200078e0266 */
[----:B------:R-:W-:Y:S01]  /*121f0*/  ISETP.GE.AND P1, PT, R110, UR4, PT ;  /* 0x000000046e007c0c */ /* 0x000fe2000bf26270 */
[----:B------:R-:W-:Y:S01]  /*12200*/  @!P2 ST.E.64 desc[UR42][R108.64], R86 ;  /* 0x000000566c00a985 */ /* 0x000fe2000c101b2a */
[----:B------:R-:W-:-:S02]  /*12210*/  ISETP.GE.AND P2, PT, R0, UR4, PT ;  /* 0x0000000400007c0c */ /* 0x000fc4000bf46270 */
[----:B------:R-:W-:Y:S01]  /*12220*/  @!P5 LOP3.LUT R77, R114, 0xfffffffe, RZ, 0xc0, !PT ;  /* 0xfffffffe724dd812 */ /* 0x000fe200078ec0ff */
[----:B------:R1:W-:Y:S04]  /*12230*/  @!P4 ST.E.64 desc[UR42][R72.64], R84 ;  /* 0x000000544800c985 */ /* 0x0003e8000c101b2a */
[--C-:B------:R-:W-:Y:S01]  /*12240*/  @!P5 IMAD.WIDE R76, R77, 0x4, R102.reuse ;  /* 0x000000044d4cd825 */ /* 0x100fe200078e0266 */
[----:B0-----:R-:W-:Y:S02]  /*12250*/  @!P6 LOP3.LUT R79, R82, 0xfffffffe, RZ, 0xc0, !PT ;  /* 0xfffffffe524fe812 */ /* 0x001fe400078ec0ff */
[----:B------:R-:W-:Y:S01]  /*12260*/  @!P3 LOP3.LUT R81, R100, 0xfffffffe, RZ, 0xc0, !PT ;  /* 0xfffffffe6451b812 */ /* 0x000fe200078ec0ff */
[----:B------:R-:W-:Y:S01]  /*12270*/  VIADD R82, R101, 0x58 ;  /* 0x0000005865527836 */ /* 0x000fe20000000000 */
[----:B------:R-:W-:Y:S01]  /*12280*/  @!P1 LEA.HI R110, R110, R110, RZ, 0x1 ;  /* 0x0000006e6e6e9211 */ /* 0x000fe200078f08ff */
[--C-:B------:R-:W-:Y:S01]  /*12290*/  @!P6 IMAD.WIDE R78, R79, 0x4, R102.reuse ;  /* 0x000000044f4ee825 */ /* 0x100fe200078e0266 */
[----:B------:R-:W-:Y:S01]  /*122a0*/  @!P2 LEA.HI R0, R0, R0, RZ, 0x1 ;  /* 0x000000000000a211 */ /* 0x000fe200078f08ff */
[----:B------:R0:W-:Y:S01]  /*122b0*/  @!P5 ST.E.64 desc[UR42][R76.64], R88 ;  /* 0x000000584c00d985 */ /* 0x0001e2000c101b2a */
[----:B------:R-:W-:Y:S01]  /*122c0*/  ISETP.GE.AND P4, PT, R82, UR4, PT ;  /* 0x0000000452007c0c */ /* 0x000fe2000bf86270 */
[----:B------:R-:W-:Y:S01]  /*122d0*/  @!P3 IMAD.WIDE R80, R81, 0x4, R102 ;  /* 0x000000045150b825 */ /* 0x000fe200078e0266 */
[----:B-1----:R-:W-:Y:S01]  /*122e0*/  @!P1 LOP3.LUT R73, R110, 0xfffffffe, RZ, 0xc0, !PT ;  /* 0xfffffffe6e499812 */ /* 0x002fe200078ec0ff */
[----:B------:R1:W-:Y:S01]  /*122f0*/  @!P6 ST.E.64 desc[UR42][R78.64], R90 ;  /* 0x0000005a4e00e985 */ /* 0x0003e2000c101b2a */
[----:B------:R-:W-:Y:S01]  /*12300*/  @!P2 LOP3.LUT R85, R0, 0xfffffffe, RZ, 0xc0, !PT ;  /* 0xfffffffe0055a812 */ /* 0x000fe200078ec0ff */
[----:B------:R-:W-:-:S02]  /*12310*/  VIADD R86, R101, 0x60 ;  /* 0x0000006065567836 */ /* 0x000fc40000000000 */
[--C-:B------:R-:W-:Y:S01]  /*12320*/  @!P1 IMAD.WIDE R72, R73, 0x4, R102.reuse ;  /* 0x0000000449489825 */ /* 0x100fe200078e0266 */
[----:B------:R2:W-:Y:S02]  /*12330*/  @!P3 ST.E.64 desc[UR42][R80.64], R94 ;  /* 0x0000005e5000b985 */ /* 0x0005e4000c101b2a */
[----:B------:R-:W-:Y:S01]  /*12340*/  ISETP.GE.AND P3, PT, R86, UR4, PT ;  /* 0x0000000456007c0c */ /* 0x000fe2000bf66270 */
[----:B------:R-:W-:Y:S01]  /*12350*/  VIADD R0, R101, 0x68 ;  /* 0x0000006865007836 */ /* 0x000fe20000000000 */
[----:B------:R3:W-:Y:S01]  /*12360*/  @!P1 ST.E.64 desc[UR42][R72.64], R92 ;  /* 0x0000005c48009985 */ /* 0x0007e2000c101b2a */
[----:B------:R-:W-:Y:S01]  /*12370*/  @!P4 LEA.HI R82, R82, R82, RZ, 0x1 ;  /* 0x000000525252c211 */ /* 0x000fe200078f08ff */
[----:B0-----:R-:W-:Y:S02]  /*12380*/  @!P2 IMAD.WIDE R76, R85, 0x4, R102 ;  /* 0x00000004554ca825 */ /* 0x001fe400078e0266 */
[----:B------:R-:W-:Y:S02]  /*12390*/  ISETP.GE.AND P1, PT, R0, UR4, PT ;  /* 0x0000000400007c0c */ /* 0x000fe4000bf26270 */
[----:B-1----:R-:W-:Y:S01]  /*123a0*/  @!P4 LOP3.LUT R79, R82, 0xfffffffe, RZ, 0xc0, !PT ;  /* 0xfffffffe524fc812 */ /* 0x002fe200078ec0ff */
[C---:B------:R-:W-:Y:S01]  /*123b0*/  VIADD R78, R101.reuse, 0x70 ;  /* 0x00000070654e7836 */ /* 0x040fe20000000000 */
[----:B------:R0:W-:Y:S01]  /*123c0*/  @!P2 ST.E.64 desc[UR42][R76.64], R96 ;  /* 0x000000604c00a985 */ /* 0x0001e2000c101b2a */
[----:B------:R-:W-:-:S02]  /*123d0*/  VIADD R84, R101, 0x78 ;  /* 0x0000007865547836 */ /* 0x000fc40000000000 */
[C---:B--2---:R-:W-:Y:S01]  /*123e0*/  VIADD R80, R101.reuse, 0x80 ;  /* 0x0000008065507836 */ /* 0x044fe20000000000 */
[----:B------:R-:W-:Y:S01]  /*123f0*/  ISETP.GE.AND P6, PT, R78, UR4, PT ;  /* 0x000000044e007c0c */ /* 0x000fe2000bfc6270 */
[----:B------:R-:W-:Y:S01]  /*12400*/  VIADD R82, R101, 0x88 ;  /* 0x0000008865527836 */ /* 0x000fe20000000000 */
[----:B------:R-:W-:Y:S01]  /*12410*/  ISETP.GE.AND P5, PT, R84, UR4, PT ;  /* 0x0000000454007c0c */ /* 0x000fe2000bfa6270 */
[----:B---3--:R-:W-:Y:S01]  /*12420*/  @!P4 IMAD.WIDE R72, R79, 0x4, R102 ;  /* 0x000000044f48c825 */ /* 0x008fe200078e0266 */
[----:B------:R-:W-:Y:S02]  /*12430*/  ISETP.GE.AND P2, PT, R80, UR4, PT ;  /* 0x0000000450007c0c */ /* 0x000fe4000bf46270 */
[----:B------:R-:W-:Y:S02]  /*12440*/  @!P3 LEA.HI R86, R86, R86, RZ, 0x1 ;  /* 0x000000565656b211 */ /* 0x000fe400078f08ff */
[----:B------:R1:W-:Y:S01]  /*12450*/  @!P4 ST.E.64 desc[UR42][R72.64], R98 ;  /* 0x000000624800c985 */ /* 0x0003e2000c101b2a */
[----:B------:R-:W-:-:S02]  /*12460*/  ISETP.GE.AND P4, PT, R82, UR4, PT ;  /* 0x0000000452007c0c */ /* 0x000fc4000bf86270 */
[----:B------:R-:W-:Y:S02]  /*12470*/  @!P1 LEA.HI R0, R0, R0, RZ, 0x1 ;  /* 0x0000000000009211 */ /* 0x000fe400078f08ff */
[----:B0-----:R-:W-:Y:S02]  /*12480*/  @!P3 LOP3.LUT R77, R86, 0xfffffffe, RZ, 0xc0, !PT ;  /* 0xfffffffe564db812 */ /* 0x001fe400078ec0ff */
[----:B------:R-:W-:Y:S02]  /*12490*/  @!P1 LOP3.LUT R79, R0, 0xfffffffe, RZ, 0xc0, !PT ;  /* 0xfffffffe004f9812 */ /* 0x000fe400078ec0ff */
[----:B------:R-:W-:Y:S01]  /*124a0*/  @!P6 LEA.HI R0, R78, R78, RZ, 0x1 ;  /* 0x0000004e4e00e211 */ /* 0x000fe200078f08ff */
[--C-:B------:R-:W-:Y:S01]  /*124b0*/  @!P3 IMAD.WIDE R76, R77, 0x4, R102.reuse ;  /* 0x000000044d4cb825 */ /* 0x100fe200078e0266 */
[----:B------:R-:W-:Y:S02]  /*124c0*/  @!P5 LEA.HI R84, R84, R84, RZ, 0x1 ;  /* 0x000000545454d211 */ /* 0x000fe400078f08ff */
[----:B------:R-:W-:Y:S01]  /*124d0*/  @!P2 LEA.HI R80, R80, R80, RZ, 0x1 ;  /* 0x000000505050a211 */ /* 0x000fe200078f08ff */
[--C-:B------:R-:W-:Y:S01]  /*124e0*/  @!P1 IMAD.WIDE R78, R79, 0x4, R102.reuse ;  /* 0x000000044f4e9825 */ /* 0x100fe200078e0266 */
[----:B------:R-:W-:Y:S01]  /*124f0*/  @!P4 LEA.HI R82, R82, R82, RZ, 0x1 ;  /* 0x000000525252c211 */ /* 0x000fe200078f08ff */
[----:B------:R0:W-:Y:S01]  /*12500*/  @!P3 ST.E.64 desc[UR42][R76.64], R60 ;  /* 0x0000003c4c00b985 */ /* 0x0001e2000c101b2a */
[----:B------:R-:W-:Y:S01]  /*12510*/  @!P6 LOP3.LUT R81, R0, 0xfffffffe, RZ, 0xc0, !PT ;  /* 0xfffffffe0051e812 */ /* 0x000fe200078ec0ff */
[----:B------:R-:W-:Y:S01]  /*12520*/  VIADD R0, R101, 0x90 ;  /* 0x0000009065007836 */ /* 0x000fe20000000000 */
[----:B------:R-:W-:Y:S01]  /*12530*/  @!P5 LOP3.LUT R85, R84, 0xfffffffe, RZ, 0xc0, !PT ;  /* 0xfffffffe5455d812 */ /* 0x000fe200078ec0ff */
[----:B------:R2:W-:Y:S01]  /*12540*/  @!P1 ST.E.64 desc[UR42][R78.64], R62 ;  /* 0x0000003e4e009985 */ /* 0x0005e2000c101b2a */
[----:B------:R-:W-:Y:S01]  /*12550*/  @!P2 LOP3.LUT R87, R80, 0xfffffffe, RZ, 0xc0, !PT ;  /* 0xfffffffe5057a812 */ /* 0x000fe200078ec0ff */
[----:B-1----:R-:W-:Y:S01]  /*12560*/  @!P6 IMAD.WIDE R72, R81, 0x4, R102 ;  /* 0x000000045148e825 */ /* 0x002fe200078e0266 */
[----:B------:R-:W-:-:S03]  /*12570*/  ISETP.GE.AND P1, PT, R0, UR4, PT ;  /* 0x0000000400007c0c */ /* 0x000fc6000bf26270 */
[--C-:B------:R-:W-:Y:S01]  /*12580*/  @!P5 IMAD.WIDE R80, R85, 0x4, R102.reuse ;  /* 0x000000045550d825 */ /* 0x100fe200078e0266 */
[----:B------:R1:W-:Y:S01]  /*12590*/  @!P6 ST.E.64 desc[UR42][R72.64], R48 ;  /* 0x000000304800e985 */ /* 0x0003e2000c101b2a */
[----:B0-----:R-:W-:Y:S02]  /*125a0*/  @!P4 LOP3.LUT R77, R82, 0xfffffffe, RZ, 0xc0, !PT ;  /* 0xfffffffe524dc812 */ /* 0x001fe400078ec0ff */
[--C-:B------:R-:W-:Y:S01]  /*125b0*/  @!P2 IMAD.WIDE R60, R87, 0x4, R102.reuse ;  /* 0x00000004573ca825 */ /* 0x100fe200078e0266 */
[----:B------:R-:W-:Y:S03]  /*125c0*/  @!P5 ST.E.64 desc[UR42][R80.64], R46 ;  /* 0x0000002e5000d985 */ /* 0x000fe6000c101b2a */
[----:B--2---:R-:W-:Y:S01]  /*125d0*/  @!P4 IMAD.WIDE R62, R77, 0x4, R102 ;  /* 0x000000044d3ec825 */ /* 0x004fe200078e0266 */
[----:B------:R0:W-:Y:S01]  /*125e0*/  @!P2 ST.E.64 desc[UR42][R60.64], R42 ;  /* 0x0000002a3c00a985 */ /* 0x0001e2000c101b2a */
[----:B------:R-:W-:-:S02]  /*125f0*/  @!P1 LEA.HI R0, R0, R0, RZ, 0x1 ;  /* 0x0000000000009211 */ /* 0x000fc400078f08ff */
[C---:B------:R-:W-:Y:S01]  /*12600*/  VIADD R76, R101.reuse, 0x98 ;  /* 0x00000098654c7836 */ /* 0x040fe20000000000 */
[----:B------:R2:W-:Y:S01]  /*12610*/  @!P4 ST.E.64 desc[UR42][R62.64], R44 ;  /* 0x0000002c3e00c985 */ /* 0x0005e2000c101b2a */
[C---:B------:R-:W-:Y:S02]  /*12620*/  VIADD R77, R101.reuse, 0xa0 ;  /* 0x000000a0654d7836 */ /* 0x040fe40000000000 */
[C---:B------:R-:W-:Y:S01]  /*12630*/  VIADD R78, R101.reuse, 0xa8 ;  /* 0x000000a8654e7836 */ /* 0x040fe20000000000 */
[----:B------:R-:W-:Y:S01]  /*12640*/  ISETP.GE.AND P2, PT, R76, UR4, PT ;  /* 0x000000044c007c0c */ /* 0x000fe2000bf46270 */
[----:B-1----:R-:W-:Y:S01]  /*12650*/  VIADD R48, R101, 0xb0 ;  /* 0x000000b065307836 */ /* 0x002fe20000000000 */
[----:B------:R-:W-:Y:S01]  /*12660*/  ISETP.GE.AND P3, PT, R77, UR4, PT ;  /* 0x000000044d007c0c */ /* 0x000fe2000bf66270 */
[----:B------:R-:W-:Y:S01]  /*12670*/  VIADD R49, R101, 0xb8 ;  /* 0x000000b865317836 */ /* 0x000fe20000000000 */
[----:B------:R-:W-:Y:S02]  /*12680*/  ISETP.GE.AND P4, PT, R78, UR4, PT ;  /* 0x000000044e007c0c */ /* 0x000fe4000bf86270 */
[----:B------:R-:W-:-:S02]  /*12690*/  ISETP.GE.AND P5, PT, R48, UR4, PT ;  /* 0x0000000430007c0c */ /* 0x000fc4000bfa6270 */
[----:B------:R-:W-:Y:S02]  /*126a0*/  ISETP.GE.AND P6, PT, R49, UR4, PT ;  /* 0x0000000431007c0c */ /* 0x000fe4000bfc6270 */
[----:B0-----:R-:W-:-:S03]  /*126b0*/  @!P1 LOP3.LUT R43, R0, 0xfffffffe, RZ, 0xc0, !PT ;  /* 0xfffffffe002b9812 */ /* 0x001fc600078ec0ff */
[----:B------:R-:W-:Y:S02]  /*126c0*/  @!P2 LEA.HI R76, R76, R76, RZ, 0x1 ;  /* 0x0000004c4c4ca211 */ /* 0x000fe400078f08ff */
[----:B------:R-:W-:Y:S02]  /*126d0*/  @!P3 LEA.HI R77, R77, R77, RZ, 0x1 ;  /* 0x0000004d4d4db211 */ /* 0x000fe400078f08ff */
[----:B------:R-:W-:Y:S02]  /*126e0*/  @!P4 LEA.HI R78, R78, R78, RZ, 0x1 ;  /* 0x0000004e4e4ec211 */ /* 0x000fe400078f08ff */
[----:B------:R-:W-:Y:S02]  /*126f0*/  @!P5 LEA.HI R48, R48, R48, RZ, 0x1 ;  /* 0x000000303030d211 */ /* 0x000fe400078f08ff */
[----:B------:R-:W-:Y:S02]  /*12700*/  @!P6 LEA.HI R42, R49, R49, RZ, 0x1 ;  /* 0x00000031312ae211 */ /* 0x000fe400078f08ff */
[----:B--2---:R-:W-:-:S02]  /*12710*/  @!P2 LOP3.LUT R45, R76, 0xfffffffe, RZ, 0xc0, !PT ;  /* 0xfffffffe4c2da812 */ /* 0x004fc400078ec0ff */
        /* <DEDUP_REMOVED lines=16> */
.L_x_995:
[----:B------:R-:W-:Y:S05]  /*12820*/  BSYNC B0 ;  /* 0x0000000000007941 */ /* 0x000fea0003800000 */
.L_x_994:
[----:B------:R-:W-:Y:S01]  /*12830*/  ISETP.GE.AND P1, PT, R104, R105, PT ;  /* 0x000000696800720c */ /* 0x000fe20003f26270 */
[----:B0-----:R0:W1:Y:S01]  /*12840*/  SHFL.IDX PT, R25, R107, 0x1, 0x1c1f ;  /* 0x003c1f006b197f89 */ /* 0x00106200000e0000 */
        /* <DEDUP_REMOVED lines=69> */
[----:B--2---:R-:W-:Y:S01]  /*12ca0*/  VIADD R16, R101, 0x50 ;  /* 0x0000005065107836 */ /* 0x004fe20000000000 */
        /* <DEDUP_REMOVED lines=8> */
[----:B------:R-:W-:-:S02]  /*12d30*/  VIADD R20, R101, 0x60 ;  /* 0x0000006065147836 */ /* 0x000fc40000000000 */
[----:B------:R-:W-:Y:S01]  /*12d40*/  ISETP.GE.AND P3, PT, R0, UR4, PT ;  /* 0x0000000400007c0c */ /* 0x000fe2000bf66270 */
[--C-:B0-----:R-:W-:Y:S01]  /*12d50*/  @!P5 IMAD.WIDE R6, R17, 0x4, R24.reuse ;  /* 0x000000041106d825 */ /* 0x101fe200078e0218 */
[----:B------:R-:W-:Y:S02]  /*12d60*/  @!P1 LOP3.LUT R11, R46, 0xfffffffe, RZ, 0xc0, !PT ;  /* 0xfffffffe2e0b9812 */ /* 0x000fe400078ec0ff */
[----:B------:R-:W-:Y:S02]  /*12d70*/  ISETP.GE.AND P4, PT, R20, UR4, PT ;  /* 0x0000000414007c0c */ /* 0x000fe4000bf86270 */
[----:B------:R0:W-:Y:S01]  /*12d80*/  @!P5 ST.E.64 desc[UR42][R6.64], R50 ;  /* 0x000000320600d985 */ /* 0x0001e2000c101b2a */
[----:B-1----:R-:W-:Y:S01]  /*12d90*/  VIADD R12, R101, 0x68 ;  /* 0x00000068650c7836 */ /* 0x002fe20000000000 */
[----:B------:R-:W-:Y:S01]  /*12da0*/  @!P2 LEA.HI R16, R16, R16, RZ, 0x1 ;  /* 0x000000101010a211 */ /* 0x000fe200078f08ff */
[----:B--2---:R-:W-:-:S03]  /*12db0*/  @!P1 IMAD.WIDE R4, R11, 0x4, R24 ;  /* 0x000000040b049825 */ /* 0x004fc600078e0218 */
        /* <DEDUP_REMOVED lines=81> */
.L_x_993:
        /* <DEDUP_REMOVED lines=14> */
[----:B------:R-:W-:Y:S01]  /*133b0*/  USHF.R.S32.HI UR6, URZ, 0x1f, UR37 ;  /* 0x0000001f3f067899 */ /* 0x000fe20008011425 */
[----:B------:R-:W-:Y:S01]  /*133c0*/  IMAD.MOV.U32 R5, RZ, RZ, R0 ;  /* 0x000000ffff057224 */ /* 0x000fe200078e0000 */
[----:B------:R-:W-:Y:S02]  /*133d0*/  ULDC.64 UR8, c[0x0][0xbd0] ;  /* 0x0002f40000087ab9 */ /* 0x000fe40000000a00 */
[----:B------:R-:W-:Y:S02]  /*133e0*/  UIMAD UR6, UR6, UR8, URZ ;  /* 0x00000008060672a4 */ /* 0x000fe4000f8e023f */
[----:B------:R-:W-:Y:S01]  /*133f0*/  UIMAD.WIDE.U32 UR4, UR37, UR8, URZ ;  /* 0x00000008250472a5 */ /* 0x000fe2000f8e003f */
[----:B------:R-:W1:Y:S01]  /*13400*/  S2UR UR7, SR_CTAID.Y ;  /* 0x00000000000779c3 */ /* 0x000e620000002600 */
[----:B------:R-:W-:-:S04]  /*13410*/  UIMAD UR6, UR37, UR9, UR6 ;  /* 0x00000009250672a4 */ /* 0x000fc8000f8e0206 */
[----:B------:R-:W-:Y:S02]  /*13420*/  UIADD3 UR6, UR5, UR6, URZ ;  /* 0x0000000605067290 */ /* 0x000fe4000fffe03f */
[----:B------:R-:W-:Y:S01]  /*13430*/  IMAD.U32 R3, RZ, RZ, UR5 ;  /* 0x00000005ff037e24 */ /* 0x000fe2000f8e00ff */
[----:B------:R-:W2:Y:S01]  /*13440*/  @P0 LDC R7, c[0x0][0xbec] ;  /* 0x0002fb00ff070b82 */ /* 0x000ea20000000800 */
[----:B------:R-:W-:Y:S01]  /*13450*/  IMAD.U32 R2, RZ, RZ, UR4 ;  /* 0x00000004ff027e24 */ /* 0x000fe2000f8e00ff */
[----:B------:R-:W-:Y:S01]  /*13460*/  ULDC.64 UR4, c[0x0][0xbe0] ;  /* 0x0002f80000047ab9 */ /* 0x000fe20000000a00 */
[----:B------:R-:W-:-:S05]  /*13470*/  IMAD.U32 R3, RZ, RZ, UR6 ;  /* 0x00000006ff037e24 */ /* 0x000fca000f8e00ff */
[----:B------:R-:W3:Y:S01]  /*13480*/  @P0 LDC R9, c[0x0][0xbf0] ;  /* 0x0002fc00ff090b82 */ /* 0x000ee20000000800 */
[C---:B0-----:R-:W-:Y:S02]  /*13490*/  IMAD R12, R10.reuse, UR38, RZ ;  /* 0x000000260a0c7c24 */ /* 0x041fe4000f8e02ff */
[----:B------:R-:W-:-:S04]  /*134a0*/  IMAD.WIDE.U32 R2, R10, UR36, R2 ;  /* 0x000000240a027c25 */ /* 0x000fc8000f8e0002 */
[----:B------:R-:W-:Y:S01]  /*134b0*/  IMAD R11, R11, UR36, R12 ;  /* 0x000000240b0b7c24 */ /* 0x000fe2000f8e020c */
[----:B------:R-:W1:Y:S03]  /*134c0*/  LDC R8, c[0x0][0xc50] ;  /* 0x00031400ff087b82 */ /* 0x000e660000000800 */
[----:B------:R-:W-:Y:S02]  /*134d0*/  IMAD.IADD R3, R11, 0x1, R3 ;  /* 0x000000010b037824 */ /* 0x000fe400078e0203 */
[----:B--2---:R-:W-:-:S04]  /*134e0*/  @P0 IMAD.HI.U32 R4, R0, R7, RZ ;  /* 0x0000000700040227 */ /* 0x004fc800078e00ff */
[----:B------:R-:W-:Y:S01]  /*134f0*/  IMAD R7, RZ, RZ, -UR37 ;  /* 0x80000025ff077e24 */ /* 0x000fe2000f8e02ff */
[----:B---3--:R-:W-:-:S03]  /*13500*/  @P0 SHF.R.U32.HI R5, RZ, R9, R4 ;  /* 0x00000009ff050219 */ /* 0x008fc60000011604 */
[----:B-1----:R-:W-:Y:S02]  /*13510*/  IMAD R9, R8, R7, UR7 ;  /* 0x0000000708097e24 */ /* 0x002fe4000f8e0207 */
[----:B------:R-:W-:Y:S02]  /*13520*/  IMAD.MOV R7, RZ, RZ, -R5 ;  /* 0x000000ffff077224 */ /* 0x000fe400078e0a05 */
[----:B------:R-:W-:Y:S01]  /*13530*/  IMAD.WIDE.U32 R2, R9, UR4, R2 ;  /* 0x0000000409027c25 */ /* 0x000fe2000f8e0002 */
[----:B------:R-:W-:-:S03]  /*13540*/  SHF.R.S32.HI R4, RZ, 0x1f, R9 ;  /* 0x0000001fff047819 */ /* 0x000fc60000011409 */
[----:B------:R-:W-:Y:S01]  /*13550*/  IMAD R7, R6, R7, R0 ;  /* 0x0000000706077224 */ /* 0x000fe200078e0200 */
[----:B------:R-:W-:Y:S01]  /*13560*/  IADD3 R2, P0, R5, R2, RZ ;  /* 0x0000000205027210 */ /* 0x000fe20007f1e0ff */
[----:B------:R-:W-:-:S03]  /*13570*/  IMAD R4, R4, UR4, RZ ;  /* 0x0000000404047c24 */ /* 0x000fc6000f8e02ff */
[----:B------:R-:W-:Y:S01]  /*13580*/  SHF.R.S32.HI R0, RZ, 0x1f, R7 ;  /* 0x0000001fff007819 */ /* 0x000fe20000011407 */
[----:B------:R-:W-:Y:S01]  /*13590*/  IMAD R4, R9, UR5, R4 ;  /* 0x0000000509047c24 */ /* 0x000fe2000f8e0204 */
[----:B------:R-:W-:Y:S01]  /*135a0*/  SHF.R.S32.HI R9, RZ, 0x1f, R5 ;  /* 0x0000001fff097819 */ /* 0x000fe20000011405 */
[----:B------:R-:W-:Y:S02]  /*135b0*/  ULDC.64 UR4, c[0x0][0xbc8] ;  /* 0x0002f20000047ab9 */ /* 0x000fe40000000a00 */
[----:B------:R-:W-:Y:S01]  /*135c0*/  IMAD R0, R0, UR4, RZ ;  /* 0x0000000400007c24 */ /* 0x000fe2000f8e02ff */
[----:B------:R-:W-:-:S03]  /*135d0*/  IADD3.X R3, R9, R3, R4, P0, !PT ;  /* 0x0000000309037210 */ /* 0x000fc600007fe404 */
[C---:B------:R-:W-:Y:S02]  /*135e0*/  IMAD R5, R7.reuse, UR5, R0 ;  /* 0x0000000507057c24 */ /* 0x040fe4000f8e0200 */
[----:B------:R-:W-:Y:S01]  /*135f0*/  IMAD.WIDE.U32 R2, R7, UR4, R2 ;  /* 0x0000000407027c25 */ /* 0x000fe2000f8e0002 */
[----:B------:R-:W-:-:S03]  /*13600*/  ULDC.64 UR4, c[0x0][0xba8] ;  /* 0x0002ea0000047ab9 */ /* 0x000fc60000000a00 */
[----:B------:R-:W-:Y:S01]  /*13610*/  IMAD.IADD R3, R3, 0x1, R5 ;  /* 0x0000000103037824 */ /* 0x000fe200078e0205 */
[----:B------:R-:W-:-:S04]  /*13620*/  LEA R4, P0, R2, UR4, 0x2 ;  /* 0x0000000402047c11 */ /* 0x000fc8000f8010ff */
[----:B------:R-:W-:Y:S01]  /*13630*/  LEA.HI.X R5, R2, UR5, R3, 0x2, P0 ;  /* 0x0000000502057c11 */ /* 0x000fe200080f1403 */
[----:B------:R-:W-:-:S05]  /*13640*/  IMAD.MOV.U32 R3, RZ, RZ, -0x800000 ;  /* 0xff800000ff037424 */ /* 0x000fca00078e00ff */
[----:B------:R2:W-:Y:S01]  /*13650*/  STG.E desc[UR42][R4.64], R3 ;  /* 0x0000000304007986 */ /* 0x0005e2000c10192a */
[----:B------:R-:W-:Y:S05]  /*13660*/  BRA `(.L_x_910) ;  /* 0x0000003c00bc7947 */ /* 0x000fea0003800000 */
.L_x_908:
[----:B------:R-:W-:-:S08]  /*13670*/  NOP ;  /* 0x0000000000007918 */ /* 0x000fd00000000000 */
[----:B------:R-:W0:-:S00]  /*13680*/  USETMAXREG.DEALLOC.CTAPOOL 0x18 ;  /* 0x00000018000079c8 */ /* 0x000e0000080e0500 */
        /* <DEDUP_REMOVED lines=16> */
.L_x_996:
[----:B------:R-:W-:Y:S01]  /*13790*/  ULDC UR8, c[0x0][0xc50] ;  /* 0x0003140000087ab9 */ /* 0x000fe20000000800 */
[----:B------:R-:W-:Y:S01]  /*137a0*/  UMOV UR36, UR7 ;  /* 0x0000000700247c82 */ /* 0x000fe20008000000 */
[----:B------:R-:W-:-:S11]  /*137b0*/  UISETP.NE.AND UP0, UPT, UR8, 0x1, UPT ;  /* 0x000000010800788c */ /* 0x000fd6000bf05270 */
[----:B------:R-:W-:Y:S01]  /*137c0*/  @UP0 ULDC UR4, c[0x0][0xc54] ;  /* 0x0003150000040ab9 */ /* 0x000fe20000000800 */
[----:B------:R-:W-:Y:S01]  /*137d0*/  @UP0 ULDC UR6, c[0x0][0xc58] ;  /* 0x0003160000060ab9 */ /* 0x000fe20000000800 */
[----:B------:R-:W-:-:S04]  /*137e0*/  UIMAD.WIDE.U32 UR4, UR7, UR4, URZ ;  /* 0x00000004070472a5 */ /* 0x000fc8000f8e003f */
[----:B------:R-:W-:-:S12]  /*137f0*/  @UP0 USHF.R.U32.HI UR36, URZ, UR6, UR5 ;  /* 0x000000063f240299 */ /* 0x000fd80008011605 */
.L_x_997:
[----:B------:R-:W-:Y:S01]  /*13800*/  ISETP.GE.AND P0, PT, R19, RZ, PT ;  /* 0x000000ff1300720c */ /* 0x000fe20003f06270 */
[----:B------:R-:W-:Y:S01]  /*13810*/  UIADD3 UR6, -UR36, URZ, URZ ;  /* 0x0000003f24067290 */ /* 0x000fe2000fffe13f */
[----:B------:R-:W-:Y:S02]  /*13820*/  IMAD.MOV.U32 R15, RZ, RZ, 0x1 ;  /* 0x00000001ff0f7424 */ /* 0x000fe400078e00ff */
[----:B------:R-:W-:Y:S01]  /*13830*/  IMAD.MOV.U32 R0, RZ, RZ, RZ ;  /* 0x000000ffff007224 */ /* 0x000fe200078e00ff */
[----:B------:R-:W-:Y:S01]  /*13840*/  UIMAD UR6, UR8, UR6, UR7 ;  /* 0x00000006080672a4 */ /* 0x000fe2000f8e0207 */
[----:B------:R-:W-:-:S07]  /*13850*/  IMAD.MOV.U32 R2, RZ, RZ, 0x1 ;  /* 0x00000001ff027424 */ /* 0x000fce00078e00ff */
[----:B------:R-:W-:Y:S05]  /*13860*/  @!P0 BRA `(.L_x_998) ;  /* 0x0000003800708947 */ /* 0x000fea0003800000 */
[----:B------:R-:W0:Y:S01]  /*13870*/  S2UR UR39, SR_CTAID.X ;  /* 0x00000000002779c3 */ /* 0x000e220000002500 */
[----:B------:R-:W-:Y:S01]  /*13880*/  ULDC.64 UR4, c[0x0][0x418] ;  /* 0x0001060000047ab9 */ /* 0x000fe20000000a00 */
[----:B------:R-:W-:Y:S01]  /*13890*/  ULDC UR7, c[0x0][0x448] ;  /* 0x0001120000077ab9 */ /* 0x000fe20000000800 */
[----:B------:R-:W-:Y:S02]  /*138a0*/  UISETP.NE.U32.AND UP0, UPT, UR4, URZ, UPT ;  /* 0x0000003f0400728c */ /* 0x000fe4000bf05070 */
[----:B------:R-:W-:Y:S02]  /*138b0*/  UISETP.NE.AND UP1, UPT, UR7, 0x1, UPT ;  /* 0x000000010700788c */ /* 0x000fe4000bf25270 */
[----:B------:R-:W-:Y:S01]  /*138c0*/  UISETP.NE.AND.EX UP0, UPT, UR5, URZ, UPT, UP0 ;  /* 0x0000003f0500728c */ /* 0x000fe2000bf05300 */
[----:B------:R-:W-:Y:S01]  /*138d0*/  ULDC UR4, c[0x0][0x424] ;  /* 0x0001090000047ab9 */ /* 0x000fe20000000800 */
[----:B------:R-:W-:Y:S02]  /*138e0*/  ULDC UR12, c[0x0][0x288] ;  /* 0x0000a200000c7ab9 */ /* 0x000fe40000000800 */
[----:B------:R-:W-:-:S02]  /*138f0*/  USEL UR11, UR4, 0x1, UP0 ;  /* 0x00000001040b7887 */ /* 0x000fc40008000000 */
[----:B------:R-:W-:Y:S01]  /*13900*/  UIADD3 UR10, -UR12, 0x1, URZ ;  /* 0x000000010c0a7890 */ /* 0x000fe2000fffe13f */
[----:B------:R-:W-:Y:S02]  /*13910*/  ULDC.64 UR4, c[0x0][0x9e0] ;  /* 0x0002780000047ab9 */ /* 0x000fe40000000a00 */
[----:B------:R-:W-:Y:S01]  /*13920*/  @UP1 ULDC UR8, c[0x0][0x44c] ;  /* 0x0001130000081ab9 */ /* 0x000fe20000000800 */
[----:B------:R-:W-:Y:S01]  /*13930*/  UISETP.GE.AND UP0, UPT, UR5, 0x1, UPT ;  /* 0x000000010500788c */ /* 0x000fe2000bf06270 */
[----:B------:R-:W-:Y:S01]  /*13940*/  ULDC UR13, c[0x0][0x2f0] ;  /* 0x0000bc00000d7ab9 */ /* 0x000fe20000000800 */
[----:B------:R-:W-:Y:S01]  /*13950*/  @UP1 ULDC UR14, c[0x0][0x450] ;  /* 0x00011400000e1ab9 */ /* 0x000fe20000000800 */
[----:B------:R-:W-:-:S03]  /*13960*/  UIMAD UR10, UR11, UR13, UR10 ;  /* 0x0000000d0b0a72a4 */ /* 0x000fc6000f8e020a */
[----:B------:R-:W-:Y:S01]  /*13970*/  PLOP3.LUT P1, PT, PT, PT, UP0, 0x80, 0x0 ;  /* 0x000000000000781c */ /* 0x000fe20003f2f008 */
[----:B0-----:R-:W-:-:S04]  /*13980*/  USHF.L.U32 UR39, UR39, 0x7, URZ ;  /* 0x0000000727277899 */ /* 0x001fc8000800063f */
[----:B------:R-:W-:-:S04]  /*13990*/  UIADD3 UR7, UR39, 0x7f, URZ ;  /* 0x0000007f27077890 */ /* 0x000fc8000fffe03f */
[----:B------:R-:W-:-:S04]  /*139a0*/  UIMAD.WIDE.U32 UR8, UR7, UR8, URZ ;  /* 0x00000008070872a5 */ /* 0x000fc8000f8e003f */
[----:B------:R-:W-:-:S04]  /*139b0*/  @UP1 USHF.R.U32.HI UR7, URZ, UR14, UR9 ;  /* 0x0000000e3f071299 */ /* 0x000fc80008011609 */
[----:B------:R-:W-:-:S04]  /*139c0*/  UIADD3 UR8, UR10, UR7, URZ ;  /* 0x000000070a087290 */ /* 0x000fc8000fffe03f */
[----:B------:R-:W-:Y:S01]  /*139d0*/  UIADD3 UR4, UR8, UR4, URZ ;  /* 0x0000000408047290 */ /* 0x000fe2000fffe03f */
[----:B------:R-:W-:Y:S11]  /*139e0*/  @!P1 BRA `(.L_x_999) ;  /* 0x0000000000449947 */ /* 0x000ff60003800000 */
        /* <DEDUP_REMOVED lines=10> */
.L_x_1000:
[----:B------:R-:W-:-:S11]  /*13a90*/  UISETP.NE.AND UP0, UPT, UR5, 0x1, UPT ;  /* 0x000000010500788c */ /* 0x000fd6000bf05270 */
[----:B------:R-:W-:Y:S02]  /*13aa0*/  @UP0 ULDC.64 UR14, c[0x0][0x9e8] ;  /* 0x00027a00000e0ab9 */ /* 0x000fe40000000a00 */
[----:B------:R-:W-:-:S04]  /*13ab0*/  UIMAD.WIDE.U32 UR8, UR7, UR14, URZ ;  /* 0x0000000e070872a5 */ /* 0x000fc8000f8e003f */
[----:B------:R-:W-:-:S12]  /*13ac0*/  @UP0 USHF.R.U32.HI UR7, URZ, UR15, UR9 ;  /* 0x0000000f3f070299 */ /* 0x000fd80008011609 */
.L_x_1001:
[----:B------:R-:W-:-:S04]  /*13ad0*/  UIMAD UR7, UR7, UR5, UR5 ;  /* 0x00000005070772a4 */ /* 0x000fc8000f8e0205 */
[----:B------:R-:W-:-:S04]  /*13ae0*/  UISETP.LT.AND UP0, UPT, UR4, UR7, UPT ;  /* 0x000000070400728c */ /* 0x000fc8000bf01270 */
[----:B------:R-:W-:-:S12]  /*13af0*/  USEL UR4, UR4, UR7, UP0 ;  /* 0x0000000704047287 */ /* 0x000fd80008000000 */
.L_x_999:
[----:B------:R-:W-:Y:S02]  /*13b00*/  UIMAD UR14, UR11, UR13, 0x7f ;  /* 0x0000007f0b0e74a4 */ /* 0x000fe4000f8e020d */
[----:B------:R-:W-:Y:S02]  /*13b10*/  UIADD3 UR4, UR4, 0x7f, URZ ;  /* 0x0000007f04047890 */ /* 0x000fe4000fffe03f */
[----:B------:R-:W-:Y:S02]  /*13b20*/  USHF.R.S32.HI UR15, URZ, 0x1f, UR14 ;  /* 0x0000001f3f0f7899 */ /* 0x000fe4000801140e */
[----:B------:R-:W-:Y:S01]  /*13b30*/  USHF.R.S32.HI UR7, URZ, 0x1f, UR4 ;  /* 0x0000001f3f077899 */ /* 0x000fe20008011404 */
[----:B------:R-:W-:Y:S01]  /*13b40*/  @UP1 ULDC UR8, c[0x0][0x44c] ;  /* 0x0001130000081ab9 */ /* 0x000fe20000000800 */
[----:B------:R-:W-:Y:S02]  /*13b50*/  ULEA.HI UR15, UR15, UR14, URZ, 0x7 ;  /* 0x0000000e0f0f7291 */ /* 0x000fe4000f8f383f */
[----:B------:R-:W-:-:S02]  /*13b60*/  ULEA.HI UR7, UR7, UR4, URZ, 0x7 ;  /* 0x0000000407077291 */ /* 0x000fc4000f8f383f */
[----:B------:R-:W-:Y:S01]  /*13b70*/  UIMAD.WIDE.U32 UR8, UR39, UR8, URZ ;  /* 0x00000008270872a5 */ /* 0x000fe2000f8e003f */
[----:B------:R-:W-:Y:S01]  /*13b80*/  @UP1 ULDC UR16, c[0x0][0x450] ;  /* 0x0001140000101ab9 */ /* 0x000fe20000000800 */
[----:B------:R-:W-:Y:S01]  /*13b90*/  UMOV UR10, UR39 ;  /* 0x00000027000a7c82 */ /* 0x000fe20008000000 */
[----:B------:R-:W-:Y:S02]  /*13ba0*/  USHF.R.S32.HI UR15, URZ, 0x7, UR15 ;  /* 0x000000073f0f7899 */ /* 0x000fe4000801140f */
[----:B------:R-:W-:Y:S02]  /*13bb0*/  USHF.R.S32.HI UR7, URZ, 0x7, UR7 ;  /* 0x000000073f077899 */ /* 0x000fe40008011407 */
[----:B------:R-:W-:Y:S02]  /*13bc0*/  UIMAD UR4, UR11, UR13, -UR12 ;  /* 0x0000000d0b0472a4 */ /* 0x000fe4000f8e0a0c */
[----:B------:R-:W-:Y:S02]  /*13bd0*/  @UP1 USHF.R.U32.HI UR10, URZ, UR16, UR9 ;  /* 0x000000103f0a1299 */ /* 0x000fe40008011609 */
[----:B------:R-:W-:-:S02]  /*13be0*/  UISETP.LT.AND UP0, UPT, UR15, UR7, UPT ;  /* 0x000000070f00728c */ /* 0x000fc4000bf01270 */
[----:B------:R-:W-:Y:S01]  /*13bf0*/  UIADD3 UR4, UR4, UR10, URZ ;  /* 0x0000000a04047290 */ /* 0x000fe2000fffe03f */
[----:B------:R-:W-:Y:S01]  /*13c00*/  ULDC UR8, c[0x0][0x9dc] ;  /* 0x0002770000087ab9 */ /* 0x000fe20000000800 */
[----:B------:R-:W-:Y:S02]  /*13c10*/  USEL UR10, UR15, UR7, UP0 ;  /* 0x000000070f0a7287 */ /* 0x000fe40008000000 */
        /* <DEDUP_REMOVED lines=12> */
.L_x_1003:
[----:B------:R-:W-:-:S11]  /*13ce0*/  UISETP.NE.AND UP0, UPT, UR5, 0x1, UPT ;  /* 0x000000010500788c */ /* 0x000fd6000bf05270 */
[----:B------:R-:W-:Y:S02]  /*13cf0*/  @UP0 ULDC.64 UR12, c[0x0][0x9e8] ;  /* 0x00027a00000c0ab9 */ /* 0x000fe40000000a00 */
[----:B------:R-:W-:-:S04]  /*13d00*/  UIMAD.WIDE.U32 UR8, UR4, UR12, URZ ;  /* 0x0000000c040872a5 */ /* 0x000fc8000f8e003f */
[----:B------:R-:W-:-:S12]  /*13d10*/  @UP0 USHF.R.U32.HI UR4, URZ, UR13, UR9 ;  /* 0x0000000d3f040299 */ /* 0x000fd80008011609 */
.L_x_1004:
[----:B------:R-:W-:-:S04]  /*13d20*/  UIMAD UR4, UR4, UR5, URZ ;  /* 0x00000005040472a4 */ /* 0x000fc8000f8e023f */
[----:B------:R-:W-:-:S04]  /*13d30*/  UISETP.LT.AND UP0, UPT, UR7, UR4, UPT ;  /* 0x000000040700728c */ /* 0x000fc8000bf01270 */
[----:B------:R-:W-:-:S12]  /*13d40*/  USEL UR7, UR7, UR4, !UP0 ;  /* 0x0000000407077287 */ /* 0x000fd8000c000000 */
.L_x_1002:
[----:B------:R-:W-:Y:S02]  /*13d50*/  USHF.R.S32.HI UR4, URZ, 0x1f, UR7 ;  /* 0x0000001f3f047899 */ /* 0x000fe40008011407 */
[----:B------:R-:W-:Y:S02]  /*13d60*/  USHF.R.U32.HI UR12, URZ, 0x10, UR6 ;  /* 0x000000103f0c7899 */ /* 0x000fe40008011606 */
[----:B------:R-:W-:Y:S02]  /*13d70*/  ULEA.HI UR4, UR4, UR7, URZ, 0x7 ;  /* 0x0000000704047291 */ /* 0x000fe4000f8f383f */
[----:B------:R-:W-:Y:S02]  /*13d80*/  ULOP3.LUT UR40, UR6, 0xffff, URZ, 0xc0, !UPT ;  /* 0x0000ffff06287892 */ /* 0x000fe4000f8ec03f */
[----:B------:R-:W-:-:S04]  /*13d90*/  USHF.R.S32.HI UR4, URZ, 0x7, UR4 ;  /* 0x000000073f047899 */ /* 0x000fc80008011404 */
[----:B------:R-:W-:-:S04]  /*13da0*/  UISETP.LT.AND UP0, UPT, URZ, UR4, UPT ;  /* 0x000000043f00728c */ /* 0x000fc8000bf01270 */
[----:B------:R-:W-:Y:S02]  /*13db0*/  USEL UR11, URZ, UR4, !UP0 ;  /* 0x000000043f0b7287 */ /* 0x000fe4000c000000 */
[----:B------:R-:W-:Y:S02]  /*13dc0*/  UISETP.NE.AND UP0, UPT, UR12, URZ, UPT ;  /* 0x0000003f0c00728c */ /* 0x000fe4000bf05270 */
[----:B------:R-:W-:Y:S01]  /*13dd0*/  UISETP.GT.AND UP1, UPT, UR10, UR11, UPT ;  /* 0x0000000b0a00728c */ /* 0x000fe2000bf24270 */
[----:B------:R-:W-:-:S05]  /*13de0*/  UMOV UR4, URZ ;  /* 0x0000003f00047c82 */ /* 0x000fca0008000000 */
[----:B------:R-:W-:-:S03]  /*13df0*/  PLOP3.LUT P0, PT, PT, PT, UP1, 0x80, 0x0 ;  /* 0x000000000000781c */ /* 0x000fc60003f0f018 */
[----:B------:R-:W-:-:S10]  /*13e00*/  @!UP0 ULDC UR12, c[0x0][0x9f0] ;  /* 0x00027c00000c8ab9 */ /* 0x000fd40000000800 */
[----:B------:R-:W-:Y:S05]  /*13e10*/  @!P0 BRA `(.L_x_1005) ;  /* 0x0000000000808947 */ /* 0x000fea0003800000 */
[----:B------:R-:W-:Y:S01]  /*13e20*/  IMAD.U32 R3, RZ, RZ, UR12 ;  /* 0x0000000cff037e24 */ /* 0x000fe2000f8e00ff */
[----:B------:R-:W-:-:S04]  /*13e30*/  UIADD3 UR4, UR12, -0x1, UR10 ;  /* 0xffffffff0c047890 */ /* 0x000fc8000fffe00a */
[-C--:B------:R-:W-:Y:S01]  /*13e40*/  IABS R0, R3.reuse ;  /* 0x0000000300007213 */ /* 0x080fe20000000000 */
[----:B------:R-:W-:Y:S01]  /*13e50*/  UIADD3 UR6, -UR11, UR4, URZ ;  /* 0x000000040b067290 */ /* 0x000fe2000fffe13f */
[----:B------:R-:W-:Y:S02]  /*13e60*/  IABS R3, R3 ;  /* 0x0000000300037213 */ /* 0x000fe40000000000 */
[----:B------:R-:W-:Y:S01]  /*13e70*/  R2UR UR13, R0 ;  /* 0x00000000000d72ca */ /* 0x000fe200000e0000 */
[----:B------:R-:W-:Y:S02]  /*13e80*/  UMOV UR4, URZ ;  /* 0x0000003f00047c82 */ /* 0x000fe40008000000 */
[----:B------:R-:W-:-:S05]  /*13e90*/  IMAD.MOV R3, RZ, RZ, -R3 ;  /* 0x000000ffff037224 */ /* 0x000fca00078e0a03 */
[----:B------:R-:W-:-:S05]  /*13ea0*/  R2UR UR9, R3 ;  /* 0x00000000030972ca */ /* 0x000fca00000e0000 */
[----:B------:R-:W0:Y:S08]  /*13eb0*/  I2F.RP R0, UR13 ;  /* 0x0000000d00007d06 */ /* 0x000e300008209400 */
[----:B0-----:R-:W0:Y:S02]  /*13ec0*/  MUFU.RCP R0, R0 ;  /* 0x0000000000007308 */ /* 0x001e240000001000 */
[----:B0-----:R-:W-:Y:S01]  /*13ed0*/  VIADD R2, R0, 0xffffffe ;  /* 0x0ffffffe00027836 */ /* 0x001fe20000000000 */
[----:B------:R-:W-:Y:S01]  /*13ee0*/  IABS R0, UR6 ;  /* 0x0000000600007c13 */ /* 0x000fe20008000000 */
[----:B------:R-:W-:-:S03]  /*13ef0*/  ULOP3.LUT UR6, UR6, UR12, URZ, 0x3c, !UPT ;  /* 0x0000000c06067292 */ /* 0x000fc6000f8e3c3f */
[----:B------:R-:W-:Y:S01]  /*13f00*/  R2UR UR8, R0 ;  /* 0x00000000000872ca */ /* 0x000fe200000e0000 */
[----:B------:R-:W0:Y:S02]  /*13f10*/  F2I.FTZ.U32.TRUNC.NTZ R2, R2 ;  /* 0x0000000200027305 */ /* 0x000e24000021f000 */
[----:B0-----:R-:W-:-:S13]  /*13f20*/  R2UR UR5, R2 ;  /* 0x00000000020572ca */ /* 0x001fda00000e0000 */
[----:B------:R-:W-:-:S04]  /*13f30*/  UIADD3 UR7, URZ, -UR5, URZ ;  /* 0x800000053f077290 */ /* 0x000fc8000fffe03f */
[----:B------:R-:W-:-:S04]  /*13f40*/  UIMAD UR7, UR7, UR13, URZ ;  /* 0x0000000d070772a4 */ /* 0x000fc8000f8e023f */
[----:B------:R-:W-:-:S04]  /*13f50*/  UIMAD.WIDE.U32 UR4, UR5, UR7, UR4 ;  /* 0x00000007050472a5 */ /* 0x000fc8000f8e0004 */
[----:B------:R-:W-:-:S04]  /*13f60*/  UIMAD.WIDE.U32 UR4, UR5, UR8, URZ ;  /* 0x00000008050472a5 */ /* 0x000fc8000f8e003f */
        /* <DEDUP_REMOVED lines=11> */
.L_x_1005:
[----:B------:R-:W-:Y:S01]  /*14020*/  UIMAD UR40, UR40, UR4, UR11 ;  /* 0x00000004282872a4 */ /* 0x000fe2000f8e020b */
[----:B------:R-:W-:Y:S02]  /*14030*/  IMAD.U32 R17, RZ, RZ, UR10 ;  /* 0x0000000aff117e24 */ /* 0x000fe4000f8e00ff */
[----:B------:R-:W-:Y:S02]  /*14040*/  IMAD.MOV.U32 R15, RZ, RZ, 0x1 ;  /* 0x00000001ff0f7424 */ /* 0x000fe400078e00ff */
[----:B------:R-:W-:Y:S02]  /*14050*/  IMAD.MOV.U32 R2, RZ, RZ, 0x1 ;  /* 0x00000001ff027424 */ /* 0x000fe400078e00ff */
[----:B------:R-:W-:-:S05]  /*14060*/  IMAD.U32 R0, RZ, RZ, UR40 ;  /* 0x00000028ff007e24 */ /* 0x000fca000f8e00ff */
[----:B------:R-:W-:Y:S01]  /*14070*/  VIADDMNMX R17, R0, UR4, R17, PT ;  /* 0x0000000400117c46 */ /* 0x000fe2000b800111 */
[----:B------:R-:W-:-:S03]  /*14080*/  IMAD.MOV.U32 R0, RZ, RZ, RZ ;  /* 0x000000ffff007224 */ /* 0x000fc600078e00ff */
[----:B------:R-:W-:-:S13]  /*14090*/  ISETP.GT.AND P0, PT, R17, UR40, PT ;  /* 0x0000002811007c0c */ /* 0x000fda000bf04270 */
        /* <DEDUP_REMOVED lines=24> */
.L_x_1006:
        /* <DEDUP_REMOVED lines=20> */
.L_x_1007:
        /* <DEDUP_REMOVED lines=20> */
.L_x_1008:
        /* <DEDUP_REMOVED lines=18> */
.L_x_1009:
        /* <DEDUP_REMOVED lines=9> */
[C---:B------:R-:W-:Y:S01]  /*14650*/  IMAD.SHL.U32 R7, R10.reuse, 0x10, RZ ;  /* 0x000000100a077824 */ /* 0x040fe200078e00ff */
[----:B------:R-:W-:Y:S01]  /*14660*/  LOP3.LUT R8, R10, 0x7f, RZ, 0xc0, !PT ;  /* 0x0000007f0a087812 */ /* 0x000fe200078ec0ff */
[----:B------:R-:W-:Y:S01]  /*14670*/  UMOV UR4, 0xffffffff ;  /* 0xffffffff00047882 */ /* 0x000fe20000000000 */
[----:B------:R-:W-:Y:S02]  /*14680*/  LOP3.LUT R4, R0, 0x180, RZ, 0xc0, !PT ;  /* 0x0000018000047812 */ /* 0x000fe400078ec0ff */
[----:B------:R-:W-:Y:S02]  /*14690*/  SHF.R.U32.HI R9, RZ, 0x5, R8 ;  /* 0x00000005ff097819 */ /* 0x000fe40000011608 */
[----:B------:R-:W-:Y:S01]  /*146a0*/  LOP3.LUT R4, R4, 0x30, R5, 0xf8, !PT ;  /* 0x0000003004047812 */ /* 0x000fe200078ef805 */
[----:B------:R-:W-:Y:S01]  /*146b0*/  IMAD.SHL.U32 R5, R10, 0x8, RZ ;  /* 0x000000080a057824 */ /* 0x000fe200078e00ff */
[----:B0-----:R-:W0:Y:S01]  /*146c0*/  LDC.64 R2, c[0x0][0x418] ;  /* 0x00010600ff027b82 */ /* 0x001e220000000a00 */
[----:B------:R-:W-:-:S03]  /*146d0*/  LOP3.LUT R18, R18, 0xfffffffe, RZ, 0xc0, !PT ;  /* 0xfffffffe12127812 */ /* 0x000fc600078ec0ff */
[----:B------:R-:W-:Y:S01]  /*146e0*/  LOP3.LUT R5, R4, 0x30, R5, 0x78, !PT ;  /* 0x0000003004057812 */ /* 0x000fe200078e7805 */
[----:B------:R-:W-:-:S03]  /*146f0*/  IMAD.SHL.U32 R4, R10, 0x80, RZ ;  /* 0x000000800a047824 */ /* 0x000fc600078e00ff */
[----:B------:R-:W-:Y:S02]  /*14700*/  LOP3.LUT R5, R5, 0x640, R0, 0xf8, !PT ;  /* 0x0000064005057812 */ /* 0x000fe400078ef800 */
[C---:B------:R-:W-:Y:S02]  /*14710*/  LOP3.LUT R6, R4.reuse, 0x380, RZ, 0xc0, !PT ;  /* 0x0000038004067812 */ /* 0x040fe400078ec0ff */
[----:B------:R-:W-:Y:S01]  /*14720*/  LOP3.LUT R4, R4, 0x400, RZ, 0xc0, !PT ;  /* 0x0000040004047812 */ /* 0x000fe200078ec0ff */
[----:B------:R-:W-:Y:S01]  /*14730*/  STL [R1+0x8], R5 ;  /* 0x0000080501007387 */ /* 0x000fe20000100800 */
[----:B------:R-:W-:-:S03]  /*14740*/  LOP3.LUT R6, R6, 0x10, R10, 0xf8, !PT ;  /* 0x0000001006067812 */ /* 0x000fc600078ef80a */
[----:B------:R-:W-:Y:S01]  /*14750*/  IMAD R4, R9, 0x800, R4 ;  /* 0x0000080009047824 */ /* 0x000fe200078e0204 */
[----:B------:R-:W-:-:S05]  /*14760*/  LOP3.LUT R7, R6, 0x70, R7, 0x78, !PT ;  /* 0x0000007006077812 */ /* 0x000fca00078e7807 */
[----:B------:R-:W-:Y:S01]  /*14770*/  IMAD.IADD R0, R4, 0x1, R7 ;  /* 0x0000000104007824 */ /* 0x000fe200078e0207 */
[----:B0-----:R-:W-:Y:S01]  /*14780*/  ISETP.NE.U32.AND P0, PT, R2, RZ, PT ;  /* 0x000000ff0200720c */ /* 0x001fe20003f05070 */
[----:B------:R-:W-:-:S03]  /*14790*/  IMAD.MOV.U32 R4, RZ, RZ, 0x40 ;  /* 0x00000040ff047424 */ /* 0x000fc600078e00ff */
[----:B------:R0:W-:Y:S01]  /*147a0*/  STL [R1+0xc], R0 ;  /* 0x00000c0001007387 */ /* 0x0001e20000100800 */
[----:B------:R-:W-:Y:S02]  /*147b0*/  R2P PR, R10, 0x6 ;  /* 0x000000060a007804 */ /* 0x000fe40000000000 */
[----:B------:R-:W-:Y:S02]  /*147c0*/  ISETP.NE.AND.EX P3, PT, R3, RZ, PT, P0 ;  /* 0x000000ff0300720c */ /* 0x000fe40003f65300 */
[----:B------:R-:W-:-:S04]  /*147d0*/  SHF.R.U32.HI R10, RZ, 0x5, R10 ;  /* 0x00000005ff0a7819 */ /* 0x000fc8000001160a */
[----:B------:R-:W-:Y:S01]  /*147e0*/  LOP3.LUT R10, R10, 0x3, RZ, 0xc0, !PT ;  /* 0x000000030a0a7812 */ /* 0x000fe200078ec0ff */
[----:B0-----:R-:W-:-:S05]  /*147f0*/  IMAD.MOV.U32 R0, RZ, RZ, 0x20 ;  /* 0x00000020ff007424 */ /* 0x001fca00078e00ff */
[----:B------:R-:W-:Y:S02]  /*14800*/  SEL R0, R0, 0xffffffe0, !P1 ;  /* 0xffffffe000007807 */ /* 0x000fe40004800000 */
[----:B------:R-:W-:-:S03]  /*14810*/  @P3 LOP3.LUT R18, R18, 0x1, RZ, 0xfc, !PT ;  /* 0x0000000112123812 */ /* 0x000fc600078efcff */
[----:B------:R0:W-:Y:S02]  /*14820*/  STL [R1], R0 ;  /* 0x0000000001007387 */ /* 0x0001e40000100800 */
[----:B0-----:R-:W-:-:S05]  /*14830*/  SEL R0, R4, 0xffffffc0, !P2 ;  /* 0xffffffc004007807 */ /* 0x001fca0005000000 */
[----:B------:R0:W-:Y:S01]  /*14840*/  STL [R1+0x10], R0 ;  /* 0x0000100001007387 */ /* 0x0001e20000100800 */
[----:B--2---:R-:W-:Y:S02]  /*14850*/  SHF.R.S32.HI R9, RZ, 0x1f, R19 ;  /* 0x0000001fff097819 */ /* 0x004fe40000011413 */
[----:B------:R-:W-:-:S03]  /*14860*/  SEL R16, R19, RZ, !P3 ;  /* 0x000000ff13107207 */ /* 0x000fc60005800000 */
[----:B------:R0:W-:Y:S01]  /*14870*/  STL [R1+0x4], R9 ;  /* 0x0000040901007387 */ /* 0x0001e20000100800 */
[----:B------:R-:W-:Y:S05]  /*14880*/  BRA.DIV UR4, `(.L_x_1010) ;  /* 0x0000003204147947 */ /* 0x000fea000b800000 */
[----:B------:R1:W2:Y:S02]  /*14890*/  SHFL.IDX PT, R14, R10, RZ, 0x1f ;  /* 0x00001fff0a0e7589 */ /* 0x0002a400000e0000 */
.L_x_1065:
        /* <DEDUP_REMOVED lines=9> */
.L_x_1068:
[----:B------:R-:W-:Y:S05]  /*14930*/  @!P6 BRA `(.L_x_1011) ;  /* 0x00000004007ce947 */ /* 0x000fea0003800000 */
[----:B------:R-:W-:Y:S01]  /*14940*/  IMAD.MOV.U32 R16, RZ, RZ, R19 ;  /* 0x000000ffff107224 */ /* 0x000fe200078e0013 */
[----:B------:R-:W-:Y:S06]  /*14950*/  @!P3 BRA `(.L_x_1013) ;  /* 0x000000000044b947 */ /* 0x000fec0003800000 */
        /* <DEDUP_REMOVED lines=17> */
.L_x_1013:
[----:B0-----:R-:W-:Y:S01]  /*14a70*/  IMAD.MOV.U32 R2, RZ, RZ, 0x1 ;  /* 0x00000001ff027424 */ /* 0x001fe200078e00ff */
[----:B------:R-:W-:-:S04]  /*14a80*/  ISETP.NE.AND P1, PT, R8, RZ, PT ;  /* 0x000000ff0800720c */ /* 0x000fc80003f25270 */
[----:B------:R-:W-:-:S04]  /*14a90*/  SHF.L.U32 R2, R2, 0x1f, RZ ;  /* 0x0000001f02027819 */ /* 0x000fc800000006ff */
[----:B------:R-:W0:Y:S02]  /*14aa0*/  SYNCS.PHASECHK.TRANS64.TRYWAIT P0, [UR38+0x2a880], R2 ;  /* 0x02a88002ff0075a7 */ /* 0x000e240008000166 */
[----:B0-----:R-:W-:Y:S05]  /*14ab0*/  @!P0 BRA `(.L_x_1014) ;  /* 0x0000002c00c88947 */ /* 0x001fea0003800000 */
.L_x_1069:
[----:B------:R-:W-:Y:S05]  /*14ac0*/  @P1 BRA `(.L_x_1015) ;  /* 0x0000000000181947 */ /* 0x000fea0003800000 */
[----:B------:R-:W2:Y:S01]  /*14ad0*/  S2R R4, SR_TID.X ;  /* 0x0000000000047919 */ /* 0x000ea20000002100 */
[----:B0-----:R-:W-:-:S04]  /*14ae0*/  IMAD.MOV.U32 R3, RZ, RZ, 0x6000 ;  /* 0x00006000ff037424 */ /* 0x001fc800078e00ff */
[----:B------:R3:W-:Y:S01]  /*14af0*/  SYNCS.ARRIVE.TRANS64 RZ, [UR38+0x2a870], R3 ;  /* 0x02a87003ffff79a7 */ /* 0x0007e20008000026 */
[----:B--2---:R-:W-:-:S13]  /*14b00*/  LOP3.LUT P0, RZ, R4, 0x1f, RZ, 0xc0, !PT ;  /* 0x0000001f04ff7812 */ /* 0x004fda000780c0ff */
[----:B---3--:R-:W-:Y:S05]  /*14b10*/  @!P0 BRA `(.L_x_1015) ;  /* 0x0000000000048947 */ /* 0x008fea0003800000 */
[----:B------:R-:W-:Y:S01]  /*14b20*/  BPT.TRAP 0x1 ;  /* 0x000000040000795c */ /* 0x000fe20000300000 */
.L_x_1015:
[----:B------:R-:W-:Y:S01]  /*14b30*/  IMAD.SHL.U32 R0, R0, 0x80, RZ ;  /* 0x0000008000007824 */ /* 0x000fe200078e00ff */
        /* <DEDUP_REMOVED lines=27> */
.L_x_1070:
[----:B------:R-:W-:Y:S05]  /*14cf0*/  @P1 BRA `(.L_x_1017) ;  /* 0x0000000000181947 */ /* 0x000fea0003800000 */
[----:B0-----:R-:W0:Y:S01]  /*14d00*/  S2R R3, SR_TID.X ;  /* 0x0000000000037919 */ /* 0x001e220000002100 */
[----:B------:R-:W-:-:S04]  /*14d10*/  IMAD.MOV.U32 R2, RZ, RZ, 0x6000 ;  /* 0x00006000ff027424 */ /* 0x000fc800078e00ff */
[----:B------:R2:W-:Y:S01]  /*14d20*/  SYNCS.ARRIVE.TRANS64 RZ, [UR38+0x2a830], R2 ;  /* 0x02a83002ffff79a7 */ /* 0x0005e20008000026 */
[----:B0-----:R-:W-:-:S13]  /*14d30*/  LOP3.LUT P0, RZ, R3, 0x1f, RZ, 0xc0, !PT ;  /* 0x0000001f03ff7812 */ /* 0x001fda000780c0ff */
[----:B--2---:R-:W-:Y:S05]  /*14d40*/  @!P0 BRA `(.L_x_1017) ;  /* 0x0000000000048947 */ /* 0x004fea0003800000 */
[----:B------:R-:W-:Y:S01]  /*14d50*/  BPT.TRAP 0x1 ;  /* 0x000000040000795c */ /* 0x000fe20000300000 */
.L_x_1017:
        /* <DEDUP_REMOVED lines=29> */
.L_x_1011:
        /* <DEDUP_REMOVED lines=15> */
[----:B-1----:R-:W-:Y:S02]  /*15020*/  IMAD.U32 R10, RZ, RZ, UR4 ;  /* 0x00000004ff0a7e24 */ /* 0x002fe4000f8e00ff */
[----:B------:R-:W-:Y:S02]  /*15030*/  IMAD.U32 R11, RZ, RZ, UR5 ;  /* 0x00000005ff0b7e24 */ /* 0x000fe4000f8e00ff */
[----:B------:R-:W-:Y:S02]  /*15040*/  IMAD.MOV.U32 R8, RZ, RZ, 0x70 ;  /* 0x00000070ff087424 */ /* 0x000fe400078e00ff */
[----:B------:R-:W-:Y:S02]  /*15050*/  IMAD.MOV.U32 R12, RZ, RZ, 0x1 ;  /* 0x00000001ff0c7424 */ /* 0x000fe400078e00ff */
[----:B------:R-:W-:-:S07]  /*15060*/  IMAD.MOV.U32 R13, RZ, RZ, RZ ;  /* 0x000000ffff0d7224 */ /* 0x000fce00078e00ff */
[----:B------:R-:W-:-:S07]  /*15070*/  LEPC R20, `(.L_x_1018) ;  /* 0x000000001014794e */ /* 0x000fce0000000000 */
[----:B0-----:R-:W-:Y:S05]  /*15080*/  CALL.ABS.NOINC R2 ;  /* 0x0000000002007343 */ /* 0x001fea0003c00000 */
.L_x_1018:
[----:B0-----:R-:W0:Y:S01]  /*15090*/  S2R R2, SR_TID.X ;  /* 0x0000000000027919 */ /* 0x001e220000002100 */
[----:B-1----:R-:W1:Y:S01]  /*150a0*/  LDC R10, c[0x0][0x448] ;  /* 0x00011200ff0a7b82 */ /* 0x002e620000000800 */
[----:B------:R-:W-:Y:S01]  /*150b0*/  USHF.R.S32.HI UR4, URZ, 0x1f, UR36 ;  /* 0x0000001f3f047899 */ /* 0x000fe20008011424 */
[----:B------:R-:W2:Y:S01]  /*150c0*/  S2R R6, SR_TID.X ;  /* 0x0000000000067919 */ /* 0x000ea20000002100 */
[----:B------:R-:W-:Y:S02]  /*150d0*/  ULDC.64 UR8, c[0x0][0x2d8] ;  /* 0x0000b60000087ab9 */ /* 0x000fe40000000a00 */
[----:B------:R-:W-:Y:S01]  /*150e0*/  UIMAD UR6, UR4, UR8, URZ ;  /* 0x00000008040672a4 */ /* 0x000fe2000f8e023f */
[----:B------:R-:W3:Y:S01]  /*150f0*/  S2R R7, SR_CTAID.Z ;  /* 0x0000000000077919 */ /* 0x000ee20000002700 */
[----:B------:R-:W-:Y:S02]  /*15100*/  UIMAD.WIDE.U32 UR4, UR36, UR8, URZ ;  /* 0x00000008240472a5 */ /* 0x000fe4000f8e003f */
[----:B------:R-:W-:-:S04]  /*15110*/  UIMAD UR6, UR36, UR9, UR6 ;  /* 0x00000009240672a4 */ /* 0x000fc8000f8e0206 */
[----:B------:R-:W-:Y:S01]  /*15120*/  UIADD3 UR5, UR5, UR6, URZ ;  /* 0x0000000605057290 */ /* 0x000fe2000fffe03f */
[----:B-1----:R-:W-:Y:S02]  /*15130*/  ISETP.NE.AND P0, PT, R10, 0x1, PT ;  /* 0x000000010a00780c */ /* 0x002fe40003f05270 */
[----:B0-----:R-:W-:Y:S02]  /*15140*/  SHF.R.U32.HI R4, RZ, 0x3, R2 ;  /* 0x00000003ff047819 */ /* 0x001fe40000011602 */
[----:B------:R-:W-:Y:S01]  /*15150*/  LOP3.LUT R3, R2, 0x7f, RZ, 0xc0, !PT ;  /* 0x0000007f02037812 */ /* 0x000fe200078ec0ff */
[C---:B--2---:R-:W-:Y:S01]  /*15160*/  IMAD.SHL.U32 R8, R6.reuse, 0x10, RZ ;  /* 0x0000001006087824 */ /* 0x044fe200078e00ff */
[----:B------:R-:W-:Y:S01]  /*15170*/  LOP3.LUT R9, R6, 0x7f, RZ, 0xc0, !PT ;  /* 0x0000007f06097812 */ /* 0x000fe200078ec0ff */
[----:B------:R-:W-:Y:S02]  /*15180*/  IMAD.SHL.U32 R0, R4, 0x80, RZ ;  /* 0x0000008004007824 */ /* 0x000fe400078e00ff */
[----:B------:R-:W-:Y:S01]  /*15190*/  IMAD.SHL.U32 R6, R6, 0x20, RZ ;  /* 0x0000002006067824 */ /* 0x000fe200078e00ff */
[----:B------:R-:W-:-:S02]  /*151a0*/  SHF.R.U32.HI R9, RZ, 0x2, R9 ;  /* 0x00000002ff097819 */ /* 0x000fc40000011609 */
[----:B------:R-:W-:Y:S01]  /*151b0*/  LOP3.LUT R2, R0, 0x180, RZ, 0xc0, !PT ;  /* 0x0000018000027812 */ /* 0x000fe200078ec0ff */
[----:B------:R-:W-:Y:S01]  /*151c0*/  IMAD.SHL.U32 R0, R4, 0x10, RZ ;  /* 0x0000001004007824 */ /* 0x000fe200078e00ff */
[----:B------:R-:W-:Y:S02]  /*151d0*/  SHF.R.U32.HI R4, RZ, 0x5, R3 ;  /* 0x00000005ff047819 */ /* 0x000fe40000011603 */
[----:B------:R-:W-:Y:S02]  /*151e0*/  LOP3.LUT R3, R2, 0x30, R8, 0xf8, !PT ;  /* 0x0000003002037812 */ /* 0x000fe400078ef808 */
[----:B------:R-:W-:Y:S02]  /*151f0*/  LOP3.LUT R6, R9, 0x60, R6, 0xf8, !PT ;  /* 0x0000006009067812 */ /* 0x000fe400078ef806 */
[----:B------:R-:W-:Y:S02]  /*15200*/  LOP3.LUT R5, R3, 0x30, R0, 0x78, !PT ;  /* 0x0000003003057812 */ /* 0x000fe400078e7800 */
[----:B------:R-:W0:Y:S01]  /*15210*/  LDC.64 R2, c[0x0][0x2e0] ;  /* 0x0000b800ff027b82 */ /* 0x000e220000000a00 */
[----:B------:R-:W-:Y:S01]  /*15220*/  LOP3.LUT R0, R8, 0x40, RZ, 0xc0, !PT ;  /* 0x0000004008007812 */ /* 0x000fe200078ec0ff */
[----:B------:R-:W-:Y:S01]  /*15230*/  VIADD R6, R6, UR39 ;  /* 0x0000002706067c36 */ /* 0x000fe20008000000 */
[----:B------:R-:W-:-:S03]  /*15240*/  LOP3.LUT R8, R8, 0x30, RZ, 0xc0, !PT ;  /* 0x0000003008087812 */ /* 0x000fc600078ec0ff */
[----:B------:R-:W-:-:S04]  /*15250*/  IMAD R0, R4, 0x200, R0 ;  /* 0x0000020004007824 */ /* 0x000fc800078e0200 */
[----:B------:R-:W-:Y:S01]  /*15260*/  IMAD.IADD R0, R0, 0x1, R5 ;  /* 0x0000000100007824 */ /* 0x000fe200078e0205 */
[----:B---3--:R-:W-:-:S05]  /*15270*/  SHF.R.S32.HI R5, RZ, 0x1f, R7 ;  /* 0x0000001fff057819 */ /* 0x008fca0000011407 */
[----:B0-----:R-:W-:-:S04]  /*15280*/  IMAD R4, R5, R2, RZ ;  /* 0x0000000205047224 */ /* 0x001fc800078e02ff */
[C---:B------:R-:W-:Y:S02]  /*15290*/  IMAD R5, R7.reuse, R3, R4 ;  /* 0x0000000307057224 */ /* 0x040fe400078e0204 */
[----:B------:R-:W-:Y:S01]  /*152a0*/  IMAD.WIDE.U32 R2, R7, R2, UR4 ;  /* 0x0000000407027e25 */ /* 0x000fe2000f8e0002 */
[----:B------:R-:W0:Y:S01]  /*152b0*/  @P0 LDC R4, c[0x0][0x450] ;  /* 0x00011400ff040b82 */ /* 0x000e220000000800 */
[----:B------:R-:W-:Y:S02]  /*152c0*/  ULDC.64 UR4, c[0x0][0x2d0] ;  /* 0x0000b40000047ab9 */ /* 0x000fe40000000a00 */
[----:B------:R-:W-:Y:S02]  /*152d0*/  IMAD.IADD R3, R3, 0x1, R5 ;  /* 0x0000000103037824 */ /* 0x000fe400078e0205 */
[----:B------:R-:W-:-:S03]  /*152e0*/  IMAD.MOV.U32 R5, RZ, RZ, R6 ;  /* 0x000000ffff057224 */ /* 0x000fc600078e0006 */
[----:B------:R-:W1:Y:S02]  /*152f0*/  @P0 LDC R7, c[0x0][0x44c] ;  /* 0x00011300ff070b82 */ /* 0x000e640000000800 */
[----:B-1----:R-:W-:-:S05]  /*15300*/  @P0 IMAD.HI.U32 R7, R6, R7, RZ ;  /* 0x0000000706070227 */ /* 0x002fca00078e00ff */
[----:B0-----:R-:W-:-:S05]  /*15310*/  @P0 SHF.R.U32.HI R5, RZ, R4, R7 ;  /* 0x00000004ff050219 */ /* 0x001fca0000011607 */
[----:B------:R-:W-:Y:S02]  /*15320*/  IMAD.MOV R7, RZ, RZ, -R5 ;  /* 0x000000ffff077224 */ /* 0x000fe400078e0a05 */
[----:B------:R-:W-:-:S04]  /*15330*/  IMAD.WIDE.U32 R2, R5, UR4, R2 ;  /* 0x0000000405027c25 */ /* 0x000fc8000f8e0002 */
[----:B------:R-:W-:Y:S01]  /*15340*/  IMAD R4, R10, R7, R6 ;  /* 0x000000070a047224 */ /* 0x000fe200078e0206 */
[----:B------:R-:W-:-:S05]  /*15350*/  SHF.R.S32.HI R6, RZ, 0x1f, R5 ;  /* 0x0000001fff067819 */ /* 0x000fca0000011405 */
[----:B------:R-:W-:-:S04]  /*15360*/  IMAD R6, R6, UR4, RZ ;  /* 0x0000000406067c24 */ /* 0x000fc8000f8e02ff */
        /* <DEDUP_REMOVED lines=9> */
[----:B------:R-:W-:Y:S01]  /*15400*/  ULDC UR4, c[0x0][0x2b8] ;  /* 0x0000ae0000047ab9 */ /* 0x000fe20000000800 */
[----:B------:R-:W-:Y:S02]  /*15410*/  LOP3.LUT R2, R8, 0x40, RZ, 0xfc, !PT ;  /* 0x0000004008027812 */ /* 0x000fe400078efcff */
[----:B------:R-:W-:Y:S02]  /*15420*/  IADD3.X R6, R3, UR5, R5, P0, !PT ;  /* 0x0000000503067c10 */ /* 0x000fe400087fe405 */
[----:B------:R-:W-:Y:S02]  /*15430*/  ISETP.GE.AND P0, PT, R2, UR4, PT ;  /* 0x0000000402007c0c */ /* 0x000fe4000bf06270 */
[----:B------:R-:W-:-:S02]  /*15440*/  LOP3.LUT R2, R8, 0x80, RZ, 0xfc, !PT ;  /* 0x0000008008027812 */ /* 0x000fc400078efcff */
[----:B------:R-:W-:Y:S02]  /*15450*/  ISETP.GE.AND P2, PT, R8, UR4, PT ;  /* 0x0000000408007c0c */ /* 0x000fe4000bf46270 */
[----:B------:R-:W-:Y:S01]  /*15460*/  ISETP.GE.AND P1, PT, R2, UR4, PT ;  /* 0x0000000402007c0c */ /* 0x000fe2000bf26270 */
[----:B------:R-:W-:-:S03]  /*15470*/  UMOV UR4, 0xffffffff ;  /* 0xffffffff00047882 */ /* 0x000fc60000000000 */
[----:B------:R-:W-:Y:S09]  /*15480*/  BRA.DIV UR4, `(.L_x_1019) ;  /* 0x0000002604847947 */ /* 0x000ff2000b800000 */
[----:B------:R-:W0:Y:S01]  /*15490*/  SHFL.IDX PT, R3, R7, RZ, 0x1c1f ;  /* 0x001c1fff07037589 */ /* 0x000e2200000e0000 */
[----:B------:R-:W-:Y:S01]  /*154a0*/  ULDC UR4, c[0x0][0x288] ;  /* 0x0000a20000047ab9 */ /* 0x000fe20000000800 */
[----:B------:R-:W-:Y:S02]  /*154b0*/  VIADD R4, R9, UR39 ;  /* 0x0000002709047c36 */ /* 0x000fe40008000000 */
[----:B------:R-:W1:Y:S01]  /*154c0*/  SHFL.IDX PT, R2, R6, RZ, 0x1c1f ;  /* 0x001c1fff06027589 */ /* 0x000e6200000e0000 */
[----:B------:R-:W-:-:S03]  /*154d0*/  IMAD R5, R10, UR4, RZ ;  /* 0x000000040a057c24 */ /* 0x000fc6000f8e02ff */
[----:B------:R-:W2:Y:S02]  /*154e0*/  SHFL.IDX PT, R14, R7, 0x1, 0x1c1f ;  /* 0x003c1f00070e7f89 */ /* 0x000ea400000e0000 */
[----:B------:R-:W-:-:S13]  /*154f0*/  ISETP.GE.AND P4, PT, R4, R5, PT ;  /* 0x000000050400720c */ /* 0x000fda0003f86270 */
[----:B------:R-:W-:Y:S01]  /*15500*/  @!P4 VIADD R9, R0, UR38 ;  /* 0x000000260009cc36 */ /* 0x000fe20008000000 */
[----:B0-----:R-:W-:-:S05]  /*15510*/  @!P4 IADD3 R10, P3, R8, R3, RZ ;  /* 0x00000003080ac210 */ /* 0x001fca0007f7e0ff */
[----:B-1----:R-:W-:Y:S02]  /*15520*/  @!P4 IMAD.X R3, RZ, RZ, R2, P3 ;  /* 0x000000ffff03c224 */ /* 0x002fe400018e0602 */
[----:B------:R-:W-:Y:S02]  /*15530*/  @!P4 IMAD.MOV.U32 R2, RZ, RZ, R10 ;  /* 0x000000ffff02c224 */ /* 0x000fe400078e000a */
[----:B------:R-:W-:-:S03]  /*15540*/  VIADD R10, R4, 0x20 ;  /* 0x00000020040a7836 */ /* 0x000fc60000000000 */
[----:B------:R-:W-:Y:S02]  /*15550*/  @!P4 LDGSTS.E.BYPASS.LTC128B.128 [R9+0x18400], desc[UR42][R2.64], !P2 ;  /* 0x184000000209cfae */ /* 0x000fe4000d101d6a */
[----:B------:R-:W-:Y:S02]  /*15560*/  ISETP.GE.AND P3, PT, R10, R5, PT ;  /* 0x000000050a00720c */ /* 0x000fe40003f66270 */
[----:B------:R-:W-:Y:S04]  /*15570*/  @!P4 LDGSTS.E.BYPASS.LTC128B.128 [R9+0x1a400], desc[UR42][R2.64+0x40], !P0 ;  /* 0x1a4000400209cfae */ /* 0x000fe8000c101d6a */
[----:B------:R0:W-:Y:S07]  /*15580*/  @!P4 LDGSTS.E.BYPASS.LTC128B.128 [R9+0x1c400], desc[UR42][R2.64+0x80], !P1 ;  /* 0x1c4000800209cfae */ /* 0x0001ee000c901d6a */
[----:B--2---:R-:W-:Y:S01]  /*15590*/  @!P3 IADD3 R10, P4, R8, R14, RZ ;  /* 0x0000000e080ab210 */ /* 0x004fe20007f9e0ff */
[----:B------:R-:W-:Y:S01]  /*155a0*/  @!P3 VIADD R21, R0, UR38 ;  /* 0x000000260015bc36 */ /* 0x000fe20008000000 */
[----:B0-----:R-:W0:Y:S03]  /*155b0*/  SHFL.IDX PT, R2, R6, 0x1, 0x1c1f ;  /* 0x003c1f0006027f89 */ /* 0x001e2600000e0000 */
[----:B0-----:R-:W-:-:S02]  /*155c0*/  @!P3 IMAD.X R14, RZ, RZ, R2, P4 ;  /* 0x000000ffff0eb224 */ /* 0x001fc400020e0602 */
[----:B------:R-:W-:Y:S02]  /*155d0*/  @!P3 IMAD.MOV.U32 R2, RZ, RZ, R10 ;  /* 0x000000ffff02b224 */ /* 0x000fe400078e000a */
[----:B------:R-:W-:Y:S02]  /*155e0*/  @!P3 IMAD.MOV.U32 R3, RZ, RZ, R14 ;  /* 0x000000ffff03b224 */ /* 0x000fe400078e000e */
[----:B------:R-:W0:Y:S01]  /*155f0*/  SHFL.IDX PT, R14, R7, 0x2, 0x1c1f ;  /* 0x005c1f00070e7f89 */ /* 0x000e2200000e0000 */
[----:B------:R-:W-:-:S03]  /*15600*/  VIADD R10, R4, 0x40 ;  /* 0x00000040040a7836 */ /* 0x000fc60000000000 */
        /* <DEDUP_REMOVED lines=15> */
.L_x_1079:
[----:B------:R-:W-:Y:S01]  /*15700*/  VIADD R4, R4, 0x60 ;  /* 0x0000006004047836 */ /* 0x000fe20000000000 */
[----:B------:R-:W-:Y:S04]  /*15710*/  BSSY B0, `(.L_x_1020) ;  /* 0x000000c000007945 */ /* 0x000fe80003800000 */
[----:B------:R-:W-:-:S13]  /*15720*/  ISETP.GE.AND P3, PT, R4, R5, PT ;  /* 0x000000050400720c */ /* 0x000fda0003f66270 */
[----:B------:R-:W-:Y:S05]  /*15730*/  @P3 BRA `(.L_x_1021) ;  /* 0x0000000000243947 */ /* 0x000fea0003800000 */
[----:B-12---:R-:W-:Y:S01]  /*15740*/  IADD3 R2, P3, R8, R14, RZ ;  /* 0x0000000e08027210 */ /* 0x006fe20007f7e0ff */
[----:B------:R-:W-:-:S04]  /*15750*/  VIADD R5, R0, UR38 ;  /* 0x0000002600057c36 */ /* 0x000fc80008000000 */
[----:B------:R-:W-:-:S05]  /*15760*/  IMAD.X R3, RZ, RZ, R6, P3 ;  /* 0x000000ffff037224 */ /* 0x000fca00018e0606 */
[----:B------:R-:W-:Y:S01]  /*15770*/  @!PT LDS RZ, [RZ] ;  /* 0x00000000fffff984 */ /* 0x000fe20000000800 */
[----:B------:R-:W-:Y:S01]  /*15780*/  @!PT LDS RZ, [RZ] ;  /* 0x00000000fffff984 */ /* 0x000fe20000000800 */
[----:B------:R-:W-:Y:S01]  /*15790*/  @!PT LDS RZ, [RZ] ;  /* 0x00000000fffff984 */ /* 0x000fe20000000800 */
[----:B------:R0:W-:Y:S04]  /*157a0*/  LDGSTS.E.BYPASS.LTC128B.128 [R5+0x19c00], desc[UR42][R2.64], !P2 ;  /* 0x19c0000002057fae */ /* 0x0001e8000d101d6a */
[----:B------:R0:W-:Y:S04]  /*157b0*/  LDGSTS.E.BYPASS.LTC128B.128 [R5+0x1bc00], desc[UR42][R2.64+0x40], !P0 ;  /* 0x1bc0004002057fae */ /* 0x0001e8000c101d6a */
[----:B------:R0:W-:Y:S02]  /*157c0*/  LDGSTS.E.BYPASS.LTC128B.128 [R5+0x1dc00], desc[UR42][R2.64+0x80], !P1 ;  /* 0x1dc0008002057fae */ /* 0x0001e4000c901d6a */
.L_x_1021:
[----:B------:R-:W-:Y:S05]  /*157d0*/  BSYNC B0 ;  /* 0x0000000000007941 */ /* 0x000fea0003800000 */
.L_x_1020:
[----:B------:R-:W-:Y:S01]  /*157e0*/  NOP ;  /* 0x0000000000007918 */ /* 0x000fe20000000000 */
[----:B------:R-:W-:Y:S01]  /*157f0*/  SYNCS.ARRIVE.TRANS64.RED.A0T1 RZ, [UR38+0x2a800], RZ ;  /* 0x02a800ffffff79a7 */ /* 0x000fe20008200426 */
[----:B------:R-:W-:Y:S01]  /*15800*/  IMAD.MOV.U32 R0, RZ, RZ, 0x1 ;  /* 0x00000001ff007424 */ /* 0x000fe200078e00ff */
[----:B------:R-:W-:Y:S04]  /*15810*/  ARRIVES.LDGSTSBAR.64.TRANSCNT [UR38+0x2a800] ;  /* 0x02a80000ff0079b0 */ /* 0x000fe80008000aa6 */
[----:B------:R-:W-:Y:S01]  /*15820*/  SHF.L.U32 R0, R0, 0x1f, RZ ;  /* 0x0000001f00007819 */ /* 0x000fe200000006ff */
[----:B------:R-:W-:Y:S01]  /*15830*/  NOP ;  /* 0x0000000000007918 */ /* 0x000fe20000000000 */
[----:B------:R-:W-:Y:S01]  /*15840*/  SYNCS.ARRIVE.TRANS64.A1T0 RZ, [UR38+0x2a800], RZ ;  /* 0x02a800ffffff79a7 */ /* 0x000fe20008100026 */
[----:B01----:R-:W-:-:S05]  /*15850*/  VIADD R2, R17, 0xfffffffe ;  /* 0xfffffffe11027836 */ /* 0x003fca0000000000 */
[----:B------:R-:W-:Y:S01]  /*15860*/  ISETP.GE.AND P1, PT, R2, UR40, PT ;  /* 0x0000002802007c0c */ /* 0x000fe2000bf26270 */
[----:B------:R-:W0:Y:S02]  /*15870*/  SYNCS.PHASECHK.TRANS64.TRYWAIT P0, [UR38+0x2a820], R0 ;  /* 0x02a82000ff0075a7 */ /* 0x000e240008000166 */
[----:B0-----:R-:W-:Y:S10]  /*15880*/  @!P0 BRA `(.L_x_1022) ;  /* 0x0000002400d48947 */ /* 0x001ff40003800000 */
.L_x_1080:
[----:B------:R-:W-:Y:S01]  /*15890*/  IMAD.MOV.U32 R15, RZ, RZ, 0x1 ;  /* 0x00000001ff0f7424 */ /* 0x000fe200078e00ff */
[----:B------:R-:W-:Y:S06]  /*158a0*/  @!P1 BRA `(.L_x_1023) ;  /* 0x0000001000689947 */ /* 0x000fec0003800000 */
[----:B0-----:R-:W0:Y:S01]  /*158b0*/  S2R R3, SR_TID.X ;  /* 0x0000000000037919 */ /* 0x001e220000002100 */
[----:B------:R-:W-:Y:S02]  /*158c0*/  IMAD.U32 R21, RZ, RZ, UR41 ;  /* 0x00000029ff157e24 */ /* 0x000fe4000f8e00ff */
[----:B------:R-:W-:-:S03]  /*158d0*/  IMAD.MOV.U32 R0, RZ, RZ, 0x1 ;  /* 0x00000001ff007424 */ /* 0x000fc600078e00ff */
[----:B------:R-:W-:Y:S02]  /*158e0*/  LOP3.LUT R21, R21, 0x1, RZ, 0xfc, !PT ;  /* 0x0000000115157812 */ /* 0x000fe400078efcff */
[----:B0-----:R-:W-:Y:S01]  /*158f0*/  LOP3.LUT R20, R3, 0x1f, RZ, 0xc0, !PT ;  /* 0x0000001f03147812 */ /* 0x001fe200078ec0ff */
[----:B------:R-:W-:-:S07]  /*15900*/  IMAD.MOV.U32 R3, RZ, RZ, RZ ;  /* 0x000000ffff037224 */ /* 0x000fce00078e00ff */
.L_x_1044:
[----:B------:R-:W-:Y:S01]  /*15910*/  LOP3.LUT P1, RZ, R18, 0x2, RZ, 0xc0, !PT ;  /* 0x0000000212ff7812 */ /* 0x000fe2000782c0ff */
[----:B--2---:R-:W-:Y:S01]  /*15920*/  VIADD R14, R3, 0x1 ;  /* 0x00000001030e7836 */ /* 0x004fe20000000000 */
[----:B------:R-:W-:Y:S04]  /*15930*/  BSSY B0, `(.L_x_1024) ;  /* 0x0000098000007945 */ /* 0x000fe80003800000 */
[----:B------:R-:W-:-:S04]  /*15940*/  ISETP.NE.AND P0, PT, R14, 0x2, PT ;  /* 0x000000020e00780c */ /* 0x000fc80003f05270 */
[----:B------:R-:W-:Y:S02]  /*15950*/  SEL R15, RZ, 0x1, P0 ;  /* 0x00000001ff0f7807 */ /* 0x000fe40000000000 */
[----:B------:R-:W-:Y:S02]  /*15960*/  SEL R14, R14, RZ, P0 ;  /* 0x000000ff0e0e7207 */ /* 0x000fe40000000000 */
[----:B------:R-:W-:Y:S01]  /*15970*/  LOP3.LUT R15, R0, R15, RZ, 0x3c, !PT ;  /* 0x0000000f000f7212 */ /* 0x000fe200078e3cff */
[----:B------:R-:W-:Y:S06]  /*15980*/  @!P1 BRA `(.L_x_1025) ;  /* 0x0000000800489947 */ /* 0x000fec0003800000 */
        /* <DEDUP_REMOVED lines=22> */
.L_x_1026:
[----:B------:R-:W1:Y:S01]  /*15af0*/  S2R R4, SR_TID.X ;  /* 0x0000000000047919 */ /* 0x000e620000002100 */
[----:B------:R-:W-:Y:S02]  /*15b00*/  LEA R8, R14, UR38, 0x3 ;  /* 0x000000260e087c11 */ /* 0x000fe4000f8e18ff */
[----:B-1----:R-:W-:Y:S02]  /*15b10*/  LOP3.LUT R5, R4, 0x7f, RZ, 0xc0, !PT ;  /* 0x0000007f04057812 */ /* 0x002fe400078ec0ff */
[----:B------:R-:W-:Y:S02]  /*15b20*/  SHF.L.U32 R4, R15, 0x1f, RZ ;  /* 0x0000001f0f047819 */ /* 0x000fe400000006ff */
[----:B------:R-:W-:Y:S02]  /*15b30*/  ISETP.NE.AND P1, PT, R5, RZ, PT ;  /* 0x000000ff0500720c */ /* 0x000fe40003f25270 */
[----:B------:R-:W1:Y:S02]  /*15b40*/  SYNCS.PHASECHK.TRANS64.TRYWAIT P0, [R8+URZ+0x2a880], R4 ;  /* 0x02a88004080075a7 */ /* 0x000e64000800017f */
[----:B-1----:R-:W-:Y:S09]  /*15b50*/  @!P0 BRA `(.L_x_1027) ;  /* 0x0000002400388947 */ /* 0x002ff20003800000 */
.L_x_1081:
[----:B------:R-:W-:Y:S04]  /*15b60*/  BSSY B1, `(.L_x_1028) ;  /* 0x0000007000017945 */ /* 0x000fe80003800000 */
[----:B------:R-:W-:Y:S05]  /*15b70*/  @P1 BRA `(.L_x_1029) ;  /* 0x0000000000141947 */ /* 0x000fea0003800000 */
[----:B------:R-:W-:Y:S01]  /*15b80*/  ISETP.NE.AND P0, PT, R20, RZ, PT ;  /* 0x000000ff1400720c */ /* 0x000fe20003f05270 */
[----:B------:R-:W-:-:S04]  /*15b90*/  IMAD.MOV.U32 R5, RZ, RZ, 0x6000 ;  /* 0x00006000ff057424 */ /* 0x000fc800078e00ff */
[----:B------:R2:W-:Y:S08]  /*15ba0*/  SYNCS.ARRIVE.TRANS64 RZ, [R8+URZ+0x2a870], R5 ;  /* 0x02a8700508ff79a7 */ /* 0x0005f0000800003f */
[----:B------:R-:W-:Y:S05]  /*15bb0*/  @!P0 BRA `(.L_x_1029) ;  /* 0x0000000000048947 */ /* 0x000fea0003800000 */
[----:B------:R-:W-:Y:S01]  /*15bc0*/  BPT.TRAP 0x1 ;  /* 0x000000040000795c */ /* 0x000fe20000300000 */
.L_x_1029:
[----:B------:R-:W-:Y:S05]  /*15bd0*/  BSYNC B1 ;  /* 0x0000000000017941 */ /* 0x000fea0003800000 */
.L_x_1028:
[----:B------:R-:W-:Y:S01]  /*15be0*/  IMAD.U32 R7, RZ, RZ, UR38 ;  /* 0x00000026ff077e24 */ /* 0x000fe2000f8e00ff */
[----:B------:R-:W-:Y:S01]  /*15bf0*/  R2UR UR33, R8 ;  /* 0x00000000082172ca */ /* 0x000fe200000e0000 */
[----:B------:R-:W-:Y:S01]  /*15c00*/  IMAD.SHL.U32 R6, R6, 0x80, RZ ;  /* 0x0000008006067824 */ /* 0x000fe200078e00ff */
        /* <DEDUP_REMOVED lines=13> */
.L_x_1030:
        /* <DEDUP_REMOVED lines=13> */
.L_x_1031:
        /* <DEDUP_REMOVED lines=15> */
.L_x_1032:
        /* <DEDUP_REMOVED lines=10> */
.L_x_1082:
        /* <DEDUP_REMOVED lines=9> */
.L_x_1035:
[----:B------:R-:W-:Y:S05]  /*15fd0*/  BSYNC B1 ;  /* 0x0000000000017941 */ /* 0x000fea0003800000 */
.L_x_1034:
        /* <DEDUP_REMOVED lines=12> */
.L_x_1036:
        /* <DEDUP_REMOVED lines=13> */
.L_x_1037:
        /* <DEDUP_REMOVED lines=13> */
.L_x_1038:
[----:B------:R-:W-:-:S13]  /*16240*/  @P0 ELECT P1, URZ, PT ;  /* 0x00000000003f082f */ /* 0x000fda0003820000 */
[----:B------:R-:W-:Y:S01]  /*16250*/  @P1 R2UR UR13, R16 ;  /* 0x00000000100d12ca */ /* 0x000fe200000e0000 */
[----:B------:R-:W-:Y:S01]  /*16260*/  UMOV UR12, UR36 ;  /* 0x00000024000c7c82 */ /* 0x000fe20008000000 */
[----:B------:R-:W-:-:S11]  /*16270*/  @P1 PLOP3.LUT P0, PT, P1, PT, PT, 0x8, 0x0 ;  /* 0x000000000000181c */ /* 0x000fd60000f0e170 */
[----:B------:R2:W-:Y:S01]  /*16280*/  UTMALDG.4D [UR8], [UR6], desc[UR14] ;  /* 0x00000e08060075b4 */ /* 0x0005e20008019000 */
[----:B------:R-:W-:Y:S01]  /*16290*/  PLOP3.LUT P1, PT, PT, PT, PT, 0x8, 0x0 ;  /* 0x000000000000781c */ /* 0x000fe20003f2e170 */
[----:B--2---:R-:W-:-:S12]  /*162a0*/  @P0 BRA.U.ANY `(.L_x_1038) ;  /* 0xfffffffd00e40947 */ /* 0x004fd8000393ffff */
.L_x_1025:
[----:B------:R-:W-:Y:S05]  /*162b0*/  BSYNC B0 ;  /* 0x0000000000007941 */ /* 0x000fea0003800000 */
.L_x_1024:
[----:B------:R-:W-:-:S13]  /*162c0*/  ISETP.NE.AND P0, PT, R21, 0x3, PT ;  /* 0x000000031500780c */ /* 0x000fda0003f05270 */
[----:B------:R-:W-:Y:S05]  /*162d0*/  @!P0 BRA `(.L_x_1039) ;  /* 0x0000000000048947 */ /* 0x000fea0003800000 */
[----:B------:R-:W-:Y:S01]  /*162e0*/  BPT.TRAP 0x1 ;  /* 0x000000040000795c */ /* 0x000fe20000300000 */
.L_x_1039:
[----:B------:R-:W-:Y:S01]  /*162f0*/  LOP3.LUT R4, R0, 0x1, RZ, 0x3c, !PT ;  /* 0x0000000100047812 */ /* 0x000fe200078e3cff */
[----:B------:R-:W-:Y:S01]  /*16300*/  IMAD.U32 R5, RZ, RZ, UR41 ;  /* 0x00000029ff057e24 */ /* 0x000fe2000f8e00ff */
[----:B------:R-:W-:Y:S02]  /*16310*/  LEA R13, R3, UR38, 0x3 ;  /* 0x00000026030d7c11 */ /* 0x000fe4000f8e18ff */
[----:B------:R-:W-:Y:S02]  /*16320*/  SHF.L.U32 R4, R4, 0x1f, RZ ;  /* 0x0000001f04047819 */ /* 0x000fe400000006ff */
[----:B------:R-:W-:Y:S02]  /*16330*/  LOP3.LUT R5, R5, 0x2, RZ, 0xfc, !PT ;  /* 0x0000000205057812 */ /* 0x000fe400078efcff */
[----:B------:R-:W2:Y:S02]  /*16340*/  SYNCS.PHASECHK.TRANS64.TRYWAIT P0, [R13+URZ+0x2a870], R4 ;  /* 0x02a870040d0075a7 */ /* 0x000ea4000800017f */
[----:B------:R-:W-:Y:S01]  /*16350*/  ISETP.NE.AND P1, PT, R5, 0x3, PT ;  /* 0x000000030500780c */ /* 0x000fe20003f25270 */
[----:B--2---:R-:W-:-:S12]  /*16360*/  @!P0 BRA `(.L_x_1040) ;  /* 0x0000001c005c8947 */ /* 0x004fd80003800000 */
.L_x_1083:
[----:B------:R-:W-:Y:S05]  /*16370*/  @!P1 BRA `(.L_x_1041) ;  /* 0x0000000000049947 */ /* 0x000fea0003800000 */
[----:B------:R-:W-:Y:S01]  /*16380*/  BPT.TRAP 0x1 ;  /* 0x000000040000795c */ /* 0x000fe20000300000 */
.L_x_1041:
[----:B------:R-:W-:Y:S01]  /*16390*/  SHF.L.U32 R0, R0, 0x1f, RZ ;  /* 0x0000001f00007819 */ /* 0x000fe200000006ff */
[----:B------:R-:W-:-:S03]  /*163a0*/  IMAD R3, R3, 0x6000, RZ ;  /* 0x0000600003037824 */ /* 0x000fc600078e02ff */
[----:B------:R-:W3:Y:S02]  /*163b0*/  SYNCS.PHASECHK.TRANS64.TRYWAIT P0, [R13+URZ+0x2a860], R0 ;  /* 0x02a860000d0075a7 */ /* 0x000ee4000800017f */
[----:B---3--:R-:W-:Y:S05]  /*163c0*/  @!P0 BRA `(.L_x_1042) ;  /* 0x0000001c00588947 */ /* 0x008fea0003800000 */
.L_x_1084:
[----:B--2---:R-:W3:Y:S04]  /*163d0*/  LDL R4, [R1+0x8] ;  /* 0x0000080001047983 */ /* 0x004ee80000100800 */
[----:B-1----:R-:W2:Y:S01]  /*163e0*/  LDL R12, [R1+0xc] ;  /* 0x00000c00010c7983 */ /* 0x002ea20000100800 */
[----:B------:R-:W-:Y:S05]  /*163f0*/  WARPSYNC.ALL ;  /* 0x0000000000007948 */ /* 0x000fea0003800000 */
[----:B0-----:R-:W4:Y:S01]  /*16400*/  LDL R17, [R1] ;  /* 0x0000000001117983 */ /* 0x001f220000100800 */
[----:B---3--:R-:W-:-:S02]  /*16410*/  LOP3.LUT R0, R3, R4, RZ, 0xfc, !PT ;  /* 0x0000000403007212 */ /* 0x008fc400078efcff */
[----:B--2---:R-:W-:-:S03]  /*16420*/  IADD3 R3, R3, UR38, R12 ;  /* 0x0000002603037c10 */ /* 0x004fc6000fffe00c */
[----:B------:R-:W0:Y:S02]  /*16430*/  LDSM.16.MT88.4 R4, [R0+UR38+0xc400] ;  /* 0x00c400260004783b */ /* 0x000e240008004200 */
        /* <DEDUP_REMOVED lines=17> */
[----:B------:R-:W0:Y:S01]  /*16550*/  LDSM.16.MT88.4 R4, [R0+UR38+0xcc00] ;  /* 0x00cc00260004783b */ /* 0x000e220008004200 */
[----:B----4-:R-:W-:Y:S02]  /*16560*/  IADD3 R12, R17, 0x400, R3 ;  /* 0x00000400110c7810 */ /* 0x010fe40007ffe003 */
[C-C-:B0-----:R-:W-:Y:S02]  /*16570*/  PRMT R8, R4.reuse, 0x6420, R5.reuse ;  /* 0x0000642004087816 */ /* 0x141fe40000000005 */
[----:B------:R-:W-:Y:S02]  /*16580*/  PRMT R9, R4, 0x7531, R5 ;  /* 0x0000753104097816 */ /* 0x000fe40000000005 */
[----:B------:R-:W-:-:S02]  /*16590*/  PRMT R10, R6, 0x6420, R7 ;  /* 0x00006420060a7816 */ /* 0x000fc40000000007 */
[----:B------:R-:W-:-:S05]  /*165a0*/  PRMT R11, R6, 0x7531, R7 ;  /* 0x00007531060b7816 */ /* 0x000fca0000000007 */
[----:B------:R-:W-:Y:S04]  /*165b0*/  STSM.16.M88.4 [R12], R8 ;  /* 0x000000080c007844 */ /* 0x000fe80000000200 */
        /* <DEDUP_REMOVED lines=11> */
[----:B------:R0:W-:Y:S04]  /*16670*/  STSM.16.M88.4 [R12+0x4000], R8 ;  /* 0x004000080c007844 */ /* 0x0001e80000000200 */
[----:B------:R-:W1:Y:S04]  /*16680*/  LDSM.16.MT88.4 R4, [R0+UR38+0xd400] ;  /* 0x00d400260004783b */ /* 0x000e680008004200 */
[----:B0-----:R-:W2:Y:S01]  /*16690*/  LDL R12, [R1+0x10] ;  /* 0x00001000010c7983 */ /* 0x001ea20000100800 */
[C-C-:B-1----:R-:W-:Y:S02]  /*166a0*/  PRMT R8, R4.reuse, 0x6420, R5.reuse ;  /* 0x0000642004087816 */ /* 0x142fe40000000005 */
[----:B------:R-:W-:-:S02]  /*166b0*/  PRMT R9, R4, 0x7531, R5 ;  /* 0x0000753104097816 */ /* 0x000fc40000000005 */
[C-C-:B------:R-:W-:Y:S02]  /*166c0*/  PRMT R10, R6.reuse, 0x6420, R7.reuse ;  /* 0x00006420060a7816 */ /* 0x140fe40000000007 */
[----:B------:R-:W-:Y:S02]  /*166d0*/  PRMT R11, R6, 0x7531, R7 ;  /* 0x00007531060b7816 */ /* 0x000fe40000000007 */
[----:B--2---:R-:W-:-:S05]  /*166e0*/  IADD3 R3, R12, 0x400, R3 ;  /* 0x000004000c037810 */ /* 0x004fca0007ffe003 */
        /* <DEDUP_REMOVED lines=13> */
[----:B------:R-:W1:Y:S01]  /*167c0*/  LDSM.16.MT88.4 R4, [R0+UR38+0xdc00] ;  /* 0x00dc00260004783b */ /* 0x000e620008004200 */
[----:B0-----:R-:W-:Y:S01]  /*167d0*/  IMAD.IADD R3, R17, 0x1, R3 ;  /* 0x0000000111037824 */ /* 0x001fe200078e0203 */
[C-C-:B-1----:R-:W-:Y:S02]  /*167e0*/  PRMT R8, R4.reuse, 0x6420, R5.reuse ;  /* 0x0000642004087816 */ /* 0x142fe40000000005 */
        /* <DEDUP_REMOVED lines=24> */
.L_x_1043:
[----:B------:R-:W2:Y:S01]  /*16970*/  S2R R0, SR_TID.X ;  /* 0x0000000000007919 */ /* 0x000ea20000002100 */
[----:B-1----:R-:W-:Y:S01]  /*16980*/  SYNCS.ARRIVE.TRANS64.A1T0 RZ, [R13+URZ+0x2a850], RZ ;  /* 0x02a850ff0dff79a7 */ /* 0x002fe2000810003f */
[----:B0-----:R-:W-:Y:S01]  /*16990*/  IMAD.MOV.U32 R3, RZ, RZ, R14 ;  /* 0x000000ffff037224 */ /* 0x001fe200078e000e */
[----:B--2---:R-:W-:Y:S01]  /*169a0*/  LOP3.LUT R0, R0, 0x7f, RZ, 0xc0, !PT ;  /* 0x0000007f00007812 */ /* 0x004fe200078ec0ff */
[----:B------:R-:W-:Y:S03]  /*169b0*/  BAR.SYNC.DEFER_BLOCKING 0x2, 0x80 ;  /* 0x0082000000007b1d */ /* 0x000fe60000010000 */
[----:B------:R-:W-:-:S13]  /*169c0*/  ISETP.NE.AND P0, PT, R0, RZ, PT ;  /* 0x000000ff0000720c */ /* 0x000fda0003f05270 */
[----:B------:R-:W-:-:S05]  /*169d0*/  @!P0 VIADD R0, R13, 0x2a880 ;  /* 0x0002a8800d008836 */ /* 0x000fca0000000000 */
[----:B------:R-:W-:-:S04]  /*169e0*/  @!P0 PRMT R0, RZ, 0x654, R0 ;  /* 0x00000654ff008816 */ /* 0x000fc80000000000 */
[----:B------:R0:W-:Y:S01]  /*169f0*/  @!P0 SYNCS.ARRIVE.TRANS64.RED.A1T0 RZ, [R0+URZ], RZ ;  /* 0x000000ff00ff89a7 */ /* 0x0001e2000810043f */
[C---:B------:R-:W-:Y:S01]  /*16a00*/  ISETP.GT.AND P0, PT, R2.reuse, UR40, PT ;  /* 0x0000002802007c0c */ /* 0x040fe2000bf04270 */
[----:B------:R-:W-:Y:S02]  /*16a10*/  VIADD R2, R2, 0xffffffff ;  /* 0xffffffff02027836 */ /* 0x000fe40000000000 */
[----:B0-----:R-:W-:-:S10]  /*16a20*/  IMAD.MOV.U32 R0, RZ, RZ, R15 ;  /* 0x000000ffff007224 */ /* 0x001fd400078e000f */
[----:B------:R-:W-:Y:S05]  /*16a30*/  @P0 BRA `(.L_x_1044) ;  /* 0xffffffec00b40947 */ /* 0x000fea000383ffff */
[----:B------:R-:W-:Y:S05]  /*16a40*/  BRA `(.L_x_1045) ;  /* 0x0000000000047947 */ /* 0x000fea0003800000 */
.L_x_1023:
[----:B--2---:R-:W-:-:S07]  /*16a50*/  IMAD.MOV.U32 R14, RZ, RZ, RZ ;  /* 0x000000ffff0e7224 */ /* 0x004fce00078e00ff */
.L_x_1045:
[----:B------:R-:W-:-:S04]  /*16a60*/  ULOP3.LUT UR4, UR41, 0x1, URZ, 0xfc, !UPT ;  /* 0x0000000129047892 */ /* 0x000fc8000f8efc3f */
[----:B------:R-:W-:-:S06]  /*16a70*/  UISETP.NE.AND UP0, UPT, UR4, 0x3, UPT ;  /* 0x000000030400788c */ /* 0x000fcc000bf05270 */
[----:B------:R-:W-:-:S13]  /*16a80*/  PLOP3.LUT P0, PT, PT, PT, UP0, 0x80, 0x0 ;  /* 0x000000000000781c */ /* 0x000fda0003f0f008 */
[----:B------:R-:W-:Y:S05]  /*16a90*/  @!P0 BRA `(.L_x_1046) ;  /* 0x0000000000048947 */ /* 0x000fea0003800000 */
[----:B------:R-:W-:Y:S01]  /*16aa0*/  BPT.TRAP 0x1 ;  /* 0x000000040000795c */ /* 0x000fe20000300000 */
.L_x_1046:
[----:B0-----:R-:W-:Y:S01]  /*16ab0*/  LOP3.LUT R3, R15, 0x1, RZ, 0x3c, !PT ;  /* 0x000000010f037812 */ /* 0x001fe200078e3cff */
[----:B------:R-:W-:Y:S01]  /*16ac0*/  BSSY B0, `(.L_x_1047) ;  /* 0x0000005000007945 */ /* 0x000fe20003800000 */
[----:B------:R-:W-:Y:S02]  /*16ad0*/  LEA R12, R14, UR38, 0x3 ;  /* 0x000000260e0c7c11 */ /* 0x000fe4000f8e18ff */
[----:B------:R-:W-:-:S04]  /*16ae0*/  SHF.L.U32 R3, R3, 0x1f, RZ ;  /* 0x0000001f03037819 */ /* 0x000fc800000006ff */
[----:B------:R-:W0:Y:S02]  /*16af0*/  SYNCS.PHASECHK.TRANS64.TRYWAIT P0, [R12+URZ+0x2a870], R3 ;  /* 0x02a870030c0075a7 */ /* 0x000e24000800017f */
[----:B0-----:R-:W-:Y:S05]  /*16b00*/  @!P0 BRA `(.L_x_1048) ;  /* 0x00000014009c8947 */ /* 0x001fea0003800000 */
.L_x_1085:
[----:B------:R-:W-:Y:S05]  /*16b10*/  BSYNC B0 ;  /* 0x0000000000007941 */ /* 0x000fea0003800000 */
.L_x_1047:
[----:B------:R-:W-:-:S06]  /*16b20*/  ULOP3.LUT UR4, UR41, 0x2, URZ, 0xfc, !UPT ;  /* 0x0000000229047892 */ /* 0x000fcc000f8efc3f */
[----:B------:R-:W-:-:S05]  /*16b30*/  IMAD.U32 R0, RZ, RZ, UR4 ;  /* 0x00000004ff007e24 */ /* 0x000fca000f8e00ff */
[----:B------:R-:W-:-:S13]  /*16b40*/  ISETP.NE.AND P1, PT, R0, 0x3, PT ;  /* 0x000000030000780c */ /* 0x000fda0003f25270 */
[----:B------:R-:W-:Y:S05]  /*16b50*/  @!P1 BRA `(.L_x_1049) ;  /* 0x0000000000049947 */ /* 0x000fea0003800000 */
[----:B------:R-:W-:Y:S01]  /*16b60*/  BPT.TRAP 0x1 ;  /* 0x000000040000795c */ /* 0x000fe20000300000 */
.L_x_1049:
[----:B0-----:R-:W-:-:S04]  /*16b70*/  SHF.L.U32 R3, R15, 0x1f, RZ ;  /* 0x0000001f0f037819 */ /* 0x001fc800000006ff */
[----:B------:R-:W0:Y:S02]  /*16b80*/  SYNCS.PHASECHK.TRANS64.TRYWAIT P0, [R12+URZ+0x2a860], R3 ;  /* 0x02a860030c0075a7 */ /* 0x000e24000800017f */
[----:B0-----:R-:W-:Y:S05]  /*16b90*/  @!P0 BRA `(.L_x_1050) ;  /* 0x00000014008c8947 */ /* 0x001fea0003800000 */
.L_x_1086:
[----:B------:R-:W2:Y:S04]  /*16ba0*/  LDL.LU R0, [R1+0x8] ;  /* 0x0000080001007983 */ /* 0x000ea80000300800 */
[----:B------:R-:W3:Y:S04]  /*16bb0*/  LDL.LU R8, [R1+0xc] ;  /* 0x00000c0001087983 */ /* 0x000ee80000300800 */
[----:B------:R-:W0:Y:S01]  /*16bc0*/  LDL.LU R13, [R1] ;  /* 0x00000000010d7983 */ /* 0x000e220000300800 */
[----:B------:R-:W-:Y:S01]  /*16bd0*/  IMAD R2, R14, 0x6000, RZ ;  /* 0x000060000e027824 */ /* 0x000fe200078e02ff */
[----:B------:R-:W-:Y:S05]  /*16be0*/  WARPSYNC.ALL ;  /* 0x0000000000007948 */ /* 0x000fea0003800000 */
[----:B------:R-:W4:Y:S01]  /*16bf0*/  LDL.LU R16, [R1+0x10] ;  /* 0x0000100001107983 */ /* 0x000f220000300800 */
[----:B--2---:R-:W-:-:S02]  /*16c00*/  LOP3.LUT R0, R2, R0, RZ, 0xfc, !PT ;  /* 0x0000000002007212 */ /* 0x004fc400078efcff */
[----:B---3--:R-:W-:-:S03]  /*16c10*/  IADD3 R2, R2, UR38, R8 ;  /* 0x0000002602027c10 */ /* 0x008fc6000fffe008 */
[----:B------:R-:W1:Y:S02]  /*16c20*/  LDSM.16.MT88.4 R4, [R0+UR38+0xc400] ;  /* 0x00c400260004783b */ /* 0x000e640008004200 */
        /* <DEDUP_REMOVED lines=17> */
[----:B------:R-:W1:Y:S01]  /*16d40*/  LDSM.16.MT88.4 R4, [R0+UR38+0xcc00] ;  /* 0x00cc00260004783b */ /* 0x000e620008004200 */
[----:B0-----:R-:W-:Y:S02]  /*16d50*/  IADD3 R3, R13, 0x400, R2 ;  /* 0x000004000d037810 */ /* 0x001fe40007ffe002 */
        /* <DEDUP_REMOVED lines=63> */
.L_x_1051:
[----:B------:R-:W2:Y:S01]  /*17150*/  S2R R0, SR_TID.X ;  /* 0x0000000000007919 */ /* 0x000ea20000002100 */
[----:B-1----:R-:W-:Y:S01]  /*17160*/  SYNCS.ARRIVE.TRANS64.A1T0 RZ, [R12+URZ+0x2a850], RZ ;  /* 0x02a850ff0cff79a7 */ /* 0x002fe2000810003f */
[----:B--2---:R-:W-:Y:S01]  /*17170*/  LOP3.LUT R0, R0, 0x7f, RZ, 0xc0, !PT ;  /* 0x0000007f00007812 */ /* 0x004fe200078ec0ff */
[----:B------:R-:W-:Y:S03]  /*17180*/  BAR.SYNC.DEFER_BLOCKING 0x2, 0x80 ;  /* 0x0082000000007b1d */ /* 0x000fe60000010000 */
[----:B------:R-:W-:-:S13]  /*17190*/  ISETP.NE.AND P0, PT, R0, RZ, PT ;  /* 0x000000ff0000720c */ /* 0x000fda0003f05270 */
[----:B------:R-:W-:-:S05]  /*171a0*/  @!P0 VIADD R0, R12, 0x2a880 ;  /* 0x0002a8800c008836 */ /* 0x000fca0000000000 */
[----:B------:R-:W-:-:S04]  /*171b0*/  @!P0 PRMT R0, RZ, 0x654, R0 ;  /* 0x00000654ff008816 */ /* 0x000fc80000000000 */
[----:B------:R1:W-:Y:S02]  /*171c0*/  @!P0 SYNCS.ARRIVE.TRANS64.RED.A1T0 RZ, [R0+URZ], RZ ;  /* 0x000000ff00ff89a7 */ /* 0x0003e4000810043f */
[----:B-1----:R-:W-:-:S05]  /*171d0*/  VIADD R0, R14, 0x1 ;  /* 0x000000010e007836 */ /* 0x002fca0000000000 */
[----:B------:R-:W-:-:S04]  /*171e0*/  ISETP.NE.AND P0, PT, R0, 0x2, PT ;  /* 0x000000020000780c */ /* 0x000fc80003f05270 */
[----:B0-----:R-:W-:Y:S02]  /*171f0*/  SEL R2, RZ, 0x1, P0 ;  /* 0x00000001ff027807 */ /* 0x001fe40000000000 */
[----:B------:R-:W-:Y:S02]  /*17200*/  SEL R0, R0, RZ, P0 ;  /* 0x000000ff00007207 */ /* 0x000fe40000000000 */
[----:B------:R-:W-:Y:S01]  /*17210*/  LOP3.LUT R15, R15, R2, RZ, 0x3c, !PT ;  /* 0x000000020f0f7212 */ /* 0x000fe200078e3cff */
[----:B------:R-:W-:-:S07]  /*17220*/  IMAD.MOV.U32 R2, RZ, RZ, RZ ;  /* 0x000000ffff027224 */ /* 0x000fce00078e00ff */
.L_x_998:
[----:B------:R-:W0:Y:S01]  /*17230*/  S2R R4, SR_CgaCtaId ;  /* 0x0000000000047919 */ /* 0x000e220000008800 */
[----:B------:R-:W-:Y:S02]  /*17240*/  MOV R3, 0x400 ;  /* 0x0000040000037802 */ /* 0x000fe40000000f00 */
[----:B------:R-:W-:Y:S02]  /*17250*/  SHF.L.U32 R2, R2, 0x1f, RZ ;  /* 0x0000001f02027819 */ /* 0x000fe400000006ff */
[----:B0-----:R-:W-:-:S04]  /*17260*/  LEA R7, R4, R3, 0x18 ;  /* 0x0000000304077211 */ /* 0x001fc800078ec0ff */
[----:B------:R-:W0:Y:S02]  /*17270*/  SYNCS.PHASECHK.TRANS64.TRYWAIT P0, [R7+URZ+0x2a820], R2 ;  /* 0x02a82002070075a7 */ /* 0x000e24000800017f */
[----:B0-----:R-:W-:Y:S05]  /*17280*/  @!P0 BRA `(.L_x_1052) ;  /* 0x0000000c00e48947 */ /* 0x001fea0003800000 */
.L_x_1087:
        /* <DEDUP_REMOVED lines=8> */
[----:B------:R-:W-:-:S06]  /*17310*/  ULOP3.LUT UR4, UR41, 0x2, URZ, 0xfc, !UPT ;  /* 0x0000000229047892 */ /* 0x000fcc000f8efc3f */
[----:B------:R-:W-:-:S05]  /*17320*/  IMAD.U32 R2, RZ, RZ, UR4 ;  /* 0x00000004ff027e24 */ /* 0x000fca000f8e00ff */
[----:B------:R-:W-:-:S13]  /*17330*/  ISETP.NE.AND P0, PT, R2, 0x3, PT ;  /* 0x000000030200780c */ /* 0x000fda0003f05270 */
[----:B------:R-:W-:Y:S05]  /*17340*/  @!P0 BRA `(.L_x_1053) ;  /* 0x0000000000048947 */ /* 0x000fea0003800000 */
[----:B------:R-:W-:Y:S01]  /*17350*/  BPT.TRAP 0x1 ;  /* 0x000000040000795c */ /* 0x000fe20000300000 */
.L_x_1053:
        /* <DEDUP_REMOVED lines=12> */
.L_x_1088:
[----:B------:R-:W1:Y:S02]  /*17420*/  SYNCS.PHASECHK.TRANS64.TRYWAIT P1, [R5+URZ], R2 ;  /* 0x00000002050075a7 */ /* 0x000e64000802017f */
[----:B-1----:R-:W-:Y:S05]  /*17430*/  @!P1 BRA `(.L_x_1055) ;  /* 0x0000000c00a09947 */ /* 0x002fea0003800000 */
.L_x_1089:
[----:B------:R-:W-:Y:S05]  /*17440*/  @!P0 BRA `(.L_x_1056) ;  /* 0x0000000000048947 */ /* 0x000fea0003800000 */
[----:B------:R-:W-:Y:S01]  /*17450*/  BPT.TRAP 0x1 ;  /* 0x000000040000795c */ /* 0x000fe20000300000 */
.L_x_1056:
[----:B------:R-:W-:-:S04]  /*17460*/  IMAD R0, R0, 0x8, R7 ;  /* 0x0000000800007824 */ /* 0x000fc800078e0207 */
[----:B------:R-:W2:Y:S02]  /*17470*/  SYNCS.PHASECHK.TRANS64.TRYWAIT P1, [R0+URZ+0x2a860], R3 ;  /* 0x02a86003000075a7 */ /* 0x000ea4000802017f */
[----:B--2---:R-:W-:Y:S05]  /*17480*/  @!P1 BRA `(.L_x_1057) ;  /* 0x0000000c00a09947 */ /* 0x004fea0003800000 */
.L_x_1090:
[----:B------:R-:W-:Y:S05]  /*17490*/  @!P0 BRA `(.L_x_1058) ;  /* 0x0000000000048947 */ /* 0x000fea0003800000 */
[----:B------:R-:W-:Y:S01]  /*174a0*/  BPT.TRAP 0x1 ;  /* 0x000000040000795c */ /* 0x000fe20000300000 */
.L_x_1058:
[----:B-1----:R-:W-:-:S04]  /*174b0*/  IMAD R5, R4, 0x8, R7 ;  /* 0x0000000804057824 */ /* 0x002fc800078e0207 */
[----:B------:R-:W1:Y:S02]  /*174c0*/  SYNCS.PHASECHK.TRANS64.TRYWAIT P1, [R5+URZ+0x2a860], R2 ;  /* 0x02a86002050075a7 */ /* 0x000e64000802017f */
[----:B-1----:R-:W-:Y:S05]  /*174d0*/  @!P1 BRA `(.L_x_1059) ;  /* 0x0000000c00a09947 */ /* 0x002fea0003800000 */
.L_x_1091:
[----:B------:R-:W-:Y:S05]  /*174e0*/  @!P0 BRA `(.L_x_1060) ;  /* 0x0000000000048947 */ /* 0x000fea0003800000 */
[----:B------:R-:W-:Y:S01]  /*174f0*/  BPT.TRAP 0x1 ;  /* 0x000000040000795c */ /* 0x000fe20000300000 */
.L_x_1060:
[----:B------:R-:W3:Y:S02]  /*17500*/  SYNCS.PHASECHK.TRANS64.TRYWAIT P0, [R0+URZ+0x2a880], R3 ;  /* 0x02a88003000075a7 */ /* 0x000ee4000800017f */
[----:B---3--:R-:W-:Y:S05]  /*17510*/  @!P0 BRA `(.L_x_1061) ;  /* 0x0000000c00a48947 */ /* 0x008fea0003800000 */
.L_x_1062:
[----:B----4-:R4:W0:Y:S02]  /*17520*/  SYNCS.PHASECHK.TRANS64.TRYWAIT P0, [R5+URZ+0x2a880], R2 ;  /* 0x02a88002050075a7 */ /* 0x010824000800017f */
[----:B0-----:R-:W-:Y:S05]  /*17530*/  @!P0 NANOSLEEP.SYNCS 0x989680 ;  /* 0x009896800000895d */ /* 0x001fea0003900000 */
[----:B------:R-:W0:Y:S02]  /*17540*/  @!P0 SYNCS.PHASECHK.TRANS64 P0, [R5+URZ+0x2a880], R2 ;  /* 0x02a88002050085a7 */ /* 0x000e24000800007f */
[----:B0-----:R-:W-:Y:S05]  /*17550*/  @!P0 BRA `(.L_x_1062) ;  /* 0xfffffffc00f08947 */ /* 0x001fea000383ffff */
.L_x_910:
[----:B------:R-:W-:Y:S05]  /*17560*/  BSYNC B6 ;  /* 0x0000000000067941 */ /* 0x000fea0003800000 */
.L_x_907:
[----:B------:R-:W-:Y:S05]  /*17570*/  EXIT ;  /* 0x000000000000794d */ /* 0x000fea0003800000 */
.L_x_920:
[----:B0-----:R-:W-:-:S04]  /*17580*/  IMAD.U32 R3, RZ, RZ, UR44 ;  /* 0x0000002cff037e24 */ /* 0x001fc8000f8e00ff */
[----:B------:R0:W1:Y:S03]  /*17590*/  SYNCS.PHASECHK.TRANS64.TRYWAIT P0, [R3+URZ+0x2a800], R8 ;  /* 0x02a80008030075a7 */ /* 0x000066000800017f */
[----:B-1----:R-:W-:Y:S05]  /*175a0*/  @!P0 NANOSLEEP.SYNCS 0x989680 ;  /* 0x009896800000895d */ /* 0x002fea0003900000 */
[----:B------:R-:W1:Y:S02]  /*175b0*/  @!P0 SYNCS.PHASECHK.TRANS64 P0, [R3+URZ+0x2a800], R8 ;  /* 0x02a80008030085a7 */ /* 0x000e64000800007f */
[----:B-1----:R-:W-:Y:S05]  /*175c0*/  @!P0 BRA `(.L_x_920) ;  /* 0xfffffffc00ec8947 */ /* 0x002fea000383ffff */
[----:B------:R-:W-:Y:S05]  /*175d0*/  BRA `(.L_x_1063) ;  /* 0xfffffea400787947 */ /* 0x000fea000383ffff */
.L_x_924:
[----:B0-----:R-:W-:-:S04]  /*175e0*/  IMAD.U32 R3, RZ, RZ, UR44 ;  /* 0x0000002cff037e24 */ /* 0x001fc8000f8e00ff */
[----:B------:R0:W2:Y:S03]  /*175f0*/  SYNCS.PHASECHK.TRANS64.TRYWAIT P2, [R3+URZ+0x2a830], R8 ;  /* 0x02a83008030075a7 */ /* 0x0000a6000804017f */
[----:B--2---:R-:W-:Y:S05]  /*17600*/  @!P2 NANOSLEEP.SYNCS 0x989680 ;  /* 0x009896800000a95d */ /* 0x004fea0003900000 */
[----:B------:R-:W2:Y:S02]  /*17610*/  @!P2 SYNCS.PHASECHK.TRANS64 P2, [R3+URZ+0x2a830], R8 ;  /* 0x02a830080300a5a7 */ /* 0x000ea4000804007f */
[----:B--2---:R-:W-:Y:S05]  /*17620*/  @!P2 BRA `(.L_x_924) ;  /* 0xfffffffc00eca947 */ /* 0x004fea000383ffff */
[----:B------:R-:W-:Y:S05]  /*17630*/  BRA `(.L_x_923) ;  /* 0xfffffea400a07947 */ /* 0x000fea000383ffff */
.L_x_940:
[----:B-1----:R-:W-:-:S04]  /*17640*/  IMAD.U32 R12, RZ, RZ, UR6 ;  /* 0x00000006ff0c7e24 */ /* 0x002fc8000f8e00ff */
[----:B------:R1:W2:Y:S03]  /*17650*/  SYNCS.PHASECHK.TRANS64.TRYWAIT P2, [R12+URZ+0x2a830], R11 ;  /* 0x02a8300b0c0075a7 */ /* 0x0002a6000804017f */
[----:B--2---:R-:W-:Y:S05]  /*17660*/  @!P2 NANOSLEEP.SYNCS 0x989680 ;  /* 0x009896800000a95d */ /* 0x004fea0003900000 */
[----:B------:R-:W2:Y:S02]  /*17670*/  @!P2 SYNCS.PHASECHK.TRANS64 P2, [R12+URZ+0x2a830], R11 ;  /* 0x02a8300b0c00a5a7 */ /* 0x000ea4000804007f */
[----:B--2---:R-:W-:Y:S05]  /*17680*/  @!P2 BRA `(.L_x_940) ;  /* 0xfffffffc00eca947 */ /* 0x004fea000383ffff */
[----:B------:R-:W-:Y:S05]  /*17690*/  BRA `(.L_x_937) ;  /* 0xfffffee400907947 */ /* 0x000fea000383ffff */
.L_x_944:
[----:B-1----:R-:W-:-:S04]  /*176a0*/  IMAD.U32 R12, RZ, RZ, UR6 ;  /* 0x00000006ff0c7e24 */ /* 0x002fc8000f8e00ff */
[----:B------:R1:W2:Y:S03]  /*176b0*/  SYNCS.PHASECHK.TRANS64.TRYWAIT P2, [R12+URZ+0x2a850], R11 ;  /* 0x02a8500b0c0075a7 */ /* 0x0002a6000804017f */
[----:B--2---:R-:W-:Y:S05]  /*176c0*/  @!P2 NANOSLEEP.SYNCS 0x989680 ;  /* 0x009896800000a95d */ /* 0x004fea0003900000 */
[----:B------:R-:W2:Y:S02]  /*176d0*/  @!P2 SYNCS.PHASECHK.TRANS64 P2, [R12+URZ+0x2a850], R11 ;  /* 0x02a8500b0c00a5a7 */ /* 0x000ea4000804007f */
[----:B--2---:R-:W-:Y:S05]  /*176e0*/  @!P2 BRA `(.L_x_944) ;  /* 0xfffffffc00eca947 */ /* 0x004fea000383ffff */
[----:B------:R-:W-:Y:S05]  /*176f0*/  BRA `(.L_x_941) ;  /* 0xfffffee800307947 */ /* 0x000fea000383ffff */
.L_x_962:
[----:B-1----:R-:W-:-:S04]  /*17700*/  IMAD.U32 R10, RZ, RZ, UR6 ;  /* 0x00000006ff0a7e24 */ /* 0x002fc8000f8e00ff */
[----:B------:R1:W2:Y:S03]  /*17710*/  SYNCS.PHASECHK.TRANS64.TRYWAIT P2, [R10+URZ+0x2a830], R9 ;  /* 0x02a830090a0075a7 */ /* 0x0002a6000804017f */
[----:B--2---:R-:W-:Y:S05]  /*17720*/  @!P2 NANOSLEEP.SYNCS 0x989680 ;  /* 0x009896800000a95d */ /* 0x004fea0003900000 */
[----:B------:R-:W2:Y:S02]  /*17730*/  @!P2 SYNCS.PHASECHK.TRANS64 P2, [R10+URZ+0x2a830], R9 ;  /* 0x02a830090a00a5a7 */ /* 0x000ea4000804007f */
[----:B--2---:R-:W-:Y:S05]  /*17740*/  @!P2 BRA `(.L_x_962) ;  /* 0xfffffffc00eca947 */ /* 0x004fea000383ffff */
[----:B------:R-:W-:Y:S05]  /*17750*/  BRA `(.L_x_959) ;  /* 0xffffff2000587947 */ /* 0x000fea000383ffff */
.L_x_966:
[----:B-1----:R-:W-:-:S04]  /*17760*/  IMAD.U32 R10, RZ, RZ, UR6 ;  /* 0x00000006ff0a7e24 */ /* 0x002fc8000f8e00ff */
[----:B------:R1:W2:Y:S03]  /*17770*/  SYNCS.PHASECHK.TRANS64.TRYWAIT P2, [R10+URZ+0x2a850], R9 ;  /* 0x02a850090a0075a7 */ /* 0x0002a6000804017f */
[----:B--2---:R-:W-:Y:S05]  /*17780*/  @!P2 NANOSLEEP.SYNCS 0x989680 ;  /* 0x009896800000a95d */ /* 0x004fea0003900000 */
[----:B------:R-:W2:Y:S02]  /*17790*/  @!P2 SYNCS.PHASECHK.TRANS64 P2, [R10+URZ+0x2a850], R9 ;  /* 0x02a850090a00a5a7 */ /* 0x000ea4000804007f */
[----:B--2---:R-:W-:Y:S05]  /*177a0*/  @!P2 BRA `(.L_x_966) ;  /* 0xfffffffc00eca947 */ /* 0x004fea000383ffff */
[----:B------:R-:W-:Y:S05]  /*177b0*/  BRA `(.L_x_963) ;  /* 0xffffff2400047947 */ /* 0x000fea000383ffff */
.L_x_973:
[----:B-1----:R-:W-:-:S04]  /*177c0*/  IMAD.U32 R10, RZ, RZ, UR6 ;  /* 0x00000006ff0a7e24 */ /* 0x002fc8000f8e00ff */
[----:B------:R1:W2:Y:S03]  /*177d0*/  SYNCS.PHASECHK.TRANS64.TRYWAIT P2, [R10+URZ+0x2a830], R9 ;  /* 0x02a830090a0075a7 */ /* 0x0002a6000804017f */
[----:B--2---:R-:W-:Y:S05]  /*177e0*/  @!P2 NANOSLEEP.SYNCS 0x989680 ;  /* 0x009896800000a95d */ /* 0x004fea0003900000 */
[----:B------:R-:W2:Y:S02]  /*177f0*/  @!P2 SYNCS.PHASECHK.TRANS64 P2, [R10+URZ+0x2a830], R9 ;  /* 0x02a830090a00a5a7 */ /* 0x000ea4000804007f */
[----:B--2---:R-:W-:Y:S05]  /*17800*/  @!P2 BRA `(.L_x_973) ;  /* 0xfffffffc00eca947 */ /* 0x004fea000383ffff */
[----:B------:R-:W-:Y:S05]  /*17810*/  BRA `(.L_x_970) ;  /* 0xffffff4800687947 */ /* 0x000fea000383ffff */
.L_x_977:
[----:B-1----:R-:W-:-:S04]  /*17820*/  IMAD.U32 R10, RZ, RZ, UR6 ;  /* 0x00000006ff0a7e24 */ /* 0x002fc8000f8e00ff */
[----:B------:R1:W2:Y:S03]  /*17830*/  SYNCS.PHASECHK.TRANS64.TRYWAIT P2, [R10+URZ+0x2a850], R9 ;  /* 0x02a850090a0075a7 */ /* 0x0002a6000804017f */
[----:B--2---:R-:W-:Y:S05]  /*17840*/  @!P2 NANOSLEEP.SYNCS 0x989680 ;  /* 0x009896800000a95d */ /* 0x004fea0003900000 */
[----:B------:R-:W2:Y:S02]  /*17850*/  @!P2 SYNCS.PHASECHK.TRANS64 P2, [R10+URZ+0x2a850], R9 ;  /* 0x02a850090a00a5a7 */ /* 0x000ea4000804007f */
[----:B--2---:R-:W-:Y:S05]  /*17860*/  @!P2 BRA `(.L_x_977) ;  /* 0xfffffffc00eca947 */ /* 0x004fea000383ffff */
[----:B------:R-:W-:Y:S05]  /*17870*/  BRA `(.L_x_974) ;  /* 0xffffff4c00047947 */ /* 0x000fea000383ffff */
.L_x_991:
[----:B-1----:R-:W-:-:S04]  /*17880*/  IMAD.U32 R3, RZ, RZ, UR12 ;  /* 0x0000000cff037e24 */ /* 0x002fc8000f8e00ff */
[----:B------:R1:W2:Y:S03]  /*17890*/  SYNCS.PHASECHK.TRANS64.TRYWAIT P1, [R3+URZ+0x2a850], R0 ;  /* 0x02a85000030075a7 */ /* 0x0002a6000802017f */
[----:B--2---:R-:W-:Y:S05]  /*178a0*/  @!P1 NANOSLEEP.SYNCS 0x989680 ;  /* 0x009896800000995d */ /* 0x004fea0003900000 */
[----:B------:R-:W2:Y:S02]  /*178b0*/  @!P1 SYNCS.PHASECHK.TRANS64 P1, [R3+URZ+0x2a850], R0 ;  /* 0x02a85000030095a7 */ /* 0x000ea4000802007f */
[----:B--2---:R-:W-:Y:S05]  /*178c0*/  @!P1 BRA `(.L_x_991) ;  /* 0xfffffffc00ec9947 */ /* 0x004fea000383ffff */
[----:B------:R-:W-:Y:S05]  /*178d0*/  BRA `(.L_x_990) ;  /* 0xffffff8000387947 */ /* 0x000fea000383ffff */
.L_x_1010:
[----:B------:R-:W-:Y:S02]  /*178e0*/  IMAD.MOV.U32 R13, RZ, RZ, R10 ;  /* 0x000000ffff0d7224 */ /* 0x000fe400078e000a */
[----:B------:R-:W-:Y:S02]  /*178f0*/  IMAD.MOV.U32 R12, RZ, RZ, RZ ;  /* 0x000000ffff0c7224 */ /* 0x000fe400078e00ff */
[----:B------:R-:W-:Y:S02]  /*17900*/  IMAD.MOV.U32 R11, RZ, RZ, 0x1f ;  /* 0x0000001fff0b7424 */ /* 0x000fe400078e00ff */
[----:B------:R-:W-:-:S07]  /*17910*/  IMAD.MOV.U32 R15, RZ, RZ, -0x1 ;  /* 0xffffffffff0f7424 */ /* 0x000fce00078e00ff */
[----:B0-----:R-:W-:Y:S05]  /*17920*/  WARPSYNC.COLLECTIVE R15, `(.L_x_1064) ;  /* 0x000000000f087348 */ /* 0x001fea0003c00000 */
[----:B------:R1:W2:Y:S02]  /*17930*/  SHFL.IDX P6, R14, R13, R12, R11 ;  /* 0x0000000c0d0e7389 */ /* 0x0002a400000c000b */
[----:B012---:R-:W-:Y:S01]  /*17940*/  ENDCOLLECTIVE ;  /* 0x000000000000791b */ /* 0x007fe20003800000 */
.L_x_1064:
[----:B------:R-:W-:Y:S05]  /*17950*/  BRA `(.L_x_1065) ;  /* 0xffffffcc00d07947 */ /* 0x000fea000383ffff */
.L_x_1012:
[----:B------:R-:W-:Y:S01]  /*17960*/  BSSY B0, `(.L_x_1066) ;  /* 0x0000006000007945 */ /* 0x000fe20003800000 */
[----:B------:R-:W-:-:S07]  /*17970*/  IMAD.MOV.U32 R15, RZ, RZ, -0x1 ;  /* 0xffffffffff0f7424 */ /* 0x000fce00078e00ff */
[----:B-1----:R-:W-:Y:S05]  /*17980*/  WARPSYNC.COLLECTIVE R15, `(.L_x_1067) ;  /* 0x000000000f0c7348 */ /* 0x002fea0003c00000 */
[----:B------:R-:W-:Y:S02]  /*17990*/  ELECT P6, UR62, PT ;  /* 0x00000000003e782f */ /* 0x000fe400038c0000 */
[----:B------:R-:W-:Y:S01]  /*179a0*/  MOV R14, UR62 ;  /* 0x0000003e000e7c02 */ /* 0x000fe20008000f00 */
[----:B-1----:R-:W-:Y:S10]  /*179b0*/  ENDCOLLECTIVE ;  /* 0x000000000000791b */ /* 0x002ff40003800000 */
.L_x_1067:
[----:B------:R-:W-:Y:S05]  /*179c0*/  BSYNC B0 ;  /* 0x0000000000007941 */ /* 0x000fea0003800000 */
.L_x_1066:
[----:B------:R-:W-:Y:S05]  /*179d0*/  BRA `(.L_x_1068) ;  /* 0xffffffcc00d47947 */ /* 0x000fea000383ffff */
.L_x_1014:
[----:B0-----:R-:W-:-:S04]  /*179e0*/  IMAD.U32 R3, RZ, RZ, UR38 ;  /* 0x00000026ff037e24 */ /* 0x001fc8000f8e00ff */
[----:B------:R0:W2:Y:S03]  /*179f0*/  SYNCS.PHASECHK.TRANS64.TRYWAIT P0, [R3+URZ+0x2a880], R2 ;  /* 0x02a88002030075a7 */ /* 0x0000a6000800017f */
[----:B--2---:R-:W-:Y:S05]  /*17a00*/  @!P0 NANOSLEEP.SYNCS 0x989680 ;  /* 0x009896800000895d */ /* 0x004fea0003900000 */
[----:B------:R-:W2:Y:S02]  /*17a10*/  @!P0 SYNCS.PHASECHK.TRANS64 P0, [R3+URZ+0x2a880], R2 ;  /* 0x02a88002030085a7 */ /* 0x000ea4000800007f */
[----:B--2---:R-:W-:Y:S05]  /*17a20*/  @!P0 BRA `(.L_x_1014) ;  /* 0xfffffffc00ec8947 */ /* 0x004fea000383ffff */
[----:B------:R-:W-:Y:S05]  /*17a30*/  BRA `(.L_x_1069) ;  /* 0xffffffd000207947 */ /* 0x000fea000383ffff */
.L_x_1016:
[----:B0-----:R-:W-:-:S04]  /*17a40*/  IMAD.U32 R3, RZ, RZ, UR38 ;  /* 0x00000026ff037e24 */ /* 0x001fc8000f8e00ff */
[----:B------:R0:W2:Y:S03]  /*17a50*/  SYNCS.PHASECHK.TRANS64.TRYWAIT P0, [R3+URZ+0x2a840], R2 ;  /* 0x02a84002030075a7 */ /* 0x0000a6000800017f */
[----:B--2---:R-:W-:Y:S05]  /*17a60*/  @!P0 NANOSLEEP.SYNCS 0x989680 ;  /* 0x009896800000895d */ /* 0x004fea0003900000 */
[----:B------:R-:W2:Y:S02]  /*17a70*/  @!P0 SYNCS.PHASECHK.TRANS64 P0, [R3+URZ+0x2a840], R2 ;  /* 0x02a84002030085a7 */ /* 0x000ea4000800007f */
[----:B--2---:R-:W-:Y:S05]  /*17a80*/  @!P0 BRA `(.L_x_1016) ;  /* 0xfffffffc00ec8947 */ /* 0x004fea000383ffff */
[----:B------:R-:W-:Y:S05]  /*17a90*/  BRA `(.L_x_1070) ;  /* 0xffffffd000947947 */ /* 0x000fea000383ffff */
.L_x_1019:
[----:B------:R-:W-:Y:S02]  /*17aa0*/  IMAD.MOV.U32 R13, RZ, RZ, R6 ;  /* 0x000000ffff0d7224 */ /* 0x000fe400078e0006 */
[----:B------:R-:W-:Y:S02]  /*17ab0*/  IMAD.MOV.U32 R12, RZ, RZ, RZ ;  /* 0x000000ffff0c7224 */ /* 0x000fe400078e00ff */
[----:B------:R-:W-:Y:S02]  /*17ac0*/  IMAD.MOV.U32 R11, RZ, RZ, 0x1c1f ;  /* 0x00001c1fff0b7424 */ /* 0x000fe400078e00ff */
[----:B------:R-:W-:Y:S02]  /*17ad0*/  IMAD.MOV.U32 R15, RZ, RZ, -0x1 ;  /* 0xffffffffff0f7424 */ /* 0x000fe400078e00ff */
[----:B------:R-:W-:-:S07]  /*17ae0*/  VIADD R4, R9, UR39 ;  /* 0x0000002709047c36 */ /* 0x000fce0008000000 */
[----:B------:R-:W-:Y:S05]  /*17af0*/  WARPSYNC.COLLECTIVE R15, `(.L_x_1071) ;  /* 0x000000000f087348 */ /* 0x000fea0003c00000 */
[----:B------:R0:W1:Y:S02]  /*17b00*/  SHFL.IDX P6, R14, R13, R12, R11 ;  /* 0x0000000c0d0e7389 */ /* 0x00006400000c000b */
[----:B01----:R-:W-:Y:S01]  /*17b10*/  ENDCOLLECTIVE ;  /* 0x000000000000791b */ /* 0x003fe20003800000 */
.L_x_1071:
[----:B------:R-:W-:Y:S02]  /*17b20*/  IMAD.MOV.U32 R13, RZ, RZ, R7 ;  /* 0x000000ffff0d7224 */ /* 0x000fe400078e0007 */
[----:B------:R-:W-:-:S07]  /*17b30*/  IMAD.MOV.U32 R2, RZ, RZ, R14 ;  /* 0x000000ffff027224 */ /* 0x000fce00078e000e */
[----:B------:R-:W-:Y:S05]  /*17b40*/  WARPSYNC.COLLECTIVE R15, `(.L_x_1072) ;  /* 0x000000000f087348 */ /* 0x000fea0003c00000 */
[----:B------:R0:W1:Y:S02]  /*17b50*/  SHFL.IDX P6, R14, R13, R12, R11 ;  /* 0x0000000c0d0e7389 */ /* 0x00006400000c000b */
[----:B01----:R-:W-:Y:S01]  /*17b60*/  ENDCOLLECTIVE ;  /* 0x000000000000791b */ /* 0x003fe20003800000 */
.L_x_1072:
[----:B------:R-:W-:Y:S02]  /*17b70*/  ULDC UR4, c[0x0][0x288] ;  /* 0x0000a20000047ab9 */ /* 0x000fe40000000800 */
[----:B------:R-:W-:-:S05]  /*17b80*/  IMAD R5, R10, UR4, RZ ;  /* 0x000000040a057c24 */ /* 0x000fca000f8e02ff */
[----:B------:R-:W-:Y:S01]  /*17b90*/  ISETP.GE.AND P4, PT, R4, R5, PT ;  /* 0x000000050400720c */ /* 0x000fe20003f86270 */
[----:B------:R-:W-:Y:S02]  /*17ba0*/  IMAD.MOV.U32 R13, RZ, RZ, R6 ;  /* 0x000000ffff0d7224 */ /* 0x000fe400078e0006 */
[----:B------:R-:W-:-:S10]  /*17bb0*/  IMAD.MOV.U32 R12, RZ, RZ, 0x1 ;  /* 0x00000001ff0c7424 */ /* 0x000fd400078e00ff */
[----:B------:R-:W-:Y:S02]  /*17bc0*/  @!P4 VIADD R9, R0, UR38 ;  /* 0x000000260009cc36 */ /* 0x000fe40008000000 */
[----:B------:R-:W-:-:S07]  /*17bd0*/  IMAD.MOV.U32 R3, RZ, RZ, R14 ;  /* 0x000000ffff037224 */ /* 0x000fce00078e000e */
[----:B------:R-:W-:Y:S05]  /*17be0*/  WARPSYNC.COLLECTIVE R15, `(.L_x_1073) ;  /* 0x000000000f087348 */ /* 0x000fea0003c00000 */
[----:B------:R0:W1:Y:S02]  /*17bf0*/  SHFL.IDX P6, R14, R13, R12, R11 ;  /* 0x0000000c0d0e7389 */ /* 0x00006400000c000b */
[----:B01----:R-:W-:Y:S01]  /*17c00*/  ENDCOLLECTIVE ;  /* 0x000000000000791b */ /* 0x003fe20003800000 */
.L_x_1073:
[----:B------:R-:W-:-:S05]  /*17c10*/  @!P4 IADD3 R10, P3, R8, R3, RZ ;  /* 0x00000003080ac210 */ /* 0x000fca0007f7e0ff */
[----:B------:R-:W-:Y:S02]  /*17c20*/  @!P4 IMAD.X R3, RZ, RZ, R2, P3 ;  /* 0x000000ffff03c224 */ /* 0x000fe400018e0602 */
[----:B------:R-:W-:Y:S02]  /*17c30*/  @!P4 IMAD.MOV.U32 R2, RZ, RZ, R10 ;  /* 0x000000ffff02c224 */ /* 0x000fe400078e000a */
[----:B------:R-:W-:Y:S02]  /*17c40*/  VIADD R10, R4, 0x20 ;  /* 0x00000020040a7836 */ /* 0x000fe40000000000 */
[----:B------:R-:W-:Y:S01]  /*17c50*/  IMAD.MOV.U32 R13, RZ, RZ, R7 ;  /* 0x000000ffff0d7224 */ /* 0x000fe200078e0007 */
[----:B------:R-:W-:Y:S01]  /*17c60*/  @!PT LDS RZ, [RZ] ;  /* 0x00000000fffff984 */ /* 0x000fe20000000800 */
[----:B------:R-:W-:Y:S01]  /*17c70*/  @!PT LDS RZ, [RZ] ;  /* 0x00000000fffff984 */ /* 0x000fe20000000800 */
[----:B------:R-:W-:Y:S01]  /*17c80*/  @!PT LDS RZ, [RZ] ;  /* 0x00000000fffff984 */ /* 0x000fe20000000800 */
[----:B------:R-:W-:Y:S02]  /*17c90*/  @!P4 LDGSTS.E.BYPASS.LTC128B.128 [R9+0x18400], desc[UR42][R2.64], !P2 ;  /* 0x184000000209cfae */ /* 0x000fe4000d101d6a */
[----:B------:R-:W-:Y:S02]  /*17ca0*/  ISETP.GE.AND P3, PT, R10, R5, PT ;  /* 0x000000050a00720c */ /* 0x000fe40003f66270 */
[----:B------:R-:W-:Y:S04]  /*17cb0*/  @!P4 LDGSTS.E.BYPASS.LTC128B.128 [R9+0x1a400], desc[UR42][R2.64+0x40], !P0 ;  /* 0x1a4000400209cfae */ /* 0x000fe8000c101d6a */
[----:B------:R0:W-:Y:S07]  /*17cc0*/  @!P4 LDGSTS.E.BYPASS.LTC128B.128 [R9+0x1c400], desc[UR42][R2.64+0x80], !P1 ;  /* 0x1c4000800209cfae */ /* 0x0001ee000c901d6a */
[----:B------:R-:W-:-:S02]  /*17cd0*/  @!P3 VIADD R21, R0, UR38 ;  /* 0x000000260015bc36 */ /* 0x000fc40008000000 */
[----:B0-----:R-:W-:-:S07]  /*17ce0*/  IMAD.MOV.U32 R2, RZ, RZ, R14 ;  /* 0x000000ffff027224 */ /* 0x001fce00078e000e */
[----:B------:R-:W-:Y:S05]  /*17cf0*/  WARPSYNC.COLLECTIVE R15, `(.L_x_1074) ;  /* 0x000000000f087348 */ /* 0x000fea0003c00000 */
[----:B------:R0:W1:Y:S02]  /*17d00*/  SHFL.IDX P6, R14, R13, R12, R11 ;  /* 0x0000000c0d0e7389 */ /* 0x00006400000c000b */
[----:B01----:R-:W-:Y:S01]  /*17d10*/  ENDCOLLECTIVE ;  /* 0x000000000000791b */ /* 0x003fe20003800000 */
.L_x_1074:
        /* <DEDUP_REMOVED lines=9> */
.L_x_1075:
        /* <DEDUP_REMOVED lines=13> */
.L_x_1076:
        /* <DEDUP_REMOVED lines=10> */
.L_x_1077:
        /* <DEDUP_REMOVED lines=11> */
.L_x_1078:
[----:B------:R-:W-:Y:S05]  /*17fd0*/  BRA `(.L_x_1079) ;  /* 0xffffffd400c87947 */ /* 0x000fea000383ffff */
.L_x_1022:
[----:B0-----:R-:W-:-:S04]  /*17fe0*/  IMAD.U32 R3, RZ, RZ, UR38 ;  /* 0x00000026ff037e24 */ /* 0x001fc8000f8e00ff */
[----:B------:R0:W1:Y:S03]  /*17ff0*/  SYNCS.PHASECHK.TRANS64.TRYWAIT P0, [R3+URZ+0x2a820], R0 ;  /* 0x02a82000030075a7 */ /* 0x000066000800017f */
[----:B-1----:R-:W-:Y:S05]  /*18000*/  @!P0 NANOSLEEP.SYNCS 0x989680 ;  /* 0x009896800000895d */ /* 0x002fea0003900000 */
[----:B------:R-:W1:Y:S02]  /*18010*/  @!P0 SYNCS.PHASECHK.TRANS64 P0, [R3+URZ+0x2a820], R0 ;  /* 0x02a82000030085a7 */ /* 0x000e64000800007f */
[----:B-1----:R-:W-:Y:S05]  /*18020*/  @!P0 BRA `(.L_x_1022) ;  /* 0xfffffffc00ec8947 */ /* 0x002fea000383ffff */
[----:B------:R-:W-:Y:S05]  /*18030*/  BRA `(.L_x_1080) ;  /* 0xffffffd800147947 */ /* 0x000fea000383ffff */
.L_x_1027:
[----:B-1----:R1:W2:Y:S02]  /*18040*/  SYNCS.PHASECHK.TRANS64.TRYWAIT P0, [R8+URZ+0x2a880], R4 ;  /* 0x02a88004080075a7 */ /* 0x0022a4000800017f */
[----:B--2---:R-:W-:Y:S05]  /*18050*/  @!P0 NANOSLEEP.SYNCS 0x989680 ;  /* 0x009896800000895d */ /* 0x004fea0003900000 */
[----:B------:R-:W2:Y:S02]  /*18060*/  @!P0 SYNCS.PHASECHK.TRANS64 P0, [R8+URZ+0x2a880], R4 ;  /* 0x02a88004080085a7 */ /* 0x000ea4000800007f */
[----:B--2---:R-:W-:Y:S05]  /*18070*/  @!P0 BRA `(.L_x_1027) ;  /* 0xfffffffc00f08947 */ /* 0x004fea000383ffff */
[----:B------:R-:W-:Y:S05]  /*18080*/  BRA `(.L_x_1081) ;  /* 0xffffffd800b47947 */ /* 0x000fea000383ffff */
.L_x_1033:
[----:B---3--:R3:W4:Y:S02]  /*18090*/  SYNCS.PHASECHK.TRANS64.TRYWAIT P0, [R8+URZ+0x2a840], R4 ;  /* 0x02a84004080075a7 */ /* 0x008724000800017f */
[----:B----4-:R-:W-:Y:S05]  /*180a0*/  @!P0 NANOSLEEP.SYNCS 0x989680 ;  /* 0x009896800000895d */ /* 0x010fea0003900000 */
[----:B------:R-:W4:Y:S02]  /*180b0*/  @!P0 SYNCS.PHASECHK.TRANS64 P0, [R8+URZ+0x2a840], R4 ;  /* 0x02a84004080085a7 */ /* 0x000f24000800007f */
[----:B----4-:R-:W-:Y:S05]  /*180c0*/  @!P0 BRA `(.L_x_1033) ;  /* 0xfffffffc00f08947 */ /* 0x010fea000383ffff */
[----:B------:R-:W-:Y:S05]  /*180d0*/  BRA `(.L_x_1082) ;  /* 0xffffffdc00987947 */ /* 0x000fea000383ffff */
.L_x_1040:
[----:B--2---:R2:W3:Y:S02]  /*180e0*/  SYNCS.PHASECHK.TRANS64.TRYWAIT P0, [R13+URZ+0x2a870], R4 ;  /* 0x02a870040d0075a7 */ /* 0x0044e4000800017f */
[----:B---3--:R-:W-:Y:S05]  /*180f0*/  @!P0 NANOSLEEP.SYNCS 0x989680 ;  /* 0x009896800000895d */ /* 0x008fea0003900000 */
[----:B------:R-:W3:Y:S02]  /*18100*/  @!P0 SYNCS.PHASECHK.TRANS64 P0, [R13+URZ+0x2a870], R4 ;  /* 0x02a870040d0085a7 */ /* 0x000ee4000800007f */
[----:B---3--:R-:W-:Y:S05]  /*18110*/  @!P0 BRA `(.L_x_1040) ;  /* 0xfffffffc00f08947 */ /* 0x008fea000383ffff */
[----:B------:R-:W-:Y:S05]  /*18120*/  BRA `(.L_x_1083) ;  /* 0xffffffe000907947 */ /* 0x000fea000383ffff */
.L_x_1042:
[----:B---3--:R3:W4:Y:S02]  /*18130*/  SYNCS.PHASECHK.TRANS64.TRYWAIT P0, [R13+URZ+0x2a860], R0 ;  /* 0x02a860000d0075a7 */ /* 0x008724000800017f */
[----:B----4-:R-:W-:Y:S05]  /*18140*/  @!P0 NANOSLEEP.SYNCS 0x989680 ;  /* 0x009896800000895d */ /* 0x010fea0003900000 */
[----:B------:R-:W4:Y:S02]  /*18150*/  @!P0 SYNCS.PHASECHK.TRANS64 P0, [R13+URZ+0x2a860], R0 ;  /* 0x02a860000d0085a7 */ /* 0x000f24000800007f */
[----:B----4-:R-:W-:Y:S05]  /*18160*/  @!P0 BRA `(.L_x_1042) ;  /* 0xfffffffc00f08947 */ /* 0x010fea000383ffff */
[----:B------:R-:W-:Y:S05]  /*18170*/  BRA `(.L_x_1084) ;  /* 0xffffffe000947947 */ /* 0x000fea000383ffff */
.L_x_1048:
[----:B0-----:R0:W1:Y:S02]  /*18180*/  SYNCS.PHASECHK.TRANS64.TRYWAIT P0, [R12+URZ+0x2a870], R3 ;  /* 0x02a870030c0075a7 */ /* 0x001064000800017f */
[----:B-1----:R-:W-:Y:S05]  /*18190*/  @!P0 NANOSLEEP.SYNCS 0x989680 ;  /* 0x009896800000895d */ /* 0x002fea0003900000 */
[----:B------:R-:W1:Y:S02]  /*181a0*/  @!P0 SYNCS.PHASECHK.TRANS64 P0, [R12+URZ+0x2a870], R3 ;  /* 0x02a870030c0085a7 */ /* 0x000e64000800007f */
[----:B-1----:R-:W-:Y:S05]  /*181b0*/  @!P0 BRA `(.L_x_1048) ;  /* 0xfffffffc00f08947 */ /* 0x002fea000383ffff */
[----:B------:R-:W-:Y:S05]  /*181c0*/  BRA `(.L_x_1085) ;  /* 0xffffffe800507947 */ /* 0x000fea000383ffff */
.L_x_1050:
[----:B0-----:R0:W1:Y:S02]  /*181d0*/  SYNCS.PHASECHK.TRANS64.TRYWAIT P0, [R12+URZ+0x2a860], R3 ;  /* 0x02a860030c0075a7 */ /* 0x001064000800017f */
[----:B-1----:R-:W-:Y:S05]  /*181e0*/  @!P0 NANOSLEEP.SYNCS 0x989680 ;  /* 0x009896800000895d */ /* 0x002fea0003900000 */
[----:B------:R-:W1:Y:S02]  /*181f0*/  @!P0 SYNCS.PHASECHK.TRANS64 P0, [R12+URZ+0x2a860], R3 ;  /* 0x02a860030c0085a7 */ /* 0x000e64000800007f */
[----:B-1----:R-:W-:Y:S05]  /*18200*/  @!P0 BRA `(.L_x_1050) ;  /* 0xfffffffc00f08947 */ /* 0x002fea000383ffff */
[----:B------:R-:W-:Y:S05]  /*18210*/  BRA `(.L_x_1086) ;  /* 0xffffffe800607947 */ /* 0x000fea000383ffff */
.L_x_1052:
[----:B0-----:R0:W1:Y:S02]  /*18220*/  SYNCS.PHASECHK.TRANS64.TRYWAIT P0, [R7+URZ+0x2a820], R2 ;  /* 0x02a82002070075a7 */ /* 0x001064000800017f */
[----:B-1----:R-:W-:Y:S05]  /*18230*/  @!P0 NANOSLEEP.SYNCS 0x989680 ;  /* 0x009896800000895d */ /* 0x002fea0003900000 */
[----:B------:R-:W1:Y:S02]  /*18240*/  @!P0 SYNCS.PHASECHK.TRANS64 P0, [R7+URZ+0x2a820], R2 ;  /* 0x02a82002070085a7 */ /* 0x000e64000800007f */
[----:B-1----:R-:W-:Y:S05]  /*18250*/  @!P0 BRA `(.L_x_1052) ;  /* 0xfffffffc00f08947 */ /* 0x002fea000383ffff */
[----:B------:R-:W-:Y:S05]  /*18260*/  BRA `(.L_x_1087) ;  /* 0xfffffff000087947 */ /* 0x000fea000383ffff */
.L_x_1054:
[----:B0-----:R0:W1:Y:S02]  /*18270*/  SYNCS.PHASECHK.TRANS64.TRYWAIT P1, [R6+URZ], R3 ;  /* 0x00000003060075a7 */ /* 0x001064000802017f */
[----:B-1----:R-:W-:Y:S05]  /*18280*/  @!P1 NANOSLEEP.SYNCS 0x989680 ;  /* 0x009896800000995d */ /* 0x002fea0003900000 */
[----:B------:R-:W1:Y:S02]  /*18290*/  @!P1 SYNCS.PHASECHK.TRANS64 P1, [R6+URZ], R3 ;  /* 0x00000003060095a7 */ /* 0x000e64000802007f */
[----:B-1----:R-:W-:Y:S05]  /*182a0*/  @!P1 BRA `(.L_x_1054) ;  /* 0xfffffffc00f09947 */ /* 0x002fea000383ffff */
[----:B------:R-:W-:Y:S05]  /*182b0*/  BRA `(.L_x_1088) ;  /* 0xfffffff000587947 */ /* 0x000fea000383ffff */
.L_x_1055:
[----:B-1----:R1:W2:Y:S02]  /*182c0*/  SYNCS.PHASECHK.TRANS64.TRYWAIT P1, [R5+URZ], R2 ;  /* 0x00000002050075a7 */ /* 0x0022a4000802017f */
[----:B--2---:R-:W-:Y:S05]  /*182d0*/  @!P1 NANOSLEEP.SYNCS 0x989680 ;  /* 0x009896800000995d */ /* 0x004fea0003900000 */
[----:B------:R-:W2:Y:S02]  /*182e0*/  @!P1 SYNCS.PHASECHK.TRANS64 P1, [R5+URZ], R2 ;  /* 0x00000002050095a7 */ /* 0x000ea4000802007f */
[----:B--2---:R-:W-:Y:S05]  /*182f0*/  @!P1 BRA `(.L_x_1055) ;  /* 0xfffffffc00f09947 */ /* 0x004fea000383ffff */
[----:B------:R-:W-:Y:S05]  /*18300*/  BRA `(.L_x_1089) ;  /* 0xfffffff0004c7947 */ /* 0x000fea000383ffff */
.L_x_1057:
[----:B--2---:R2:W3:Y:S02]  /*18310*/  SYNCS.PHASECHK.TRANS64.TRYWAIT P1, [R0+URZ+0x2a860], R3 ;  /* 0x02a86003000075a7 */ /* 0x0044e4000802017f */
[----:B---3--:R-:W-:Y:S05]  /*18320*/  @!P1 NANOSLEEP.SYNCS 0x989680 ;  /* 0x009896800000995d */ /* 0x008fea0003900000 */
[----:B------:R-:W3:Y:S02]  /*18330*/  @!P1 SYNCS.PHASECHK.TRANS64 P1, [R0+URZ+0x2a860], R3 ;  /* 0x02a86003000095a7 */ /* 0x000ee4000802007f */
[----:B---3--:R-:W-:Y:S05]  /*18340*/  @!P1 BRA `(.L_x_1057) ;  /* 0xfffffffc00f09947 */ /* 0x008fea000383ffff */
[----:B------:R-:W-:Y:S05]  /*18350*/  BRA `(.L_x_1090) ;  /* 0xfffffff0004c7947 */ /* 0x000fea000383ffff */
.L_x_1059:
[----:B-1----:R1:W3:Y:S02]  /*18360*/  SYNCS.PHASECHK.TRANS64.TRYWAIT P1, [R5+URZ+0x2a860], R2 ;  /* 0x02a86002050075a7 */ /* 0x0022e4000802017f */
[----:B---3--:R-:W-:Y:S05]  /*18370*/  @!P1 NANOSLEEP.SYNCS 0x989680 ;  /* 0x009896800000995d */ /* 0x008fea0003900000 */
[----:B------:R-:W3:Y:S02]  /*18380*/  @!P1 SYNCS.PHASECHK.TRANS64 P1, [R5+URZ+0x2a860], R2 ;  /* 0x02a86002050095a7 */ /* 0x000ee4000802007f */
[----:B---3--:R-:W-:Y:S05]  /*18390*/  @!P1 BRA `(.L_x_1059) ;  /* 0xfffffffc00f09947 */ /* 0x008fea000383ffff */
[----:B------:R-:W-:Y:S05]  /*183a0*/  BRA `(.L_x_1091) ;  /* 0xfffffff0004c7947 */ /* 0x000fea000383ffff */
.L_x_1061:
[----:B---3--:R3:W4:Y:S02]  /*183b0*/  SYNCS.PHASECHK.TRANS64.TRYWAIT P0, [R0+URZ+0x2a880], R3 ;  /* 0x02a88003000075a7 */ /* 0x008724000800017f */
[----:B----4-:R-:W-:Y:S05]  /*183c0*/  @!P0 NANOSLEEP.SYNCS 0x989680 ;  /* 0x009896800000895d */ /* 0x010fea0003900000 */
[----:B------:R-:W4:Y:S02]  /*183d0*/  @!P0 SYNCS.PHASECHK.TRANS64 P0, [R0+URZ+0x2a880], R3 ;  /* 0x02a88003000085a7 */ /* 0x000f24000800007f */
[----:B----4-:R-:W-:Y:S05]  /*183e0*/  @!P0 BRA `(.L_x_1061) ;  /* 0xfffffffc00f08947 */ /* 0x010fea000383ffff */
[----:B------:R-:W-:Y:S05]  /*183f0*/  BRA `(.L_x_1062) ;  /* 0xfffffff000487947 */ /* 0x000fea000383ffff */
.L_x_1092:
        /* <DEDUP_REMOVED lines=16> */
.L_x_2929:


//--------------------- .text._ZN7cutlass13device_kernelIN5flash11enable_sm90INS1_16FlashAttnFwdSm90INS1_25CollectiveMainloopFwdSm90ILi2EN4cute5tupleIJNS5_1CILi1EEES8_S8_EEENS6_IJNS7_ILi128EEESA_NS7_ILi192EEEEEELi192ENS_12float_e4m3_tEfNS_4arch4Sm90ELb0ELb1ELb1ELb1ELb0ELb0ELb0ELb1ELb1ELb1ELb1ELb0EEENS1_21CollectiveEpilogueFwdINS6_IJSA_SB_SA_EEES9_NS_10bfloat16_tESF_Li256ELb1ELb1ELb1ELb1EEENS1_36VarlenDynamicPersistentTileSchedulerILi128ELi128ELi256ELi128ELb1ELb1ELb1ELb1ELb0ELb1EEEEEEEEEvNT_6ParamsE --------------------------
	.section	.text._ZN7cutlass13device_kernelIN5flash11enable_sm90INS1_16FlashAttnFwdSm90INS1_25CollectiveMainloopFwdSm90ILi2EN4cute5tupleIJNS5_1CILi1EEES8_S8_EEENS6_IJNS7_ILi128EEESA_NS7_ILi192EEEEEELi192ENS_12float_e4m3_tEfNS_4arch4Sm90ELb0ELb1ELb1ELb1ELb0ELb0ELb0ELb1ELb1ELb1ELb1ELb0EEENS1_21CollectiveEpilogueFwdINS6_IJSA_SB_SA_EEES9_NS_10bfloat16_tESF_Li256ELb1ELb1ELb1ELb1EEENS1_36VarlenDynamicPersistentTileSchedulerILi128ELi128ELi256ELi128ELb1ELb1ELb1ELb1ELb0ELb1EEEEEEEEEvNT_6ParamsE,"ax",@progbits
	.align	128
.text._ZN7cutlass13device_kernelIN5flash11enable_sm90INS1_16FlashAttnFwdSm90INS1_25CollectiveMainloopFwdSm90ILi2EN4cute5tupleIJNS5_1CILi1EEES8_S8_EEENS6_IJNS7_ILi128EEESA_NS7_ILi192EEEEEELi192ENS_12float_e4m3_tEfNS_4arch4Sm90ELb0ELb1ELb1ELb1ELb0ELb0ELb0ELb1ELb1ELb1ELb1ELb0EEENS1_21CollectiveEpilogueFwdINS6_IJSA_SB_SA_EEES9_NS_10bfloat16_tESF_Li256ELb1ELb1ELb1ELb1EEENS1_36VarlenDynamicPersistentTileSchedulerILi128ELi128ELi256ELi128ELb1ELb1ELb1ELb1ELb0ELb1EEEEEEEEEvNT_6ParamsE:
        .type           _ZN7cutlass13device_kernelIN5flash11enable_sm90INS1_16FlashAttnFwdSm90INS1_25CollectiveMainloopFwdSm90ILi2EN4cute5tupleIJNS5_1CILi1EEES8_S8_EEENS6_IJNS7_ILi128EEESA_NS7_ILi192EEEEEELi192ENS_12float_e4m3_tEfNS_4arch4Sm90ELb0ELb1ELb1ELb1ELb0ELb0ELb0ELb1ELb1ELb1ELb1ELb0EEENS1_21CollectiveEpilogueFwdINS6_IJSA_SB_SA_EEES9_NS_10bfloat16_tESF_Li256ELb1ELb1ELb1ELb1EEENS1_36VarlenDynamicPersistentTileSchedulerILi128ELi128ELi256ELi128ELb1ELb1ELb1ELb1ELb0ELb1EEEEEEEEEvNT_6ParamsE,@function
        .size           _ZN7cutlass13device_kernelIN5flash11enable_sm90INS1_16FlashAttnFwdSm90INS1_25CollectiveMainloopFwdSm90ILi2EN4cute5tupleIJNS5_1CILi1EEES8_S8_EEENS6_IJNS7_ILi128EEESA_NS7_ILi192EEEEEELi192ENS_12float_e4m3_tEfNS_4arch4Sm90ELb0ELb1ELb1ELb1ELb0ELb0ELb0ELb1ELb1ELb1ELb1ELb0EEENS1_21CollectiveEpilogueFwdINS6_IJSA_SB_SA_EEES9_NS_10bfloat16_tESF_Li256ELb1ELb1ELb1ELb1EEENS1_36VarlenDynamicPersistentTileSchedulerILi128ELi128ELi256ELi128ELb1ELb1ELb1ELb1ELb0ELb1EEEEEEEEEvNT_6ParamsE,(.L_x_2930 - _ZN7cutlass13device_kernelIN5flash11enable_sm90INS1_16FlashAttnFwdSm90INS1_25CollectiveMainloopFwdSm90ILi2EN4cute5tupleIJNS5_1CILi1EEES8_S8_EEENS6_IJNS7_ILi128EEESA_NS7_ILi192EEEEEELi192ENS_12float_e4m3_tEfNS_4arch4Sm90ELb0ELb1ELb1ELb1ELb0ELb0ELb0ELb1ELb1ELb1ELb1ELb0EEENS1_21CollectiveEpilogueFwdINS6_IJSA_SB_SA_EEES9_NS_10bfloat16_tESF_Li256ELb1ELb1ELb1ELb1EEENS1_36VarlenDynamicPersistentTileSchedulerILi128ELi128ELi256ELi128ELb1ELb1ELb1ELb1ELb0ELb1EEEEEEEEEvNT_6ParamsE)
        .other          _ZN7cutlass13device_kernelIN5flash11enable_sm90INS1_16FlashAttnFwdSm90INS1_25CollectiveMainloopFwdSm90ILi2EN4cute5tupleIJNS5_1CILi1EEES8_S8_EEENS6_IJNS7_ILi128EEESA_NS7_ILi192EEEEEELi192ENS_12float_e4m3_tEfNS_4arch4Sm90ELb0ELb1ELb1ELb1ELb0ELb0ELb0ELb1ELb1ELb1ELb1ELb0EEENS1_21CollectiveEpilogueFwdINS6_IJSA_SB_SA_EEES9_NS_10bfloat16_tESF_Li256ELb1ELb1ELb1ELb1EEENS1_36VarlenDynamicPersistentTileSchedulerILi128ELi128ELi256ELi128ELb1ELb1ELb1ELb1ELb0ELb1EEEEEEEEEvNT_6ParamsE,@"STO_CUDA_ENTRY STV_DEFAULT"
_ZN7cutlass13device_kernelIN5flash11enable_sm90INS1_16FlashAttnFwdSm90INS1_25CollectiveMainloopFwdSm90ILi2EN4cute5tupleIJNS5_1CILi1EEES8_S8_EEENS6_IJNS7_ILi128EEESA_NS7_ILi192EEEEEELi192ENS_12float_e4m3_tEfNS_4arch4Sm90ELb0ELb1ELb1ELb1ELb0ELb0ELb0ELb1ELb1ELb1ELb1ELb0EEENS1_21CollectiveEpilogueFwdINS6_IJSA_SB_SA_EEES9_NS_10bfloat16_tESF_Li256ELb1ELb1ELb1ELb1EEENS1_36VarlenDynamicPersistentTileSchedulerILi128ELi128ELi256ELi128ELb1ELb1ELb1ELb1ELb0ELb1EEEEEEEEEvNT_6ParamsE:
        /* <DEDUP_REMOVED lines=18> */
.L_x_1094:
[----:B------:R-:W-:Y:S05]  /*0120*/  BSYNC B0 ;  /* 0x0000000000007941 */ /* 0x000fea0003800000 */
.L_x_1093:
        /* <DEDUP_REMOVED lines=41> */
.L_x_1095:
        /* <DEDUP_REMOVED lines=22> */
.L_x_1096:
        /* <DEDUP_REMOVED lines=18> */
.L_x_1097:
        /* <DEDUP_REMOVED lines=22> */
.L_x_1098:
        /* <DEDUP_REMOVED lines=22> */
.L_x_1099:
[----:B------:R-:W-:Y:S01]  /*0900*/  PLOP3.LUT P0, PT, PT, PT, UP0, 0x80, 0x0 ;  /* 0x000000000000781c */ /* 0x000fe20003f0f008 */
[----:B------:R-:W-:Y:S01]  /*0910*/  UMOV UR38, 0x1 ;  /* 0x0000000100267882 */ /* 0x000fe20000000000 */
[----:B------:R-:W-:Y:S01]  /*0920*/  NOP ;  /* 0x0000000000007918 */ /* 0x000fe20000000000 */
[----:B------:R-:W-:Y:S01]  /*0930*/  USEL UR38, UR38, 0x2, !UP0 ;  /* 0x0000000226267887 */ /* 0x000fe2000c000000 */
[----:B------:R-:W-:Y:S01]  /*0940*/  ULDC.64 UR52, c[0x0][0x208] ;  /* 0x0000820000347ab9 */ /* 0x000fe20000000a00 */
[----:B012-4-:R-:W-:Y:S08]  /*0950*/  BAR.SYNC.DEFER_BLOCKING 0x0 ;  /* 0x0000000000007b1d */ /* 0x017ff00000010000 */
[----:B------:R-:W-:Y:S05]  /*0960*/  @!P0 BRA `(.L_x_1100) ;  /* 0x0000015000a48947 */ /* 0x000fea0003800000 */
.L_x_1101:
        /* <DEDUP_REMOVED lines=30> */
[----:B------:R-:W-:Y:S02]  /*0b50*/  LEA.HI R4, R0, R12, RZ, 0x5 ;  /* 0x0000000c00047211 */ /* 0x000fe400078f28ff */
[----:B------:R-:W-:Y:S01]  /*0b60*/  SHF.R.S32.HI R6, RZ, 0x4, R3 ;  /* 0x00000004ff067819 */ /* 0x000fe20000011403 */
[----:B------:R-:W-:Y:S01]  /*0b70*/  IMAD.IADD R224, R12, 0x1, -R224 ;  /* 0x000000010ce07824 */ /* 0x000fe200078e0ae0 */
[----:B------:R-:W-:Y:S01]  /*0b80*/  SHF.R.S32.HI R13, RZ, 0x7, R2 ;  /* 0x00000007ff0d7819 */ /* 0x000fe20000011402 */
[----:B------:R-:W-:Y:S01]  /*0b90*/  IMAD.SHL.U32 R5, R4, 0x20, RZ ;  /* 0x0000002004057824 */ /* 0x000fe200078e00ff */
[----:B------:R-:W-:Y:S02]  /*0ba0*/  LOP3.LUT R4, R3, 0x3fffff0, RZ, 0xc0, !PT ;  /* 0x03fffff003047812 */ /* 0x000fe400078ec0ff */
[----:B------:R-:W-:-:S02]  /*0bb0*/  SHF.R.S32.HI R7, RZ, 0x1f, R224 ;  /* 0x0000001fff077819 */ /* 0x000fc400000114e0 */
[----:B------:R-:W-:Y:S01]  /*0bc0*/  LEA.HI R3, R3, R6, RZ, 0x1 ;  /* 0x0000000603037211 */ /* 0x000fe200078f08ff */
[----:B------:R-:W-:Y:S01]  /*0bd0*/  IMAD.IADD R4, R12, 0x1, -R4 ;  /* 0x000000010c047824 */ /* 0x000fe200078e0a04 */
[CC--:B------:R-:W-:Y:S02]  /*0be0*/  LEA.HI R8, R7.reuse, R224.reuse, RZ, 0x2 ;  /* 0x000000e007087211 */ /* 0x0c0fe400078f10ff */
[----:B------:R-:W-:Y:S02]  /*0bf0*/  LEA.HI R7, R7, R224, RZ, 0x5 ;  /* 0x000000e007077211 */ /* 0x000fe400078f28ff */
[--C-:B------:R-:W-:Y:S02]  /*0c00*/  SHF.R.S32.HI R9, RZ, 0x2, R8.reuse ;  /* 0x00000002ff097819 */ /* 0x100fe40000011408 */
[----:B------:R-:W-:Y:S02]  /*0c10*/  SHF.R.S32.HI R10, RZ, 0x1f, R8 ;  /* 0x0000001fff0a7819 */ /* 0x000fe40000011408 */
[----:B------:R-:W-:-:S02]  /*0c20*/  LEA.HI R2, R2, R13, RZ, 0x1 ;  /* 0x0000000d02027211 */ /* 0x000fc400078f08ff */
[----:B------:R-:W-:Y:S02]  /*0c30*/  LEA.HI R10, R10, R9, RZ, 0x3 ;  /* 0x000000090a0a7211 */ /* 0x000fe400078f18ff */
[----:B------:R-:W-:Y:S02]  /*0c40*/  LOP3.LUT R5, R5, 0xfffffc00, RZ, 0xc0, !PT ;  /* 0xfffffc0005057812 */ /* 0x000fe400078ec0ff */
[----:B------:R-:W-:Y:S02]  /*0c50*/  LOP3.LUT R10, R10, 0xfffffff8, RZ, 0xc0, !PT ;  /* 0xfffffff80a0a7812 */ /* 0x000fe400078ec0ff */
[----:B------:R-:W-:Y:S01]  /*0c60*/  LOP3.LUT R3, R3, 0x1ffffffe, RZ, 0xc0, !PT ;  /* 0x1ffffffe03037812 */ /* 0x000fe200078ec0ff */
[----:B------:R-:W-:Y:S01]  /*0c70*/  IMAD R4, R4, 0x40, R5 ;  /* 0x0000004004047824 */ /* 0x000fe200078e0205 */
[----:B------:R-:W-:Y:S01]  /*0c80*/  SHF.R.S32.HI R7, RZ, 0x5, R7 ;  /* 0x00000005ff077819 */ /* 0x000fe20000011407 */
[----:B------:R-:W-:Y:S01]  /*0c90*/  IMAD.IADD R10, R9, 0x1, -R10 ;  /* 0x00000001090a7824 */ /* 0x000fe200078e0a0a */
[----:B------:R-:W-:Y:S01]  /*0ca0*/  LOP3.LUT R2, R2, 0x3fffffe, RZ, 0xc0, !PT ;  /* 0x03fffffe02027812 */ /* 0x000fe200078ec0ff */
[----:B------:R-:W-:Y:S01]  /*0cb0*/  IMAD.IADD R3, R6, 0x1, -R3 ;  /* 0x0000000106037824 */ /* 0x000fe200078e0a03 */
[CC--:B------:R-:W-:Y:S01]  /*0cc0*/  LEA.HI R11, R0.reuse, R12.reuse, RZ, 0x2 ;  /* 0x0000000c000b7211 */ /* 0x0c0fe200078f10ff */
[----:B------:R-:W-:Y:S01]  /*0cd0*/  IMAD R7, R7, 0x10, R10 ;  /* 0x0000001007077824 */ /* 0x000fe200078e020a */
[----:B------:R-:W-:Y:S01]  /*0ce0*/  LEA.HI R0, R0, R12, RZ, 0x3 ;  /* 0x0000000c00007211 */ /* 0x000fe200078f18ff */
[----:B------:R-:W-:Y:S01]  /*0cf0*/  IMAD.IADD R2, R13, 0x1, -R2 ;  /* 0x000000010d027824 */ /* 0x000fe200078e0a02 */
[----:B------:R-:W-:Y:S01]  /*0d00*/  LOP3.LUT R11, R11, 0xfffffffc, RZ, 0xc0, !PT ;  /* 0xfffffffc0b0b7812 */ /* 0x000fe200078ec0ff */
[----:B------:R-:W-:Y:S01]  /*0d10*/  IMAD R3, R3, 0x8, R4 ;  /* 0x0000000803037824 */ /* 0x000fe200078e0204 */
[----:B------:R-:W-:Y:S01]  /*0d20*/  LOP3.LUT R23, R0, 0xfffffff8, RZ, 0xc0, !PT ;  /* 0xfffffff800177812 */ /* 0x000fe200078ec0ff */
[----:B------:R-:W-:Y:S01]  /*0d30*/  IMAD R2, R2, 0x40, R7 ;  /* 0x0000004002027824 */ /* 0x000fe200078e0207 */
[----:B------:R-:W-:Y:S01]  /*0d40*/  SHF.R.S32.HI R223, RZ, 0x3, R0 ;  /* 0x00000003ffdf7819 */ /* 0x000fe20000011400 */
[C---:B------:R-:W-:Y:S01]  /*0d50*/  IMAD.IADD R11, R12.reuse, 0x1, -R11 ;  /* 0x000000010c0b7824 */ /* 0x040fe200078e0a0b */
[----:B------:R0:W-:Y:S01]  /*0d60*/  STL [R1+0x38], R3 ;  /* 0x0000380301007387 */ /* 0x0001e20000100800 */
[----:B------:R-:W-:-:S03]  /*0d70*/  IMAD.IADD R23, R12, 0x1, -R23 ;  /* 0x000000010c177824 */ /* 0x000fc600078e0a17 */
[----:B------:R1:W-:Y:S01]  /*0d80*/  STL [R1+0x34], R2 ;  /* 0x0000340201007387 */ /* 0x0003e20000100800 */
[----:B------:R-:W-:Y:S01]  /*0d90*/  LEA.HI R5, R11, R11, RZ, 0x1 ;  /* 0x0000000b0b057211 */ /* 0x000fe200078f08ff */
[----:B------:R-:W-:-:S03]  /*0da0*/  IMAD.SHL.U32 R18, R23, 0x8, RZ ;  /* 0x0000000817127824 */ /* 0x000fc600078e00ff */
[----:B------:R-:W-:Y:S01]  /*0db0*/  LOP3.LUT R6, R5, 0x1ffffffe, RZ, 0xc0, !PT ;  /* 0x1ffffffe05067812 */ /* 0x000fe200078ec0ff */
[----:B------:R-:W-:Y:S01]  /*0dc0*/  VIADD R19, R18, 0x40 ;  /* 0x0000004012137836 */ /* 0x000fe20000000000 */
[----:B0-----:R-:W-:Y:S01]  /*0dd0*/  LOP3.LUT R3, R8, 0x7ffffffc, RZ, 0xc0, !PT ;  /* 0x7ffffffc08037812 */ /* 0x001fe200078ec0ff */
[----:B------:R-:W-:Y:S01]  /*0de0*/  VIADD R22, R18, 0x80 ;  /* 0x0000008012167836 */ /* 0x000fe20000000000 */
[----:B------:R-:W-:Y:S01]  /*0df0*/  SHF.R.S32.HI R0, RZ, 0x1f, R18 ;  /* 0x0000001fff007819 */ /* 0x000fe20000011412 */
[----:B------:R-:W-:Y:S01]  /*0e00*/  IMAD.IADD R6, R11, 0x1, -R6 ;  /* 0x000000010b067824 */ /* 0x000fe200078e0a06 */
[----:B------:R-:W-:Y:S01]  /*0e10*/  SHF.R.S32.HI R4, RZ, 0x1f, R19 ;  /* 0x0000001fff047819 */ /* 0x000fe20000011413 */
[----:B------:R-:W-:Y:S02]  /*0e20*/  IMAD.IADD R3, R224, 0x1, -R3 ;  /* 0x00000001e0037824 */ /* 0x000fe400078e0a03 */
[----:B------:R-:W-:Y:S02]  /*0e30*/  IMAD R17, R6, 0x8, R2 ;  /* 0x0000000806117824 */ /* 0x000fe400078e0202 */
[----:B------:R-:W-:Y:S01]  /*0e40*/  IMAD.SHL.U32 R16, R3, 0x2, RZ ;  /* 0x0000000203107824 */ /* 0x000fe200078e00ff */
[----:B------:R-:W-:-:S03]  /*0e50*/  SHF.R.S32.HI R3, RZ, 0x1f, R22 ;  /* 0x0000001fff037819 */ /* 0x000fc60000011416 */
[C---:B------:R-:W-:Y:S01]  /*0e60*/  VIADD R222, R16.reuse, 0x8 ;  /* 0x0000000810de7836 */ /* 0x040fe20000000000 */
[----:B------:R-:W-:Y:S01]  /*0e70*/  SHF.R.S32.HI R0, RZ, 0x1f, R16 ;  /* 0x0000001fff007819 */ /* 0x000fe20000011410 */
[C---:B------:R-:W-:Y:S02]  /*0e80*/  VIADD R221, R16.reuse, 0x10 ;  /* 0x0000001010dd7836 */ /* 0x040fe40000000000 */
        /* <DEDUP_REMOVED lines=40> */
[----:B------:R-:W-:Y:S01]  /*1110*/  VIADD R200, R16, 0xb8 ;  /* 0x000000b810c87836 */ /* 0x000fe20000000000 */
[----:B------:R-:W-:-:S02]  /*1120*/  SHF.R.S32.HI R227, RZ, 0x1f, R202 ;  /* 0x0000001fffe37819 */ /* 0x000fc400000114ca */
[----:B------:R-:W-:Y:S02]  /*1130*/  SHF.R.S32.HI R226, RZ, 0x1f, R201 ;  /* 0x0000001fffe27819 */ /* 0x000fe400000114c9 */
[----:B-1----:R-:W-:-:S07]  /*1140*/  SHF.R.S32.HI R225, RZ, 0x1f, R200 ;  /* 0x0000001fffe17819 */ /* 0x002fce00000114c8 */
.L_x_1209:
[----:B------:R-:W-:Y:S01]  /*1150*/  ULDC.64 UR8, c[0x0][0xa28] ;  /* 0x00028a0000087ab9 */ /* 0x000fe20000000a00 */
[----:B------:R-:W-:Y:S02]  /*1160*/  ULOP3.LUT UR4, UR6, 0xff000000, URZ, 0xc0, !UPT ;  /* 0xff00000006047892 */ /* 0x000fe4000f8ec03f */
[----:B------:R-:W-:Y:S01]  /*1170*/  UISETP.NE.U32.AND UP0, UPT, UR8, URZ, UPT ;  /* 0x0000003f0800728c */ /* 0x000fe2000bf05070 */
[----:B------:R-:W-:-:S03]  /*1180*/  ULDC UR7, c[0x0][0x424] ;  /* 0x0001090000077ab9 */ /* 0x000fc60000000800 */
[----:B------:R-:W-:-:S03]  /*1190*/  UISETP.NE.AND.EX UP0, UPT, UR9, URZ, UPT, UP0 ;  /* 0x0000003f0900728c */ /* 0x000fc6000bf05300 */
[----:B------:R-:W-:Y:S02]  /*11a0*/  ULDC.64 UR8, c[0x0][0xa18] ;  /* 0x0002860000087ab9 */ /* 0x000fe40000000a00 */
[----:B------:R-:W-:Y:S01]  /*11b0*/  UISETP.NE.U32.AND UP1, UPT, UR8, URZ, UPT ;  /* 0x0000003f0800728c */ /* 0x000fe2000bf25070 */
[----:B------:R-:W-:-:S03]  /*11c0*/  PLOP3.LUT P0, PT, PT, PT, UP0, 0x80, 0x0 ;  /* 0x000000000000781c */ /* 0x000fc60003f0f008 */
[----:B------:R-:W-:-:S03]  /*11d0*/  UISETP.NE.AND.EX UP1, UPT, UR9, URZ, UPT, UP1 ;  /* 0x0000003f0900728c */ /* 0x000fc6000bf25310 */
[----:B------:R-:W-:Y:S02]  /*11e0*/  @UP0 ULDC.64 UR8, c[0x0][0xa28] ;  /* 0x00028a0000080ab9 */ /* 0x000fe40000000a00 */
[----:B------:R-:W-:Y:S01]  /*11f0*/  @UP0 UIMAD.WIDE UR8, UR50, 0x4, UR8 ;  /* 0x00000004320808a5 */ /* 0x000fe2000f8e0208 */
[----:B------:R-:W-:-:S05]  /*1200*/  PLOP3.LUT P2, PT, PT, PT, UP1, 0x80, 0x0 ;  /* 0x000000000000781c */ /* 0x000fca0003f4f018 */
[----:B------:R-:W-:Y:S01]  /*1210*/  @UP1 ULDC.64 UR10, c[0x0][0xa18] ;  /* 0x00028600000a1ab9 */ /* 0x000fe20000000a00 */
[----:B0--34-:R-:W-:Y:S02]  /*1220*/  IMAD.U32 R2, RZ, RZ, UR8 ;  /* 0x00000008ff027e24 */ /* 0x019fe4000f8e00ff */
[----:B--2---:R-:W-:Y:S01]  /*1230*/  IMAD.U32 R3, RZ, RZ, UR9 ;  /* 0x00000009ff037e24 */ /* 0x004fe2000f8e00ff */
[----:B------:R-:W-:Y:S02]  /*1240*/  @UP1 UIMAD.WIDE UR8, UR50, 0x4, UR10 ;  /* 0x00000004320818a5 */ /* 0x000fe4000f8e020a */
[----:B------:R-:W-:Y:S02]  /*1250*/  ULOP3.LUT UR46, UR6, 0xff0000, URZ, 0xc0, !UPT ;  /* 0x00ff0000062e7892 */ /* 0x000fe4000f8ec03f */
[----:B------:R-:W2:Y:S01]  /*1260*/  @P0 LDG.E R2, desc[UR52][R2.64] ;  /* 0x0000003402020981 */ /* 0x000ea2000c1e1900 */
[----:B------:R-:W-:Y:S01]  /*1270*/  ULDC.64 UR10, c[0x0][0xa20] ;  /* 0x00028800000a7ab9 */ /* 0x000fe20000000a00 */
[----:B------:R-:W-:-:S02]  /*1280*/  IMAD.U32 R4, RZ, RZ, UR8 ;  /* 0x00000008ff047e24 */ /* 0x000fc4000f8e00ff */
[----:B------:R-:W-:Y:S01]  /*1290*/  IMAD.U32 R5, RZ, RZ, UR9 ;  /* 0x00000009ff057e24 */ /* 0x000fe2000f8e00ff */
[----:B------:R-:W-:-:S04]  /*12a0*/  ULDC.64 UR8, c[0x0][0x418] ;  /* 0x0001060000087ab9 */ /* 0x000fc80000000a00 */
[----:B------:R-:W3:Y:S01]  /*12b0*/  @P2 LDG.E R4, desc[UR52][R4.64] ;  /* 0x0000003404042981 */ /* 0x000ee2000c1e1900 */
[----:B------:R-:W-:Y:S01]  /*12c0*/  UISETP.NE.U32.AND UP0, UPT, UR8, URZ, UPT ;  /* 0x0000003f0800728c */ /* 0x000fe2000bf05070 */
[----:B------:R-:W-:Y:S01]  /*12d0*/  ISETP.NE.U32.AND P1, PT, RZ, UR10, PT ;  /* 0x0000000aff007c0c */ /* 0x000fe2000bf25070 */
[----:B------:R-:W-:Y:S02]  /*12e0*/  USHF.R.U32.HI UR4, URZ, 0x8, UR4 ;  /* 0x000000083f047899 */ /* 0x000fe40008011604 */
[----:B------:R-:W-:Y:S01]  /*12f0*/  UISETP.NE.AND.EX UP0, UPT, UR9, URZ, UPT, UP0 ;  /* 0x0000003f0900728c */ /* 0x000fe2000bf05300 */
[----:B------:R-:W-:Y:S01]  /*1300*/  ISETP.NE.AND.EX P1, PT, RZ, UR11, PT, P1 ;  /* 0x0000000bff007c0c */ /* 0x000fe2000bf25310 */
[----:B------:R-:W-:Y:S01]  /*1310*/  ULDC UR8, c[0x0][0x2f0] ;  /* 0x0000bc0000087ab9 */ /* 0x000fe20000000800 */
[----:B------:R-:W-:Y:S01]  /*1320*/  UMOV UR41, URZ ;  /* 0x0000003f00297c82 */ /* 0x000fe20008000000 */
[----:B------:R-:W-:Y:S02]  /*1330*/  USEL UR7, UR7, 0x1, UP0 ;  /* 0x0000000107077887 */ /* 0x000fe40008000000 */
[----:B------:R-:W-:Y:S01]  /*1340*/  ULEA.HI UR46, UR46, UR4, URZ, 0x10 ;  /* 0x000000042e2e7291 */ /* 0x000fe2000f8f803f */
[----:B------:R-:W-:Y:S01]  /*1350*/  ULDC UR47, c[0x0][0x288] ;  /* 0x0000a200002f7ab9 */ /* 0x000fe20000000800 */
[----:B------:R-:W-:-:S02]  /*1360*/  UIMAD UR4, UR7, UR8, URZ ;  /* 0x00000008070472a4 */ /* 0x000fc4000f8e023f */
[----:B------:R-:W-:Y:S01]  /*1370*/  ULOP3.LUT UR43, UR6, 0xffff, URZ, 0xc0, !UPT ;  /* 0x0000ffff062b7892 */ /* 0x000fe2000f8ec03f */
[----:B--2---:R-:W-:Y:S02]  /*1380*/  @P0 R2UR UR41, R2 ;  /* 0x00000000022902ca */ /* 0x004fe400000e0000 */
[----:B---3--:R-:W-:Y:S01]  /*1390*/  @P2 R2UR UR47, R4 ;  /* 0x00000000042f22ca */ /* 0x008fe200000e0000 */
[----:B-1---5:R-:W-:-:S14]  /*13a0*/  @P2 BRA `(.L_x_1102) ;  /* 0x0000000000342947 */ /* 0x022fdc0003800000 */
        /* <DEDUP_REMOVED lines=13> */
.L_x_1102:
[----:B------:R-:W-:Y:S01]  /*1480*/  UMOV UR44, UR50 ;  /* 0x00000032002c7c82 */ /* 0x000fe20008000000 */
[----:B------:R-:W-:Y:S05]  /*1490*/  @!P1 BRA `(.L_x_1103) ;  /* 0x00000000001c9947 */ /* 0x000fea0003800000 */
[----:B------:R-:W-:Y:S02]  /*14a0*/  ULDC.64 UR6, c[0x0][0xa20] ;  /* 0x0002880000067ab9 */ /* 0x000fe40000000a00 */
[----:B------:R-:W-:-:S06]  /*14b0*/  UIMAD.WIDE UR6, UR50, 0x4, UR6 ;  /* 0x00000004320678a5 */ /* 0x000fcc000f8e0206 */
[----:B------:R-:W-:Y:S02]  /*14c0*/  IMAD.U32 R2, RZ, RZ, UR6 ;  /* 0x00000006ff027e24 */ /* 0x000fe4000f8e00ff */
[----:B------:R-:W-:-:S05]  /*14d0*/  IMAD.U32 R3, RZ, RZ, UR7 ;  /* 0x00000007ff037e24 */ /* 0x000fca000f8e00ff */
[----:B------:R-:W2:Y:S02]  /*14e0*/  LDG.E R2, desc[UR52][R2.64] ;  /* 0x0000003402027981 */ /* 0x000ea4000c1e1900 */
[----:B--2---:R-:W-:Y:S01]  /*14f0*/  R2UR UR4, R2 ;  /* 0x00000000020472ca */ /* 0x004fe200000e0000 */
[----:B------:R-:W-:-:S14]  /*1500*/  BRA `(.L_x_1104) ;  /* 0x0000000000347947 */ /* 0x000fdc0003800000 */
.L_x_1103:
        /* <DEDUP_REMOVED lines=13> */
.L_x_1104:
[----:B------:R-:W-:Y:S01]  /*15e0*/  ULDC UR6, c[0x0][0x448] ;  /* 0x0001120000067ab9 */ /* 0x000fe20000000800 */
[----:B------:R-:W-:Y:S02]  /*15f0*/  USHF.L.U32 UR42, UR5, 0x7, URZ ;  /* 0x00000007052a7899 */ /* 0x000fe4000800063f */
[----:B------:R-:W-:Y:S02]  /*1600*/  UISETP.NE.AND UP0, UPT, UR6, 0x1, UPT ;  /* 0x000000010600788c */ /* 0x000fe4000bf05270 */
[----:B------:R-:W-:Y:S02]  /*1610*/  UIADD3 UR41, -UR41, UR4, URZ ;  /* 0x0000000429297290 */ /* 0x000fe4000fffe13f */
[----:B------:R-:W-:Y:S01]  /*1620*/  UIADD3 UR8, UR42, 0x7f, URZ ;  /* 0x0000007f2a087890 */ /* 0x000fe2000fffe03f */
[----:B------:R-:W-:Y:S01]  /*1630*/  ULDC.64 UR4, c[0x0][0x9e0] ;  /* 0x0002780000047ab9 */ /* 0x000fe20000000a00 */
[----:B------:R-:W-:Y:S02]  /*1640*/  UIADD3 UR9, UR41, 0x1, -UR47 ;  /* 0x0000000129097890 */ /* 0x000fe4000fffe82f */
[----:B------:R-:W-:-:S03]  /*1650*/  UISETP.GE.AND UP1, UPT, UR5, 0x1, UPT ;  /* 0x000000010500788c */ /* 0x000fc6000bf26270 */
[----:B------:R-:W-:Y:S01]  /*1660*/  @UP0 ULDC UR6, c[0x0][0x44c] ;  /* 0x0001130000060ab9 */ /* 0x000fe20000000800 */
[----:B------:R-:W-:Y:S01]  /*1670*/  @UP0 ULDC UR10, c[0x0][0x450] ;  /* 0x00011400000a0ab9 */ /* 0x000fe20000000800 */
[----:B------:R-:W-:Y:S01]  /*1680*/  UIMAD.WIDE.U32 UR6, UR8, UR6, URZ ;  /* 0x00000006080672a5 */ /* 0x000fe2000f8e003f */
[----:B------:R-:W-:-:S03]  /*1690*/  PLOP3.LUT P1, PT, PT, PT, UP1, 0x80, 0x0 ;  /* 0x000000000000781c */ /* 0x000fc60003f2f018 */
[----:B------:R-:W-:-:S04]  /*16a0*/  @UP0 USHF.R.U32.HI UR8, URZ, UR10, UR7 ;  /* 0x0000000a3f080299 */ /* 0x000fc80008011607 */
[----:B------:R-:W-:-:S04]  /*16b0*/  UIADD3 UR9, UR9, UR8, URZ ;  /* 0x0000000809097290 */ /* 0x000fc8000fffe03f */
[----:B------:R-:W-:Y:S02]  /*16c0*/  UIADD3 UR4, UR9, UR4, URZ ;  /* 0x0000000409047290 */ /* 0x000fe4000fffe03f */
[----:B------:R-:W-:Y:S10]  /*16d0*/  @!P1 BRA `(.L_x_1105) ;  /* 0x0000000000449947 */ /* 0x000ff40003800000 */
        /* <DEDUP_REMOVED lines=10> */
.L_x_1106:
[----:B------:R-:W-:-:S11]  /*1780*/  UISETP.NE.AND UP1, UPT, UR5, 0x1, UPT ;  /* 0x000000010500788c */ /* 0x000fd6000bf25270 */
[----:B------:R-:W-:Y:S02]  /*1790*/  @UP1 ULDC.64 UR10, c[0x0][0x9e8] ;  /* 0x00027a00000a1ab9 */ /* 0x000fe40000000a00 */
[----:B------:R-:W-:-:S04]  /*17a0*/  UIMAD.WIDE.U32 UR6, UR8, UR10, URZ ;  /* 0x0000000a080672a5 */ /* 0x000fc8000f8e003f */
[----:B------:R-:W-:-:S12]  /*17b0*/  @UP1 USHF.R.U32.HI UR8, URZ, UR11, UR7 ;  /* 0x0000000b3f081299 */ /* 0x000fd80008011607 */
.L_x_1107:
[----:B------:R-:W-:-:S04]  /*17c0*/  UIMAD UR8, UR8, UR5, UR5 ;  /* 0x00000005080872a4 */ /* 0x000fc8000f8e0205 */
[----:B------:R-:W-:-:S04]  /*17d0*/  UISETP.LT.AND UP1, UPT, UR4, UR8, UPT ;  /* 0x000000080400728c */ /* 0x000fc8000bf21270 */
[----:B------:R-:W-:-:S12]  /*17e0*/  USEL UR4, UR4, UR8, UP1 ;  /* 0x0000000804047287 */ /* 0x000fd80008800000 */
.L_x_1105:
[----:B------:R-:W-:Y:S02]  /*17f0*/  UIADD3 UR8, UR41, 0x7f, URZ ;  /* 0x0000007f29087890 */ /* 0x000fe4000fffe03f */
        /* <DEDUP_REMOVED lines=11> */
[----:B------:R-:W-:Y:S02]  /*18b0*/  UIADD3 UR55, UR41, -UR47, URZ ;  /* 0x8000002f29377290 */ /* 0x000fe4000fffe03f */
        /* <DEDUP_REMOVED lines=17> */
.L_x_1109:
[----:B------:R-:W-:-:S11]  /*19d0*/  UISETP.NE.AND UP0, UPT, UR5, 0x1, UPT ;  /* 0x000000010500788c */ /* 0x000fd6000bf05270 */
[----:B------:R-:W-:Y:S02]  /*19e0*/  @UP0 ULDC.64 UR10, c[0x0][0x9e8] ;  /* 0x00027a00000a0ab9 */ /* 0x000fe40000000a00 */
[----:B------:R-:W-:-:S04]  /*19f0*/  UIMAD.WIDE.U32 UR8, UR7, UR10, URZ ;  /* 0x0000000a070872a5 */ /* 0x000fc8000f8e003f */
[----:B------:R-:W-:-:S12]  /*1a00*/  @UP0 USHF.R.U32.HI UR7, URZ, UR11, UR9 ;  /* 0x0000000b3f070299 */ /* 0x000fd80008011609 */
.L_x_1110:
[----:B------:R-:W-:-:S04]  /*1a10*/  UIMAD UR5, UR7, UR5, URZ ;  /* 0x00000005070572a4 */ /* 0x000fc8000f8e023f */
[----:B------:R-:W-:-:S04]  /*1a20*/  UISETP.LT.AND UP0, UPT, UR4, UR5, UPT ;  /* 0x000000050400728c */ /* 0x000fc8000bf01270 */
[----:B------:R-:W-:-:S12]  /*1a30*/  USEL UR4, UR4, UR5, !UP0 ;  /* 0x0000000504047287 */ /* 0x000fd8000c000000 */
.L_x_1108:
[----:B------:R-:W-:Y:S02]  /*1a40*/  USHF.R.S32.HI UR5, URZ, 0x1f, UR4 ;  /* 0x0000001f3f057899 */ /* 0x000fe40008011404 */
[----:B------:R-:W-:Y:S02]  /*1a50*/  ULOP3.LUT UR40, UR46, 0xff, URZ, 0xc0, !UPT ;  /* 0x000000ff2e287892 */ /* 0x000fe4000f8ec03f */
[----:B------:R-:W-:Y:S02]  /*1a60*/  ULEA.HI UR5, UR5, UR4, URZ, 0x7 ;  /* 0x0000000405057291 */ /* 0x000fe4000f8f383f */
[----:B------:R-:W-:Y:S02]  /*1a70*/  USHF.R.U32.HI UR46, URZ, 0x10, UR46 ;  /* 0x000000103f2e7899 */ /* 0x000fe4000801162e */
[----:B------:R-:W-:Y:S01]  /*1a80*/  USHF.R.S32.HI UR5, URZ, 0x7, UR5 ;  /* 0x000000073f057899 */ /* 0x000fe20008011405 */
[----:B------:R-:W-:-:S03]  /*1a90*/  UMOV UR4, URZ ;  /* 0x0000003f00047c82 */ /* 0x000fc60008000000 */
[----:B------:R-:W-:-:S04]  /*1aa0*/  UISETP.LT.AND UP0, UPT, URZ, UR5, UPT ;  /* 0x000000053f00728c */ /* 0x000fc8000bf01270 */
[----:B------:R-:W-:-:S04]  /*1ab0*/  USEL UR39, URZ, UR5, !UP0 ;  /* 0x000000053f277287 */ /* 0x000fc8000c000000 */
[----:B------:R-:W-:-:S06]  /*1ac0*/  UISETP.GT.AND UP0, UPT, UR6, UR39, UPT ;  /* 0x000000270600728c */ /* 0x000fcc000bf04270 */
[----:B------:R-:W-:-:S13]  /*1ad0*/  PLOP3.LUT P0, PT, PT, PT, UP0, 0x80, 0x0 ;  /* 0x000000000000781c */ /* 0x000fda0003f0f008 */
[----:B------:R-:W-:Y:S05]  /*1ae0*/  @!P0 BRA `(.L_x_1111) ;  /* 0x0000000000948947 */ /* 0x000fea0003800000 */
[----:B------:R-:W-:Y:S01]  /*1af0*/  UISETP.NE.AND UP0, UPT, UR46, URZ, UPT ;  /* 0x0000003f2e00728c */ /* 0x000fe2000bf05270 */
[----:B------:R-:W-:-:S03]  /*1b00*/  ULDC UR4, c[0x0][0x9f0] ;  /* 0x00027c0000047ab9 */ /* 0x000fc60000000800 */
[----:B------:R-:W-:-:S04]  /*1b10*/  USEL UR10, UR46, UR4, UP0 ;  /* 0x000000042e0a7287 */ /* 0x000fc80008000000 */
[----:B------:R-:W-:Y:S02]  /*1b20*/  UIADD3 UR4, UR10, -0x1, UR6 ;  /* 0xffffffff0a047890 */ /* 0x000fe4000fffe006 */
[----:B------:R-:W-:Y:S02]  /*1b30*/  IMAD.U32 R3, RZ, RZ, UR10 ;  /* 0x0000000aff037e24 */ /* 0x000fe4000f8e00ff */
[----:B------:R-:W-:-:S03]  /*1b40*/  UIADD3 UR7, -UR39, UR4, URZ ;  /* 0x0000000427077290 */ /* 0x000fc6000fffe13f */
[-C--:B------:R-:W-:Y:S01]  /*1b50*/  IABS R0, R3.reuse ;  /* 0x0000000300007213 */ /* 0x080fe20000000000 */
[----:B------:R-:W-:Y:S01]  /*1b60*/  UMOV UR4, URZ ;  /* 0x0000003f00047c82 */ /* 0x000fe20008000000 */
[----:B------:R-:W-:Y:S01]  /*1b70*/  IABS R5, R3 ;  /* 0x0000000300057213 */ /* 0x000fe20000000000 */
[----:B------:R-:W-:Y:S01]  /*1b80*/  IMAD.U32 R4, RZ, RZ, UR7 ;  /* 0x00000007ff047e24 */ /* 0x000fe2000f8e00ff */
[----:B------:R-:W-:Y:S01]  /*1b90*/  R2UR UR11, R0 ;  /* 0x00000000000b72ca */ /* 0x000fe200000e0000 */
[----:B------:R-:W-:-:S03]  /*1ba0*/  ULOP3.LUT UR7, UR7, UR10, URZ, 0x3c, !UPT ;  /* 0x0000000a07077292 */ /* 0x000fc6000f8e3c3f */
[----:B------:R-:W-:-:S05]  /*1bb0*/  IABS R4, R4 ;  /* 0x0000000400047213 */ /* 0x000fca0000000000 */
[----:B------:R-:W-:-:S04]  /*1bc0*/  IMAD.MOV.U32 R3, RZ, RZ, R4 ;  /* 0x000000ffff037224 */ /* 0x000fc800078e0004 */
[----:B------:R-:W0:Y:S01]  /*1bd0*/  I2F.RP R0, UR11 ;  /* 0x0000000b00007d06 */ /* 0x000e220008209400 */
[----:B------:R-:W-:-:S07]  /*1be0*/  R2UR UR9, R3 ;  /* 0x00000000030972ca */ /* 0x000fce00000e0000 */
[----:B0-----:R-:W0:Y:S02]  /*1bf0*/  MUFU.RCP R0, R0 ;  /* 0x0000000000007308 */ /* 0x001e240000001000 */
[----:B0-----:R-:W-:Y:S02]  /*1c00*/  VIADD R2, R0, 0xffffffe ;  /* 0x0ffffffe00027836 */ /* 0x001fe40000000000 */
        /* <DEDUP_REMOVED lines=19> */
.L_x_1111:
[----:B------:R-:W-:Y:S01]  /*1d40*/  UIMAD UR39, UR40, UR4, UR39 ;  /* 0x00000004282772a4 */ /* 0x000fe2000f8e0227 */
[----:B------:R-:W-:Y:S01]  /*1d50*/  IMAD.U32 R89, RZ, RZ, UR6 ;  /* 0x00000006ff597e24 */ /* 0x000fe2000f8e00ff */
[----:B------:R-:W-:Y:S01]  /*1d60*/  PLOP3.LUT P0, PT, PT, PT, PT, 0x80, 0x0 ;  /* 0x000000000000781c */ /* 0x000fe20003f0f070 */
[----:B------:R-:W-:Y:S01]  /*1d70*/  IMAD.U32 R0, RZ, RZ, UR4 ;  /* 0x00000004ff007e24 */ /* 0x000fe2000f8e00ff */
[----:B------:R-:W-:Y:S02]  /*1d80*/  CS2R R28, SRZ ;  /* 0x00000000001c7805 */ /* 0x000fe4000001ff00 */
[----:B------:R-:W-:Y:S02]  /*1d90*/  CS2R R2, SRZ ;  /* 0x0000000000027805 */ /* 0x000fe4000001ff00 */
[----:B------:R-:W-:Y:S02]  /*1da0*/  CS2R R24, SRZ ;  /* 0x0000000000187805 */ /* 0x000fe4000001ff00 */
[----:B------:R-:W-:-:S02]  /*1db0*/  CS2R R8, SRZ ;  /* 0x0000000000087805 */ /* 0x000fc4000001ff00 */
[----:B------:R-:W-:Y:S01]  /*1dc0*/  VIADDMNMX R89, R0, UR39, R89, PT ;  /* 0x0000002700597c46 */ /* 0x000fe2000b800159 */
[----:B------:R-:W-:Y:S01]  /*1dd0*/  IMAD.MOV.U32 R0, RZ, RZ, RZ ;  /* 0x000000ffff007224 */ /* 0x000fe200078e00ff */
[----:B------:R-:W-:Y:S01]  /*1de0*/  CS2R R10, SRZ ;  /* 0x00000000000a7805 */ /* 0x000fe2000001ff00 */
[----:B------:R-:W-:Y:S01]  /*1df0*/  IMAD.MOV.U32 R26, RZ, RZ, RZ ;  /* 0x000000ffff1a7224 */ /* 0x000fe200078e00ff */
[----:B------:R-:W-:Y:S01]  /*1e00*/  ISETP.GT.AND P1, PT, R89, UR39, PT ;  /* 0x0000002759007c0c */ /* 0x000fe2000bf24270 */
[----:B------:R-:W-:Y:S01]  /*1e10*/  IMAD.MOV.U32 R31, RZ, RZ, RZ ;  /* 0x000000ffff1f7224 */ /* 0x000fe200078e00ff */
[----:B------:R-:W-:Y:S02]  /*1e20*/  CS2R R36, SRZ ;  /* 0x0000000000247805 */ /* 0x000fe4000001ff00 */
[----:B------:R-:W-:Y:S01]  /*1e30*/  CS2R R32, SRZ ;  /* 0x0000000000207805 */ /* 0x000fe2000001ff00 */
[----:B------:R-:W-:Y:S01]  /*1e40*/  IMAD.MOV.U32 R34, RZ, RZ, RZ ;  /* 0x000000ffff227224 */ /* 0x000fe200078e00ff */
[----:B------:R-:W-:Y:S01]  /*1e50*/  CS2R R12, SRZ ;  /* 0x00000000000c7805 */ /* 0x000fe2000001ff00 */
[----:B------:R-:W-:Y:S01]  /*1e60*/  IMAD.MOV.U32 R39, RZ, RZ, RZ ;  /* 0x000000ffff277224 */ /* 0x000fe200078e00ff */
[----:B------:R-:W-:-:S02]  /*1e70*/  CS2R R44, SRZ ;  /* 0x00000000002c7805 */ /* 0x000fc4000001ff00 */
[----:B------:R-:W-:Y:S01]  /*1e80*/  CS2R R40, SRZ ;  /* 0x0000000000287805 */ /* 0x000fe2000001ff00 */
[----:B------:R-:W-:Y:S01]  /*1e90*/  IMAD.MOV.U32 R42, RZ, RZ, RZ ;  /* 0x000000ffff2a7224 */ /* 0x000fe200078e00ff */
[----:B------:R-:W-:Y:S01]  /*1ea0*/  CS2R R14, SRZ ;  /* 0x00000000000e7805 */ /* 0x000fe2000001ff00 */
[----:B------:R-:W-:Y:S01]  /*1eb0*/  IMAD.MOV.U32 R47, RZ, RZ, RZ ;  /* 0x000000ffff2f7224 */ /* 0x000fe200078e00ff */
[----:B------:R-:W-:Y:S02]  /*1ec0*/  CS2R R52, SRZ ;  /* 0x0000000000347805 */ /* 0x000fe4000001ff00 */
        /* <DEDUP_REMOVED lines=80> */
.L_x_1113:
        /* <DEDUP_REMOVED lines=10> */
[----:B------:R-:W-:Y:S02]  /*2470*/  @UP0 USHF.R.S32.HI UR10, URZ, 0x1f, UR50 ;  /* 0x0000001f3f0a0899 */ /* 0x000fe40008011432 */
[----:B------:R-:W-:Y:S01]  /*2480*/  @UP1 USHF.R.S32.HI UR11, URZ, 0x1f, UR50 ;  /* 0x0000001f3f0b1899 */ /* 0x000fe20008011432 */
[----:B------:R-:W-:Y:S01]  /*2490*/  @UP0 ULDC.64 UR14, c[0x0][0x9a8] ;  /* 0x00026a00000e0ab9 */ /* 0x000fe20000000a00 */
[----:B------:R-:W-:Y:S01]  /*24a0*/  @UP1 ULDC.64 UR8, c[0x0][0x9b8] ;  /* 0x00026e0000081ab9 */ /* 0x000fe20000000a00 */
[----:B------:R-:W-:Y:S02]  /*24b0*/  @UP0 UIMAD UR10, UR10, UR14, URZ ;  /* 0x0000000e0a0a02a4 */ /* 0x000fe4000f8e023f */
[----:B------:R-:W-:Y:S02]  /*24c0*/  @UP1 UIMAD UR11, UR11, UR8, URZ ;  /* 0x000000080b0b12a4 */ /* 0x000fe4000f8e023f */
[----:B------:R-:W-:Y:S02]  /*24d0*/  @UP0 UIMAD.WIDE.U32 UR12, UR50, UR14, URZ ;  /* 0x0000000e320c02a5 */ /* 0x000fe4000f8e003f */
[----:B------:R-:W-:-:S02]  /*24e0*/  @UP0 UIMAD UR10, UR50, UR15, UR10 ;  /* 0x0000000f320a02a4 */ /* 0x000fc4000f8e020a */
[----:B------:R-:W-:Y:S02]  /*24f0*/  @UP1 UIMAD UR9, UR50, UR9, UR11 ;  /* 0x00000009320912a4 */ /* 0x000fe4000f8e020b */
[----:B------:R-:W-:Y:S02]  /*2500*/  @UP1 UIMAD.WIDE.U32 UR14, UR50, UR8, URZ ;  /* 0x00000008320e12a5 */ /* 0x000fe4000f8e003f */
[----:B------:R-:W-:Y:S02]  /*2510*/  @UP0 UIADD3 UR13, UR13, UR10, URZ ;  /* 0x0000000a0d0d0290 */ /* 0x000fe4000fffe03f */
[----:B------:R-:W-:Y:S01]  /*2520*/  @UP1 UIADD3 UR15, UR15, UR9, URZ ;  /* 0x000000090f0f1290 */ /* 0x000fe2000fffe03f */
[----:B------:R-:W-:Y:S02]  /*2530*/  @UP1 ULDC.64 UR10, c[0x0][0x9c0] ;  /* 0x00027000000a1ab9 */ /* 0x000fe40000000a00 */
[----:B------:R-:W-:Y:S01]  /*2540*/  @UP0 ULDC.64 UR8, c[0x0][0x9b0] ;  /* 0x00026c0000080ab9 */ /* 0x000fe20000000a00 */
[----:B------:R-:W-:-:S02]  /*2550*/  @UP1 UIMAD.WIDE.U32 UR14, UR43, UR10, UR14 ;  /* 0x0000000a2b0e12a5 */ /* 0x000fc4000f8e000e */
[----:B------:R-:W-:Y:S02]  /*2560*/  @UP0 UIMAD.WIDE.U32 UR12, UR43, UR8, UR12 ;  /* 0x000000082b0c02a5 */ /* 0x000fe4000f8e000c */
[----:B------:R-:W-:Y:S02]  /*2570*/  @UP1 UIMAD UR11, UR43, UR11, UR15 ;  /* 0x0000000b2b0b12a4 */ /* 0x000fe4000f8e020f */
[----:B------:R-:W-:Y:S02]  /*2580*/  @UP0 UIMAD UR9, UR43, UR9, UR13 ;  /* 0x000000092b0902a4 */ /* 0x000fe4000f8e020d */
[----:B------:R-:W-:Y:S02]  /*2590*/  @UP0 ULEA UR6, UP2, UR12, UR6, 0x2 ;  /* 0x000000060c060291 */ /* 0x000fe4000f84103f */
[----:B------:R-:W-:Y:S02]  /*25a0*/  @UP1 ULEA UR4, UP3, UR14, UR4, 0x2 ;  /* 0x000000040e041291 */ /* 0x000fe4000f86103f */
[----:B------:R-:W-:-:S02]  /*25b0*/  @UP0 ULEA.HI.X UR7, UR12, UR7, UR9, 0x2, UP2 ;  /* 0x000000070c070291 */ /* 0x000fc400090f1409 */
[----:B------:R-:W-:Y:S01]  /*25c0*/  @UP1 ULEA.HI.X UR5, UR14, UR5, UR11, 0x2, UP3 ;  /* 0x000000050e051291 */ /* 0x000fe200098f140b */
[----:B------:R-:W-:Y:S02]  /*25d0*/  IMAD.U32 R2, RZ, RZ, UR6 ;  /* 0x00000006ff027e24 */ /* 0x000fe4000f8e00ff */
[----:B------:R-:W-:Y:S02]  /*25e0*/  IMAD.U32 R4, RZ, RZ, UR4 ;  /* 0x00000004ff047e24 */ /* 0x000fe4000f8e00ff */
[----:B------:R-:W-:Y:S02]  /*25f0*/  IMAD.U32 R3, RZ, RZ, UR7 ;  /* 0x00000007ff037e24 */ /* 0x000fe4000f8e00ff */
[----:B------:R-:W-:-:S03]  /*2600*/  IMAD.U32 R5, RZ, RZ, UR5 ;  /* 0x00000005ff057e24 */ /* 0x000fc6000f8e00ff */
[----:B------:R-:W2:Y:S04]  /*2610*/  @P0 LDG.E R7, desc[UR52][R2.64] ;  /* 0x0000003402070981 */ /* 0x000ea8000c1e1900 */
[----:B------:R-:W2:Y:S01]  /*2620*/  @P1 LDG.E R0, desc[UR52][R4.64] ;  /* 0x0000003404001981 */ /* 0x000ea2000c1e1900 */
[----:B------:R-:W-:Y:S01]  /*2630*/  ULEA.HI UR4, UR48, UR48, URZ, 0x1 ;  /* 0x0000003030047291 */ /* 0x000fe2000f8f083f */
[----:B------:R-:W-:-:S03]  /*2640*/  IMAD.U32 R8, RZ, RZ, UR49 ;  /* 0x00000031ff087e24 */ /* 0x000fc6000f8e00ff */
[----:B------:R-:W-:Y:S02]  /*2650*/  ULOP3.LUT UR4, UR4, 0xfffffffe, URZ, 0xc0, !UPT ;  /* 0xfffffffe04047892 */ /* 0x000fe4000f8ec03f */
[----:B------:R-:W-:Y:S02]  /*2660*/  ISETP.NE.AND P0, PT, R8, 0x3, PT ;  /* 0x000000030800780c */ /* 0x000fe40003f05270 */
[----:B------:R-:W-:-:S06]  /*2670*/  UIADD3 UR4, UR48, -UR4, URZ ;  /* 0x8000000430047290 */ /* 0x000fcc000fffe03f */
[----:B------:R-:W-:Y:S01]  /*2680*/  IMAD.U32 R6, RZ, RZ, UR4 ;  /* 0x00000004ff067e24 */ /* 0x000fe2000f8e00ff */
[----:B------:R-:W-:-:S04]  /*2690*/  ULDC UR4, c[0x0][0x9d8] ;  /* 0x0002760000047ab9 */ /* 0x000fc80000000800 */
[----:B------:R-:W-:-:S04]  /*26a0*/  SHF.L.U32 R6, R6, 0x1f, RZ ;  /* 0x0000001f06067819 */ /* 0x000fc800000006ff */
[----:B------:R-:W0:Y:S01]  /*26b0*/  SYNCS.PHASECHK.TRANS64.TRYWAIT P1, [UR36+0x2a800], R6 ;  /* 0x02a80006ff0075a7 */ /* 0x000e220008020164 */
[----:B--2---:R-:W-:-:S04]  /*26c0*/  FMUL.FTZ R0, R7, R0 ;  /* 0x0000000007007220 */ /* 0x004fc80000410000 */
[----:B------:R-:W-:Y:S01]  /*26d0*/  FMUL.FTZ R0, R0, UR4 ;  /* 0x0000000400007c20 */ /* 0x000fe20008410000 */
[----:B0-----:R-:W-:Y:S06]  /*26e0*/  @!P1 BRA `(.L_x_1114) ;  /* 0x000001a000049947 */ /* 0x001fec0003800000 */
.L_x_1316:
[----:B------:R-:W-:Y:S05]  /*26f0*/  @!P0 BRA `(.L_x_1115) ;  /* 0x0000000000048947 */ /* 0x000fea0003800000 */
[----:B------:R-:W-:Y:S01]  /*2700*/  BPT.TRAP 0x1 ;  /* 0x000000040000795c */ /* 0x000fe20000300000 */
.L_x_1115:
[----:B------:R-:W-:Y:S02]  /*2710*/  IMAD.U32 R20, RZ, RZ, UR54 ;  /* 0x00000036ff147e24 */ /* 0x000fe4000f8e00ff */
[----:B0-----:R-:W-:-:S03]  /*2720*/  IMAD.U32 R3, RZ, RZ, UR51 ;  /* 0x00000033ff037e24 */ /* 0x001fc6000f8e00ff */
[----:B------:R-:W-:Y:S02]  /*2730*/  LEA R20, R20, UR36, 0x3 ;  /* 0x0000002414147c11 */ /* 0x000fe4000f8e18ff */
[----:B------:R-:W-:-:S04]  /*2740*/  SHF.L.U32 R3, R3, 0x1f, RZ ;  /* 0x0000001f03037819 */ /* 0x000fc800000006ff */
[----:B------:R0:W1:Y:S01]  /*2750*/  SYNCS.PHASECHK.TRANS64.TRYWAIT P2, [R20+URZ+0x2a830], R3 ;  /* 0x02a83003140075a7 */ /* 0x000062000804017f */
[----:B------:R-:W-:Y:S05]  /*2760*/  @!P0 BRA `(.L_x_1116) ;  /* 0x0000000000048947 */ /* 0x000fea0003800000 */
[----:B------:R-:W-:Y:S01]  /*2770*/  BPT.TRAP 0x1 ;  /* 0x000000040000795c */ /* 0x000fe20000300000 */
.L_x_1116:
[----:B------:R-:W2:Y:S02]  /*2780*/  S2R R2, SR_TID.X ;  /* 0x0000000000027919 */ /* 0x000ea40000002100 */
[----:B--2---:R-:W-:Y:S01]  /*2790*/  LOP3.LUT P1, RZ, R2, 0x7f, RZ, 0xc0, !PT ;  /* 0x0000007f02ff7812 */ /* 0x004fe2000782c0ff */
[----:B-1----:R-:W-:-:S12]  /*27a0*/  @P2 BRA `(.L_x_1117) ;  /* 0x0000000000082947 */ /* 0x002fd80003800000 */
[----:B------:R-:W1:Y:S02]  /*27b0*/  SYNCS.PHASECHK.TRANS64.TRYWAIT P2, [R20+URZ+0x2a830], R3 ;  /* 0x02a83003140075a7 */ /* 0x000e64000804017f */
[----:B-1----:R-:W-:Y:S05]  /*27c0*/  @!P2 BRA `(.L_x_1118) ;  /* 0x0000019c00e4a947 */ /* 0x002fea0003800000 */
.L_x_1117:
[----:B------:R-:W-:Y:S05]  /*27d0*/  WARPSYNC.ALL ;  /* 0x0000000000007948 */ /* 0x000fea0003800000 */
[----:B------:R-:W-:Y:S01]  /*27e0*/  UIADD3 UR4, UR36, 0x1e400, URZ ;  /* 0x0001e40024047890 */ /* 0x000fe2000fffe03f */
[----:B------:R-:W-:Y:S01]  /*27f0*/  WARPGROUP.ARRIVE ;  /* 0x00000000000079c5 */ /* 0x000fe20000000000 */
[----:B------:R-:W-:Y:S01]  /*2800*/  ULOP3.LUT UR24, UR56, 0x10000, URZ, 0xfc, !UPT ;  /* 0x0001000038187892 */ /* 0x000fe2000f8efc3f */
[----:B01----:R-:W-:Y:S01]  /*2810*/  @!P1 VIADD R20, R20, 0x2a840 ;  /* 0x0002a84014149836 */ /* 0x003fe20000000000 */
[----:B------:R-:W-:Y:S01]  /*2820*/  USHF.R.U32.HI UR4, URZ, 0x4, UR4 ;  /* 0x000000043f047899 */ /* 0x000fe20008011604 */
[----:B------:R-:W-:Y:S01]  /*2830*/  UMOV UR25, 0x80000020 ;  /* 0x8000002000197882 */ /* 0x000fe20000000000 */
[----:B------:R-:W-:-:S02]  /*2840*/  UMOV UR27, 0x80000020 ;  /* 0x80000020001b7882 */ /* 0x000fc40000000000 */
[----:B------:R-:W-:Y:S01]  /*2850*/  ULOP3.LUT UR4, UR4, 0x3fff, URZ, 0xc0, !UPT ;  /* 0x00003fff04047892 */ /* 0x000fe2000f8ec03f */
[----:B------:R-:W-:Y:S01]  /*2860*/  @!P1 PRMT R20, RZ, 0x654, R20 ;  /* 0x00000654ff149816 */ /* 0x000fe20000000014 */
[----:B------:R-:W-:Y:S01]  /*2870*/  UMOV UR5, 0x80000020 ;  /* 0x8000002000057882 */ /* 0x000fe20000000000 */
[----:B------:R-:W-:Y:S01]  /*2880*/  UMOV UR7, 0x80000020 ;  /* 0x8000002000077882 */ /* 0x000fe20000000000 */
[----:B------:R-:W-:Y:S02]  /*2890*/  ULOP3.LUT UR28, UR4, 0x10000, URZ, 0xfc, !UPT ;  /* 0x00010000041c7892 */ /* 0x000fe4000f8efc3f */
[----:B------:R-:W-:Y:S02]  /*28a0*/  UIADD3 UR4, UR24, 0x2, URZ ;  /* 0x0000000218047890 */ /* 0x000fe4000fffe03f */
[----:B------:R-:W-:Y:S02]  /*28b0*/  UIMAD UR26, UR54, 0x600, UR28 ;  /* 0x00000600361a78a4 */ /* 0x000fe4000f8e021c */
[----:B------:R-:W-:-:S02]  /*28c0*/  UIADD3 UR8, UR24, 0x200, URZ ;  /* 0x0000020018087890 */ /* 0x000fc4000fffe03f */
[----:B------:R-:W-:Y:S02]  /*28d0*/  UIADD3 UR6, UR26, 0x2, URZ ;  /* 0x000000021a067890 */ /* 0x000fe4000fffe03f */
[----:B------:R-:W-:Y:S01]  /*28e0*/  UIADD3 UR10, UR26, 0x200, URZ ;  /* 0x000002001a0a7890 */ /* 0x000fe2000fffe03f */
[----:B------:R-:W-:Y:S02]  /*28f0*/  UMOV UR9, 0x80000020 ;  /* 0x8000002000097882 */ /* 0x000fe40000000000 */
[----:B------:R-:W-:Y:S01]  /*2900*/  QGMMA.64x128x32.F32.E4M3.E4M3 R24, gdesc[UR24], RZ, !UPT, gsb0 ;  /* 0x01e00000181879f3 */ /* 0x000fe2000c0008ff */
[----:B------:R-:W-:Y:S01]  /*2910*/  UMOV UR11, 0x80000020 ;  /* 0x80000020000b7882 */ /* 0x000fe20000000000 */
[----:B------:R-:W-:Y:S02]  /*2920*/  UIADD3 UR12, UR24, 0x202, URZ ;  /* 0x00000202180c7890 */ /* 0x000fe4000fffe03f */
[----:B------:R-:W-:Y:S01]  /*2930*/  UIADD3 UR14, UR26, 0x202, URZ ;  /* 0x000002021a0e7890 */ /* 0x000fe2000fffe03f */
[----:B------:R-:W-:Y:S01]  /*2940*/  UMOV UR13, 0x80000020 ;  /* 0x80000020000d7882 */ /* 0x000fe20000000000 */
[----:B------:R-:W-:Y:S01]  /*2950*/  UMOV UR15, 0x80000020 ;  /* 0x80000020000f7882 */ /* 0x000fe20000000000 */
[----:B------:R-:W-:-:S02]  /*2960*/  UIADD3 UR16, UR24, 0x400, URZ ;  /* 0x0000040018107890 */ /* 0x000fc4000fffe03f */
[----:B------:R-:W-:Y:S01]  /*2970*/  UIADD3 UR18, UR26, 0x400, URZ ;  /* 0x000004001a127890 */ /* 0x000fe2000fffe03f */
[----:B------:R-:W-:Y:S01]  /*2980*/  UMOV UR17, 0x80000020 ;  /* 0x8000002000117882 */ /* 0x000fe20000000000 */
[----:B------:R-:W-:Y:S01]  /*2990*/  UMOV UR19, 0x80000020 ;  /* 0x8000002000137882 */ /* 0x000fe20000000000 */
[----:B------:R-:W-:Y:S02]  /*29a0*/  UIADD3 UR20, UR24, 0x402, URZ ;  /* 0x0000040218147890 */ /* 0x000fe4000fffe03f */
[----:B------:R-:W-:Y:S01]  /*29b0*/  UIADD3 UR22, UR26, 0x402, URZ ;  /* 0x000004021a167890 */ /* 0x000fe2000fffe03f */
[----:B------:R-:W-:Y:S01]  /*29c0*/  UMOV UR21, 0x80000020 ;  /* 0x8000002000157882 */ /* 0x000fe20000000000 */
[----:B------:R-:W-:Y:S01]  /*29d0*/  UMOV UR23, 0x80000020 ;  /* 0x8000002000177882 */ /* 0x000fe20000000000 */
[----:B------:R-:W-:Y:S02]  /*29e0*/  ULDC UR29, c[0x0][0x9dc] ;  /* 0x00027700001d7ab9 */ /* 0x000fe40000000800 */
[----:B------:R-:W-:Y:S01]  /*29f0*/  ULOP3.LUT UR29, URZ, UR29, URZ, 0x33, !UPT ;  /* 0x0000001d3f1d7292 */ /* 0x000fe2000f8e333f */
[----:B------:R-:W-:-:S02]  /*2a00*/  WARPGROUP.DEPBAR.LE gsb0, 0x0 ;  /* 0x00008000000079c5 */ /* 0x000fc40000010000 */
        /* <DEDUP_REMOVED lines=22> */
[----:B------:R-:W-:Y:S02]  /*2b70*/  VIADD R40, R17, UR42 ;  /* 0x0000002a11287c36 */ /* 0x000fe40008000000 */
[C---:B------:R-:W-:Y:S01]  /*2b80*/  FMUL.FTZ R43, R0.reuse, R45 ;  /* 0x0000002d002b7220 */ /* 0x040fe20000410000 */
[C---:B------:R-:W-:Y:S01]  /*2b90*/  FMUL.FTZ R45, R0.reuse, R49 ;  /* 0x00000031002d7220 */ /* 0x040fe20000410000 */
[----:B------:R-:W-:Y:S01]  /*2ba0*/  FMUL.FTZ R49, R0, R57 ;  /* 0x0000003900317220 */ /* 0x000fe20000410000 */
[----:B------:R-:W-:-:S04]  /*2bb0*/  @P2 IMAD.HI.U32 R57, R40, UR6, RZ ;  /* 0x0000000628392c27 */ /* 0x000fc8000f8e00ff */
[C---:B------:R-:W-:Y:S01]  /*2bc0*/  FMUL.FTZ R4, R0.reuse, R27 ;  /* 0x0000001b00047220 */ /* 0x040fe20000410000 */
[C---:B------:R-:W-:Y:S01]  /*2bd0*/  FMUL.FTZ R27, R0.reuse, R54 ;  /* 0x00000036001b7220 */ /* 0x040fe20000410000 */
[C---:B------:R-:W-:Y:S01]  /*2be0*/  FMUL.FTZ R54, R0.reuse, R70 ;  /* 0x0000004600367220 */ /* 0x040fe20000410000 */
[----:B------:R-:W-:Y:S01]  /*2bf0*/  @UP0 ULDC UR6, c[0x0][0x450] ;  /* 0x0001140000060ab9 */ /* 0x000fe20000000800 */
[----:B------:R-:W-:Y:S01]  /*2c00*/  IMAD.MOV.U32 R70, RZ, RZ, R40 ;  /* 0x000000ffff467224 */ /* 0x000fe200078e0028 */
[----:B------:R-:W-:Y:S01]  /*2c10*/  @P3 SHF.R.U32.HI R70, RZ, UR6, R57 ;  /* 0x00000006ff463c19 */ /* 0x000fe20008011639 */
[C---:B------:R-:W-:Y:S01]  /*2c20*/  FMUL.FTZ R15, R0.reuse, R47 ;  /* 0x0000002f000f7220 */ /* 0x040fe20000410000 */
[C---:B------:R-:W-:Y:S01]  /*2c30*/  FMUL.FTZ R8, R0.reuse, R35 ;  /* 0x0000002300087220 */ /* 0x040fe20000410000 */
[C---:B------:R-:W-:Y:S01]  /*2c40*/  FMUL.FTZ R47, R0.reuse, R61 ;  /* 0x0000003d002f7220 */ /* 0x040fe20000410000 */
[C---:B------:R-:W-:Y:S01]  /*2c50*/  FMUL.FTZ R35, R0.reuse, R62 ;  /* 0x0000003e00237220 */ /* 0x040fe20000410000 */
[----:B------:R-:W0:Y:S01]  /*2c60*/  SHFL.IDX PT, R61, R70, RZ, 0x1c1f ;  /* 0x001c1fff463d7589 */ /* 0x000e2200000e0000 */
[----:B------:R-:W-:Y:S01]  /*2c70*/  IMAD.MOV.U32 R62, RZ, RZ, -0x80 ;  /* 0xffffff80ff3e7424 */ /* 0x000fe200078e00ff */
[----:B------:R-:W-:Y:S01]  /*2c80*/  ULDC.64 UR6, c[0x0][0x9e0] ;  /* 0x0002780000067ab9 */ /* 0x000fe20000000a00 */
        /* <DEDUP_REMOVED lines=8> */
[----:B------:R1:W-:Y:S01]  /*2d10*/  @!P1 SYNCS.ARRIVE.TRANS64.RED.A1T0 RZ, [R20+URZ], RZ ;  /* 0x000000ff14ff99a7 */ /* 0x0003e2000810043f */
[----:B------:R-:W-:Y:S01]  /*2d20*/  UISETP.GE.AND UP1, UPT, UR7, 0x1, UPT ;  /* 0x000000010700788c */ /* 0x000fe2000bf26270 */
        /* <DEDUP_REMOVED lines=9> */
[C---:B-1----:R-:W-:Y:S01]  /*2dc0*/  FMUL.FTZ R20, R0.reuse, R87 ;  /* 0x0000005700147220 */ /* 0x042fe20000410000 */
        /* <DEDUP_REMOVED lines=11> */
[----:B------:R-:W-:-:S02]  /*2e80*/  IMAD R87, R89, R62, 0x80 ;  /* 0x0000008059577424 */ /* 0x000fc400078e023e */
        /* <DEDUP_REMOVED lines=21> */
[----:B------:R-:W-:Y:S01]  /*2fe0*/  IMAD.U32 R62, RZ, RZ, UR47 ;  /* 0x0000002fff3e7e24 */ /* 0x000fe2000f8e00ff */
[----:B------:R-:W-:Y:S01]  /*2ff0*/  PLOP3.LUT P2, PT, PT, PT, UP1, 0x40, 0x0 ;  /* 0x000000000000781c */ /* 0x000fe20003f4e818 */
[----:B------:R-:W1:Y:S01]  /*3000*/  MUFU.TANH R3, R3 ;  /* 0x0000000300037308 */ /* 0x000e620000002400 */
[--C-:B------:R-:W-:Y:S01]  /*3010*/  IADD3 R57, -R16, 0x1, R87.reuse ;  /* 0x0000000110397810 */ /* 0x100fe20007ffe157 */
[C---:B------:R-:W-:Y:S01]  /*3020*/  FMUL.FTZ R72, R0.reuse, R72 ;  /* 0x0000004800487220 */ /* 0x040fe20000410000 */
[----:B------:R-:W-:Y:S01]  /*3030*/  FMUL.FTZ R73, R0, R73 ;  /* 0x0000004900497220 */ /* 0x000fe20000410000 */
[----:B------:R-:W-:-:S02]  /*3040*/  IADD3 R86, -R16, UR41, R87 ;  /* 0x0000002910567c10 */ /* 0x000fc4000fffe157 */
[----:B------:R-:W-:Y:S02]  /*3050*/  IADD3 R57, -R62, UR41, R57 ;  /* 0x000000293e397c10 */ /* 0x000fe4000fffe139 */
[----:B------:R-:W2:Y:S01]  /*3060*/  MUFU.TANH R14, R14 ;  /* 0x0000000e000e7308 */ /* 0x000ea20000002400 */
[----:B------:R-:W-:Y:S02]  /*3070*/  LEA R82, R89, 0xffffff80, 0x7 ;  /* 0xffffff8059527811 */ /* 0x000fe400078e38ff */
[C---:B------:R-:W-:Y:S02]  /*3080*/  VIADD R95, R57.reuse, UR6 ;  /* 0x00000006395f7c36 */ /* 0x040fe40008000000 */
[----:B------:R-:W-:-:S03]  /*3090*/  VIADD R94, R57, UR29 ;  /* 0x0000001d395e7c36 */ /* 0x000fc60008000000 */
        /* <DEDUP_REMOVED lines=60> */
[----:B------:R0:W1:Y:S08]  /*3460*/  MUFU.TANH R92, R72 ;  /* 0x00000048005c7308 */ /* 0x0000700000002400 */
[----:B------:R5:W1:Y:S01]  /*3470*/  MUFU.TANH R93, R73 ;  /* 0x00000049005d7308 */ /* 0x000a620000002400 */
[----:B0-----:R-:W-:Y:S01]  /*3480*/  VIADDMNMX R72, R61, R95, R86, PT ;  /* 0x0000005f3d487246 */ /* 0x001fe20003800156 */
[----:B-----5:R-:W-:Y:S01]  /*3490*/  IMAD.IADD R73, R94, 0x1, R61 ;  /* 0x000000015e497824 */ /* 0x020fe200078e023d */
[----:B--234-:R-:W-:Y:S06]  /*34a0*/  @P2 BRA `(.L_x_1119) ;  /* 0x00000000005c2947 */ /* 0x01cfec0003800000 */
[----:B------:R-:W-:Y:S01]  /*34b0*/  IMAD.U32 R62, RZ, RZ, UR47 ;  /* 0x0000002fff3e7e24 */ /* 0x000fe2000f8e00ff */
[----:B------:R-:W-:Y:S04]  /*34c0*/  BSSY B0, `(.L_x_1120) ;  /* 0x0000011000007945 */ /* 0x000fe80003800000 */
[----:B------:R-:W-:-:S04]  /*34d0*/  IADD3 R57, -R62, UR41, R61 ;  /* 0x000000293e397c10 */ /* 0x000fc8000fffe13d */
        /* <DEDUP_REMOVED lines=10> */
.L_x_1121:
[----:B------:R-:W-:-:S06]  /*3580*/  UISETP.NE.AND UP2, UPT, UR7, 0x1, UPT ;  /* 0x000000010700788c */ /* 0x000fcc000bf45270 */
[----:B------:R-:W-:-:S05]  /*3590*/  PLOP3.LUT P2, PT, PT, PT, UP2, 0x80, 0x0 ;  /* 0x000000000000781c */ /* 0x000fca0003f4f028 */
[----:B------:R-:W-:-:S08]  /*35a0*/  @UP2 ULDC.64 UR10, c[0x0][0x9e8] ;  /* 0x00027a00000a2ab9 */ /* 0x000fd00000000a00 */
[----:B------:R-:W-:-:S05]  /*35b0*/  @P2 IMAD.HI.U32 R61, R57, UR10, RZ ;  /* 0x0000000a393d2c27 */ /* 0x000fca000f8e00ff */
[----:B------:R-:W-:-:S07]  /*35c0*/  @P2 SHF.R.U32.HI R57, RZ, UR11, R61 ;  /* 0x0000000bff392c19 */ /* 0x000fce000801163d */
.L_x_1122:
[----:B------:R-:W-:Y:S05]  /*35d0*/  BSYNC B0 ;  /* 0x0000000000007941 */ /* 0x000fea0003800000 */
.L_x_1120:
[----:B------:R-:W-:-:S04]  /*35e0*/  IMAD R57, R57, UR7, -R82 ;  /* 0x0000000739397c24 */ /* 0x000fc8000f8e0a52 */
[----:B------:R-:W-:-:S05]  /*35f0*/  IMAD.IADD R57, R57, 0x1, -R16 ;  /* 0x0000000139397824 */ /* 0x000fca00078e0a10 */
[----:B------:R-:W-:Y:S02]  /*3600*/  VIMNMX R73, R73, R57, !PT ;  /* 0x0000003949497248 */ /* 0x000fe40007fe0100 */
[----:B------:R-:W-:-:S07]  /*3610*/  VIADDMNMX R72, R57, UR7, R72, PT ;  /* 0x0000000739487c46 */ /* 0x000fce000b800148 */
.L_x_1119:
        /* <DEDUP_REMOVED lines=12> */
[----:B------:R-:W-:Y:S02]  /*36e0*/  FSEL R71, R25, -INF , !P3 ;  /* 0xff80000019477808 */ /* 0x000fe40005800000 */
[C---:B------:R-:W-:Y:S02]  /*36f0*/  ISETP.LT.OR P4, PT, R72.reuse, 0x9, P4 ;  /* 0x000000094800780c */ /* 0x040fe40002781670 */
[----:B------:R-:W-:Y:S02]  /*3700*/  ISETP.GT.AND P3, PT, R73, 0x10, !P5 ;  /* 0x000000104900780c */ /* 0x000fe40006f64270 */
[----:B------:R-:W-:Y:S02]  /*3710*/  FSEL R81, R21, -INF , !P4 ;  /* 0xff80000015517808 */ /* 0x000fe40006000000 */
        /* <DEDUP_REMOVED lines=28> */
[----:B------:R-:W-:Y:S01]  /*38e0*/  ISETP.GT.AND P3, PT, R73, 0x28, !P4 ;  /* 0x000000284900780c */ /* 0x000fe20006764270 */
[----:B------:R-:W0:Y:S01]  /*38f0*/  SHFL.IDX PT, R41, R70, 0x1, 0x1c1f ;  /* 0x003c1f0046297f89 */ /* 0x000e2200000e0000 */
        /* <DEDUP_REMOVED lines=58> */
[----:B------:R-:W-:Y:S01]  /*3ca0*/  FSEL R47, R64, -INF , !P3 ;  /* 0xff800000402f7808 */ /* 0x000fe20005800000 */
[----:B0-----:R-:W-:Y:S01]  /*3cb0*/  IMAD.IADD R64, R94, 0x1, R41 ;  /* 0x000000015e407824 */ /* 0x001fe200078e0229 */
        /* <DEDUP_REMOVED lines=14> */
[----:B-1----:R-:W-:Y:S02]  /*3da0*/  FSEL R42, R92, -INF , !P3 ;  /* 0xff8000005c2a7808 */ /* 0x002fe40005800000 */
        /* <DEDUP_REMOVED lines=54> */
.L_x_1125:
[----:B------:R-:W-:-:S06]  /*4110*/  UISETP.NE.AND UP2, UPT, UR7, 0x1, UPT ;  /* 0x000000010700788c */ /* 0x000fcc000bf45270 */
[----:B------:R-:W-:-:S05]  /*4120*/  PLOP3.LUT P6, PT, PT, PT, UP2, 0x80, 0x0 ;  /* 0x000000000000781c */ /* 0x000fca0003fcf028 */
[----:B------:R-:W-:-:S08]  /*4130*/  @UP2 ULDC.64 UR10, c[0x0][0x9e8] ;  /* 0x00027a00000a2ab9 */ /* 0x000fd00000000a00 */
[----:B------:R-:W-:Y:S01]  /*4140*/  @P6 IMAD.HI.U32 R41, R32, UR10, RZ ;  /* 0x0000000a20296c27 */ /* 0x000fe2000f8e00ff */
[----:B------:R-:W-:-:S13]  /*4150*/  PLOP3.LUT P6, PT, PT, PT, UP2, 0x80, 0x0 ;  /* 0x000000000000781c */ /* 0x000fda0003fcf028 */
[----:B------:R-:W-:-:S07]  /*4160*/  @P6 SHF.R.U32.HI R32, RZ, UR11, R41 ;  /* 0x0000000bff206c19 */ /* 0x000fce0008011629 */
.L_x_1126:
[----:B------:R-:W-:Y:S05]  /*4170*/  BSYNC B0 ;  /* 0x0000000000007941 */ /* 0x000fea0003800000 */
.L_x_1124:
[----:B------:R-:W-:-:S04]  /*4180*/  IMAD R41, R32, UR7, -R82 ;  /* 0x0000000720297c24 */ /* 0x000fc8000f8e0a52 */
[----:B------:R-:W-:-:S05]  /*4190*/  IMAD.IADD R41, R41, 0x1, -R16 ;  /* 0x0000000129297824 */ /* 0x000fca00078e0a10 */
[----:B------:R-:W-:Y:S02]  /*41a0*/  VIMNMX R64, R64, R41, !PT ;  /* 0x0000002940407248 */ /* 0x000fe40007fe0100 */
[----:B------:R-:W-:-:S07]  /*41b0*/  VIADDMNMX R58, R41, UR7, R58, PT ;  /* 0x00000007293a7c46 */ /* 0x000fce000b80013a */
.L_x_1123:
[----:B------:R-:W-:Y:S01]  /*41c0*/  ISETP.GT.AND P2, PT, R64, 0x1, !P2 ;  /* 0x000000014000780c */ /* 0x000fe20005744270 */
[----:B------:R-:W-:Y:S01]  /*41d0*/  ULDC UR10, c[0x0][0x988] ;  /* 0x00026200000a7ab9 */ /* 0x000fe20000000800 */
[----:B------:R-:W-:Y:S01]  /*41e0*/  ISETP.NE.AND P6, PT, R98, RZ, PT ;  /* 0x000000ff6200720c */ /* 0x000fe20003fc5270 */
[----:B------:R-:W-:Y:S01]  /*41f0*/  @UP0 ULDC UR14, c[0x0][0x44c] ;  /* 0x00011300000e0ab9 */ /* 0x000fe20000000800 */
[----:B------:R-:W-:Y:S01]  /*4200*/  ISETP.LT.OR P2, PT, R58, 0x2, P2 ;  /* 0x000000023a00780c */ /* 0x000fe20001741670 */
[----:B------:R-:W-:Y:S01]  /*4210*/  UIMAD.WIDE.U32 UR14, UR42, UR14, URZ ;  /* 0x0000000e2a0e72a5 */ /* 0x000fe2000f8e003f */
[----:B------:R-:W-:Y:S01]  /*4220*/  ISETP.GT.AND P3, PT, R64, 0x70, !P3 ;  /* 0x000000704000780c */ /* 0x000fe20005f64270 */
[----:B------:R-:W-:Y:S01]  /*4230*/  @UP0 ULDC UR18, c[0x0][0x450] ;  /* 0x0001140000120ab9 */ /* 0x000fe20000000800 */
[----:B------:R-:W-:Y:S01]  /*4240*/  FSEL R32, R4, -INF , !P2 ;  /* 0xff80000004207808 */ /* 0x000fe20005000000 */
[----:B------:R-:W-:Y:S01]  /*4250*/  UMOV UR11, UR42 ;  /* 0x0000002a000b7c82 */ /* 0x000fe20008000000 */
[----:B------:R-:W-:Y:S01]  /*4260*/  ISETP.NE.AND P2, PT, R96, RZ, PT ;  /* 0x000000ff6000720c */ /* 0x000fe20003f45270 */
[----:B------:R-:W-:Y:S01]  /*4270*/  @UP0 USHF.R.U32.HI UR11, URZ, UR18, UR15 ;  /* 0x000000123f0b0299 */ /* 0x000fe2000801160f */
[----:B------:R-:W-:-:S02]  /*4280*/  ISETP.GT.AND P4, PT, R64, 0x71, !P4 ;  /* 0x000000714000780c */ /* 0x000fc40006784270 */
[C---:B------:R-:W-:Y:S01]  /*4290*/  ISETP.GT.AND P2, PT, R64.reuse, 0x8, !P2 ;  /* 0x000000084000780c */ /* 0x040fe20005744270 */
[----:B------:R-:W-:Y:S01]  /*42a0*/  UIADD3 UR55, UR55, UR11, URZ ;  /* 0x0000000b37377290 */ /* 0x000fe2000fffe03f */
[----:B------:R-:W-:Y:S02]  /*42b0*/  ISETP.GT.AND P5, PT, R64, 0x78, !P5 ;  /* 0x000000784000780c */ /* 0x000fe40006fa4270 */
[C---:B------:R-:W-:Y:S01]  /*42c0*/  ISETP.LT.OR P2, PT, R58.reuse, 0x9, P2 ;  /* 0x000000093a00780c */ /* 0x040fe20001741670 */
[----:B------:R-:W-:Y:S01]  /*42d0*/  UIADD3 UR6, UR55, UR6, URZ ;  /* 0x0000000637067290 */ /* 0x000fe2000fffe03f */
[----:B------:R-:W-:Y:S02]  /*42e0*/  ISETP.LT.OR P3, PT, R58, 0x71, P3 ;  /* 0x000000713a00780c */ /* 0x000fe40001f61670 */
[----:B------:R-:W-:Y:S02]  /*42f0*/  FSEL R4, R5, -INF , !P2 ;  /* 0xff80000005047808 */ /* 0x000fe40005000000 */
[----:B------:R-:W-:-:S02]  /*4300*/  ISETP.NE.AND P2, PT, R97, RZ, PT ;  /* 0x000000ff6100720c */ /* 0x000fc40003f45270 */
[----:B------:R-:W-:Y:S02]  /*4310*/  ISETP.LT.OR P4, PT, R58, 0x72, P4 ;  /* 0x000000723a00780c */ /* 0x000fe40002781670 */
[----:B------:R-:W-:Y:S02]  /*4320*/  ISETP.GT.AND P2, PT, R64, 0x9, !P2 ;  /* 0x000000094000780c */ /* 0x000fe40005744270 */
[----:B------:R-:W-:Y:S02]  /*4330*/  FSEL R39, R39, -INF , !P3 ;  /* 0xff80000027277808 */ /* 0x000fe40005800000 */
[C---:B------:R-:W-:Y:S02]  /*4340*/  ISETP.LT.OR P2, PT, R58.reuse, 0xa, P2 ;  /* 0x0000000a3a00780c */ /* 0x040fe40001741670 */
[----:B------:R-:W-:Y:S02]  /*4350*/  ISETP.LT.OR P5, PT, R58, 0x79, P5 ;  /* 0x000000793a00780c */ /* 0x000fe40002fa1670 */
[----:B------:R-:W-:-:S02]  /*4360*/  FSEL R41, R6, -INF , !P2 ;  /* 0xff80000006297808 */ /* 0x000fc40005000000 */
        /* <DEDUP_REMOVED lines=20> */
[----:B------:R-:W-:Y:S02]  /*44b0*/  ISETP.NE.AND P6, PT, R108, RZ, PT ;  /* 0x000000ff6c00720c */ /* 0x000fe40003fc5270 */
        /* <DEDUP_REMOVED lines=54> */
[----:B------:R-:W-:Y:S01]  /*4820*/  ISETP.GT.AND P2, PT, R64, 0x39, !P6 ;  /* 0x000000394000780c */ /* 0x000fe20007744270 */
[----:B------:R-:W0:Y:S01]  /*4830*/  SHFL.BFLY PT, R6, R5, 0x2, 0x1f ;  /* 0x0c401f0005067f89 */ /* 0x000e2200000e0000 */
[----:B------:R-:W-:Y:S02]  /*4840*/  ISETP.NE.AND P6, PT, R93, RZ, PT ;  /* 0x000000ff5d00720c */ /* 0x000fe40003fc5270 */
[----:B------:R-:W-:-:S02]  /*4850*/  ISETP.LT.OR P2, PT, R58, 0x3a, P2 ;  /* 0x0000003a3a00780c */ /* 0x000fc40001741670 */
[----:B------:R-:W-:Y:S02]  /*4860*/  FSEL R38, R38, -INF , !P4 ;  /* 0xff80000026267808 */ /* 0x000fe40006000000 */
[----:B------:R-:W-:Y:S02]  /*4870*/  FSEL R30, R30, -INF , !P2 ;  /* 0xff8000001e1e7808 */ /* 0x000fe40005000000 */
[----:B------:R-:W-:Y:S02]  /*4880*/  ISETP.NE.AND P2, PT, R109, RZ, PT ;  /* 0x000000ff6d00720c */ /* 0x000fe40003f45270 */
[----:B------:R-:W-:Y:S02]  /*4890*/  FSEL R40, R40, -INF , !P5 ;  /* 0xff80000028287808 */ /* 0x000fe40006800000 */
[----:B------:R-:W-:-:S04]  /*48a0*/  ISETP.GT.AND P2, PT, R64, 0x40, !P2 ;  /* 0x000000404000780c */ /* 0x000fc80005744270 */
[----:B------:R-:W-:-:S04]  /*48b0*/  ISETP.LT.OR P2, PT, R58, 0x41, P2 ;  /* 0x000000413a00780c */ /* 0x000fc80001741670 */
[----:B------:R-:W-:Y:S02]  /*48c0*/  FSEL R31, R31, -INF , !P2 ;  /* 0xff8000001f1f7808 */ /* 0x000fe40005000000 */
[----:B------:R-:W-:Y:S02]  /*48d0*/  ISETP.NE.AND P2, PT, R110, RZ, PT ;  /* 0x000000ff6e00720c */ /* 0x000fe40003f45270 */
[----:B0-----:R-:W-:Y:S02]  /*48e0*/  FMNMX.FTZ R70, R5, R6, !PT ;  /* 0x0000000605467209 */ /* 0x001fe40007810000 */
[----:B------:R-:W-:-:S03]  /*48f0*/  ISETP.GT.AND P2, PT, R64, 0x41, !P2 ;  /* 0x000000414000780c */ /* 0x000fc60005744270 */
[----:B------:R-:W0:Y:S01]  /*4900*/  SHFL.BFLY PT, R73, R70, 0x1, 0x1f ;  /* 0x0c201f0046497f89 */ /* 0x000e2200000e0000 */
[----:B------:R-:W-:-:S04]  /*4910*/  ISETP.LT.OR P2, PT, R58, 0x42, P2 ;  /* 0x000000423a00780c */ /* 0x000fc80001741670 */
[----:B------:R-:W-:Y:S02]  /*4920*/  FSEL R34, R34, -INF , !P2 ;  /* 0xff80000022227808 */ /* 0x000fe40005000000 */
[----:B------:R-:W-:-:S04]  /*4930*/  ISETP.NE.AND P2, PT, R111, RZ, PT ;  /* 0x000000ff6f00720c */ /* 0x000fc80003f45270 */
[----:B------:R-:W-:-:S04]  /*4940*/  ISETP.GT.AND P2, PT, R64, 0x48, !P2 ;  /* 0x000000484000780c */ /* 0x000fc80005744270 */
[----:B------:R-:W-:-:S04]  /*4950*/  ISETP.LT.OR P2, PT, R58, 0x49, P2 ;  /* 0x000000493a00780c */ /* 0x000fc80001741670 */
[----:B------:R-:W-:Y:S02]  /*4960*/  FSEL R35, R35, -INF , !P2 ;  /* 0xff80000023237808 */ /* 0x000fe40005000000 */
[----:B------:R-:W-:Y:S02]  /*4970*/  ISETP.NE.AND P2, PT, R112, RZ, PT ;  /* 0x000000ff7000720c */ /* 0x000fe40003f45270 */
[----:B0-----:R-:W-:Y:S01]  /*4980*/  FMNMX.FTZ R6, R70, R73, !PT ;  /* 0x0000004946067209 */ /* 0x001fe20007810000 */
[----:B------:R-:W-:Y:S01]  /*4990*/  IMAD.U32 R73, RZ, RZ, UR10 ;  /* 0x0000000aff497e24 */ /* 0x000fe2000f8e00ff */
        /* <DEDUP_REMOVED lines=29> */
[----:B------:R-:W-:-:S01]  /*4b70*/  FFMA.FTZ R74, R6, R73, -8 ;  /* 0xc1000000064a7423 */ /* 0x000fc20000010049 */
[----:B------:R-:W-:-:S04]  /*4b80*/  ISETP.LT.OR P2, PT, R58, 0x69, P2 ;  /* 0x000000693a00780c */ /* 0x000fc80001741670 */
[----:B------:R-:W-:Y:S02]  /*4b90*/  FSEL R60, R60, -INF , !P2 ;  /* 0xff8000003c3c7808 */ /* 0x000fe40005000000 */
[----:B------:R-:W-:-:S04]  /*4ba0*/  FSETP.NEU.FTZ.AND P2, PT, R6, -INF , PT ;  /* 0xff8000000600780b */ /* 0x000fc80003f5d000 */
[----:B------:R-:W-:Y:S02]  /*4bb0*/  FSEL R74, R74, RZ, P2 ;  /* 0x000000ff4a4a7208 */ /* 0x000fe40001000000 */
[----:B------:R-:W-:Y:S02]  /*4bc0*/  ISETP.GT.AND P2, PT, R64, RZ, !P6 ;  /* 0x000000ff4000720c */ /* 0x000fe40007744270 */
[----:B------:R-:W-:Y:S01]  /*4bd0*/  ISETP.NE.AND P6, PT, R78, RZ, PT ;  /* 0x000000ff4e00720c */ /* 0x000fe20003fc5270 */
[----:B------:R-:W-:-:S01]  /*4be0*/  FFMA.FTZ R72, R79, UR10, -R74 ;  /* 0x0000000a4f487c23 */ /* 0x000fc2000801084a */
[----:B------:R-:W-:Y:S01]  /*4bf0*/  ISETP.LT.OR P2, PT, R58, 0x1, P2 ;  /* 0x000000013a00780c */ /* 0x000fe20001741670 */
[----:B------:R-:W-:-:S01]  /*4c00*/  FFMA.FTZ R79, R77, UR10, -R74 ;  /* 0x0000000a4d4f7c23 */ /* 0x000fc2000801084a */
[--C-:B------:R-:W-:Y:S01]  /*4c10*/  FFMA.FTZ R77, R68, UR10, -R74.reuse ;  /* 0x0000000a444d7c23 */ /* 0x100fe2000801084a */
[----:B------:R-:W-:Y:S01]  /*4c20*/  ISETP.GT.AND P6, PT, R64, 0x79, !P6 ;  /* 0x000000794000780c */ /* 0x000fe200077c4270 */
[--C-:B------:R-:W-:Y:S01]  /*4c30*/  FFMA.FTZ R63, R63, UR10, -R74.reuse ;  /* 0x0000000a3f3f7c23 */ /* 0x100fe2000801084a */
[----:B------:R-:W-:Y:S01]  /*4c40*/  FSEL R73, R2, -INF , !P2 ;  /* 0xff80000002497808 */ /* 0x000fe20005000000 */
[--C-:B------:R-:W-:Y:S01]  /*4c50*/  FFMA.FTZ R2, R83, UR10, -R74.reuse ;  /* 0x0000000a53027c23 */ /* 0x100fe2000801084a */
[----:B------:R-:W-:Y:S01]  /*4c60*/  ISETP.NE.AND P2, PT, R76, RZ, PT ;  /* 0x000000ff4c00720c */ /* 0x000fe20003f45270 */
[--C-:B------:R-:W-:Y:S01]  /*4c70*/  FFMA.FTZ R69, R69, UR10, -R74.reuse ;  /* 0x0000000a45457c23 */ /* 0x100fe2000801084a */
[----:B------:R-:W-:Y:S01]  /*4c80*/  FMNMX.FTZ R5, R73, R32, !PT ;  /* 0x0000002049057209 */ /* 0x000fe20007810000 */
[--C-:B------:R-:W-:Y:S01]  /*4c90*/  FFMA.FTZ R70, R81, UR10, -R74.reuse ;  /* 0x0000000a51467c23 */ /* 0x100fe2000801084a */
[----:B------:R-:W-:Y:S01]  /*4ca0*/  ISETP.GT.AND P2, PT, R64, 0x69, !P2 ;  /* 0x000000694000780c */ /* 0x000fe20005744270 */
[----:B------:R-:W-:Y:S01]  /*4cb0*/  MUFU.EX2 R2, R2 ;  /* 0x0000000200027308 */ /* 0x000fe20000000800 */
[----:B------:R-:W-:Y:S01]  /*4cc0*/  FMNMX.FTZ R76, R4, R5, !PT ;  /* 0x00000005044c7209 */ /* 0x000fe20007810000 */
[--C-:B------:R-:W-:Y:S01]  /*4cd0*/  FFMA.FTZ R71, R71, UR10, -R74.reuse ;  /* 0x0000000a47477c23 */ /* 0x100fe2000801084a */
[----:B------:R-:W-:Y:S01]  /*4ce0*/  ISETP.LT.OR P2, PT, R58, 0x6a, P2 ;  /* 0x0000006a3a00780c */ /* 0x000fe20001741670 */
[--C-:B------:R-:W-:Y:S01]  /*4cf0*/  FFMA.FTZ R75, R75, UR10, -R74.reuse ;  /* 0x0000000a4b4b7c23 */ /* 0x100fe2000801084a */
[----:B------:R-:W-:Y:S01]  /*4d00*/  FMNMX.FTZ R76, R41, R76, !PT ;  /* 0x0000004c294c7209 */ /* 0x000fe20007810000 */
[--C-:B------:R-:W-:Y:S01]  /*4d10*/  FFMA.FTZ R67, R67, UR10, -R74.reuse ;  /* 0x0000000a43437c23 */ /* 0x100fe2000801084a */
[----:B------:R-:W-:Y:S01]  /*4d20*/  FSEL R37, R37, -INF , !P2 ;  /* 0xff80000025257808 */ /* 0x000fe20005000000 */
[----:B------:R-:W0:Y:S01]  /*4d30*/  MUFU.EX2 R69, R69 ;  /* 0x0000004500457308 */ /* 0x000e220000000800 */
[----:B------:R-:W-:Y:S01]  /*4d40*/  FMNMX.FTZ R5, R7, R76, !PT ;  /* 0x0000004c07057209 */ /* 0x000fe20007810000 */
[--C-:B------:R-:W-:Y:S01]  /*4d50*/  FFMA.FTZ R66, R66, UR10, -R74.reuse ;  /* 0x0000000a42427c23 */ /* 0x100fe2000801084a */
[----:B------:R-:W-:Y:S01]  /*4d60*/  ISETP.LT.OR P6, PT, R58, 0x7a, P6 ;  /* 0x0000007a3a00780c */ /* 0x000fe200037c1670 */
[--C-:B------:R-:W-:Y:S01]  /*4d70*/  FFMA.FTZ R65, R65, UR10, -R74.reuse ;  /* 0x0000000a41417c23 */ /* 0x100fe2000801084a */
[----:B------:R-:W-:Y:S01]  /*4d80*/  FMNMX.FTZ R76, R8, R5, !PT ;  /* 0x00000005084c7209 */ /* 0x000fe20007810000 */
[--C-:B------:R-:W-:Y:S01]  /*4d90*/  FFMA.FTZ R62, R62, UR10, -R74.reuse ;  /* 0x0000000a3e3e7c23 */ /* 0x100fe2000801084a */
[----:B------:R-:W-:Y:S01]  /*4da0*/  FSEL R20, R20, -INF , !P6 ;  /* 0xff80000014147808 */ /* 0x000fe20007000000 */
[----:B------:R-:W1:Y:S01]  /*4db0*/  MUFU.EX2 R70, R70 ;  /* 0x0000004600467308 */ /* 0x000e620000000800 */
[----:B------:R-:W-:Y:S01]  /*4dc0*/  FMNMX.FTZ R5, R9, R76, !PT ;  /* 0x0000004c09057209 */ /* 0x000fe20007810000 */
[--C-:B------:R-:W-:Y:S01]  /*4dd0*/  FFMA.FTZ R61, R61, UR10, -R74.reuse ;  /* 0x0000000a3d3d7c23 */ /* 0x100fe2000801084a */
[----:B------:R-:W-:-:S01]  /*4de0*/  FFMA.FTZ R57, R57, UR10, -R74 ;  /* 0x0000000a39397c23 */ /* 0x000fc2000801084a */
[--C-:B------:R-:W-:Y:S01]  /*4df0*/  FFMA.FTZ R52, R52, UR10, -R74.reuse ;  /* 0x0000000a34347c23 */ /* 0x100fe2000801084a */
[----:B------:R-:W-:Y:S01]  /*4e00*/  FMNMX.FTZ R78, R10, R5, !PT ;  /* 0x000000050a4e7209 */ /* 0x000fe20007810000 */
[--C-:B------:R-:W-:Y:S01]  /*4e10*/  FFMA.FTZ R50, R50, UR10, -R74.reuse ;  /* 0x0000000a32327c23 */ /* 0x100fe2000801084a */
[----:B------:R-:W-:-:S01]  /*4e20*/  FFMA.FTZ R49, R49, UR10, -R74 ;  /* 0x0000000a31317c23 */ /* 0x000fc2000801084a */
[----:B------:R-:W2:Y:S01]  /*4e30*/  MUFU.EX2 R71, R71 ;  /* 0x0000004700477308 */ /* 0x000ea20000000800 */
[----:B------:R-:W-:Y:S01]  /*4e40*/  FMNMX.FTZ R5, R11, R78, !PT ;  /* 0x0000004e0b057209 */ /* 0x000fe20007810000 */
[--C-:B------:R-:W-:Y:S01]  /*4e50*/  FFMA.FTZ R48, R48, UR10, -R74.reuse ;  /* 0x0000000a30307c23 */ /* 0x100fe2000801084a */
[----:B------:R-:W-:-:S01]  /*4e60*/  FFMA.FTZ R45, R45, UR10, -R74 ;  /* 0x0000000a2d2d7c23 */ /* 0x000fc2000801084a */
[--C-:B------:R-:W-:Y:S01]  /*4e70*/  FFMA.FTZ R46, R46, UR10, -R74.reuse ;  /* 0x0000000a2e2e7c23 */ /* 0x100fe2000801084a */
[----:B------:R-:W-:Y:S01]  /*4e80*/  FMNMX.FTZ R68, R12, R5, !PT ;  /* 0x000000050c447209 */ /* 0x000fe20007810000 */
[--C-:B------:R-:W-:Y:S01]  /*4e90*/  FFMA.FTZ R47, R47, UR10, -R74.reuse ;  /* 0x0000000a2f2f7c23 */ /* 0x100fe2000801084a */
[----:B------:R-:W-:-:S01]  /*4ea0*/  FFMA.FTZ R44, R44, UR10, -R74 ;  /* 0x0000000a2c2c7c23 */ /* 0x000fc2000801084a */
[----:B------:R-:W3:Y:S01]  /*4eb0*/  MUFU.EX2 R72, R72 ;  /* 0x0000004800487308 */ /* 0x000ee20000000800 */
[----:B------:R-:W-:Y:S01]  /*4ec0*/  FMNMX.FTZ R68, R13, R68, !PT ;  /* 0x000000440d447209 */ /* 0x000fe20007810000 */
[--C-:B------:R-:W-:Y:S01]  /*4ed0*/  FFMA.FTZ R43, R43, UR10, -R74.reuse ;  /* 0x0000000a2b2b7c23 */ /* 0x100fe2000801084a */
[----:B------:R-:W-:-:S01]  /*4ee0*/  FFMA.FTZ R42, R42, UR10, -R74 ;  /* 0x0000000a2a2a7c23 */ /* 0x000fc2000801084a */
[--C-:B------:R-:W-:Y:S01]  /*4ef0*/  FFMA.FTZ R33, R33, UR10, -R74.reuse ;  /* 0x0000000a21217c23 */ /* 0x100fe2000801084a */
[----:B------:R-:W-:Y:S01]  /*4f00*/  FMNMX.FTZ R5, R15, R68, !PT ;  /* 0x000000440f057209 */ /* 0x000fe20007810000 */
[--C-:B------:R-:W-:Y:S01]  /*4f10*/  FFMA.FTZ R29, R29, UR10, -R74.reuse ;  /* 0x0000000a1d1d7c23 */ /* 0x100fe2000801084a */
[----:B------:R-:W-:-:S01]  /*4f20*/  FFMA.FTZ R28, R28, UR10, -R74 ;  /* 0x0000000a1c1c7c23 */ /* 0x000fc2000801084a */
[----:B------:R-:W-:Y:S01]  /*4f30*/  MUFU.EX2 R75, R75 ;  /* 0x0000004b004b7308 */ /* 0x000fe20000000800 */
[----:B------:R-:W-:Y:S01]  /*4f40*/  FMNMX.FTZ R5, R24, R5, !PT ;  /* 0x0000000518057209 */ /* 0x000fe20007810000 */
[--C-:B------:R-:W-:Y:S01]  /*4f50*/  FFMA.FTZ R25, R25, UR10, -R74.reuse ;  /* 0x0000000a19197c23 */ /* 0x100fe2000801084a */
[----:B------:R-:W-:-:S01]  /*4f60*/  FFMA.FTZ R14, R14, UR10, -R74 ;  /* 0x0000000a0e0e7c23 */ /* 0x000fc2000801084a */
[----:B------:R-:W-:Y:S01]  /*4f70*/  FFMA.FTZ R3, R3, UR10, -R74 ;  /* 0x0000000a03037c23 */ /* 0x000fe2000801084a */
[----:B------:R-:W-:-:S03]  /*4f80*/  FMNMX.FTZ R68, R26, R5, !PT ;  /* 0x000000051a447209 */ /* 0x000fc60007810000 */
[----:B------:R-:W-:Y:S01]  /*4f90*/  MUFU.EX2 R76, R79 ;  /* 0x0000004f004c7308 */ /* 0x000fe20000000800 */
[----:B------:R-:W-:-:S04]  /*4fa0*/  FMNMX.FTZ R5, R27, R68, !PT ;  /* 0x000000441b057209 */ /* 0x000fc80007810000 */
[----:B------:R-:W-:-:S03]  /*4fb0*/  FMNMX.FTZ R68, R30, R5, !PT ;  /* 0x000000051e447209 */ /* 0x000fc60007810000 */
[----:B------:R-:W-:Y:S01]  /*4fc0*/  MUFU.EX2 R77, R77 ;  /* 0x0000004d004d7308 */ /* 0x000fe20000000800 */
[----:B------:R-:W-:-:S04]  /*4fd0*/  FMNMX.FTZ R5, R31, R68, !PT ;  /* 0x000000441f057209 */ /* 0x000fc80007810000 */
[----:B------:R-:W-:-:S03]  /*4fe0*/  FMNMX.FTZ R78, R34, R5, !PT ;  /* 0x00000005224e7209 */ /* 0x000fc60007810000 */
[----:B------:R4:W-:Y:S01]  /*4ff0*/  MUFU.EX2 R68, R63 ;  /* 0x0000003f00447308 */ /* 0x0009e20000000800 */
        /* <DEDUP_REMOVED lines=21> */
[----:B------:R-:W4:Y:S06]  /*5150*/  SHFL.BFLY PT, R58, R5, 0x2, 0x1f ;  /* 0x0c401f00053a7f89 */ /* 0x000f2c00000e0000 */
[----:B------:R-:W-:Y:S08]  /*5160*/  MUFU.EX2 R48, R48 ;  /* 0x0000003000307308 */ /* 0x000ff00000000800 */
[----:B------:R-:W-:Y:S08]  /*5170*/  MUFU.EX2 R45, R45 ;  /* 0x0000002d002d7308 */ /* 0x000ff00000000800 */
[----:B------:R-:W-:Y:S01]  /*5180*/  MUFU.EX2 R50, R50 ;  /* 0x0000003200327308 */ /* 0x000fe20000000800 */
[----:B----4-:R-:W-:Y:S01]  /*5190*/  FMNMX.FTZ R63, R5, R58, !PT ;  /* 0x0000003a053f7209 */ /* 0x010fe20007810000 */
[----:B------:R-:W-:-:S04]  /*51a0*/  FFMA.FTZ R58, R21, UR10, -R74 ;  /* 0x0000000a153a7c23 */ /* 0x000fc8000801084a */
[----:B------:R-:W4:Y:S02]  /*51b0*/  SHFL.BFLY PT, R64, R63, 0x1, 0x1f ;  /* 0x0c201f003f407f89 */ /* 0x000f2400000e0000 */
[----:B------:R-:W-:Y:S08]  /*51c0*/  MUFU.EX2 R49, R49 ;  /* 0x0000003100317308 */ /* 0x000ff00000000800 */
[----:B------:R-:W-:Y:S08]  /*51d0*/  MUFU.EX2 R44, R44 ;  /* 0x0000002c002c7308 */ /* 0x000ff00000000800 */
[----:B------:R-:W-:Y:S01]  /*51e0*/  MUFU.EX2 R43, R43 ;  /* 0x0000002b002b7308 */ /* 0x000fe20000000800 */
[----:B----4-:R-:W-:Y:S01]  /*51f0*/  FMNMX.FTZ R5, R63, R64, !PT ;  /* 0x000000403f057209 */ /* 0x010fe20007810000 */
[----:B------:R-:W-:-:S06]  /*5200*/  IMAD.U32 R64, RZ, RZ, UR10 ;  /* 0x0000000aff407e24 */ /* 0x000fcc000f8e00ff */
[----:B------:R-:W-:Y:S01]  /*5210*/  MUFU.EX2 R46, R46 ;  /* 0x0000002e002e7308 */ /* 0x000fe20000000800 */
[C---:B------:R-:W-:Y:S01]  /*5220*/  FSETP.NEU.FTZ.AND P2, PT, R5.reuse, -INF , PT ;  /* 0xff8000000500780b */ /* 0x040fe20003f5d000 */
[----:B------:R-:W-:-:S05]  /*5230*/  FFMA.FTZ R21, R5, R64, -8 ;  /* 0xc100000005157423 */ /* 0x000fca0000010040 */
[----:B------:R-:W-:Y:S01]  /*5240*/  FSEL R63, R21, RZ, P2 ;  /* 0x000000ff153f7208 */ /* 0x000fe20001000000 */
[----:B------:R-:W-:Y:S01]  /*5250*/  MUFU.EX2 R47, R47 ;  /* 0x0000002f002f7308 */ /* 0x000fe20000000800 */
[----:B------:R-:W-:-:S03]  /*5260*/  PLOP3.LUT P2, PT, PT, PT, UP1, 0x40, 0x0 ;  /* 0x000000000000781c */ /* 0x000fc60003f4e818 */
        /* <DEDUP_REMOVED lines=15> */
[----:B0-----:R-:W-:-:S01]  /*5360*/  FADD.FTZ R15, R2, R69 ;  /* 0x00000045020f7221 */ /* 0x001fc20000010000 */
[--C-:B------:R-:W-:Y:S01]  /*5370*/  FFMA.FTZ R27, R27, UR10, -R63.reuse ;  /* 0x0000000a1b1b7c23 */ /* 0x100fe2000801083f */
[----:B------:R-:W-:-:S01]  /*5380*/  FFMA.FTZ R12, R34, UR10, -R63 ;  /* 0x0000000a220c7c23 */ /* 0x000fc2000801083f */
[--C-:B------:R-:W-:Y:S01]  /*5390*/  FFMA.FTZ R30, R30, UR10, -R63.reuse ;  /* 0x0000000a1e1e7c23 */ /* 0x100fe2000801083f */
[----:B------:R-:W-:-:S01]  /*53a0*/  FFMA.FTZ R35, R35, UR10, -R63 ;  /* 0x0000000a23237c23 */ /* 0x000fc2000801083f */
[--C-:B------:R-:W-:Y:S01]  /*53b0*/  FFMA.FTZ R36, R36, UR10, -R63.reuse ;  /* 0x0000000a24247c23 */ /* 0x100fe2000801083f */
[----:B------:R-:W-:-:S01]  /*53c0*/  FFMA.FTZ R51, R51, UR10, -R63 ;  /* 0x0000000a33337c23 */ /* 0x000fc2000801083f */
[----:B------:R-:W0:Y:S01]  /*53d0*/  MUFU.EX2 R32, R32 ;  /* 0x0000002000207308 */ /* 0x000e220000000800 */
        /* <DEDUP_REMOVED lines=11> */
[----:B------:R-:W-:-:S04]  /*5490*/  FFMA.FTZ R20, R20, UR10, -R63 ;  /* 0x0000000a14147c23 */ /* 0x000fc8000801083f */
[----:B------:R-:W5:Y:S01]  /*54a0*/  MUFU.EX2 R64, R64 ;  /* 0x0000004000407308 */ /* 0x000f620000000800 */
[----:B----4-:R-:W-:-:S01]  /*54b0*/  FFMA.FTZ R9, R24, UR10, -R63 ;  /* 0x0000000a18097c23 */ /* 0x010fc2000801083f */
[----:B-1----:R-:W-:Y:S01]  /*54c0*/  FADD.FTZ R24, R70, R15 ;  /* 0x0000000f46187221 */ /* 0x002fe20000010000 */
[----:B--2---:R-:W-:-:S03]  /*54d0*/  F2FP.SATFINITE.E4M3.F32.PACK_AB_MERGE_C R70, R71, R70, RZ ;  /* 0x000000464746723e */ /* 0x004fc600048070ff */
[----:B------:R-:W-:Y:S01]  /*54e0*/  FADD.FTZ R15, R71, R24 ;  /* 0x00000018470f7221 */ /* 0x000fe20000010000 */
[----:B------:R-:W-:Y:S01]  /*54f0*/  F2FP.SATFINITE.E4M3.F32.PACK_AB_MERGE_C R196, R69, R2, R70 ;  /* 0x0000000245c4723e */ /* 0x000fe20004807046 */
[----:B------:R-:W1:Y:S02]  /*5500*/  MUFU.EX2 R73, R73 ;  /* 0x0000004900497308 */ /* 0x000e640000000800 */
[----:B---3--:R-:W-:-:S01]  /*5510*/  FADD.FTZ R24, R72, R15 ;  /* 0x0000000f48187221 */ /* 0x008fc20000010000 */
[----:B0-----:R-:W-:-:S03]  /*5520*/  FADD.FTZ R15, R21, R32 ;  /* 0x00000020150f7221 */ /* 0x001fc60000010000 */
[----:B------:R-:W-:Y:S02]  /*5530*/  FADD.FTZ R31, R75, R24 ;  /* 0x000000184b1f7221 */ /* 0x000fe40000010000 */
[----:B------:R-:W0:Y:S01]  /*5540*/  MUFU.EX2 R4, R4 ;  /* 0x0000000400047308 */ /* 0x000e220000000800 */
[----:B-----5:R-:W-:-:S07]  /*5550*/  FADD.FTZ R24, R64, R15 ;  /* 0x0000000f40187221 */ /* 0x020fce0000010000 */
[----:B------:R-:W2:Y:S01]  /*5560*/  MUFU.EX2 R41, R41 ;  /* 0x0000002900297308 */ /* 0x000ea20000000800 */
[----:B-1----:R-:W-:-:S01]  /*5570*/  FADD.FTZ R15, R73, R24 ;  /* 0x00000018490f7221 */ /* 0x002fc20000010000 */
[----:B------:R-:W-:-:S04]  /*5580*/  F2FP.SATFINITE.E4M3.F32.PACK_AB_MERGE_C R64, R73, R64, RZ ;  /* 0x000000404940723e */ /* 0x000fc800048070ff */
[----:B------:R-:W-:Y:S02]  /*5590*/  F2FP.SATFINITE.E4M3.F32.PACK_AB_MERGE_C R197, R32, R21, R64 ;  /* 0x0000001520c5723e */ /* 0x000fe40004807040 */
[----:B------:R1:W3:Y:S08]  /*55a0*/  MUFU.EX2 R79, R10 ;  /* 0x0000000a004f7308 */ /* 0x0002f00000000800 */
[----:B------:R-:W4:Y:S01]  /*55b0*/  MUFU.EX2 R7, R7 ;  /* 0x0000000700077308 */ /* 0x000f220000000800 */
[----:B-1----:R-:W-:-:S01]  /*55c0*/  FFMA.FTZ R10, R26, UR10, -R63 ;  /* 0x0000000a1a0a7c23 */ /* 0x002fc2000801083f */
[----:B------:R-:W-:Y:S01]  /*55d0*/  FADD.FTZ R26, R76, R31 ;  /* 0x0000001f4c1a7221 */ /* 0x000fe20000010000 */
[----:B------:R-:W-:-:S03]  /*55e0*/  F2FP.SATFINITE.E4M3.F32.PACK_AB_MERGE_C R76, R77, R76, RZ ;  /* 0x0000004c4d4c723e */ /* 0x000fc600048070ff */
[----:B------:R-:W-:Y:S01]  /*55f0*/  FADD.FTZ R26, R77, R26 ;  /* 0x0000001a4d1a7221 */ /* 0x000fe20000010000 */
[----:B------:R-:W-:Y:S01]  /*5600*/  F2FP.SATFINITE.E4M3.F32.PACK_AB_MERGE_C R198, R75, R72, R76 ;  /* 0x000000484bc6723e */ /* 0x000fe2000480704c */
[----:B------:R-:W1:Y:S02]  /*5610*/  MUFU.EX2 R8, R8 ;  /* 0x0000000800087308 */ /* 0x000e640000000800 */
[----:B------:R-:W-:-:S01]  /*5620*/  FADD.FTZ R31, R67, R26 ;  /* 0x0000001a431f7221 */ /* 0x000fc20000010000 */
[----:B0-----:R-:W-:-:S03]  /*5630*/  FADD.FTZ R26, R4, R15 ;  /* 0x0000000f041a7221 */ /* 0x001fc60000010000 */
[----:B------:R-:W-:Y:S01]  /*5640*/  FADD.FTZ R34, R66, R31 ;  /* 0x0000001f42227221 */ /* 0x000fe20000010000 */
[----:B--2---:R-:W-:-:S01]  /*5650*/  FADD.FTZ R15, R41, R26 ;  /* 0x0000001a290f7221 */ /* 0x004fc20000010000 */
[----:B------:R-:W0:Y:S02]  /*5660*/  MUFU.EX2 R13, R13 ;  /* 0x0000000d000d7308 */ /* 0x000e240000000800 */
[----:B------:R-:W-:-:S01]  /*5670*/  FADD.FTZ R31, R65, R34 ;  /* 0x00000022411f7221 */ /* 0x000fc20000010000 */
[----:B------:R-:W-:Y:S01]  /*5680*/  FADD.FTZ R2, R74, R15 ;  /* 0x0000000f4a027221 */ /* 0x000fe20000010000 */
[C---:B---3--:R-:W-:Y:S02]  /*5690*/  F2FP.SATFINITE.E4M3.F32.PACK_AB_MERGE_C R74, R79.reuse, R74, RZ ;  /* 0x0000004a4f4a723e */ /* 0x048fe400048070ff */
[----:B------:R-:W-:Y:S01]  /*56a0*/  FADD.FTZ R31, R68, R31 ;  /* 0x0000001f441f7221 */ /* 0x000fe20000010000 */
[----:B------:R-:W-:-:S01]  /*56b0*/  FADD.FTZ R2, R79, R2 ;  /* 0x000000024f027221 */ /* 0x000fc20000010000 */
[----:B------:R-:W2:Y:S01]  /*56c0*/  MUFU.EX2 R9, R9 ;  /* 0x0000000900097308 */ /* 0x000ea20000000800 */
[----:B------:R-:W-:Y:S01]  /*56d0*/  F2FP.SATFINITE.E4M3.F32.PACK_AB_MERGE_C R199, R41, R4, R74 ;  /* 0x0000000429c7723e */ /* 0x000fe2000480704a */
[----:B------:R-:W-:Y:S01]  /*56e0*/  FADD.FTZ R26, R62, R31 ;  /* 0x0000001f3e1a7221 */ /* 0x000fe20000010000 */
[----:B----4-:R-:W-:-:S01]  /*56f0*/  FADD.FTZ R15, R7, R2 ;  /* 0x00000002070f7221 */ /* 0x010fc20000010000 */
[----:B------:R-:W-:-:S02]  /*5700*/  F2FP.SATFINITE.E4M3.F32.PACK_AB_MERGE_C R31, R52, R57, RZ ;  /* 0x00000039341f723e */ /* 0x000fc400048070ff */
[----:B------:R-:W-:-:S01]  /*5710*/  FADD.FTZ R26, R61, R26 ;  /* 0x0000001a3d1a7221 */ /* 0x000fc20000010000 */
[----:B-1----:R-:W-:Y:S01]  /*5720*/  FADD.FTZ R2, R8, R15 ;  /* 0x0000000f08027221 */ /* 0x002fe20000010000 */
[----:B------:R-:W1:Y:S01]  /*5730*/  MUFU.EX2 R10, R10 ;  /* 0x0000000a000a7308 */ /* 0x000e620000000800 */
[----:B------:R-:W-:Y:S01]  /*5740*/  F2FP.SATFINITE.E4M3.F32.PACK_AB_MERGE_C R194, R61, R62, R31 ;  /* 0x0000003e3dc2723e */ /* 0x000fe2000480701f */
[----:B------:R-:W-:Y:S01]  /*5750*/  FADD.FTZ R57, R57, R26 ;  /* 0x0000001a39397221 */ /* 0x000fe20000010000 */
[----:B0-----:R-:W-:-:S01]  /*5760*/  FADD.FTZ R15, R13, R2 ;  /* 0x000000020d0f7221 */ /* 0x001fc20000010000 */
[----:B------:R-:W-:Y:S02]  /*5770*/  F2FP.SATFINITE.E4M3.F32.PACK_AB_MERGE_C R31, R45, R48, RZ ;  /* 0x000000302d1f723e */ /* 0x000fe400048070ff */
[----:B------:R-:W-:-:S01]  /*5780*/  FADD.FTZ R57, R52, R57 ;  /* 0x0000003934397221 */ /* 0x000fc20000010000 */
[----:B------:R-:W-:Y:S01]  /*5790*/  FADD.FTZ R2, R78, R15 ;  /* 0x0000000f4e027221 */ /* 0x000fe20000010000 */
[----:B------:R-:W0:Y:S01]  /*57a0*/  MUFU.EX2 R27, R27 ;  /* 0x0000001b001b7308 */ /* 0x000e220000000800 */
[----:B------:R-:W-:Y:S01]  /*57b0*/  F2FP.SATFINITE.E4M3.F32.PACK_AB_MERGE_C R188, R49, R50, R31 ;  /* 0x0000003231bc723e */ /* 0x000fe2000480701f */
[----:B------:R-:W-:Y:S01]  /*57c0*/  FADD.FTZ R26, R50, R57 ;  /* 0x00000039321a7221 */ /* 0x000fe20000010000 */
[----:B--2---:R-:W-:-:S01]  /*57d0*/  FADD.FTZ R15, R9, R2 ;  /* 0x00000002090f7221 */ /* 0x004fc20000010000 */
[----:B------:R-:W-:-:S02]  /*57e0*/  F2FP.SATFINITE.E4M3.F32.PACK_AB_MERGE_C R78, R78, R13, RZ ;  /* 0x0000000d4e4e723e */ /* 0x000fc400048070ff */
[----:B------:R-:W-:-:S01]  /*57f0*/  FADD.FTZ R49, R49, R26 ;  /* 0x0000001a31317221 */ /* 0x000fc20000010000 */
[----:B------:R-:W-:Y:S01]  /*5800*/  F2FP.SATFINITE.E4M3.F32.PACK_AB_MERGE_C R26, R43, R44, RZ ;  /* 0x0000002c2b1a723e */ /* 0x000fe200048070ff */
[----:B------:R-:W2:Y:S01]  /*5810*/  MUFU.EX2 R30, R30 ;  /* 0x0000001e001e7308 */ /* 0x000ea20000000800 */
[----:B-1----:R-:W-:-:S01]  /*5820*/  FADD.FTZ R2, R10, R15 ;  /* 0x0000000f0a027221 */ /* 0x002fc20000010000 */
[----:B------:R-:W-:Y:S01]  /*5830*/  FADD.FTZ R48, R48, R49 ;  /* 0x0000003130307221 */ /* 0x000fe20000010000 */
[----:B------:R-:W-:Y:S02]  /*5840*/  F2FP.SATFINITE.E4M3.F32.PACK_AB_MERGE_C R190, R47, R46, R26 ;  /* 0x0000002e2fbe723e */ /* 0x000fe4000480701a */
[----:B------:R-:W-:Y:S01]  /*5850*/  F2FP.SATFINITE.E4M3.F32.PACK_AB_MERGE_C R193, R8, R7, R78 ;  /* 0x0000000708c1723e */ /* 0x000fe2000480704e */
[----:B------:R-:W-:-:S01]  /*5860*/  FADD.FTZ R45, R45, R48 ;  /* 0x000000302d2d7221 */ /* 0x000fc20000010000 */
[----:B------:R-:W-:Y:S01]  /*5870*/  F2FP.SATFINITE.E4M3.F32.PACK_AB_MERGE_C R65, R68, R65, RZ ;  /* 0x000000414441723e */ /* 0x000fe200048070ff */
[----:B------:R-:W1:Y:S01]  /*5880*/  MUFU.EX2 R11, R11 ;  /* 0x0000000b000b7308 */ /* 0x000e620000000800 */
[----:B0-----:R-:W-:-:S01]  /*5890*/  FADD.FTZ R15, R27, R2 ;  /* 0x000000021b0f7221 */ /* 0x001fc20000010000 */
[----:B------:R-:W-:Y:S01]  /*58a0*/  FADD.FTZ R46, R46, R45 ;  /* 0x0000002d2e2e7221 */ /* 0x000fe20000010000 */
[----:B------:R-:W-:-:S03]  /*58b0*/  F2FP.SATFINITE.E4M3.F32.PACK_AB_MERGE_C R192, R66, R67, R65 ;  /* 0x0000004342c0723e */ /* 0x000fc60004807041 */
[----:B------:R-:W-:Y:S02]  /*58c0*/  FADD.FTZ R47, R47, R46 ;  /* 0x0000002e2f2f7221 */ /* 0x000fe40000010000 */
[----:B------:R-:W0:Y:S01]  /*58d0*/  MUFU.EX2 R12, R12 ;  /* 0x0000000c000c7308 */ /* 0x000e220000000800 */
[----:B--2---:R-:W-:-:S01]  /*58e0*/  FADD.FTZ R2, R30, R15 ;  /* 0x0000000f1e027221 */ /* 0x004fc20000010000 */
[----:B------:R-:W-:Y:S01]  /*58f0*/  FADD.FTZ R44, R44, R47 ;  /* 0x0000002f2c2c7221 */ /* 0x000fe20000010000 */
[----:B------:R-:W-:-:S03]  /*5900*/  F2FP.SATFINITE.E4M3.F32.PACK_AB_MERGE_C R27, R30, R27, RZ ;  /* 0x0000001b1e1b723e */ /* 0x000fc600048070ff */
[----:B------:R-:W-:Y:S01]  /*5910*/  FADD.FTZ R43, R43, R44 ;  /* 0x0000002c2b2b7221 */ /* 0x000fe20000010000 */
[----:B------:R-:W-:Y:S01]  /*5920*/  F2FP.SATFINITE.E4M3.F32.PACK_AB_MERGE_C R195, R10, R9, R27 ;  /* 0x000000090ac3723e */ /* 0x000fe2000480701b */
        /* <DEDUP_REMOVED lines=8> */
[----:B------:R-:W-:-:S04]  /*59b0*/  F2FP.SATFINITE.E4M3.F32.PACK_AB_MERGE_C R35, R36, R35, RZ ;  /* 0x000000232423723e */ /* 0x000fc800048070ff */
[----:B------:R-:W-:Y:S02]  /*59c0*/  F2FP.SATFINITE.E4M3.F32.PACK_AB_MERGE_C R189, R12, R11, R35 ;  /* 0x0000000b0cbd723e */ /* 0x000fe40004807023 */
[----:B------:R-:W1:Y:S01]  /*59d0*/  MUFU.EX2 R54, R54 ;  /* 0x0000003600367308 */ /* 0x000e620000000800 */
[----:B0-----:R-:W-:-:S07]  /*59e0*/  FADD.FTZ R13, R51, R2 ;  /* 0x00000002330d7221 */ /* 0x001fce0000010000 */
[----:B------:R-:W-:Y:S01]  /*59f0*/  MUFU.EX2 R29, R29 ;  /* 0x0000001d001d7308 */ /* 0x000fe20000000800 */
[----:B--2---:R-:W-:-:S07]  /*5a00*/  FADD.FTZ R13, R24, R13 ;  /* 0x0000000d180d7221 */ /* 0x004fce0000010000 */
[----:B------:R-:W0:Y:S01]  /*5a10*/  MUFU.EX2 R28, R28 ;  /* 0x0000001c001c7308 */ /* 0x000e220000000800 */
[----:B-1----:R-:W-:-:S07]  /*5a20*/  FADD.FTZ R2, R54, R13 ;  /* 0x0000000d36027221 */ /* 0x002fce0000010000 */
[----:B------:R-:W1:Y:S08]  /*5a30*/  MUFU.EX2 R55, R55 ;  /* 0x0000003700377308 */ /* 0x000e700000000800 */
[----:B------:R-:W-:Y:S01]  /*5a40*/  MUFU.EX2 R42, R42 ;  /* 0x0000002a002a7308 */ /* 0x000fe20000000800 */
[----:B0-----:R-:W-:-:S07]  /*5a50*/  F2FP.SATFINITE.E4M3.F32.PACK_AB_MERGE_C R15, R28, R29, RZ ;  /* 0x0000001d1c0f723e */ /* 0x001fce00048070ff */
[----:B------:R-:W0:Y:S01]  /*5a60*/  MUFU.EX2 R33, R33 ;  /* 0x0000002100217308 */ /* 0x000e220000000800 */
[C---:B-1----:R-:W-:Y:S01]  /*5a70*/  F2FP.SATFINITE.E4M3.F32.PACK_AB_MERGE_C R54, R55.reuse, R54, RZ ;  /* 0x000000363736723e */ /* 0x042fe200048070ff */
        /* <DEDUP_REMOVED lines=8> */
[----:B-1----:R-:W-:-:S01]  /*5b00*/  FADD.FTZ R2, R56, R55 ;  /* 0x0000003738027221 */ /* 0x002fc20000010000 */
[----:B------:R-:W-:-:S04]  /*5b10*/  FADD.FTZ R29, R29, R42 ;  /* 0x0000002a1d1d7221 */ /* 0x000fc80000010000 */
[----:B------:R-:W-:Y:S02]  /*5b20*/  FADD.FTZ R28, R28, R29 ;  /* 0x0000001d1c1c7221 */ /* 0x000fe40000010000 */
        /* <DEDUP_REMOVED lines=8> */
[----:B0-----:R-:W-:-:S01]  /*5bb0*/  FADD.FTZ R2, R37, R2 ;  /* 0x0000000225027221 */ /* 0x001fc20000010000 */
[----:B------:R-:W-:-:S04]  /*5bc0*/  F2FP.SATFINITE.E4M3.F32.PACK_AB_MERGE_C R60, R37, R60, RZ ;  /* 0x0000003c253c723e */ /* 0x000fc800048070ff */
[----:B------:R-:W-:Y:S02]  /*5bd0*/  F2FP.SATFINITE.E4M3.F32.PACK_AB_MERGE_C R185, R59, R56, R60 ;  /* 0x000000383bb9723e */ /* 0x000fe4000480703c */
[----:B------:R-:W0:Y:S08]  /*5be0*/  MUFU.EX2 R39, R39 ;  /* 0x0000002700277308 */ /* 0x000e300000000800 */
[----:B------:R-:W2:Y:S01]  /*5bf0*/  MUFU.EX2 R38, R38 ;  /* 0x0000002600267308 */ /* 0x000ea20000000800 */
[----:B-1----:R-:W-:Y:S01]  /*5c00*/  F2FP.SATFINITE.E4M3.F32.PACK_AB_MERGE_C R186, R58, R25, R4 ;  /* 0x000000193aba723e */ /* 0x002fe20004807004 */
[----:B------:R-:W-:-:S04]  /*5c10*/  FADD.FTZ R25, R25, R28 ;  /* 0x0000001c19197221 */ /* 0x000fc80000010000 */
[----:B------:R-:W-:Y:S02]  /*5c20*/  FADD.FTZ R25, R58, R25 ;  /* 0x000000193a197221 */ /* 0x000fe40000010000 */
[----:B------:R-:W-:Y:S01]  /*5c30*/  MUFU.EX2 R40, R40 ;  /* 0x0000002800287308 */ /* 0x000fe20000000800 */
[----:B0-----:R-:W-:-:S01]  /*5c40*/  FADD.FTZ R9, R39, R2 ;  /* 0x0000000227097221 */ /* 0x001fc20000010000 */
[----:B------:R-:W-:-:S04]  /*5c50*/  FADD.FTZ R4, R14, R25 ;  /* 0x000000190e047221 */ /* 0x000fc80000010000 */
[----:B------:R-:W-:Y:S02]  /*5c60*/  FADD.FTZ R4, R3, R4 ;  /* 0x0000000403047221 */ /* 0x000fe40000010000 */
[----:B------:R-:W0:Y:S01]  /*5c70*/  MUFU.EX2 R7, R20 ;  /* 0x0000001400077308 */ /* 0x000e220000000800 */
[----:B--2---:R-:W-:-:S01]  /*5c80*/  FADD.FTZ R9, R38, R9 ;  /* 0x0000000926097221 */ /* 0x004fc20000010000 */
[----:B0-----:R-:W-:-:S03]  /*5c90*/  F2FP.SATFINITE.E4M3.F32.PACK_AB_MERGE_C R2, R7, R40, RZ ;  /* 0x000000280702723e */ /* 0x001fc600048070ff */
[----:B------:R-:W-:Y:S01]  /*5ca0*/  FADD.FTZ R40, R40, R9 ;  /* 0x0000000928287221 */ /* 0x000fe20000010000 */
[----:B------:R-:W-:-:S03]  /*5cb0*/  F2FP.SATFINITE.E4M3.F32.PACK_AB_MERGE_C R187, R38, R39, R2 ;  /* 0x0000002726bb723e */ /* 0x000fc60004807002 */
[----:B------:R-:W-:Y:S01]  /*5cc0*/  FADD.FTZ R3, R7, R40 ;  /* 0x0000002807037221 */ /* 0x000fe20000010000 */
        /* <DEDUP_REMOVED lines=12> */
.L_x_1128:
[----:B------:R-:W-:-:S11]  /*5d90*/  UISETP.NE.AND UP2, UPT, UR7, 0x1, UPT ;  /* 0x000000010700788c */ /* 0x000fd6000bf45270 */
[----:B------:R-:W-:Y:S02]  /*5da0*/  @UP2 ULDC.64 UR14, c[0x0][0x9e8] ;  /* 0x00027a00000e2ab9 */ /* 0x000fe40000000a00 */
[----:B------:R-:W-:-:S04]  /*5db0*/  UIMAD.WIDE.U32 UR18, UR11, UR14, URZ ;  /* 0x0000000e0b1272a5 */ /* 0x000fc8000f8e003f */
[----:B------:R-:W-:-:S12]  /*5dc0*/  @UP2 USHF.R.U32.HI UR11, URZ, UR15, UR19 ;  /* 0x0000000f3f0b2299 */ /* 0x000fd80008011613 */
.L_x_1129:
[----:B------:R-:W-:-:S04]  /*5dd0*/  UIMAD UR7, UR11, UR7, UR7 ;  /* 0x000000070b0772a4 */ /* 0x000fc8000f8e0207 */
[----:B------:R-:W-:-:S04]  /*5de0*/  UISETP.LT.AND UP2, UPT, UR6, UR7, UPT ;  /* 0x000000070600728c */ /* 0x000fc8000bf41270 */
[----:B------:R-:W-:-:S12]  /*5df0*/  USEL UR6, UR6, UR7, UP2 ;  /* 0x0000000706067287 */ /* 0x000fd80009000000 */
.L_x_1127:
[----:B------:R-:W-:Y:S01]  /*5e00*/  USHF.R.S32.HI UR7, URZ, 0x1f, UR6 ;  /* 0x0000001f3f077899 */ /* 0x000fe20008011406 */
[----:B------:R-:W-:Y:S02]  /*5e10*/  CS2R R24, SRZ ;  /* 0x0000000000187805 */ /* 0x000fe4000001ff00 */
[----:B------:R-:W-:Y:S02]  /*5e20*/  CS2R R26, SRZ ;  /* 0x00000000001a7805 */ /* 0x000fe4000001ff00 */
[----:B------:R-:W-:Y:S01]  /*5e30*/  CS2R R28, SRZ ;  /* 0x00000000001c7805 */ /* 0x000fe2000001ff00 */
        /* <DEDUP_REMOVED lines=99> */
[----:B------:R-:W-:Y:S01]  /*6470*/  ULDC UR31, c[0x0][0x9e4] ;  /* 0x00027900001f7ab9 */ /* 0x000fe20000000800 */
[----:B------:R-:W-:Y:S01]  /*6480*/  ULDC UR30, c[0x0][0x988] ;  /* 0x00026200001e7ab9 */ /* 0x000fe20000000800 */
[----:B------:R-:W-:-:S05]  /*6490*/  ULDC UR32, c[0x0][0x9e0] ;  /* 0x0002780000207ab9 */ /* 0x000fca0000000800 */
.L_x_1148:
        /* <DEDUP_REMOVED lines=9> */
.L_x_1132:
[----:B------:R-:W-:Y:S01]  /*6530*/  ULEA UR6, UR34, UR36, 0x3 ;  /* 0x0000002422067291 */ /* 0x000fe2000f8e183f */
[----:B------:R-:W-:-:S05]  /*6540*/  IMAD.U32 R7, RZ, RZ, UR33 ;  /* 0x00000021ff077e24 */ /* 0x000fca000f8e00ff */
[----:B------:R-:W-:-:S04]  /*6550*/  SHF.L.U32 R7, R7, 0x1f, RZ ;  /* 0x0000001f07077819 */ /* 0x000fc800000006ff */
[----:B------:R0:W1:Y:S01]  /*6560*/  SYNCS.PHASECHK.TRANS64.TRYWAIT P2, [UR6+0x2a830], R7 ;  /* 0x02a83007ff0075a7 */ /* 0x0000620008040146 */
[----:B------:R-:W-:Y:S05]  /*6570*/  @!P0 BRA `(.L_x_1133) ;  /* 0x0000000000048947 */ /* 0x000fea0003800000 */
[----:B------:R-:W-:Y:S01]  /*6580*/  BPT.TRAP 0x1 ;  /* 0x000000040000795c */ /* 0x000fe20000300000 */
.L_x_1133:
[----:B-1----:R-:W-:Y:S05]  /*6590*/  @P2 BRA `(.L_x_1131) ;  /* 0x0000000000082947 */ /* 0x002fea0003800000 */
[----:B------:R-:W1:Y:S02]  /*65a0*/  SYNCS.PHASECHK.TRANS64.TRYWAIT P2, [UR6+0x2a830], R7 ;  /* 0x02a83007ff0075a7 */ /* 0x000e640008040146 */
[----:B-1----:R-:W-:Y:S05]  /*65b0*/  @!P2 BRA `(.L_x_1134) ;  /* 0x00000160007ca947 */ /* 0x002fea0003800000 */
.L_x_1131:
[----:B-1----:R-:W1:Y:S01]  /*65c0*/  S2R R8, SR_TID.X ;  /* 0x0000000000087919 */ /* 0x002e620000002100 */
[----:B------:R-:W-:Y:S01]  /*65d0*/  UIMAD UR26, UR34, 0x600, UR28 ;  /* 0x00000600221a78a4 */ /* 0x000fe2000f8e021c */
[----:B------:R-:W-:Y:S01]  /*65e0*/  UMOV UR27, 0x80000020 ;  /* 0x80000020001b7882 */ /* 0x000fe20000000000 */
[----:B------:R-:W-:Y:S02]  /*65f0*/  UMOV UR7, 0x80000020 ;  /* 0x8000002000077882 */ /* 0x000fe40000000000 */
[----:B------:R-:W-:Y:S02]  /*6600*/  UIADD3 UR6, UR26, 0x2, URZ ;  /* 0x000000021a067890 */ /* 0x000fe4000fffe03f */
        /* <DEDUP_REMOVED lines=8> */
[----:B-1----:R-:W-:-:S05]  /*6690*/  SHF.R.U32.HI R8, RZ, 0x7, R8 ;  /* 0x00000007ff087819 */ /* 0x002fca0000011608 */
[----:B0-----:R-:W-:-:S05]  /*66a0*/  VIADD R7, R8, 0x8 ;  /* 0x0000000808077836 */ /* 0x001fca0000000000 */
[----:B------:R0:W-:Y:S06]  /*66b0*/  BAR.SYNC.DEFER_BLOCKING R7, 0x100 ;  /* 0x000400070000751d */ /* 0x0001ec0000010000 */
        /* <DEDUP_REMOVED lines=21> */
.L_x_1136:
[----:B------:R-:W-:Y:S01]  /*6810*/  ULEA UR6, UR54, UR36, 0x3 ;  /* 0x0000002436067291 */ /* 0x000fe2000f8e183f */
[----:B------:R-:W-:-:S05]  /*6820*/  IMAD.U32 R7, RZ, RZ, UR51 ;  /* 0x00000033ff077e24 */ /* 0x000fca000f8e00ff */
[----:B------:R-:W-:-:S04]  /*6830*/  SHF.L.U32 R7, R7, 0x1f, RZ ;  /* 0x0000001f07077819 */ /* 0x000fc800000006ff */
[----:B------:R0:W1:Y:S01]  /*6840*/  SYNCS.PHASECHK.TRANS64.TRYWAIT P2, [UR6+0x2a850], R7 ;  /* 0x02a85007ff0075a7 */ /* 0x0000620008040146 */
[----:B------:R-:W-:Y:S05]  /*6850*/  @!P0 BRA `(.L_x_1137) ;  /* 0x0000000000048947 */ /* 0x000fea0003800000 */
[----:B------:R-:W-:Y:S01]  /*6860*/  BPT.TRAP 0x1 ;  /* 0x000000040000795c */ /* 0x000fe20000300000 */
.L_x_1137:
[----:B-1----:R-:W-:Y:S05]  /*6870*/  @P2 BRA `(.L_x_1135) ;  /* 0x0000000000082947 */ /* 0x002fea0003800000 */
[----:B------:R-:W1:Y:S02]  /*6880*/  SYNCS.PHASECHK.TRANS64.TRYWAIT P2, [UR6+0x2a850], R7 ;  /* 0x02a85007ff0075a7 */ /* 0x000e640008040146 */
[----:B-1----:R-:W-:Y:S05]  /*6890*/  @!P2 BRA `(.L_x_1138) ;  /* 0x0000015c00dca947 */ /* 0x002fea0003800000 */
.L_x_1135:
[----:B------:R-:W-:Y:S01]  /*68a0*/  UIADD3 UR6, UR36, 0x400, URZ ;  /* 0x0000040024067890 */ /* 0x000fe2000fffe03f */
[----:B------:R-:W-:Y:S01]  /*68b0*/  WARPGROUP.ARRIVE ;  /* 0x00000000000079c5 */ /* 0x000fe20000000000 */
[----:B------:R-:W-:-:S05]  /*68c0*/  UMOV UR7, 0x40000040 ;  /* 0x4000004000077882 */ /* 0x000fca0000000000 */
[----:B------:R-:W2:Y:S01]  /*68d0*/  S2R R13, SR_TID.X ;  /* 0x00000000000d7919 */ /* 0x000ea20000002100 */
[----:B------:R-:W-:Y:S01]  /*68e0*/  USHF.R.U32.HI UR6, URZ, 0x4, UR6 ;  /* 0x000000043f067899 */ /* 0x000fe20008011606 */
[----:B------:R-:W-:Y:S01]  /*68f0*/  PLOP3.LUT P2, PT, PT, PT, UP0, 0x80, 0x0 ;  /* 0x000000000000781c */ /* 0x000fe20003f4f008 */
[C---:B------:R-:W-:Y:S01]  /*6900*/  FMUL.FTZ R21, R0.reuse, R130 ;  /* 0x0000008200157220 */ /* 0x040fe20000410000 */
[C---:B------:R-:W-:Y:S01]  /*6910*/  FMUL.FTZ R130, R0.reuse, R137 ;  /* 0x0000008900827220 */ /* 0x040fe20000410000 */
[----:B------:R-:W-:Y:S01]  /*6920*/  ULOP3.LUT UR6, UR6, 0x3fff, URZ, 0xc0, !UPT ;  /* 0x00003fff06067892 */ /* 0x000fe2000f8ec03f */
[C---:B------:R-:W-:Y:S01]  /*6930*/  FMUL.FTZ R137, R0.reuse, R144 ;  /* 0x0000009000897220 */ /* 0x040fe20000410000 */
[----:B------:R-:W-:Y:S01]  /*6940*/  PLOP3.LUT P3, PT, PT, PT, UP0, 0x80, 0x0 ;  /* 0x000000000000781c */ /* 0x000fe20003f6f008 */
[C---:B------:R-:W-:Y:S01]  /*6950*/  FMUL.FTZ R144, R0.reuse, R155 ;  /* 0x0000009b00907220 */ /* 0x040fe20000410000 */
[----:B------:R-:W-:Y:S01]  /*6960*/  ULOP3.LUT UR6, UR6, 0x10000, URZ, 0xfc, !UPT ;  /* 0x0001000006067892 */ /* 0x000fe2000f8efc3f */
[C---:B------:R-:W-:Y:S01]  /*6970*/  FMUL.FTZ R155, R0.reuse, R166 ;  /* 0x000000a6009b7220 */ /* 0x040fe20000410000 */
[C---:B------:R-:W-:Y:S01]  /*6980*/  FMUL.FTZ R166, R0.reuse, R173 ;  /* 0x000000ad00a67220 */ /* 0x040fe20000410000 */
[----:B------:R-:W-:Y:S01]  /*6990*/  VIADD R173, R17, UR42 ;  /* 0x0000002a11ad7c36 */ /* 0x000fe20008000000 */
[----:B------:R-:W-:Y:S01]  /*69a0*/  UIMAD UR10, UR54, 0x600, UR6 ;  /* 0x00000600360a78a4 */ /* 0x000fe2000f8e0206 */
[C---:B-1----:R-:W-:Y:S01]  /*69b0*/  FMUL.FTZ R8, R0.reuse, R121 ;  /* 0x0000007900087220 */ /* 0x042fe20000410000 */
        /* <DEDUP_REMOVED lines=13> */
[C---:B0-----:R-:W-:Y:S01]  /*6a90*/  FMUL.FTZ R7, R0.reuse, R120 ;  /* 0x0000007800077220 */ /* 0x041fe20000410000 */
        /* <DEDUP_REMOVED lines=46> */
[----:B------:R-:W-:-:S02]  /*6d80*/  IMAD.SHL.U32 R171, R2, 0x80, RZ ;  /* 0x0000008002ab7824 */ /* 0x000fc400078e00ff */
[----:B------:R-:W-:Y:S01]  /*6d90*/  FMUL.FTZ R174, R0, R183 ;  /* 0x000000b700ae7220 */ /* 0x000fe20000410000 */
[----:B------:R-:W-:Y:S01]  /*6da0*/  IMAD.U32 R178, RZ, RZ, UR47 ;  /* 0x0000002fffb27e24 */ /* 0x000fe2000f8e00ff */
[----:B------:R-:W0:Y:S08]  /*6db0*/  MUFU.TANH R7, R7 ;  /* 0x0000000700077308 */ /* 0x000e300000002400 */
[----:B------:R-:W1:Y:S08]  /*6dc0*/  MUFU.TANH R8, R8 ;  /* 0x0000000800087308 */ /* 0x000e700000002400 */
        /* <DEDUP_REMOVED lines=19> */
[----:B--2---:R-:W-:-:S04]  /*6f00*/  SHF.R.U32.HI R199, RZ, 0x7, R13 ;  /* 0x00000007ffc77819 */ /* 0x004fc8000001160d */
[----:B------:R-:W2:Y:S01]  /*6f10*/  MUFU.TANH R128, R128 ;  /* 0x0000008000807308 */ /* 0x000ea20000002400 */
[----:B------:R-:W-:Y:S01]  /*6f20*/  QGMMA.64x192x32.F32.E4M3.E4M3 R24, R192, gdesc[UR4], R24, gsb0 ;  /* 0x02e00004c0187df3 */ /* 0x000fe20008000818 */
[----:B------:R-:W-:Y:S01]  /*6f30*/  UIADD3 UR6, UR10, 0x4, URZ ;  /* 0x000000040a067890 */ /* 0x000fe2000fffe03f */
[----:B------:R-:W-:-:S05]  /*6f40*/  UMOV UR7, 0x40000040 ;  /* 0x4000004000077882 */ /* 0x000fca0000000000 */
        /* <DEDUP_REMOVED lines=27> */
[----:B------:R-:W-:-:S05]  /*7100*/  WARPGROUP.ARRIVE ;  /* 0x00000000000079c5 */ /* 0x000fca0000000000 */
[----:B------:R-:W0:Y:S01]  /*7110*/  MUFU.TANH R155, R155 ;  /* 0x0000009b009b7308 */ /* 0x000e220000002400 */
        /* <DEDUP_REMOVED lines=21> */
[----:B------:R-:W-:-:S06]  /*7270*/  WARPGROUP.ARRIVE ;  /* 0x00000000000079c5 */ /* 0x000fcc0000000000 */
[----:B------:R-:W-:Y:S01]  /*7280*/  QGMMA.64x192x32.F32.E4M3.E4M3 R24, R184, gdesc[UR4], R24, gsb0 ;  /* 0x02e00004b8187df3 */ /* 0x000fe20008000818 */
[----:B------:R-:W-:Y:S02]  /*7290*/  @UP0 ULDC UR6, c[0x0][0x44c] ;  /* 0x0001130000060ab9 */ /* 0x000fe40000000800 */
[----:B------:R-:W-:Y:S01]  /*72a0*/  @P2 IMAD.HI.U32 R12, R173, UR6, RZ ;  /* 0x00000006ad0c2c27 */ /* 0x000fe2000f8e00ff */
[----:B------:R-:W-:Y:S01]  /*72b0*/  @UP0 ULDC UR6, c[0x0][0x450] ;  /* 0x0001140000060ab9 */ /* 0x000fe20000000800 */
[----:B------:R-:W-:-:S03]  /*72c0*/  PLOP3.LUT P2, PT, PT, PT, UP1, 0x40, 0x0 ;  /* 0x000000000000781c */ /* 0x000fc60003f4e818 */
[----:B------:R-:W-:Y:S01]  /*72d0*/  @P3 SHF.R.U32.HI R173, RZ, UR6, R12 ;  /* 0x00000006ffad3c19 */ /* 0x000fe2000801160c */
[----:B------:R-:W-:-:S04]  /*72e0*/  IMAD.U32 R12, RZ, RZ, UR34 ;  /* 0x00000022ff0c7e24 */ /* 0x000fc8000f8e00ff */
[----:B------:R-:W5:Y:S01]  /*72f0*/  SHFL.IDX PT, R181, R173, RZ, 0x1c1f ;  /* 0x001c1fffadb57589 */ /* 0x000f6200000e0000 */
[----:B------:R-:W-:-:S05]  /*7300*/  @!P1 LEA R12, R12, UR36, 0x3 ;  /* 0x000000240c0c9c11 */ /* 0x000fca000f8e18ff */
[----:B------:R-:W-:-:S05]  /*7310*/  @!P1 VIADD R12, R12, 0x2a840 ;  /* 0x0002a8400c0c9836 */ /* 0x000fca0000000000 */
[----:B------:R-:W-:Y:S02]  /*7320*/  @!P1 PRMT R13, RZ, 0x654, R12 ;  /* 0x00000654ff0d9816 */ /* 0x000fe4000000000c */
[----:B------:R-:W-:Y:S01]  /*7330*/  IADD3 R12, -R199, 0xb, RZ ;  /* 0x0000000bc70c7810 */ /* 0x000fe20007ffe1ff */
[----:B------:R-:W-:-:S04]  /*7340*/  WARPGROUP.DEPBAR.LE gsb0, 0x0 ;  /* 0x00008000000079c5 */ /* 0x000fc80000010000 */
[----:B------:R0:W-:Y:S06]  /*7350*/  BAR.ARV R12, 0x100 ;  /* 0x0004000c0000751d */ /* 0x0001ec0000002000 */
[----:B------:R1:W-:Y:S02]  /*7360*/  @!P1 SYNCS.ARRIVE.TRANS64.RED.A1T0 RZ, [R13+URZ], RZ ;  /* 0x000000ff0dff99a7 */ /* 0x0003e4000810043f */
[----:B-1----:R-:W-:-:S04]  /*7370*/  IADD3 R13, -R16, 0x1, -R171 ;  /* 0x00000001100d7810 */ /* 0x002fc80007ffe9ab */
[----:B------:R-:W-:-:S05]  /*7380*/  IADD3 R13, -R178, UR41, R13 ;  /* 0x00000029b20d7c10 */ /* 0x000fca000fffe10d */
[C---:B------:R-:W-:Y:S02]  /*7390*/  VIADD R177, R13.reuse, UR32 ;  /* 0x000000200db17c36 */ /* 0x040fe40008000000 */
[----:B------:R-:W-:Y:S02]  /*73a0*/  VIADD R178, R13, UR29 ;  /* 0x0000001d0db27c36 */ /* 0x000fe40008000000 */
[--C-:B-----5:R-:W-:Y:S02]  /*73b0*/  IMAD.IADD R179, R177, 0x1, R181.reuse ;  /* 0x00000001b1b37824 */ /* 0x120fe400078e02b5 */
[----:B------:R-:W-:Y:S01]  /*73c0*/  IMAD.IADD R180, R178, 0x1, R181 ;  /* 0x00000001b2b47824 */ /* 0x000fe200078e02b5 */
[----:B0-234-:R-:W-:Y:S06]  /*73d0*/  @P2 BRA `(.L_x_1139) ;  /* 0x00000000005c2947 */ /* 0x01dfec0003800000 */
[----:B------:R-:W-:Y:S01]  /*73e0*/  IMAD.U32 R12, RZ, RZ, UR47 ;  /* 0x0000002fff0c7e24 */ /* 0x000fe2000f8e00ff */
[----:B------:R-:W-:Y:S04]  /*73f0*/  BSSY B0, `(.L_x_1140) ;  /* 0x0000011000007945 */ /* 0x000fe80003800000 */
[----:B------:R-:W-:-:S04]  /*7400*/  IADD3 R181, -R12, UR41, R181 ;  /* 0x000000290cb57c10 */ /* 0x000fc8000fffe1b5 */
        /* <DEDUP_REMOVED lines=10> */
.L_x_1141:
[----:B------:R-:W-:-:S05]  /*74b0*/  IMAD.U32 R182, RZ, RZ, UR31 ;  /* 0x0000001fffb67e24 */ /* 0x000fca000f8e00ff */
[----:B------:R-:W-:-:S13]  /*74c0*/  ISETP.NE.AND P2, PT, R182, 0x1, PT ;  /* 0x00000001b600780c */ /* 0x000fda0003f45270 */
[----:B------:R-:W0:Y:S02]  /*74d0*/  @P2 LDC.64 R12, c[0x0][0x9e8] ;  /* 0x00027a00ff0c2b82 */ /* 0x000e240000000a00 */
[----:B0-----:R-:W-:-:S05]  /*74e0*/  @P2 IMAD.HI.U32 R12, R181, R12, RZ ;  /* 0x0000000cb50c2227 */ /* 0x001fca00078e00ff */
[----:B------:R-:W-:-:S07]  /*74f0*/  @P2 SHF.R.U32.HI R181, RZ, R13, R12 ;  /* 0x0000000dffb52219 */ /* 0x000fce000001160c */
.L_x_1142:
[----:B------:R-:W-:Y:S05]  /*7500*/  BSYNC B0 ;  /* 0x0000000000007941 */ /* 0x000fea0003800000 */
.L_x_1140:
[----:B------:R-:W-:-:S04]  /*7510*/  IMAD R181, R181, R182, -R171 ;  /* 0x000000b6b5b57224 */ /* 0x000fc800078e0aab */
[----:B------:R-:W-:-:S05]  /*7520*/  IMAD.IADD R181, R181, 0x1, -R16 ;  /* 0x00000001b5b57824 */ /* 0x000fca00078e0a10 */
[----:B------:R-:W-:Y:S02]  /*7530*/  VIMNMX R180, R180, R181, !PT ;  /* 0x000000b5b4b47248 */ /* 0x000fe40007fe0100 */
[----:B------:R-:W-:-:S07]  /*7540*/  VIADDMNMX R179, R181, R182, R179, PT ;  /* 0x000000b6b5b37246 */ /* 0x000fce00038001b3 */
.L_x_1139:
[----:B------:R-:W-:Y:S01]  /*7550*/  ISETP.GT.AND P2, PT, R2, -0x1, PT ;  /* 0xffffffff0200780c */ /* 0x000fe20003f44270 */
[----:B------:R-:W0:Y:S03]  /*7560*/  SHFL.IDX PT, R173, R173, 0x1, 0x1c1f ;  /* 0x003c1f00adad7f89 */ /* 0x000e2600000e0000 */
[C---:B------:R-:W-:Y:S02]  /*7570*/  ISETP.GT.AND P5, PT, R180.reuse, RZ, P2 ;  /* 0x000000ffb400720c */ /* 0x040fe400017a4270 */
[C---:B------:R-:W-:Y:S02]  /*7580*/  ISETP.GT.AND P4, PT, R180.reuse, 0x1, P2 ;  /* 0x00000001b400780c */ /* 0x040fe40001784270 */
[----:B------:R-:W-:Y:S02]  /*7590*/  ISETP.LT.OR P5, PT, R179, 0x1, P5 ;  /* 0x00000001b300780c */ /* 0x000fe40002fa1670 */
[----:B------:R-:W-:-:S02]  /*75a0*/  ISETP.GT.AND P6, PT, R180, 0x8, P2 ;  /* 0x00000008b400780c */ /* 0x000fc400017c4270 */
[----:B------:R-:W-:Y:S02]  /*75b0*/  FSEL R7, R7, -INF , !P5 ;  /* 0xff80000007077808 */ /* 0x000fe40006800000 */
[C---:B------:R-:W-:Y:S02]  /*75c0*/  ISETP.GT.AND P5, PT, R180.reuse, 0x10, P2 ;  /* 0x00000010b400780c */ /* 0x040fe400017a4270 */
[----:B------:R-:W-:Y:S02]  /*75d0*/  ISETP.GT.AND P3, PT, R180, 0x9, P2 ;  /* 0x00000009b400780c */ /* 0x000fe40001764270 */
[C---:B------:R-:W-:Y:S02]  /*75e0*/  ISETP.LT.OR P5, PT, R179.reuse, 0x11, P5 ;  /* 0x00000011b300780c */ /* 0x040fe40002fa1670 */
[----:B------:R-:W-:Y:S02]  /*75f0*/  ISETP.LT.OR P4, PT, R179, 0x2, P4 ;  /* 0x00000002b300780c */ /* 0x000fe40002781670 */
[----:B------:R-:W-:-:S02]  /*7600*/  FSEL R121, R121, -INF , !P5 ;  /* 0xff80000079797808 */ /* 0x000fc40006800000 */
[----:B------:R-:W-:Y:S01]  /*7610*/  ISETP.GT.AND P5, PT, R180, 0x20, P2 ;  /* 0x00000020b400780c */ /* 0x000fe200017a4270 */
[--C-:B0-----:R-:W-:Y:S01]  /*7620*/  IMAD.IADD R177, R177, 0x1, R173.reuse ;  /* 0x00000001b1b17824 */ /* 0x101fe200078e02ad */
[C---:B------:R-:W-:Y:S01]  /*7630*/  ISETP.LT.OR P6, PT, R179.reuse, 0x9, P6 ;  /* 0x00000009b300780c */ /* 0x040fe200037c1670 */
[----:B------:R-:W-:Y:S01]  /*7640*/  IMAD.IADD R178, R178, 0x1, R173 ;  /* 0x00000001b2b27824 */ /* 0x000fe200078e02ad */
[C---:B------:R-:W-:Y:S02]  /*7650*/  ISETP.LT.OR P3, PT, R179.reuse, 0xa, P3 ;  /* 0x0000000ab300780c */ /* 0x040fe40001f61670 */
[----:B------:R-:W-:Y:S02]  /*7660*/  ISETP.LT.OR P5, PT, R179, 0x21, P5 ;  /* 0x00000021b300780c */ /* 0x000fe40002fa1670 */
[----:B------:R-:W-:Y:S02]  /*7670*/  FSEL R8, R8, -INF , !P4 ;  /* 0xff80000008087808 */ /* 0x000fe40006000000 */
[----:B------:R-:W-:-:S02]  /*7680*/  FSEL R11, R11, -INF , !P6 ;  /* 0xff8000000b0b7808 */ /* 0x000fc40007000000 */
[----:B------:R-:W-:Y:S02]  /*7690*/  FSEL R14, R14, -INF , !P3 ;  /* 0xff8000000e0e7808 */ /* 0x000fe40005800000 */
[C---:B------:R-:W-:Y:S02]  /*76a0*/  ISETP.GT.AND P4, PT, R180.reuse, 0x11, P2 ;  /* 0x00000011b400780c */ /* 0x040fe40001784270 */
[C---:B------:R-:W-:Y:S02]  /*76b0*/  ISETP.GT.AND P6, PT, R180.reuse, 0x18, P2 ;  /* 0x00000018b400780c */ /* 0x040fe400017c4270 */
[C---:B------:R-:W-:Y:S02]  /*76c0*/  ISETP.GT.AND P3, PT, R180.reuse, 0x19, P2 ;  /* 0x00000019b400780c */ /* 0x040fe40001764270 */
[----:B------:R-:W-:Y:S02]  /*76d0*/  FSEL R129, R129, -INF , !P5 ;  /* 0xff80000081817808 */ /* 0x000fe40006800000 */
[----:B------:R-:W-:-:S02]  /*76e0*/  ISETP.GT.AND P5, PT, R180, 0x30, P2 ;  /* 0x00000030b400780c */ /* 0x000fc400017a4270 */
[C---:B------:R-:W-:Y:S02]  /*76f0*/  ISETP.LT.OR P4, PT, R179.reuse, 0x12, P4 ;  /* 0x00000012b300780c */ /* 0x040fe40002781670 */
        /* <DEDUP_REMOVED lines=57> */
[----:B------:R-:W-:Y:S02]  /*7a90*/  FSEL R169, R169, -INF , !P5 ;  /* 0xff800000a9a97808 */ /* 0x000fe40006800000 */
[----:B------:R-:W-:-:S02]  /*7aa0*/  PLOP3.LUT P5, PT, PT, PT, UP1, 0x40, 0x0 ;  /* 0x000000000000781c */ /* 0x000fc40003fae818 */
[C---:B------:R-:W-:Y:S02]  /*7ab0*/  ISETP.LT.OR P4, PT, R179.reuse, 0x62, P4 ;  /* 0x00000062b300780c */ /* 0x040fe40002781670 */
[C---:B------:R-:W-:Y:S02]  /*7ac0*/  ISETP.LT.OR P6, PT, R179.reuse, 0x69, P6 ;  /* 0x00000069b300780c */ /* 0x040fe400037c1670 */
[----:B------:R-:W-:Y:S02]  /*7ad0*/  ISETP.LT.OR P3, PT, R179, 0x6a, P3 ;  /* 0x0000006ab300780c */ /* 0x000fe40001f61670 */
[----:B------:R-:W-:Y:S02]  /*7ae0*/  FSEL R162, R162, -INF , !P4 ;  /* 0xff800000a2a27808 */ /* 0x000fe40006000000 */
[----:B------:R-:W-:Y:S02]  /*7af0*/  FSEL R165, R165, -INF , !P6 ;  /* 0xff800000a5a57808 */ /* 0x000fe40007000000 */
[----:B------:R-:W-:-:S02]  /*7b00*/  FSEL R166, R166, -INF , !P3 ;  /* 0xff800000a6a67808 */ /* 0x000fc40005800000 */
[C---:B------:R-:W-:Y:S02]  /*7b10*/  ISETP.GT.AND P4, PT, R180.reuse, 0x71, P2 ;  /* 0x00000071b400780c */ /* 0x040fe40001784270 */
[C---:B------:R-:W-:Y:S02]  /*7b20*/  ISETP.GT.AND P6, PT, R180.reuse, 0x78, P2 ;  /* 0x00000078b400780c */ /* 0x040fe400017c4270 */
[----:B------:R-:W-:Y:S02]  /*7b30*/  ISETP.GT.AND P3, PT, R180, 0x79, P2 ;  /* 0x00000079b400780c */ /* 0x000fe40001764270 */
[C---:B------:R-:W-:Y:S02]  /*7b40*/  ISETP.LT.OR P4, PT, R179.reuse, 0x72, P4 ;  /* 0x00000072b300780c */ /* 0x040fe40002781670 */
[C---:B------:R-:W-:Y:S02]  /*7b50*/  ISETP.LT.OR P6, PT, R179.reuse, 0x79, P6 ;  /* 0x00000079b300780c */ /* 0x040fe400037c1670 */
[----:B------:R-:W-:-:S02]  /*7b60*/  ISETP.LT.OR P3, PT, R179, 0x7a, P3 ;  /* 0x0000007ab300780c */ /* 0x000fc40001f61670 */
[----:B------:R-:W-:Y:S02]  /*7b70*/  FSEL R170, R170, -INF , !P4 ;  /* 0xff800000aaaa7808 */ /* 0x000fe40006000000 */
[----:B------:R-:W-:Y:S02]  /*7b80*/  FSEL R176, R176, -INF , !P6 ;  /* 0xff800000b0b07808 */ /* 0x000fe40007000000 */
[----:B------:R-:W-:Y:S01]  /*7b90*/  FSEL R175, R175, -INF , !P3 ;  /* 0xff800000afaf7808 */ /* 0x000fe20005800000 */
[----:B------:R-:W-:Y:S06]  /*7ba0*/  @P5 BRA `(.L_x_1143) ;  /* 0x00000000005c5947 */ /* 0x000fec0003800000 */
        /* <DEDUP_REMOVED lines=13> */
.L_x_1145:
[----:B------:R-:W-:-:S05]  /*7c80*/  IMAD.U32 R179, RZ, RZ, UR31 ;  /* 0x0000001fffb37e24 */ /* 0x000fca000f8e00ff */
[----:B------:R-:W-:-:S13]  /*7c90*/  ISETP.NE.AND P3, PT, R179, 0x1, PT ;  /* 0x00000001b300780c */ /* 0x000fda0003f65270 */
[----:B------:R-:W0:Y:S02]  /*7ca0*/  @P3 LDC.64 R12, c[0x0][0x9e8] ;  /* 0x00027a00ff0c3b82 */ /* 0x000e240000000a00 */
[----:B0-----:R-:W-:-:S05]  /*7cb0*/  @P3 IMAD.HI.U32 R12, R173, R12, RZ ;  /* 0x0000000cad0c3227 */ /* 0x001fca00078e00ff */
[----:B------:R-:W-:-:S07]  /*7cc0*/  @P3 SHF.R.U32.HI R173, RZ, R13, R12 ;  /* 0x0000000dffad3219 */ /* 0x000fce000001160c */
.L_x_1146:
[----:B------:R-:W-:Y:S05]  /*7cd0*/  BSYNC B0 ;  /* 0x0000000000007941 */ /* 0x000fea0003800000 */
.L_x_1144:
[----:B------:R-:W-:-:S04]  /*7ce0*/  IMAD R171, R173, R179, -R171 ;  /* 0x000000b3adab7224 */ /* 0x000fc800078e0aab */
[----:B------:R-:W-:-:S05]  /*7cf0*/  IMAD.IADD R12, R171, 0x1, -R16 ;  /* 0x00000001ab0c7824 */ /* 0x000fca00078e0a10 */
[----:B------:R-:W-:Y:S02]  /*7d00*/  VIADDMNMX R177, R12, R179, R177, PT ;  /* 0x000000b30cb17246 */ /* 0x000fe400038001b1 */
[----:B------:R-:W-:-:S07]  /*7d10*/  VIMNMX R178, R178, R12, !PT ;  /* 0x0000000cb2b27248 */ /* 0x000fce0007fe0100 */
.L_x_1143:
[----:B------:R-:W-:Y:S01]  /*7d20*/  FMNMX.FTZ R13, R7, R6, !PT ;  /* 0x00000006070d7209 */ /* 0x000fe20007810000 */
[----:B------:R-:W-:Y:S01]  /*7d30*/  UMOV UR10, UR30 ;  /* 0x0000001e000a7c82 */ /* 0x000fe20008000000 */
[----:B------:R-:W-:Y:S02]  /*7d40*/  ISETP.GT.AND P3, PT, R178, 0x1, P2 ;  /* 0x00000001b200780c */ /* 0x000fe40001764270 */
        /* <DEDUP_REMOVED lines=13> */
[C---:B------:R-:W-:Y:S02]  /*7e20*/  ISETP.GT.AND P3, PT, R178.reuse, 0x11, P2 ;  /* 0x00000011b200780c */ /* 0x040fe40001764270 */
[----:B------:R-:W-:Y:S02]  /*7e30*/  FMNMX.FTZ R13, R129, R12, !PT ;  /* 0x0000000c810d7209 */ /* 0x000fe40007810000 */
[----:B------:R-:W-:-:S02]  /*7e40*/  ISETP.GT.AND P5, PT, R178, 0x18, P2 ;  /* 0x00000018b200780c */ /* 0x000fc400017a4270 */
[----:B------:R-:W-:Y:S02]  /*7e50*/  FMNMX.FTZ R12, R130, R13, !PT ;  /* 0x0000000d820c7209 */ /* 0x000fe40007810000 */
[----:B------:R-:W-:Y:S02]  /*7e60*/  ISETP.LT.OR P4, PT, R177, 0xa, P4 ;  /* 0x0000000ab100780c */ /* 0x000fe40002781670 */
[----:B------:R-:W-:Y:S02]  /*7e70*/  FMNMX.FTZ R13, R133, R12, !PT ;  /* 0x0000000c850d7209 */ /* 0x000fe40007810000 */
[C---:B------:R-:W-:Y:S02]  /*7e80*/  ISETP.LT.OR P3, PT, R177.reuse, 0x12, P3 ;  /* 0x00000012b100780c */ /* 0x040fe40001f61670 */
[----:B------:R-:W-:Y:S02]  /*7e90*/  FMNMX.FTZ R12, R134, R13, !PT ;  /* 0x0000000d860c7209 */ /* 0x000fe40007810000 */
[----:B------:R-:W-:-:S02]  /*7ea0*/  ISETP.LT.OR P5, PT, R177, 0x19, P5 ;  /* 0x00000019b100780c */ /* 0x000fc40002fa1670 */
[----:B------:R-:W-:Y:S02]  /*7eb0*/  FMNMX.FTZ R13, R137, R12, !PT ;  /* 0x0000000c890d7209 */ /* 0x000fe40007810000 */
[----:B------:R-:W-:Y:S02]  /*7ec0*/  FSEL R20, R20, -INF , !P4 ;  /* 0xff80000014147808 */ /* 0x000fe40006000000 */
[----:B------:R-:W-:Y:S02]  /*7ed0*/  FMNMX.FTZ R12, R138, R13, !PT ;  /* 0x0000000d8a0c7209 */ /* 0x000fe40007810000 */
[----:B------:R-:W-:Y:S02]  /*7ee0*/  FSEL R120, R120, -INF , !P3 ;  /* 0xff80000078787808 */ /* 0x000fe40005800000 */
[----:B------:R-:W-:Y:S02]  /*7ef0*/  FMNMX.FTZ R13, R141, R12, !PT ;  /* 0x0000000c8d0d7209 */ /* 0x000fe40007810000 */
[----:B------:R-:W-:-:S02]  /*7f00*/  FSEL R123, R123, -INF , !P5 ;  /* 0xff8000007b7b7808 */ /* 0x000fc40006800000 */
[----:B------:R-:W-:Y:S02]  /*7f10*/  FMNMX.FTZ R12, R142, R13, !PT ;  /* 0x0000000d8e0c7209 */ /* 0x000fe40007810000 */
[C---:B------:R-:W-:Y:S02]  /*7f20*/  ISETP.GT.AND P4, PT, R178.reuse, 0x19, P2 ;  /* 0x00000019b200780c */ /* 0x040fe40001784270 */
[----:B------:R-:W-:Y:S02]  /*7f30*/  FMNMX.FTZ R13, R145, R12, !PT ;  /* 0x0000000c910d7209 */ /* 0x000fe40007810000 */
[----:B------:R-:W-:Y:S02]  /*7f40*/  ISETP.GT.AND P3, PT, R178, 0x21, P2 ;  /* 0x00000021b200780c */ /* 0x000fe40001764270 */
[----:B------:R-:W-:Y:S02]  /*7f50*/  FMNMX.FTZ R12, R146, R13, !PT ;  /* 0x0000000d920c7209 */ /* 0x000fe40007810000 */
[----:B------:R-:W-:-:S02]  /*7f60*/  ISETP.GT.AND P5, PT, R178, 0x28, P2 ;  /* 0x00000028b200780c */ /* 0x000fc400017a4270 */
[----:B------:R-:W-:Y:S02]  /*7f70*/  FMNMX.FTZ R13, R149, R12, !PT ;  /* 0x0000000c950d7209 */ /* 0x000fe40007810000 */
[C---:B------:R-:W-:Y:S02]  /*7f80*/  ISETP.LT.OR P4, PT, R177.reuse, 0x1a, P4 ;  /* 0x0000001ab100780c */ /* 0x040fe40002781670 */
[----:B------:R-:W-:Y:S02]  /*7f90*/  FMNMX.FTZ R12, R150, R13, !PT ;  /* 0x0000000d960c7209 */ /* 0x000fe40007810000 */
[----:B------:R-:W-:Y:S02]  /*7fa0*/  ISETP.LT.OR P3, PT, R177, 0x22, P3 ;  /* 0x00000022b100780c */ /* 0x000fe40001f61670 */
        /* <DEDUP_REMOVED lines=24> */
[----:B------:R-:W-:Y:S01]  /*8130*/  FSEL R139, R139, -INF , !P5 ;  /* 0xff8000008b8b7808 */ /* 0x000fe20006800000 */
[----:B------:R-:W0:Y:S01]  /*8140*/  SHFL.BFLY PT, R12, R13, 0x2, 0x1f ;  /* 0x0c401f000d0c7f89 */ /* 0x000e2200000e0000 */
[----:B------:R-:W-:-:S02]  /*8150*/  ISETP.GT.AND P4, PT, R178, 0x39, P2 ;  /* 0x00000039b200780c */ /* 0x000fc40001784270 */
[C---:B------:R-:W-:Y:S02]  /*8160*/  ISETP.GT.AND P3, PT, R178.reuse, 0x41, P2 ;  /* 0x00000041b200780c */ /* 0x040fe40001764270 */
[----:B------:R-:W-:Y:S02]  /*8170*/  ISETP.GT.AND P5, PT, R178, 0x48, P2 ;  /* 0x00000048b200780c */ /* 0x000fe400017a4270 */
[C---:B------:R-:W-:Y:S02]  /*8180*/  ISETP.LT.OR P4, PT, R177.reuse, 0x3a, P4 ;  /* 0x0000003ab100780c */ /* 0x040fe40002781670 */
[C---:B------:R-:W-:Y:S02]  /*8190*/  ISETP.LT.OR P3, PT, R177.reuse, 0x42, P3 ;  /* 0x00000042b100780c */ /* 0x040fe40001f61670 */
[----:B------:R-:W-:Y:S02]  /*81a0*/  ISETP.LT.OR P5, PT, R177, 0x49, P5 ;  /* 0x00000049b100780c */ /* 0x000fe40002fa1670 */
[----:B------:R-:W-:-:S02]  /*81b0*/  FSEL R140, R140, -INF , !P4 ;  /* 0xff8000008c8c7808 */ /* 0x000fc40006000000 */
[----:B------:R-:W-:Y:S02]  /*81c0*/  FSEL R144, R144, -INF , !P3 ;  /* 0xff80000090907808 */ /* 0x000fe40005800000 */
[----:B------:R-:W-:Y:S02]  /*81d0*/  FSEL R147, R147, -INF , !P5 ;  /* 0xff80000093937808 */ /* 0x000fe40006800000 */
[C---:B------:R-:W-:Y:S02]  /*81e0*/  ISETP.GT.AND P4, PT, R178.reuse, 0x49, P2 ;  /* 0x00000049b200780c */ /* 0x040fe40001784270 */
[C---:B------:R-:W-:Y:S02]  /*81f0*/  ISETP.GT.AND P3, PT, R178.reuse, 0x51, P2 ;  /* 0x00000051b200780c */ /* 0x040fe40001764270 */
[----:B------:R-:W-:Y:S02]  /*8200*/  ISETP.GT.AND P5, PT, R178, 0x58, P2 ;  /* 0x00000058b200780c */ /* 0x000fe400017a4270 */
[----:B0-----:R-:W-:-:S02]  /*8210*/  FMNMX.FTZ R171, R13, R12, !PT ;  /* 0x0000000c0dab7209 */ /* 0x001fc40007810000 */
[C---:B------:R-:W-:Y:S02]  /*8220*/  ISETP.LT.OR P4, PT, R177.reuse, 0x4a, P4 ;  /* 0x0000004ab100780c */ /* 0x040fe40002781670 */
[C---:B------:R-:W-:Y:S01]  /*8230*/  ISETP.LT.OR P3, PT, R177.reuse, 0x52, P3 ;  /* 0x00000052b100780c */ /* 0x040fe20001f61670 */
[----:B------:R-:W0:Y:S01]  /*8240*/  SHFL.BFLY PT, R12, R171, 0x1, 0x1f ;  /* 0x0c201f00ab0c7f89 */ /* 0x000e2200000e0000 */
        /* <DEDUP_REMOVED lines=12> */
[----:B0-----:R-:W-:Y:S02]  /*8310*/  FMNMX.FTZ R12, R171, R12, !PT ;  /* 0x0000000cab0c7209 */ /* 0x001fe40007810000 */
[----:B------:R-:W-:Y:S02]  /*8320*/  FSEL R163, R163, -INF , !P5 ;  /* 0xff800000a3a37808 */ /* 0x000fe40006800000 */
[----:B------:R-:W-:Y:S02]  /*8330*/  FSETP.NEU.FTZ.AND P6, PT, R12, -INF , PT ;  /* 0xff8000000c00780b */ /* 0x000fe40003fdd000 */
[----:B------:R-:W-:-:S02]  /*8340*/  ISETP.GT.AND P4, PT, R178, 0x69, P2 ;  /* 0x00000069b200780c */ /* 0x000fc40001784270 */
[----:B------:R-:W-:Y:S02]  /*8350*/  FSEL R173, R12, RZ, P6 ;  /* 0x000000ff0cad7208 */ /* 0x000fe40003000000 */
[C---:B------:R-:W-:Y:S02]  /*8360*/  ISETP.GT.AND P3, PT, R178.reuse, 0x70, P2 ;  /* 0x00000070b200780c */ /* 0x040fe40001764270 */
[----:B------:R-:W-:Y:S01]  /*8370*/  ISETP.GT.AND P5, PT, R178, 0x71, P2 ;  /* 0x00000071b200780c */ /* 0x000fe200017a4270 */
[----:B------:R-:W-:-:S01]  /*8380*/  FADD.FTZ R6, -R173, R6 ;  /* 0x00000006ad067221 */ /* 0x000fc20000010100 */
[----:B------:R-:W-:Y:S01]  /*8390*/  IMAD.U32 R173, RZ, RZ, UR10 ;  /* 0x0000000affad7e24 */ /* 0x000fe2000f8e00ff */
[C---:B------:R-:W-:Y:S02]  /*83a0*/  ISETP.LT.OR P4, PT, R177.reuse, 0x6a, P4 ;  /* 0x0000006ab100780c */ /* 0x040fe40002781670 */
[----:B------:R-:W-:Y:S01]  /*83b0*/  ISETP.LT.OR P3, PT, R177, 0x71, P3 ;  /* 0x00000071b100780c */ /* 0x000fe20001f61670 */
[----:B------:R-:W-:-:S01]  /*83c0*/  FFMA.FTZ R173, R12, R173, -8 ;  /* 0xc10000000cad7423 */ /* 0x000fc200000100ad */
[----:B------:R-:W-:Y:S01]  /*83d0*/  FSEL R164, R164, -INF , !P4 ;  /* 0xff800000a4a47808 */ /* 0x000fe20006000000 */
[----:B------:R-:W-:Y:S01]  /*83e0*/  FMUL.FTZ R6, R6, UR10 ;  /* 0x0000000a06067c20 */ /* 0x000fe20008410000 */
[----:B------:R-:W-:-:S02]  /*83f0*/  ISETP.LT.OR P5, PT, R177, 0x72, P5 ;  /* 0x00000072b100780c */ /* 0x000fc40002fa1670 */
[----:B------:R-:W-:Y:S02]  /*8400*/  FSEL R13, R173, RZ, P6 ;  /* 0x000000ffad0d7208 */ /* 0x000fe40003000000 */
[----:B------:R-:W-:Y:S01]  /*8410*/  ISETP.GT.AND P6, PT, R178, 0x10, P2 ;  /* 0x00000010b200780c */ /* 0x000fe200017c4270 */
[----:B------:R-:W-:Y:S01]  /*8420*/  MUFU.EX2 R6, R6 ;  /* 0x0000000600067308 */ /* 0x000fe20000000800 */
[----:B------:R-:W-:Y:S01]  /*8430*/  FSEL R167, R167, -INF , !P3 ;  /* 0xff800000a7a77808 */ /* 0x000fe20005800000 */
[--C-:B------:R-:W-:Y:S01]  /*8440*/  FFMA.FTZ R171, R153, UR10, -R13.reuse ;  /* 0x0000000a99ab7c23 */ /* 0x100fe2000801080d */
[----:B------:R-:W-:Y:S01]  /*8450*/  ISETP.LT.OR P6, PT, R177, 0x11, P6 ;  /* 0x00000011b100780c */ /* 0x000fe200037c1670 */
[--C-:B------:R-:W-:Y:S01]  /*8460*/  FFMA.FTZ R173, R165, UR10, -R13.reuse ;  /* 0x0000000aa5ad7c23 */ /* 0x100fe2000801080d */
[----:B------:R-:W-:Y:S01]  /*8470*/  FSEL R168, R168, -INF , !P5 ;  /* 0xff800000a8a87808 */ /* 0x000fe20006800000 */
[--C-:B------:R-:W-:Y:S01]  /*8480*/  FFMA.FTZ R7, R7, UR10, -R13.reuse ;  /* 0x0000000a07077c23 */ /* 0x100fe2000801080d */
[----:B------:R-:W-:Y:S01]  /*8490*/  FSEL R21, R21, -INF , !P6 ;  /* 0xff80000015157808 */ /* 0x000fe20007000000 */
[--C-:B------:R-:W-:Y:S01]  /*84a0*/  FFMA.FTZ R8, R8, UR10, -R13.reuse ;  /* 0x0000000a08087c23 */ /* 0x100fe2000801080d */
[----:B------:R-:W-:Y:S01]  /*84b0*/  ISETP.GT.AND P6, PT, R178, 0x20, P2 ;  /* 0x00000020b200780c */ /* 0x000fe200017c4270 */
[--C-:B------:R-:W-:Y:S01]  /*84c0*/  FFMA.FTZ R11, R11, UR10, -R13.reuse ;  /* 0x0000000a0b0b7c23 */ /* 0x100fe2000801080d */
[----:B------:R-:W-:-:S01]  /*84d0*/  FFMA.FTZ R14, R14, UR10, -R13 ;  /* 0x0000000a0e0e7c23 */ /* 0x000fc2000801080d */
[--C-:B------:R-:W-:Y:S01]  /*84e0*/  FFMA.FTZ R122, R122, UR10, -R13.reuse ;  /* 0x0000000a7a7a7c23 */ /* 0x100fe2000801080d */
[----:B------:R-:W-:Y:S01]  /*84f0*/  ISETP.LT.OR P6, PT, R177, 0x21, P6 ;  /* 0x00000021b100780c */ /* 0x000fe200037c1670 */
[--C-:B------:R-:W-:Y:S01]  /*8500*/  FFMA.FTZ R126, R126, UR10, -R13.reuse ;  /* 0x0000000a7e7e7c23 */ /* 0x100fe2000801080d */
[----:B------:R-:W-:-:S01]  /*8510*/  FFMA.FTZ R130, R130, UR10, -R13 ;  /* 0x0000000a82827c23 */ /* 0x000fc2000801080d */
        /* <DEDUP_REMOVED lines=18> */
[----:B------:R-:W-:Y:S01]  /*8640*/  FFMA.FTZ R170, R170, UR10, -R13 ;  /* 0x0000000aaaaa7c23 */ /* 0x000fe2000801080d */
[----:B------:R-:W0:Y:S02]  /*8650*/  MUFU.EX2 R7, R7 ;  /* 0x0000000700077308 */ /* 0x000e240000000800 */
[----:B------:R-:W-:-:S02]  /*8660*/  FSEL R143, R143, -INF , !P6 ;  /* 0xff8000008f8f7808 */ /* 0x000fc40007000000 */
[----:B------:R-:W-:-:S04]  /*8670*/  ISETP.GT.AND P6, PT, R178, 0x50, P2 ;  /* 0x00000050b200780c */ /* 0x000fc800017c4270 */
[----:B------:R-:W-:Y:S01]  /*8680*/  ISETP.LT.OR P6, PT, R177, 0x51, P6 ;  /* 0x00000051b100780c */ /* 0x000fe200037c1670 */
[----:B------:R-:W1:Y:S03]  /*8690*/  MUFU.EX2 R8, R8 ;  /* 0x0000000800087308 */ /* 0x000e660000000800 */
[----:B------:R-:W-:Y:S02]  /*86a0*/  FSEL R151, R151, -INF , !P6 ;  /* 0xff80000097977808 */ /* 0x000fe40007000000 */
[----:B------:R-:W-:-:S03]  /*86b0*/  ISETP.GT.AND P6, PT, R178, 0x60, P2 ;  /* 0x00000060b200780c */ /* 0x000fc600017c4270 */
[----:B------:R-:W-:Y:S01]  /*86c0*/  MUFU.EX2 R11, R11 ;  /* 0x0000000b000b7308 */ /* 0x000fe20000000800 */
[----:B------:R-:W-:-:S04]  /*86d0*/  ISETP.LT.OR P6, PT, R177, 0x61, P6 ;  /* 0x00000061b100780c */ /* 0x000fc800037c1670 */
[----:B------:R-:W-:Y:S02]  /*86e0*/  FSEL R159, R159, -INF , !P6 ;  /* 0xff8000009f9f7808 */ /* 0x000fe40007000000 */
[----:B------:R-:W-:Y:S01]  /*86f0*/  ISETP.GT.AND P6, PT, R178, RZ, P2 ;  /* 0x000000ffb200720c */ /* 0x000fe200017c4270 */
[----:B------:R-:W-:Y:S03]  /*8700*/  MUFU.EX2 R14, R14 ;  /* 0x0000000e000e7308 */ /* 0x000fe60000000800 */
[----:B------:R-:W-:-:S04]  /*8710*/  ISETP.LT.OR P6, PT, R177, 0x1, P6 ;  /* 0x00000001b100780c */ /* 0x000fc800037c1670 */
[----:B------:R-:W-:Y:S01]  /*8720*/  FSEL R180, R9, -INF , !P6 ;  /* 0xff80000009b47808 */ /* 0x000fe20007000000 */
[----:B------:R-:W-:-:S01]  /*8730*/  FFMA.FTZ R9, R121, UR10, -R13 ;  /* 0x0000000a79097c23 */ /* 0x000fc2000801080d */
[----:B------:R-:W-:Y:S01]  /*8740*/  ISETP.GT.AND P6, PT, R178, 0x78, P2 ;  /* 0x00000078b200780c */ /* 0x000fe200017c4270 */
[----:B------:R-:W-:Y:S01]  /*8750*/  MUFU.EX2 R122, R122 ;  /* 0x0000007a007a7308 */ /* 0x000fe20000000800 */
[----:B------:R-:W-:Y:S02]  /*8760*/  FMNMX.FTZ R121, R180, R5, !PT ;  /* 0x00000005b4797209 */ /* 0x000fe40007810000 */
[----:B------:R-:W-:Y:S02]  /*8770*/  ISETP.GT.AND P2, PT, R178, 0x79, P2 ;  /* 0x00000079b200780c */ /* 0x000fe40001744270 */
[----:B------:R-:W-:Y:S01]  /*8780*/  FMNMX.FTZ R178, R10, R121, !PT ;  /* 0x000000790ab27209 */ /* 0x000fe20007810000 */
[----:B------:R-:W-:Y:S01]  /*8790*/  FFMA.FTZ R121, R125, UR10, -R13 ;  /* 0x0000000a7d797c23 */ /* 0x000fe2000801080d */
[----:B------:R-:W-:Y:S01]  /*87a0*/  ISETP.LT.OR P6, PT, R177, 0x79, P6 ;  /* 0x00000079b100780c */ /* 0x000fe200037c1670 */
[----:B------:R-:W-:Y:S01]  /*87b0*/  MUFU.EX2 R9, R9 ;  /* 0x0000000900097308 */ /* 0x000fe20000000800 */
[----:B------:R-:W-:-:S02]  /*87c0*/  FMNMX.FTZ R125, R15, R178, !PT ;  /* 0x000000b20f7d7209 */ /* 0x000fc40007810000 */
[----:B------:R-:W-:Y:S02]  /*87d0*/  ISETP.LT.OR P2, PT, R177, 0x7a, P2 ;  /* 0x0000007ab100780c */ /* 0x000fe40001741670 */
[----:B------:R-:W-:Y:S02]  /*87e0*/  FMNMX.FTZ R178, R20, R125, !PT ;  /* 0x0000007d14b27209 */ /* 0x000fe40007810000 */
[----:B------:R-:W-:Y:S01]  /*87f0*/  FSEL R172, R172, -INF , !P6 ;  /* 0xff800000acac7808 */ /* 0x000fe20007000000 */
[----:B------:R-:W-:Y:S01]  /*8800*/  MUFU.EX2 R121, R121 ;  /* 0x0000007900797308 */ /* 0x000fe20000000800 */
[----:B------:R-:W-:Y:S02]  /*8810*/  FMNMX.FTZ R125, R21, R178, !PT ;  /* 0x000000b2157d7209 */ /* 0x000fe40007810000 */
[----:B------:R-:W-:Y:S02]  /*8820*/  FSEL R174, R174, -INF , !P2 ;  /* 0xff800000aeae7808 */ /* 0x000fe40005000000 */
[----:B------:R-:W-:Y:S01]  /*8830*/  FMNMX.FTZ R178, R120, R125, !PT ;  /* 0x0000007d78b27209 */ /* 0x000fe20007810000 */
[----:B------:R-:W-:-:S02]  /*8840*/  FFMA.FTZ R125, R129, UR10, -R13 ;  /* 0x0000000a817d7c23 */ /* 0x000fc4000801080d */
[----:B------:R-:W-:Y:S01]  /*8850*/  MUFU.EX2 R126, R126 ;  /* 0x0000007e007e7308 */ /* 0x000fe20000000800 */
[----:B------:R-:W-:-:S04]  /*8860*/  FMNMX.FTZ R129, R123, R178, !PT ;  /* 0x000000b27b817209 */ /* 0x000fc80007810000 */
[----:B------:R-:W-:-:S03]  /*8870*/  FMNMX.FTZ R178, R124, R129, !PT ;  /* 0x000000817cb27209 */ /* 0x000fc60007810000 */
[----:B------:R-:W-:Y:S01]  /*8880*/  MUFU.EX2 R125, R125 ;  /* 0x0000007d007d7308 */ /* 0x000fe20000000800 */
[----:B------:R-:W-:-:S04]  /*8890*/  FMNMX.FTZ R129, R127, R178, !PT ;  /* 0x000000b27f817209 */ /* 0x000fc80007810000 */
        /* <DEDUP_REMOVED lines=39> */
[----:B------:R2:W-:Y:S02]  /*8b10*/  MUFU.EX2 R149, R171 ;  /* 0x000000ab00957308 */ /* 0x0005e40000000800 */
[----:B------:R-:W3:Y:S06]  /*8b20*/  SHFL.BFLY PT, R178, R153, 0x2, 0x1f ;  /* 0x0c401f0099b27f89 */ /* 0x000eec00000e0000 */
[----:B------:R-:W-:Y:S01]  /*8b30*/  MUFU.EX2 R154, R154 ;  /* 0x0000009a009a7308 */ /* 0x000fe20000000800 */
[----:B--2---:R-:W-:-:S01]  /*8b40*/  FFMA.FTZ R171, R176, UR10, -R13 ;  /* 0x0000000ab0ab7c23 */ /* 0x004fc2000801080d */
[----:B------:R-:W-:Y:S01]  /*8b50*/  FFMA.FTZ R176, R175, UR10, -R13 ;  /* 0x0000000aafb07c23 */ /* 0x000fe2000801080d */
[----:B0-----:R-:W-:-:S05]  /*8b60*/  FFMA.FTZ R175, R6, R4, R7 ;  /* 0x0000000406af7223 */ /* 0x001fca0000010007 */
[----:B------:R-:W-:Y:S08]  /*8b70*/  MUFU.EX2 R157, R157 ;  /* 0x0000009d009d7308 */ /* 0x000ff00000000800 */
[----:B------:R-:W-:Y:S01]  /*8b80*/  MUFU.EX2 R158, R158 ;  /* 0x0000009e009e7308 */ /* 0x000fe20000000800 */
[----:B---3--:R-:W-:-:S05]  /*8b90*/  FMNMX.FTZ R178, R153, R178, !PT ;  /* 0x000000b299b27209 */ /* 0x008fca0007810000 */
[----:B------:R-:W0:Y:S02]  /*8ba0*/  SHFL.BFLY PT, R165, R178, 0x1, 0x1f ;  /* 0x0c201f00b2a57f89 */ /* 0x000e2400000e0000 */
[----:B------:R2:W-:Y:S08]  /*8bb0*/  MUFU.EX2 R153, R173 ;  /* 0x000000ad00997308 */ /* 0x0005f00000000800 */
[----:B------:R-:W-:Y:S08]  /*8bc0*/  MUFU.EX2 R161, R161 ;  /* 0x000000a100a17308 */ /* 0x000ff00000000800 */
[----:B------:R-:W-:Y:S01]  /*8bd0*/  MUFU.EX2 R162, R162 ;  /* 0x000000a200a27308 */ /* 0x000fe20000000800 */
[----:B0-----:R-:W-:Y:S01]  /*8be0*/  FMNMX.FTZ R13, R178, R165, !PT ;  /* 0x000000a5b20d7209 */ /* 0x001fe20007810000 */
[----:B------:R-:W-:-:S06]  /*8bf0*/  IMAD.U32 R178, RZ, RZ, UR10 ;  /* 0x0000000affb27e24 */ /* 0x000fcc000f8e00ff */
[----:B------:R-:W-:Y:S01]  /*8c00*/  MUFU.EX2 R166, R166 ;  /* 0x000000a600a67308 */ /* 0x000fe20000000800 */
[C---:B------:R-:W-:Y:S01]  /*8c10*/  FSETP.NEU.FTZ.AND P2, PT, R13.reuse, -INF , PT ;  /* 0xff8000000d00780b */ /* 0x040fe20003f5d000 */
[----:B------:R-:W-:-:S05]  /*8c20*/  FFMA.FTZ R165, R13, R178, -8 ;  /* 0xc10000000da57423 */ /* 0x000fca00000100b2 */
[----:B------:R-:W-:Y:S01]  /*8c30*/  FSEL R165, R165, RZ, P2 ;  /* 0x000000ffa5a57208 */ /* 0x000fe20001000000 */
[----:B------:R-:W-:Y:S04]  /*8c40*/  MUFU.EX2 R169, R169 ;  /* 0x000000a900a97308 */ /* 0x000fe80000000800 */
[----:B--2---:R-:W-:-:S01]  /*8c50*/  FFMA.FTZ R173, R10, UR10, -R165 ;  /* 0x0000000a0aad7c23 */ /* 0x004fc200080108a5 */
[--C-:B------:R-:W-:Y:S01]  /*8c60*/  FFMA.FTZ R10, R15, UR10, -R165.reuse ;  /* 0x0000000a0f0a7c23 */ /* 0x100fe200080108a5 */
[----:B------:R-:W-:-:S01]  /*8c70*/  FFMA.FTZ R15, R20, UR10, -R165 ;  /* 0x0000000a140f7c23 */ /* 0x000fc200080108a5 */
[--C-:B------:R-:W-:Y:S01]  /*8c80*/  FFMA.FTZ R20, R21, UR10, -R165.reuse ;  /* 0x0000000a15147c23 */ /* 0x100fe200080108a5 */
[----:B------:R-:W-:-:S01]  /*8c90*/  FFMA.FTZ R178, R180, UR10, -R165 ;  /* 0x0000000ab4b27c23 */ /* 0x000fc200080108a5 */
[--C-:B------:R-:W-:Y:S01]  /*8ca0*/  FFMA.FTZ R21, R120, UR10, -R165.reuse ;  /* 0x0000000a78157c23 */ /* 0x100fe200080108a5 */
[----:B------:R-:W-:-:S01]  /*8cb0*/  FFMA.FTZ R120, R123, UR10, -R165 ;  /* 0x0000000a7b787c23 */ /* 0x000fc200080108a5 */
[----:B------:R-:W-:Y:S01]  /*8cc0*/  FSEL R180, R13, RZ, P2 ;  /* 0x000000ff0db47208 */ /* 0x000fe20001000000 */
[----:B------:R-:W-:-:S01]  /*8cd0*/  FFMA.FTZ R123, R124, UR10, -R165 ;  /* 0x0000000a7c7b7c23 */ /* 0x000fc200080108a5 */
[--C-:B------:R-:W-:Y:S01]  /*8ce0*/  FFMA.FTZ R124, R127, UR10, -R165.reuse ;  /* 0x0000000a7f7c7c23 */ /* 0x100fe200080108a5 */
[----:B------:R-:W-:-:S01]  /*8cf0*/  FFMA.FTZ R127, R128, UR10, -R165 ;  /* 0x0000000a807f7c23 */ /* 0x000fc200080108a5 */
[--C-:B------:R-:W-:Y:S01]  /*8d00*/  FFMA.FTZ R128, R131, UR10, -R165.reuse ;  /* 0x0000000a83807c23 */ /* 0x100fe200080108a5 */
[----:B------:R-:W-:-:S01]  /*8d10*/  FFMA.FTZ R131, R132, UR10, -R165 ;  /* 0x0000000a84837c23 */ /* 0x000fc200080108a5 */
[----:B------:R-:W-:Y:S01]  /*8d20*/  FADD.FTZ R180, -R180, R5 ;  /* 0x00000005b4b47221 */ /* 0x000fe20000010100 */
[----:B------:R-:W-:-:S01]  /*8d30*/  FFMA.FTZ R132, R135, UR10, -R165 ;  /* 0x0000000a87847c23 */ /* 0x000fc200080108a5 */
[--C-:B------:R-:W-:Y:S01]  /*8d40*/  FFMA.FTZ R135, R136, UR10, -R165.reuse ;  /* 0x0000000a88877c23 */ /* 0x100fe200080108a5 */
[----:B------:R-:W-:-:S01]  /*8d50*/  FFMA.FTZ R136, R139, UR10, -R165 ;  /* 0x0000000a8b887c23 */ /* 0x000fc200080108a5 */
[----:B------:R-:W-:Y:S01]  /*8d60*/  FMUL.FTZ R139, R180, UR10 ;  /* 0x0000000ab48b7c20 */ /* 0x000fe20008410000 */
        /* <DEDUP_REMOVED lines=20> */
[----:B-1----:R-:W-:-:S04]  /*8eb0*/  FADD.FTZ R174, R8, R175 ;  /* 0x000000af08ae7221 */ /* 0x002fc80000010000 */
[----:B------:R-:W1:Y:S01]  /*8ec0*/  MUFU.EX2 R10, R10 ;  /* 0x0000000a000a7308 */ /* 0x000e620000000800 */
[----:B0-----:R-:W-:-:S01]  /*8ed0*/  FFMA.FTZ R4, R139, R3, R178 ;  /* 0x000000038b047223 */ /* 0x001fc200000100b2 */
[----:B------:R-:W-:-:S06]  /*8ee0*/  FADD.FTZ R175, R11, R174 ;  /* 0x000000ae0baf7221 */ /* 0x000fcc0000010000 */
        /* <DEDUP_REMOVED lines=8> */
[----:B------:R2:W-:Y:S01]  /*8f70*/  MUFU.EX2 R143, R144 ;  /* 0x00000090008f7308 */ /* 0x0005e20000000800 */
[----:B-1----:R-:W-:-:S07]  /*8f80*/  FADD.FTZ R3, R21, R4 ;  /* 0x0000000415037221 */ /* 0x002fce0000010000 */
[----:B------:R-:W1:Y:S01]  /*8f90*/  MUFU.EX2 R123, R123 ;  /* 0x0000007b007b7308 */ /* 0x000e620000000800 */
[----:B--2---:R-:W-:-:S01]  /*8fa0*/  FADD.FTZ R144, R14, R175 ;  /* 0x000000af0e907221 */ /* 0x004fc20000010000 */
[----:B0-----:R-:W-:-:S03]  /*8fb0*/  FADD.FTZ R4, R120, R3 ;  /* 0x0000000378047221 */ /* 0x001fc60000010000 */
[----:B------:R-:W-:-:S03]  /*8fc0*/  FADD.FTZ R175, R9, R144 ;  /* 0x0000009009af7221 */ /* 0x000fc60000010000 */
[----:B------:R-:W0:Y:S01]  /*8fd0*/  MUFU.EX2 R124, R124 ;  /* 0x0000007c007c7308 */ /* 0x000e220000000800 */
[----:B------:R-:W-:-:S04]  /*8fe0*/  FADD.FTZ R144, R122, R175 ;  /* 0x000000af7a907221 */ /* 0x000fc80000010000 */
[----:B------:R-:W-:-:S03]  /*8ff0*/  FADD.FTZ R175, R121, R144 ;  /* 0x0000009079af7221 */ /* 0x000fc60000010000 */
[----:B------:R-:W2:Y:S01]  /*9000*/  MUFU.EX2 R127, R127 ;  /* 0x0000007f007f7308 */ /* 0x000ea20000000800 */
[----:B------:R-:W-:-:S01]  /*9010*/  FADD.FTZ R144, R126, R175 ;  /* 0x000000af7e907221 */ /* 0x000fc20000010000 */
[----:B-1----:R-:W-:-:S03]  /*9020*/  FADD.FTZ R3, R123, R4 ;  /* 0x000000047b037221 */ /* 0x002fc60000010000 */
[----:B------:R-:W-:-:S03]  /*9030*/  FADD.FTZ R175, R125, R144 ;  /* 0x000000907daf7221 */ /* 0x000fc60000010000 */
[----:B------:R-:W1:Y:S01]  /*9040*/  MUFU.EX2 R128, R128 ;  /* 0x0000008000807308 */ /* 0x000e620000000800 */
[----:B0-----:R-:W-:-:S01]  /*9050*/  FADD.FTZ R4, R124, R3 ;  /* 0x000000037c047221 */ /* 0x001fc20000010000 */
[----:B------:R-:W-:-:S04]  /*9060*/  FADD.FTZ R144, R130, R175 ;  /* 0x000000af82907221 */ /* 0x000fc80000010000 */
[----:B------:R-:W-:Y:S02]  /*9070*/  FADD.FTZ R175, R129, R144 ;  /* 0x0000009081af7221 */ /* 0x000fe40000010000 */
[----:B------:R-:W0:Y:S01]  /*9080*/  MUFU.EX2 R131, R131 ;  /* 0x0000008300837308 */ /* 0x000e220000000800 */
[----:B--2---:R-:W-:-:S01]  /*9090*/  FADD.FTZ R3, R127, R4 ;  /* 0x000000047f037221 */ /* 0x004fc20000010000 */
[----:B------:R-:W-:-:S04]  /*90a0*/  FADD.FTZ R144, R134, R175 ;  /* 0x000000af86907221 */ /* 0x000fc80000010000 */
[----:B------:R-:W-:Y:S02]  /*90b0*/  FADD.FTZ R175, R133, R144 ;  /* 0x0000009085af7221 */ /* 0x000fe40000010000 */
[----:B------:R-:W2:Y:S01]  /*90c0*/  MUFU.EX2 R132, R132 ;  /* 0x0000008400847308 */ /* 0x000ea20000000800 */
[----:B-1----:R-:W-:-:S01]  /*90d0*/  FADD.FTZ R4, R128, R3 ;  /* 0x0000000380047221 */ /* 0x002fc20000010000 */
[----:B------:R-:W-:-:S04]  /*90e0*/  FADD.FTZ R144, R138, R175 ;  /* 0x000000af8a907221 */ /* 0x000fc80000010000 */
[----:B------:R-:W-:Y:S02]  /*90f0*/  FADD.FTZ R175, R137, R144 ;  /* 0x0000009089af7221 */ /* 0x000fe40000010000 */
[----:B------:R-:W1:Y:S01]  /*9100*/  MUFU.EX2 R135, R135 ;  /* 0x0000008700877308 */ /* 0x000e620000000800 */
[----:B0-----:R-:W-:-:S01]  /*9110*/  FADD.FTZ R3, R131, R4 ;  /* 0x0000000483037221 */ /* 0x001fc20000010000 */
[----:B------:R-:W-:-:S04]  /*9120*/  FADD.FTZ R144, R142, R175 ;  /* 0x000000af8e907221 */ /* 0x000fc80000010000 */
[----:B------:R-:W-:Y:S02]  /*9130*/  FADD.FTZ R175, R141, R144 ;  /* 0x000000908daf7221 */ /* 0x000fe40000010000 */
[----:B------:R-:W0:Y:S01]  /*9140*/  MUFU.EX2 R136, R136 ;  /* 0x0000008800887308 */ /* 0x000e220000000800 */
[----:B--2---:R-:W-:-:S01]  /*9150*/  FADD.FTZ R4, R132, R3 ;  /* 0x0000000384047221 */ /* 0x004fc20000010000 */
[----:B------:R-:W-:-:S06]  /*9160*/  FADD.FTZ R144, R146, R175 ;  /* 0x000000af92907221 */ /* 0x000fcc0000010000 */
        /* <DEDUP_REMOVED lines=8> */
[----:B------:R-:W-:-:S03]  /*91f0*/  FADD.FTZ R3, R145, R144 ;  /* 0x0000009091037221 */ /* 0x000fc60000010000 */
        /* <DEDUP_REMOVED lines=45> */
.L_x_1147:
        /* <DEDUP_REMOVED lines=139> */
[----:B------:R-:W-:Y:S01]  /*9d80*/  IMAD.MOV.U32 R5, RZ, RZ, R13 ;  /* 0x000000ffff057224 */ /* 0x000fe200078e000d */
[----:B------:R-:W-:Y:S01]  /*9d90*/  UMOV UR54, UR34 ;  /* 0x0000002200367c82 */ /* 0x000fe20008000000 */
[----:B------:R-:W-:Y:S01]  /*9da0*/  IMAD.MOV.U32 R6, RZ, RZ, R12 ;  /* 0x000000ffff067224 */ /* 0x000fe200078e000c */
[----:B------:R-:W-:-:S06]  /*9db0*/  UMOV UR51, UR33 ;  /* 0x0000002100337c82 */ /* 0x000fcc0008000000 */
.L_x_1130:
[----:B------:R-:W-:Y:S01]  /*9dc0*/  ULDC UR6, c[0x0][0x448] ;  /* 0x0001120000067ab9 */ /* 0x000fe20000000800 */
[----:B------:R-:W-:Y:S01]  /*9dd0*/  ULDC UR19, c[0x0][0x9e4] ;  /* 0x0002790000137ab9 */ /* 0x000fe20000000800 */
[----:B------:R-:W-:Y:S02]  /*9de0*/  UISETP.NE.AND UP0, UPT, UR6, 0x1, UPT ;  /* 0x000000010600788c */ /* 0x000fe4000bf05270 */
[----:B------:R-:W-:Y:S02]  /*9df0*/  UISETP.GE.AND UP1, UPT, UR19, 0x1, UPT ;  /* 0x000000011300788c */ /* 0x000fe4000bf26270 */
[----:B------:R-:W-:Y:S02]  /*9e00*/  UIADD3 UR11, UR42, 0x7f, URZ ;  /* 0x0000007f2a0b7890 */ /* 0x000fe4000fffe03f */
[----:B------:R-:W-:Y:S02]  /*9e10*/  UIADD3 UR14, UR41, 0x1, -UR47 ;  /* 0x00000001290e7890 */ /* 0x000fe4000fffe82f */
[----:B------:R-:W-:Y:S01]  /*9e20*/  PLOP3.LUT P5, PT, PT, PT, UP1, 0x80, 0x0 ;  /* 0x000000000000781c */ /* 0x000fe20003faf018 */
[----:B------:R-:W-:-:S02]  /*9e30*/  ULDC UR18, c[0x0][0x9dc] ;  /* 0x0002770000127ab9 */ /* 0x000fc40000000800 */
[----:B------:R-:W-:Y:S01]  /*9e40*/  @UP0 ULDC UR6, c[0x0][0x44c] ;  /* 0x0001130000060ab9 */ /* 0x000fe20000000800 */
[----:B------:R-:W-:Y:S01]  /*9e50*/  @UP0 ULDC UR15, c[0x0][0x450] ;  /* 0x00011400000f0ab9 */ /* 0x000fe20000000800 */
[----:B------:R-:W-:-:S04]  /*9e60*/  UIMAD.WIDE.U32 UR6, UR11, UR6, URZ ;  /* 0x000000060b0672a5 */ /* 0x000fc8000f8e003f */
[----:B------:R-:W-:-:S04]  /*9e70*/  @UP0 USHF.R.U32.HI UR11, URZ, UR15, UR7 ;  /* 0x0000000f3f0b0299 */ /* 0x000fc80008011607 */
[----:B------:R-:W-:-:S04]  /*9e80*/  UIADD3 UR11, UR14, UR11, URZ ;  /* 0x0000000b0e0b7290 */ /* 0x000fc8000fffe03f */
        /* <DEDUP_REMOVED lines=12> */
.L_x_1150:
[----:B------:R-:W-:-:S11]  /*9f50*/  UISETP.NE.AND UP1, UPT, UR19, 0x1, UPT ;  /* 0x000000011300788c */ /* 0x000fd6000bf25270 */
[----:B------:R-:W-:Y:S02]  /*9f60*/  @UP1 ULDC.64 UR6, c[0x0][0x9e8] ;  /* 0x00027a0000061ab9 */ /* 0x000fe40000000a00 */
[----:B------:R-:W-:-:S04]  /*9f70*/  UIMAD.WIDE.U32 UR14, UR11, UR6, URZ ;  /* 0x000000060b0e72a5 */ /* 0x000fc8000f8e003f */
[----:B------:R-:W-:-:S12]  /*9f80*/  @UP1 USHF.R.U32.HI UR11, URZ, UR7, UR15 ;  /* 0x000000073f0b1299 */ /* 0x000fd8000801160f */
.L_x_1151:
[----:B------:R-:W-:-:S04]  /*9f90*/  UIMAD UR11, UR11, UR19, URZ ;  /* 0x000000130b0b72a4 */ /* 0x000fc8000f8e023f */
[----:B------:R-:W-:-:S04]  /*9fa0*/  UISETP.LT.AND UP1, UPT, UR18, UR11, UPT ;  /* 0x0000000b1200728c */ /* 0x000fc8000bf21270 */
[----:B------:R-:W-:-:S12]  /*9fb0*/  USEL UR18, UR18, UR11, !UP1 ;  /* 0x0000000b12127287 */ /* 0x000fd8000c800000 */
.L_x_1149:
        /* <DEDUP_REMOVED lines=10> */
[----:B------:R-:W-:Y:S01]  /*a060*/  IMAD.MOV.U32 R7, RZ, RZ, R6 ;  /* 0x000000ffff077224 */ /* 0x000fe200078e0006 */
[----:B------:R-:W-:Y:S01]  /*a070*/  UMOV UR32, UR54 ;  /* 0x0000003600207c82 */ /* 0x000fe20008000000 */
[----:B------:R-:W-:-:S05]  /*a080*/  ULDC UR31, c[0x0][0x988] ;  /* 0x00026200001f7ab9 */ /* 0x000fca0000000800 */
.L_x_1162:
[----:B------:R-:W-:Y:S01]  /*a090*/  ISETP.NE.AND P3, PT, RZ, UR45, PT ;  /* 0x0000002dff007c0c */ /* 0x000fe2000bf65270 */
[----:B------:R-:W-:-:S04]  /*a0a0*/  UISETP.NE.AND UP1, UPT, UR32, 0x1, UPT ;  /* 0x000000012000788c */ /* 0x000fc8000bf25270 */
[----:B------:R-:W-:-:S04]  /*a0b0*/  USEL UR51, URZ, 0x1, UP1 ;  /* 0x000000013f337887 */ /* 0x000fc80008800000 */
[----:B------:R-:W-:-:S04]  /*a0c0*/  ULOP3.LUT UR51, UR33, UR51, URZ, 0x3c, !UPT ;  /* 0x0000003321337292 */ /* 0x000fc8000f8e3c3f */
[----:B------:R-:W-:Y:S08]  /*a0d0*/  @P3 BRA `(.L_x_1153) ;  /* 0x0000000000383947 */ /* 0x000ff00003800000 */
[----:B------:R-:W-:Y:S05]  /*a0e0*/  @!P0 BRA `(.L_x_1154) ;  /* 0x0000000000048947 */ /* 0x000fea0003800000 */
[----:B------:R-:W-:Y:S01]  /*a0f0*/  BPT.TRAP 0x1 ;  /* 0x000000040000795c */ /* 0x000fe20000300000 */
.L_x_1154:
        /* <DEDUP_REMOVED lines=9> */
.L_x_1155:
[----:B-1----:R-:W-:Y:S05]  /*a190*/  @P2 BRA `(.L_x_1153) ;  /* 0x0000000000082947 */ /* 0x002fea0003800000 */
[----:B------:R-:W1:Y:S02]  /*a1a0*/  SYNCS.PHASECHK.TRANS64.TRYWAIT P2, [UR6+0x2a830], R5 ;  /* 0x02a83005ff0075a7 */ /* 0x000e640008040146 */
[----:B-1----:R-:W-:Y:S05]  /*a1b0*/  @!P2 BRA `(.L_x_1156) ;  /* 0x0000012400aca947 */ /* 0x002fea0003800000 */
.L_x_1153:
[----:B-1----:R-:W1:Y:S01]  /*a1c0*/  S2R R6, SR_TID.X ;  /* 0x0000000000067919 */ /* 0x002e620000002100 */
[----:B------:R-:W-:Y:S01]  /*a1d0*/  UIADD3 UR54, UR32, 0x1, URZ ;  /* 0x0000000120367890 */ /* 0x000fe2000fffe03f */
[----:B------:R-:W-:Y:S01]  /*a1e0*/  UMOV UR27, 0x80000020 ;  /* 0x80000020001b7882 */ /* 0x000fe20000000000 */
[----:B------:R-:W-:Y:S02]  /*a1f0*/  UMOV UR7, 0x80000020 ;  /* 0x8000002000077882 */ /* 0x000fe40000000000 */
[----:B------:R-:W-:Y:S01]  /*a200*/  UISETP.NE.AND UP1, UPT, UR54, 0x2, UPT ;  /* 0x000000023600788c */ /* 0x000fe2000bf25270 */
[----:B------:R-:W-:Y:S01]  /*a210*/  UMOV UR11, 0x80000020 ;  /* 0x80000020000b7882 */ /* 0x000fe20000000000 */
[----:B------:R-:W-:Y:S02]  /*a220*/  UMOV UR15, 0x80000020 ;  /* 0x80000020000f7882 */ /* 0x000fe40000000000 */
[----:B------:R-:W-:Y:S01]  /*a230*/  USEL UR54, UR54, URZ, UP1 ;  /* 0x0000003f36367287 */ /* 0x000fe20008800000 */
[----:B------:R-:W-:Y:S01]  /*a240*/  UMOV UR19, 0x80000020 ;  /* 0x8000002000137882 */ /* 0x000fe20000000000 */
[----:B------:R-:W-:-:S02]  /*a250*/  UMOV UR23, 0x80000020 ;  /* 0x8000002000177882 */ /* 0x000fc40000000000 */
[----:B------:R-:W-:-:S04]  /*a260*/  UIMAD UR26, UR54, 0x600, UR28 ;  /* 0x00000600361a78a4 */ /* 0x000fc8000f8e021c */
[----:B------:R-:W-:Y:S02]  /*a270*/  UIADD3 UR6, UR26, 0x2, URZ ;  /* 0x000000021a067890 */ /* 0x000fe4000fffe03f */
[----:B------:R-:W-:Y:S02]  /*a280*/  UIADD3 UR10, UR26, 0x200, URZ ;  /* 0x000002001a0a7890 */ /* 0x000fe4000fffe03f */
[----:B------:R-:W-:Y:S02]  /*a290*/  UIADD3 UR14, UR26, 0x202, URZ ;  /* 0x000002021a0e7890 */ /* 0x000fe4000fffe03f */
[----:B------:R-:W-:Y:S02]  /*a2a0*/  UIADD3 UR18, UR26, 0x400, URZ ;  /* 0x000004001a127890 */ /* 0x000fe4000fffe03f */
[----:B------:R-:W-:Y:S01]  /*a2b0*/  UIADD3 UR22, UR26, 0x402, URZ ;  /* 0x000004021a167890 */ /* 0x000fe2000fffe03f */
        /* <DEDUP_REMOVED lines=24> */
.L_x_1158:
[----:B------:R-:W-:Y:S01]  /*a440*/  ULEA UR6, UR32, UR36, 0x3 ;  /* 0x0000002420067291 */ /* 0x000fe2000f8e183f */
[----:B------:R-:W-:-:S05]  /*a450*/  IMAD.U32 R5, RZ, RZ, UR33 ;  /* 0x00000021ff057e24 */ /* 0x000fca000f8e00ff */
[----:B------:R-:W-:-:S04]  /*a460*/  SHF.L.U32 R5, R5, 0x1f, RZ ;  /* 0x0000001f05057819 */ /* 0x000fc800000006ff */
[----:B------:R0:W1:Y:S01]  /*a470*/  SYNCS.PHASECHK.TRANS64.TRYWAIT P2, [UR6+0x2a850], R5 ;  /* 0x02a85005ff0075a7 */ /* 0x0000620008040146 */
[----:B------:R-:W-:Y:S05]  /*a480*/  @!P0 BRA `(.L_x_1159) ;  /* 0x0000000000048947 */ /* 0x000fea0003800000 */
[----:B------:R-:W-:Y:S01]  /*a490*/  BPT.TRAP 0x1 ;  /* 0x000000040000795c */ /* 0x000fe20000300000 */
.L_x_1159:
[----:B-1----:R-:W-:Y:S05]  /*a4a0*/  @P2 BRA `(.L_x_1157) ;  /* 0x0000000000082947 */ /* 0x002fea0003800000 */
[----:B------:R-:W1:Y:S02]  /*a4b0*/  SYNCS.PHASECHK.TRANS64.TRYWAIT P2, [UR6+0x2a850], R5 ;  /* 0x02a85005ff0075a7 */ /* 0x000e640008040146 */
[----:B-1----:R-:W-:Y:S05]  /*a4c0*/  @!P2 BRA `(.L_x_1160) ;  /* 0x000001240000a947 */ /* 0x002fea0003800000 */
.L_x_1157:
        /* <DEDUP_REMOVED lines=58> */
[C---:B------:R-:W-:Y:S01]  /*a870*/  FMUL.FTZ R148, R0.reuse, R157 ;  /* 0x0000009d00947220 */ /* 0x040fe20000410000 */
        /* <DEDUP_REMOVED lines=27> */
[----:B------:R-:W-:-:S05]  /*aa30*/  FMUL.FTZ R183, R0, R183 ;  /* 0x000000b700b77220 */ /* 0x000fca0000410000 */
        /* <DEDUP_REMOVED lines=49> */
[----:B---3--:R-:W-:Y:S01]  /*ad50*/  FMNMX.FTZ R5, R139, R168, !PT ;  /* 0x000000a88b057209 */ /* 0x008fe20007810000 */
[----:B------:R-:W-:-:S06]  /*ad60*/  FMUL.FTZ R168, R0, R177 ;  /* 0x000000b100a87220 */ /* 0x000fcc0000410000 */
[----:B------:R-:W3:Y:S01]  /*ad70*/  MUFU.TANH R142, R142 ;  /* 0x0000008e008e7308 */ /* 0x000ee20000002400 */
[----:B--2---:R-:W-:Y:S02]  /*ad80*/  FMNMX.FTZ R169, R141, R6, !PT ;  /* 0x000000068da97209 */ /* 0x004fe40007810000 */
[----:B-1----:R-:W-:-:S05]  /*ad90*/  SHF.R.U32.HI R199, RZ, 0x7, R199 ;  /* 0x00000007ffc77819 */ /* 0x002fca00000116c7 */
[----:B------:R-:W1:Y:S01]  /*ada0*/  MUFU.TANH R143, R143 ;  /* 0x0000008f008f7308 */ /* 0x000e620000002400 */
[----:B0-----:R-:W-:Y:S02]  /*adb0*/  FMNMX.FTZ R6, R140, R5, !PT ;  /* 0x000000058c067209 */ /* 0x001fe40007810000 */
[----:B------:R-:W-:-:S05]  /*adc0*/  IADD3 R177, -R199, 0xb, RZ ;  /* 0x0000000bc7b17810 */ /* 0x000fca0007ffe1ff */
[----:B------:R-:W0:Y:S01]  /*add0*/  MUFU.TANH R145, R145 ;  /* 0x0000009100917308 */ /* 0x000e220000002400 */
[----:B---3--:R-:W-:Y:S01]  /*ade0*/  FMNMX.FTZ R170, R142, R169, !PT ;  /* 0x000000a98eaa7209 */ /* 0x008fe20007810000 */
[----:B------:R-:W-:-:S06]  /*adf0*/  FMUL.FTZ R169, R0, R178 ;  /* 0x000000b200a97220 */ /* 0x000fcc0000410000 */
        /* <DEDUP_REMOVED lines=10> */
[----:B------:R-:W-:Y:S01]  /*aea0*/  MUFU.TANH R150, R150 ;  /* 0x0000009600967308 */ /* 0x000fe20000002400 */
[----:B--2---:R-:W-:-:S07]  /*aeb0*/  FMNMX.FTZ R171, R149, R170, !PT ;  /* 0x000000aa95ab7209 */ /* 0x004fce0007810000 */
[----:B------:R-:W0:Y:S01]  /*aec0*/  MUFU.TANH R151, R151 ;  /* 0x0000009700977308 */ /* 0x000e220000002400 */
[----:B-1----:R-:W-:-:S07]  /*aed0*/  FMNMX.FTZ R6, R148, R5, !PT ;  /* 0x0000000594067209 */ /* 0x002fce0007810000 */
[----:B------:R-:W-:Y:S08]  /*aee0*/  MUFU.TANH R153, R153 ;  /* 0x0000009900997308 */ /* 0x000ff00000002400 */
[----:B------:R-:W1:Y:S01]  /*aef0*/  MUFU.TANH R152, R152 ;  /* 0x0000009800987308 */ /* 0x000e620000002400 */
[----:B0-----:R-:W-:-:S07]  /*af00*/  FMNMX.FTZ R5, R151, R6, !PT ;  /* 0x0000000697057209 */ /* 0x001fce0007810000 */
[----:B------:R-:W-:Y:S08]  /*af10*/  MUFU.TANH R154, R154 ;  /* 0x0000009a009a7308 */ /* 0x000ff00000002400 */
[----:B------:R-:W0:Y:S01]  /*af20*/  MUFU.TANH R155, R155 ;  /* 0x0000009b009b7308 */ /* 0x000e220000002400 */
[----:B-1----:R-:W-:-:S07]  /*af30*/  FMNMX.FTZ R6, R152, R5, !PT ;  /* 0x0000000598067209 */ /* 0x002fce0007810000 */
[----:B------:R-:W-:Y:S08]  /*af40*/  MUFU.TANH R157, R157 ;  /* 0x0000009d009d7308 */ /* 0x000ff00000002400 */
[----:B------:R-:W1:Y:S01]  /*af50*/  MUFU.TANH R156, R156 ;  /* 0x0000009c009c7308 */ /* 0x000e620000002400 */
[----:B0-----:R-:W-:-:S07]  /*af60*/  FMNMX.FTZ R5, R155, R6, !PT ;  /* 0x000000069b057209 */ /* 0x001fce0007810000 */
[----:B------:R-:W-:Y:S08]  /*af70*/  MUFU.TANH R158, R158 ;  /* 0x0000009e009e7308 */ /* 0x000ff00000002400 */
[----:B------:R0:W-:Y:S01]  /*af80*/  MUFU.TANH R163, R172 ;  /* 0x000000ac00a37308 */ /* 0x0001e20000002400 */
[----:B-1----:R-:W-:-:S07]  /*af90*/  FMNMX.FTZ R6, R156, R5, !PT ;  /* 0x000000059c067209 */ /* 0x002fce0007810000 */
[----:B------:R-:W1:Y:S01]  /*afa0*/  MUFU.TANH R159, R159 ;  /* 0x0000009f009f7308 */ /* 0x000e620000002400 */
[----:B0-----:R-:W-:Y:S01]  /*afb0*/  FMNMX.FTZ R172, R150, R171, !PT ;  /* 0x000000ab96ac7209 */ /* 0x001fe20007810000 */
[----:B------:R-:W-:-:S03]  /*afc0*/  FMUL.FTZ R171, R0, R180 ;  /* 0x000000b400ab7220 */ /* 0x000fc60000410000 */
[----:B------:R-:W-:-:S03]  /*afd0*/  FMNMX.FTZ R173, R153, R172, !PT ;  /* 0x000000ac99ad7209 */ /* 0x000fc60007810000 */
[----:B------:R-:W-:Y:S01]  /*afe0*/  MUFU.TANH R161, R161 ;  /* 0x000000a100a17308 */ /* 0x000fe20000002400 */
[----:B------:R-:W-:-:S04]  /*aff0*/  FMNMX.FTZ R172, R154, R173, !PT ;  /* 0x000000ad9aac7209 */ /* 0x000fc80007810000 */
[----:B------:R-:W-:-:S03]  /*b000*/  FMNMX.FTZ R173, R157, R172, !PT ;  /* 0x000000ac9dad7209 */ /* 0x000fc60007810000 */
[----:B------:R-:W0:Y:S01]  /*b010*/  MUFU.TANH R160, R160 ;  /* 0x000000a000a07308 */ /* 0x000e220000002400 */
[----:B-1----:R-:W-:-:S07]  /*b020*/  FMNMX.FTZ R5, R159, R6, !PT ;  /* 0x000000069f057209 */ /* 0x002fce0007810000 */
[----:B------:R-:W1:Y:S08]  /*b030*/  MUFU.TANH R162, R162 ;  /* 0x000000a200a27308 */ /* 0x000e700000002400 */
[----:B------:R2:W3:Y:S01]  /*b040*/  MUFU.TANH R165, R174 ;  /* 0x000000ae00a57308 */ /* 0x0004e20000002400 */
[----:B0-----:R-:W-:-:S04]  /*b050*/  FMNMX.FTZ R6, R160, R5, !PT ;  /* 0x00000005a0067209 */ /* 0x001fc80007810000 */
[----:B------:R-:W-:-:S03]  /*b060*/  FMNMX.FTZ R5, R163, R6, !PT ;  /* 0x00000006a3057209 */ /* 0x000fc60007810000 */
[----:B------:R-:W0:Y:S01]  /*b070*/  MUFU.TANH R164, R164 ;  /* 0x000000a400a47308 */ /* 0x000e220000002400 */
[----:B--2---:R-:W-:Y:S01]  /*b080*/  FMNMX.FTZ R174, R158, R173, !PT ;  /* 0x000000ad9eae7209 */ /* 0x004fe20007810000 */
[----:B------:R-:W-:Y:S02]  /*b090*/  WARPGROUP.DEPBAR.LE gsb0, 0x0 ;  /* 0x00008000000079c5 */ /* 0x000fe40000010000 */
[----:B------:R-:W-:Y:S01]  /*b0a0*/  WARPGROUP.ARRIVE ;  /* 0x00000000000079c5 */ /* 0x000fe20000000000 */
[----:B------:R-:W-:Y:S01]  /*b0b0*/  FMNMX.FTZ R175, R161, R174, !PT ;  /* 0x000000aea1af7209 */ /* 0x000fe20007810000 */
[----:B------:R-:W-:Y:S02]  /*b0c0*/  FMUL.FTZ R173, R0, R182 ;  /* 0x000000b600ad7220 */ /* 0x000fe40000410000 */
[----:B------:R-:W2:Y:S01]  /*b0d0*/  MUFU.TANH R166, R166 ;  /* 0x000000a600a67308 */ /* 0x000ea20000002400 */
[----:B-1----:R-:W-:Y:S01]  /*b0e0*/  FMNMX.FTZ R174, R162, R175, !PT ;  /* 0x000000afa2ae7209 */ /* 0x002fe20007810000 */
[----:B------:R-:W-:Y:S01]  /*b0f0*/  QGMMA.64x192x32.F32.E4M3.E4M3 R24, R188, gdesc[UR4], R24, gsb0 ;  /* 0x02e00004bc187df3 */ /* 0x000fe20008000818 */
[----:B------:R-:W-:-:S02]  /*b100*/  UIADD3 UR6, UR10, 0x6, URZ ;  /* 0x000000060a067890 */ /* 0x000fc4000fffe03f */
[----:B---3--:R-:W-:Y:S01]  /*b110*/  FMNMX.FTZ R175, R165, R174, !PT ;  /* 0x000000aea5af7209 */ /* 0x008fe20007810000 */
[----:B------:R-:W-:Y:S01]  /*b120*/  UMOV UR7, 0x40000040 ;  /* 0x4000004000077882 */ /* 0x000fe20000000000 */
[----:B------:R-:W-:Y:S01]  /*b130*/  UMOV UR10, UR31 ;  /* 0x0000001f000a7c82 */ /* 0x000fe20008000000 */
[----:B------:R2:W1:Y:S01]  /*b140*/  MUFU.TANH R167, R176 ;  /* 0x000000b000a77308 */ /* 0x0004620000002400 */
        /* <DEDUP_REMOVED lines=14> */
[----:B--2---:R-:W-:Y:S02]  /*b230*/  FMNMX.FTZ R175, R173, R176, !PT ;  /* 0x000000b0adaf7209 */ /* 0x004fe40007810000 */
[----:B-1----:R-:W-:-:S05]  /*b240*/  FMNMX.FTZ R6, R172, R5, !PT ;  /* 0x00000005ac067209 */ /* 0x002fca0007810000 */
[----:B------:R-:W1:Y:S01]  /*b250*/  SHFL.BFLY PT, R176, R6, 0x2, 0x1f ;  /* 0x0c401f0006b07f89 */ /* 0x000e6200000e0000 */
[----:B0-----:R-:W-:-:S05]  /*b260*/  FMNMX.FTZ R5, R174, R175, !PT ;  /* 0x000000afae057209 */ /* 0x001fca0007810000 */
[----:B------:R-:W0:Y:S01]  /*b270*/  SHFL.BFLY PT, R175, R5, 0x2, 0x1f ;  /* 0x0c401f0005af7f89 */ /* 0x000e2200000e0000 */
[----:B-1----:R-:W-:-:S05]  /*b280*/  FMNMX.FTZ R6, R6, R176, !PT ;  /* 0x000000b006067209 */ /* 0x002fca0007810000 */
[----:B------:R-:W1:Y:S01]  /*b290*/  SHFL.BFLY PT, R176, R6, 0x1, 0x1f ;  /* 0x0c201f0006b07f89 */ /* 0x000e6200000e0000 */
[----:B0-----:R-:W-:-:S05]  /*b2a0*/  FMNMX.FTZ R5, R5, R175, !PT ;  /* 0x000000af05057209 */ /* 0x001fca0007810000 */
[----:B------:R-:W0:Y:S01]  /*b2b0*/  SHFL.BFLY PT, R175, R5, 0x1, 0x1f ;  /* 0x0c201f0005af7f89 */ /* 0x000e2200000e0000 */
[----:B-1----:R-:W-:-:S05]  /*b2c0*/  FMNMX.FTZ R6, R6, R176, !PT ;  /* 0x000000b006067209 */ /* 0x002fca0007810000 */
[C---:B------:R-:W-:Y:S01]  /*b2d0*/  FADD.FTZ R7, -R6.reuse, R7 ;  /* 0x0000000706077221 */ /* 0x040fe20000010100 */
[----:B0-----:R-:W-:Y:S01]  /*b2e0*/  FMNMX.FTZ R5, R5, R175, !PT ;  /* 0x000000af05057209 */ /* 0x001fe20007810000 */
[----:B------:R-:W-:Y:S02]  /*b2f0*/  IMAD.U32 R175, RZ, RZ, UR10 ;  /* 0x0000000affaf7e24 */ /* 0x000fe4000f8e00ff */
[----:B------:R-:W-:Y:S02]  /*b300*/  FMUL.FTZ R7, R7, UR10 ;  /* 0x0000000a07077c20 */ /* 0x000fe40008410000 */
[----:B------:R-:W-:Y:S01]  /*b310*/  FFMA.FTZ R175, R6, R175, -8 ;  /* 0xc100000006af7423 */ /* 0x000fe200000100af */
[----:B------:R-:W-:-:S03]  /*b320*/  FADD.FTZ R8, -R5, R8 ;  /* 0x0000000805087221 */ /* 0x000fc60000010100 */
        /* <DEDUP_REMOVED lines=32> */
[----:B------:R-:W-:-:S02]  /*b530*/  IMAD.U32 R172, RZ, RZ, UR10 ;  /* 0x0000000affac7e24 */ /* 0x000fc4000f8e00ff */
[----:B------:R-:W-:Y:S01]  /*b540*/  FMUL.FTZ R8, R8, UR10 ;  /* 0x0000000a08087c20 */ /* 0x000fe20008410000 */
[----:B------:R-:W0:Y:S01]  /*b550*/  MUFU.EX2 R176, R176 ;  /* 0x000000b000b07308 */ /* 0x000e220000000800 */
[----:B------:R-:W-:-:S01]  /*b560*/  FFMA.FTZ R171, R171, UR10, -R175 ;  /* 0x0000000aabab7c23 */ /* 0x000fc200080108af */
[----:B------:R-:W-:Y:S01]  /*b570*/  FFMA.FTZ R172, R5, R172, -8 ;  /* 0xc100000005ac7423 */ /* 0x000fe200000100ac */
[----:B------:R-:W-:-:S03]  /*b580*/  IMAD.U32 R175, RZ, RZ, UR54 ;  /* 0x00000036ffaf7e24 */ /* 0x000fc6000f8e00ff */
[--C-:B------:R-:W-:Y:S01]  /*b590*/  FFMA.FTZ R11, R11, UR10, -R172.reuse ;  /* 0x0000000a0b0b7c23 */ /* 0x100fe200080108ac */
[----:B------:R-:W-:-:S01]  /*b5a0*/  FFMA.FTZ R12, R12, UR10, -R172 ;  /* 0x0000000a0c0c7c23 */ /* 0x000fc200080108ac */
[----:B------:R-:W-:Y:S01]  /*b5b0*/  MUFU.EX2 R8, R8 ;  /* 0x0000000800087308 */ /* 0x000fe20000000800 */
[----:B------:R-:W-:-:S01]  /*b5c0*/  FFMA.FTZ R15, R15, UR10, -R172 ;  /* 0x0000000a0f0f7c23 */ /* 0x000fc200080108ac */
[----:B------:R-:W-:Y:S01]  /*b5d0*/  @!P1 LEA R175, R175, UR36, 0x3 ;  /* 0x00000024afaf9c11 */ /* 0x000fe2000f8e18ff */
[----:B------:R-:W-:-:S01]  /*b5e0*/  FFMA.FTZ R20, R20, UR10, -R172 ;  /* 0x0000000a14147c23 */ /* 0x000fc200080108ac */
[--C-:B------:R-:W-:Y:S01]  /*b5f0*/  FFMA.FTZ R121, R121, UR10, -R172.reuse ;  /* 0x0000000a79797c23 */ /* 0x100fe200080108ac */
[----:B------:R-:W-:-:S01]  /*b600*/  FFMA.FTZ R122, R122, UR10, -R172 ;  /* 0x0000000a7a7a7c23 */ /* 0x000fc200080108ac */
[----:B------:R-:W-:Y:S01]  /*b610*/  FFMA.FTZ R125, R125, UR10, -R172 ;  /* 0x0000000a7d7d7c23 */ /* 0x000fe200080108ac */
[----:B------:R-:W-:Y:S01]  /*b620*/  @!P1 VIADD R175, R175, 0x2a840 ;  /* 0x0002a840afaf9836 */ /* 0x000fe20000000000 */
[----:B------:R-:W1:Y:S01]  /*b630*/  MUFU.EX2 R11, R11 ;  /* 0x0000000b000b7308 */ /* 0x000e620000000800 */
[----:B0-----:R-:W-:-:S01]  /*b640*/  FFMA.FTZ R4, R7, R4, R176 ;  /* 0x0000000407047223 */ /* 0x001fc200000100b0 */
[--C-:B------:R-:W-:Y:S01]  /*b650*/  FFMA.FTZ R126, R126, UR10, -R172.reuse ;  /* 0x0000000a7e7e7c23 */ /* 0x100fe200080108ac */
[----:B------:R-:W-:-:S01]  /*b660*/  FFMA.FTZ R129, R129, UR10, -R172 ;  /* 0x0000000a81817c23 */ /* 0x000fc200080108ac */
[----:B------:R-:W-:Y:S01]  /*b670*/  @!P1 PRMT R175, RZ, 0x654, R175 ;  /* 0x00000654ffaf9816 */ /* 0x000fe200000000af */
[----:B------:R-:W-:-:S01]  /*b680*/  FFMA.FTZ R130, R130, UR10, -R172 ;  /* 0x0000000a82827c23 */ /* 0x000fc200080108ac */
[--C-:B------:R-:W-:Y:S01]  /*b690*/  FFMA.FTZ R133, R133, UR10, -R172.reuse ;  /* 0x0000000a85857c23 */ /* 0x100fe200080108ac */
[----:B------:R-:W-:-:S01]  /*b6a0*/  FFMA.FTZ R134, R134, UR10, -R172 ;  /* 0x0000000a86867c23 */ /* 0x000fc200080108ac */
[----:B------:R-:W0:Y:S01]  /*b6b0*/  MUFU.EX2 R9, R9 ;  /* 0x0000000900097308 */ /* 0x000e220000000800 */
[----:B------:R-:W-:-:S01]  /*b6c0*/  FFMA.FTZ R137, R137, UR10, -R172 ;  /* 0x0000000a89897c23 */ /* 0x000fc200080108ac */
[----:B------:R-:W-:Y:S01]  /*b6d0*/  FFMA.FTZ R138, R138, UR10, -R172 ;  /* 0x0000000a8a8a7c23 */ /* 0x000fe200080108ac */
[----:B------:R-:W-:-:S02]  /*b6e0*/  WARPGROUP.DEPBAR.LE gsb0, 0x0 ;  /* 0x00008000000079c5 */ /* 0x000fc40000010000 */
[----:B------:R-:W-:Y:S01]  /*b6f0*/  WARPGROUP.ARRIVE ;  /* 0x00000000000079c5 */ /* 0x000fe20000000000 */
[----:B------:R-:W-:-:S01]  /*b700*/  FFMA.FTZ R141, R141, UR10, -R172 ;  /* 0x0000000a8d8d7c23 */ /* 0x000fc200080108ac */
[----:B------:R-:W-:Y:S01]  /*b710*/  FFMA.FTZ R142, R142, UR10, -R172 ;  /* 0x0000000a8e8e7c23 */ /* 0x000fe200080108ac */
[----:B------:R-:W2:Y:S01]  /*b720*/  MUFU.EX2 R12, R12 ;  /* 0x0000000c000c7308 */ /* 0x000ea20000000800 */
[----:B-1----:R-:W-:-:S01]  /*b730*/  FFMA.FTZ R3, R8, R3, R11 ;  /* 0x0000000308037223 */ /* 0x002fc2000001000b */
[--C-:B------:R-:W-:Y:S01]  /*b740*/  FFMA.FTZ R145, R145, UR10, -R172.reuse ;  /* 0x0000000a91917c23 */ /* 0x100fe200080108ac */
[----:B------:R-:W-:Y:S01]  /*b750*/  QGMMA.64x192x32.F32.E4M3.E4M3 R24, R184, gdesc[UR4], R24, gsb0 ;  /* 0x02e00004b8187df3 */ /* 0x000fe20008000818 */
[----:B------:R-:W-:-:S01]  /*b760*/  FFMA.FTZ R146, R146, UR10, -R172 ;  /* 0x0000000a92927c23 */ /* 0x000fc200080108ac */
[--C-:B------:R-:W-:Y:S01]  /*b770*/  FFMA.FTZ R149, R149, UR10, -R172.reuse ;  /* 0x0000000a95957c23 */ /* 0x100fe200080108ac */
[----:B------:R-:W-:-:S01]  /*b780*/  FFMA.FTZ R150, R150, UR10, -R172 ;  /* 0x0000000a96967c23 */ /* 0x000fc200080108ac */
[--C-:B------:R-:W-:Y:S01]  /*b790*/  FFMA.FTZ R153, R153, UR10, -R172.reuse ;  /* 0x0000000a99997c23 */ /* 0x100fe200080108ac */
        /* <DEDUP_REMOVED lines=9> */
[----:B------:R-:W-:-:S01]  /*b830*/  FFMA.FTZ R169, R169, UR10, -R172 ;  /* 0x0000000aa9a97c23 */ /* 0x000fc200080108ac */
[--C-:B------:R-:W-:Y:S01]  /*b840*/  FFMA.FTZ R170, R170, UR10, -R172.reuse ;  /* 0x0000000aaaaa7c23 */ /* 0x100fe200080108ac */
[----:B------:R-:W-:-:S01]  /*b850*/  FFMA.FTZ R173, R173, UR10, -R172 ;  /* 0x0000000aadad7c23 */ /* 0x000fc200080108ac */
[----:B------:R-:W-:-:S04]  /*b860*/  FFMA.FTZ R172, R174, UR10, -R172 ;  /* 0x0000000aaeac7c23 */ /* 0x000fc800080108ac */
[----:B------:R-:W4:Y:S08]  /*b870*/  MUFU.EX2 R13, R13 ;  /* 0x0000000d000d7308 */ /* 0x000f300000000800 */
[----:B------:R-:W5:Y:S08]  /*b880*/  MUFU.EX2 R20, R20 ;  /* 0x0000001400147308 */ /* 0x000f700000000800 */
        /* <DEDUP_REMOVED lines=21> */
[----:B------:R-:W5:Y:S01]  /*b9e0*/  MUFU.EX2 R141, R141 ;  /* 0x0000008d008d7308 */ /* 0x000f620000000800 */
[----:B------:R-:W-:-:S02]  /*b9f0*/  WARPGROUP.DEPBAR.LE gsb0, 0x0 ;  /* 0x00008000000079c5 */ /* 0x000fc40000010000 */
[----:B------:R0:W-:Y:S06]  /*ba00*/  BAR.ARV R177, 0x100 ;  /* 0x000400b10000751d */ /* 0x0001ec0000002000 */
[----:B------:R0:W-:Y:S01]  /*ba10*/  @!P1 SYNCS.ARRIVE.TRANS64.RED.A1T0 RZ, [R175+URZ], RZ ;  /* 0x000000ffafff99a7 */ /* 0x0001e2000810043f */
[----:B------:R-:W5:Y:S01]  /*ba20*/  MUFU.EX2 R139, R139 ;  /* 0x0000008b008b7308 */ /* 0x000f620000000800 */
[----:B0-----:R-:W-:-:S01]  /*ba30*/  FADD.FTZ R175, R9, R4 ;  /* 0x0000000409af7221 */ /* 0x001fc20000010000 */
[----:B--2---:R-:W-:-:S06]  /*ba40*/  FADD.FTZ R4, R12, R3 ;  /* 0x000000030c047221 */ /* 0x004fcc0000010000 */
[----:B------:R-:W0:Y:S01]  /*ba50*/  MUFU.EX2 R142, R142 ;  /* 0x0000008e008e7308 */ /* 0x000e220000000800 */
[----:B-1----:R-:W-:-:S01]  /*ba60*/  FADD.FTZ R174, R10, R175 ;  /* 0x000000af0aae7221 */ /* 0x002fc20000010000 */
[----:B---3--:R-:W-:-:S03]  /*ba70*/  FADD.FTZ R3, R15, R4 ;  /* 0x000000040f037221 */ /* 0x008fc60000010000 */
[----:B----4-:R-:W-:Y:S01]  /*ba80*/  FADD.FTZ R175, R13, R174 ;  /* 0x000000ae0daf7221 */ /* 0x010fe20000010000 */
[----:B-----5:R-:W-:-:S02]  /*ba90*/  FADD.FTZ R4, R20, R3 ;  /* 0x0000000314047221 */ /* 0x020fc40000010000 */
[----:B------:R-:W1:Y:S01]  /*baa0*/  MUFU.EX2 R140, R140 ;  /* 0x0000008c008c7308 */ /* 0x000e620000000800 */
[----:B------:R-:W-:-:S01]  /*bab0*/  FADD.FTZ R174, R14, R175 ;  /* 0x000000af0eae7221 */ /* 0x000fc20000010000 */
[----:B------:R-:W-:-:S03]  /*bac0*/  FADD.FTZ R3, R121, R4 ;  /* 0x0000000479037221 */ /* 0x000fc60000010000 */
[----:B------:R-:W-:Y:S01]  /*bad0*/  FADD.FTZ R175, R21, R174 ;  /* 0x000000ae15af7221 */ /* 0x000fe20000010000 */
[----:B------:R-:W-:-:S02]  /*bae0*/  FADD.FTZ R4, R122, R3 ;  /* 0x000000037a047221 */ /* 0x000fc40000010000 */
[----:B------:R-:W2:Y:S01]  /*baf0*/  MUFU.EX2 R145, R145 ;  /* 0x0000009100917308 */ /* 0x000ea20000000800 */
[----:B------:R-:W-:-:S01]  /*bb00*/  FADD.FTZ R174, R120, R175 ;  /* 0x000000af78ae7221 */ /* 0x000fc20000010000 */
[----:B------:R-:W-:-:S03]  /*bb10*/  FADD.FTZ R3, R125, R4 ;  /* 0x000000047d037221 */ /* 0x000fc60000010000 */
[----:B------:R-:W-:Y:S01]  /*bb20*/  FADD.FTZ R175, R123, R174 ;  /* 0x000000ae7baf7221 */ /* 0x000fe20000010000 */
[----:B------:R-:W-:-:S02]  /*bb30*/  FADD.FTZ R4, R126, R3 ;  /* 0x000000037e047221 */ /* 0x000fc40000010000 */
[----:B------:R-:W3:Y:S01]  /*bb40*/  MUFU.EX2 R143, R143 ;  /* 0x0000008f008f7308 */ /* 0x000ee20000000800 */
[----:B------:R-:W-:-:S01]  /*bb50*/  FADD.FTZ R174, R124, R175 ;  /* 0x000000af7cae7221 */ /* 0x000fc20000010000 */
[----:B------:R-:W-:-:S03]  /*bb60*/  FADD.FTZ R3, R129, R4 ;  /* 0x0000000481037221 */ /* 0x000fc60000010000 */
[----:B------:R-:W-:Y:S01]  /*bb70*/  FADD.FTZ R175, R127, R174 ;  /* 0x000000ae7faf7221 */ /* 0x000fe20000010000 */
[----:B------:R-:W-:-:S02]  /*bb80*/  FADD.FTZ R4, R130, R3 ;  /* 0x0000000382047221 */ /* 0x000fc40000010000 */
[----:B------:R-:W4:Y:S01]  /*bb90*/  MUFU.EX2 R146, R146 ;  /* 0x0000009200927308 */ /* 0x000f220000000800 */
[----:B------:R-:W-:-:S01]  /*bba0*/  FADD.FTZ R174, R128, R175 ;  /* 0x000000af80ae7221 */ /* 0x000fc20000010000 */
[----:B------:R-:W-:-:S03]  /*bbb0*/  FADD.FTZ R3, R133, R4 ;  /* 0x0000000485037221 */ /* 0x000fc60000010000 */
[----:B------:R-:W-:Y:S01]  /*bbc0*/  FADD.FTZ R175, R131, R174 ;  /* 0x000000ae83af7221 */ /* 0x000fe20000010000 */
[----:B------:R-:W-:-:S02]  /*bbd0*/  FADD.FTZ R4, R134, R3 ;  /* 0x0000000386047221 */ /* 0x000fc40000010000 */
[----:B------:R-:W5:Y:S01]  /*bbe0*/  MUFU.EX2 R144, R144 ;  /* 0x0000009000907308 */ /* 0x000f620000000800 */
        /* <DEDUP_REMOVED lines=8> */
[----:B0-----:R-:W-:-:S02]  /*bc70*/  FADD.FTZ R4, R142, R3 ;  /* 0x000000038e047221 */ /* 0x001fc40000010000 */
[----:B------:R-:W0:Y:S01]  /*bc80*/  MUFU.EX2 R147, R147 ;  /* 0x0000009300937308 */ /* 0x000e220000000800 */
[----:B-1----:R-:W-:-:S01]  /*bc90*/  FADD.FTZ R174, R140, R175 ;  /* 0x000000af8cae7221 */ /* 0x002fc20000010000 */
[----:B--2---:R-:W-:-:S03]  /*bca0*/  FADD.FTZ R3, R145, R4 ;  /* 0x0000000491037221 */ /* 0x004fc60000010000 */
[----:B---3--:R-:W-:Y:S01]  /*bcb0*/  FADD.FTZ R175, R143, R174 ;  /* 0x000000ae8faf7221 */ /* 0x008fe20000010000 */
[----:B----4-:R-:W-:-:S02]  /*bcc0*/  FADD.FTZ R4, R146, R3 ;  /* 0x0000000392047221 */ /* 0x010fc40000010000 */
[----:B------:R-:W1:Y:S01]  /*bcd0*/  MUFU.EX2 R150, R150 ;  /* 0x0000009600967308 */ /* 0x000e620000000800 */
[----:B-----5:R-:W-:-:S01]  /*bce0*/  FADD.FTZ R174, R144, R175 ;  /* 0x000000af90ae7221 */ /* 0x020fc20000010000 */
        /* <DEDUP_REMOVED lines=49> */
[----:B0-----:R-:W-:-:S03]  /*c000*/  FADD.FTZ R4, R168, R3 ;  /* 0x00000003a8047221 */ /* 0x001fc60000010000 */
[----:B-1----:R-:W-:Y:S01]  /*c010*/  FADD.FTZ R3, R172, R175 ;  /* 0x000000afac037221 */ /* 0x002fe20000010000 */
[----:B------:R-:W-:Y:S06]  /*c020*/  @!P0 BRA `(.L_x_1161) ;  /* 0x0000000000048947 */ /* 0x000fec0003800000 */
[----:B------:R-:W-:Y:S01]  /*c030*/  BPT.TRAP 0x1 ;  /* 0x000000040000795c */ /* 0x000fe20000300000 */
.L_x_1161:
        /* <DEDUP_REMOVED lines=139> */
.L_x_1152:
[----:B------:R-:W-:-:S13]  /*c8f0*/  ISETP.GE.AND P2, PT, R2, UR39, PT ;  /* 0x0000002702007c0c */ /* 0x000fda000bf46270 */
[----:B------:R-:W-:Y:S05]  /*c900*/  @!P2 BRA `(.L_x_1163) ;  /* 0x000000380060a947 */ /* 0x000fea0003800000 */
[----:B------:R-:W-:Y:S01]  /*c910*/  IMAD.MOV.U32 R7, RZ, RZ, R5 ;  /* 0x000000ffff077224 */ /* 0x000fe200078e0005 */
[----:B------:R-:W-:Y:S01]  /*c920*/  UMOV UR34, UR51 ;  /* 0x0000003300227c82 */ /* 0x000fe20008000000 */
[----:B------:R-:W-:Y:S01]  /*c930*/  IMAD.MOV.U32 R8, RZ, RZ, R6 ;  /* 0x000000ffff087224 */ /* 0x000fe200078e0006 */
[----:B------:R-:W-:Y:S01]  /*c940*/  UMOV UR33, UR54 ;  /* 0x0000003600217c82 */ /* 0x000fe20008000000 */
[----:B------:R-:W-:Y:S01]  /*c950*/  ULDC UR31, c[0x0][0x9e4] ;  /* 0x00027900001f7ab9 */ /* 0x000fe20000000800 */
[----:B------:R-:W-:Y:S01]  /*c960*/  ULDC UR30, c[0x0][0x988] ;  /* 0x00026200001e7ab9 */ /* 0x000fe20000000800 */
[----:B------:R-:W-:-:S05]  /*c970*/  ULDC UR32, c[0x0][0x9e0] ;  /* 0x0002780000207ab9 */ /* 0x000fca0000000800 */
.L_x_1181:
[----:B------:R-:W-:Y:S01]  /*c980*/  ISETP.NE.AND P3, PT, RZ, UR45, PT ;  /* 0x0000002dff007c0c */ /* 0x000fe2000bf65270 */
[----:B------:R-:W-:-:S04]  /*c990*/  UISETP.NE.AND UP1, UPT, UR33, 0x1, UPT ;  /* 0x000000012100788c */ /* 0x000fc8000bf25270 */
[----:B------:R-:W-:-:S04]  /*c9a0*/  USEL UR51, URZ, 0x1, UP1 ;  /* 0x000000013f337887 */ /* 0x000fc80008800000 */
[----:B------:R-:W-:-:S04]  /*c9b0*/  ULOP3.LUT UR51, UR34, UR51, URZ, 0x3c, !UPT ;  /* 0x0000003322337292 */ /* 0x000fc8000f8e3c3f */
[----:B------:R-:W-:Y:S08]  /*c9c0*/  @P3 BRA `(.L_x_1164) ;  /* 0x0000000000383947 */ /* 0x000ff00003800000 */
[----:B------:R-:W-:Y:S05]  /*c9d0*/  @!P0 BRA `(.L_x_1165) ;  /* 0x0000000000048947 */ /* 0x000fea0003800000 */
[----:B------:R-:W-:Y:S01]  /*c9e0*/  BPT.TRAP 0x1 ;  /* 0x000000040000795c */ /* 0x000fe20000300000 */
.L_x_1165:
        /* <DEDUP_REMOVED lines=9> */
.L_x_1166:
[----:B-1----:R-:W-:Y:S05]  /*ca80*/  @P2 BRA `(.L_x_1164) ;  /* 0x0000000000082947 */ /* 0x002fea0003800000 */
[----:B------:R-:W1:Y:S02]  /*ca90*/  SYNCS.PHASECHK.TRANS64.TRYWAIT P2, [UR6+0x2a830], R5 ;  /* 0x02a83005ff0075a7 */ /* 0x000e640008040146 */
[----:B-1----:R-:W-:Y:S05]  /*caa0*/  @!P2 BRA `(.L_x_1167) ;  /* 0x000000fc00a0a947 */ /* 0x002fea0003800000 */
.L_x_1164:
        /* <DEDUP_REMOVED lines=40> */
.L_x_1169:
[----:B------:R-:W-:Y:S01]  /*cd30*/  ULEA UR6, UR33, UR36, 0x3 ;  /* 0x0000002421067291 */ /* 0x000fe2000f8e183f */
[----:B------:R-:W-:-:S05]  /*cd40*/  IMAD.U32 R5, RZ, RZ, UR34 ;  /* 0x00000022ff057e24 */ /* 0x000fca000f8e00ff */
[----:B------:R-:W-:-:S04]  /*cd50*/  SHF.L.U32 R5, R5, 0x1f, RZ ;  /* 0x0000001f05057819 */ /* 0x000fc800000006ff */
[----:B------:R0:W1:Y:S01]  /*cd60*/  SYNCS.PHASECHK.TRANS64.TRYWAIT P2, [UR6+0x2a850], R5 ;  /* 0x02a85005ff0075a7 */ /* 0x0000620008040146 */
[----:B------:R-:W-:Y:S05]  /*cd70*/  @!P0 BRA `(.L_x_1170) ;  /* 0x0000000000048947 */ /* 0x000fea0003800000 */
[----:B------:R-:W-:Y:S01]  /*cd80*/  BPT.TRAP 0x1 ;  /* 0x000000040000795c */ /* 0x000fe20000300000 */
.L_x_1170:
[----:B-1----:R-:W-:Y:S05]  /*cd90*/  @P2 BRA `(.L_x_1168) ;  /* 0x0000000000082947 */ /* 0x002fea0003800000 */
[----:B------:R-:W1:Y:S02]  /*cda0*/  SYNCS.PHASECHK.TRANS64.TRYWAIT P2, [UR6+0x2a850], R5 ;  /* 0x02a85005ff0075a7 */ /* 0x000e640008040146 */
[----:B-1----:R-:W-:Y:S05]  /*cdb0*/  @!P2 BRA `(.L_x_1171) ;  /* 0x000000f800f4a947 */ /* 0x002fea0003800000 */
.L_x_1168:
        /* <DEDUP_REMOVED lines=10> */
[C---:B------:R-:W-:Y:S01]  /*ce60*/  FMUL.FTZ R150, R0.reuse, R162 ;  /* 0x000000a200967220 */ /* 0x040fe20000410000 */
[----:B------:R-:W-:Y:S01]  /*ce70*/  FMUL.FTZ R162, R0, R174 ;  /* 0x000000ae00a27220 */ /* 0x000fe20000410000 */
[----:B------:R-:W-:Y:S01]  /*ce80*/  ULOP3.LUT UR6, UR6, 0x10000, URZ, 0xfc, !UPT ;  /* 0x0001000006067892 */ /* 0x000fe2000f8efc3f */
[----:B------:R-:W-:-:S02]  /*ce90*/  VIADD R174, R17, UR42 ;  /* 0x0000002a11ae7c36 */ /* 0x000fc40008000000 */
[C---:B------:R-:W-:Y:S01]  /*cea0*/  FMUL.FTZ R15, R0.reuse, R127 ;  /* 0x0000007f000f7220 */ /* 0x040fe20000410000 */
[C---:B------:R-:W-:Y:S01]  /*ceb0*/  FMUL.FTZ R127, R0.reuse, R133 ;  /* 0x00000085007f7220 */ /* 0x040fe20000410000 */
[----:B------:R-:W-:Y:S01]  /*cec0*/  UIMAD UR10, UR33, 0x600, UR6 ;  /* 0x00000600210a78a4 */ /* 0x000fe2000f8e0206 */
[C---:B------:R-:W-:Y:S01]  /*ced0*/  FMUL.FTZ R133, R0.reuse, R140 ;  /* 0x0000008c00857220 */ /* 0x040fe20000410000 */
[C---:B------:R-:W-:Y:S01]  /*cee0*/  FMUL.FTZ R140, R0.reuse, R151 ;  /* 0x00000097008c7220 */ /* 0x040fe20000410000 */
[C---:B------:R-:W-:Y:S01]  /*cef0*/  FMUL.FTZ R151, R0.reuse, R157 ;  /* 0x0000009d00977220 */ /* 0x040fe20000410000 */
[C---:B------:R-:W-:Y:S01]  /*cf00*/  FMUL.FTZ R157, R0.reuse, R164 ;  /* 0x000000a4009d7220 */ /* 0x040fe20000410000 */
[C---:B-1----:R-:W-:Y:S01]  /*cf10*/  FMUL.FTZ R6, R0.reuse, R121 ;  /* 0x0000007900067220 */ /* 0x042fe20000410000 */
[C---:B------:R-:W-:Y:S01]  /*cf20*/  FMUL.FTZ R164, R0.reuse, R175 ;  /* 0x000000af00a47220 */ /* 0x040fe20000410000 */
[----:B------:R-:W-:Y:S01]  /*cf30*/  UMOV UR6, UR10 ;  /* 0x0000000a00067c82 */ /* 0x000fe20008000000 */
[C---:B0-----:R-:W-:Y:S01]  /*cf40*/  FMUL.FTZ R5, R0.reuse, R120 ;  /* 0x0000007800057220 */ /* 0x041fe20000410000 */
        /* <DEDUP_REMOVED lines=13> */
[----:B--2---:R-:W-:Y:S01]  /*d020*/  SHF.R.U32.HI R13, RZ, 0x7, R13 ;  /* 0x00000007ff0d7819 */ /* 0x004fe2000001160d */
        /* <DEDUP_REMOVED lines=27> */
[----:B------:R-:W-:Y:S01]  /*d1e0*/  IADD3 R13, -R13, 0xb, RZ ;  /* 0x0000000b0d0d7810 */ /* 0x000fe20007ffe1ff */
        /* <DEDUP_REMOVED lines=94> */
[----:B------:R-:W-:-:S04]  /*d7d0*/  @UP0 ULDC UR6, c[0x0][0x450] ;  /* 0x0001140000060ab9 */ /* 0x000fc80000000800 */
[----:B------:R-:W-:Y:S01]  /*d7e0*/  @P2 SHF.R.U32.HI R174, RZ, UR6, R12 ;  /* 0x00000006ffae2c19 */ /* 0x000fe2000801160c */
[----:B------:R-:W-:-:S04]  /*d7f0*/  IMAD.U32 R12, RZ, RZ, UR54 ;  /* 0x00000036ff0c7e24 */ /* 0x000fc8000f8e00ff */
[----:B------:R-:W5:Y:S01]  /*d800*/  SHFL.IDX PT, R181, R174, RZ, 0x1c1f ;  /* 0x001c1fffaeb57589 */ /* 0x000f6200000e0000 */
[----:B------:R-:W-:-:S05]  /*d810*/  @!P1 LEA R12, R12, UR36, 0x3 ;  /* 0x000000240c0c9c11 */ /* 0x000fca000f8e18ff */
[----:B------:R-:W-:-:S05]  /*d820*/  @!P1 VIADD R12, R12, 0x2a840 ;  /* 0x0002a8400c0c9836 */ /* 0x000fca0000000000 */
[----:B------:R-:W-:Y:S01]  /*d830*/  @!P1 PRMT R12, RZ, 0x654, R12 ;  /* 0x00000654ff0c9816 */ /* 0x000fe2000000000c */
[----:B------:R-:W-:Y:S02]  /*d840*/  WARPGROUP.DEPBAR.LE gsb0, 0x0 ;  /* 0x00008000000079c5 */ /* 0x000fe40000010000 */
        /* <DEDUP_REMOVED lines=8> */
[----:B0-234-:R-:W-:Y:S06]  /*d8d0*/  @!P5 BRA `(.L_x_1172) ;  /* 0x00000000005cd947 */ /* 0x01dfec0003800000 */
        /* <DEDUP_REMOVED lines=13> */
.L_x_1174:
[----:B------:R-:W-:-:S05]  /*d9b0*/  IMAD.U32 R182, RZ, RZ, UR31 ;  /* 0x0000001fffb67e24 */ /* 0x000fca000f8e00ff */
[----:B------:R-:W-:-:S13]  /*d9c0*/  ISETP.NE.AND P2, PT, R182, 0x1, PT ;  /* 0x00000001b600780c */ /* 0x000fda0003f45270 */
[----:B------:R-:W0:Y:S02]  /*d9d0*/  @P2 LDC.64 R12, c[0x0][0x9e8] ;  /* 0x00027a00ff0c2b82 */ /* 0x000e240000000a00 */
[----:B0-----:R-:W-:-:S05]  /*d9e0*/  @P2 IMAD.HI.U32 R12, R181, R12, RZ ;  /* 0x0000000cb50c2227 */ /* 0x001fca00078e00ff */
[----:B------:R-:W-:-:S07]  /*d9f0*/  @P2 SHF.R.U32.HI R181, RZ, R13, R12 ;  /* 0x0000000dffb52219 */ /* 0x000fce000001160c */
.L_x_1175:
[----:B------:R-:W-:Y:S05]  /*da00*/  BSYNC B0 ;  /* 0x0000000000007941 */ /* 0x000fea0003800000 */
.L_x_1173:
[----:B------:R-:W-:-:S04]  /*da10*/  IMAD R181, R181, R182, -R173 ;  /* 0x000000b6b5b57224 */ /* 0x000fc800078e0aad */
[----:B------:R-:W-:-:S05]  /*da20*/  IMAD.IADD R181, R181, 0x1, -R16 ;  /* 0x00000001b5b57824 */ /* 0x000fca00078e0a10 */
[----:B------:R-:W-:Y:S02]  /*da30*/  VIMNMX R180, R180, R181, !PT ;  /* 0x000000b5b4b47248 */ /* 0x000fe40007fe0100 */
[----:B------:R-:W-:-:S07]  /*da40*/  VIADDMNMX R179, R181, R182, R179, PT ;  /* 0x000000b6b5b37246 */ /* 0x000fce00038001b3 */
.L_x_1172:
[----:B------:R-:W-:Y:S01]  /*da50*/  ISETP.GT.AND P2, PT, R2, -0x1, PT ;  /* 0xffffffff0200780c */ /* 0x000fe20003f44270 */
[----:B------:R-:W0:Y:S03]  /*da60*/  SHFL.IDX PT, R174, R174, 0x1, 0x1c1f ;  /* 0x003c1f00aeae7f89 */ /* 0x000e2600000e0000 */
[C---:B------:R-:W-:Y:S02]  /*da70*/  ISETP.GT.AND P4, PT, R180.reuse, RZ, P2 ;  /* 0x000000ffb400720c */ /* 0x040fe40001784270 */
[----:B------:R-:W-:Y:S02]  /*da80*/  ISETP.GT.AND P6, PT, R180, 0x1, P2 ;  /* 0x00000001b400780c */ /* 0x000fe400017c4270 */
[C---:B------:R-:W-:Y:S02]  /*da90*/  ISETP.LT.OR P4, PT, R179.reuse, 0x1, P4 ;  /* 0x00000001b300780c */ /* 0x040fe40002781670 */
[----:B------:R-:W-:-:S02]  /*daa0*/  ISETP.LT.OR P6, PT, R179, 0x2, P6 ;  /* 0x00000002b300780c */ /* 0x000fc400037c1670 */
[----:B------:R-:W-:Y:S02]  /*dab0*/  FSEL R5, R5, -INF , !P4 ;  /* 0xff80000005057808 */ /* 0x000fe40006000000 */
[----:B------:R-:W-:Y:S02]  /*dac0*/  FSEL R181, R6, -INF , !P6 ;  /* 0xff80000006b57808 */ /* 0x000fe40007000000 */
[C---:B------:R-:W-:Y:S02]  /*dad0*/  ISETP.GT.AND P3, PT, R180.reuse, 0x8, P2 ;  /* 0x00000008b400780c */ /* 0x040fe40001764270 */
[C---:B------:R-:W-:Y:S02]  /*dae0*/  ISETP.GT.AND P4, PT, R180.reuse, 0x9, P2 ;  /* 0x00000009b400780c */ /* 0x040fe40001784270 */
[----:B------:R-:W-:Y:S02]  /*daf0*/  ISETP.GT.AND P6, PT, R180, 0x10, P2 ;  /* 0x00000010b400780c */ /* 0x000fe400017c4270 */
[----:B------:R-:W-:-:S02]  /*db00*/  ISETP.LT.OR P3, PT, R179, 0x9, P3 ;  /* 0x00000009b300780c */ /* 0x000fc40001f61670 */
[----:B------:R-:W-:Y:S01]  /*db10*/  ISETP.LT.OR P4, PT, R179, 0xa, P4 ;  /* 0x0000000ab300780c */ /* 0x000fe20002781670 */
[--C-:B0-----:R-:W-:Y:S01]  /*db20*/  IMAD.IADD R177, R177, 0x1, R174.reuse ;  /* 0x00000001b1b17824 */ /* 0x101fe200078e02ae */
[----:B------:R-:W-:Y:S01]  /*db30*/  ISETP.LT.OR P6, PT, R179, 0x11, P6 ;  /* 0x00000011b300780c */ /* 0x000fe200037c1670 */
[----:B------:R-:W-:Y:S01]  /*db40*/  IMAD.IADD R178, R178, 0x1, R174 ;  /* 0x00000001b2b27824 */ /* 0x000fe200078e02ae */
[----:B------:R-:W-:Y:S02]  /*db50*/  FSEL R11, R11, -INF , !P3 ;  /* 0xff8000000b0b7808 */ /* 0x000fe40005800000 */
[----:B------:R-:W-:Y:S02]  /*db60*/  FSEL R21, R21, -INF , !P4 ;  /* 0xff80000015157808 */ /* 0x000fe40006000000 */
[----:B------:R-:W-:Y:S02]  /*db70*/  FSEL R121, R121, -INF , !P6 ;  /* 0xff80000079797808 */ /* 0x000fe40007000000 */
        /* <DEDUP_REMOVED lines=80> */
[----:B------:R-:W-:Y:S01]  /*e080*/  FSEL R175, R175, -INF , !P6 ;  /* 0xff800000afaf7808 */ /* 0x000fe20007000000 */
[----:B------:R-:W-:Y:S06]  /*e090*/  @!P5 BRA `(.L_x_1176) ;  /* 0x00000000005cd947 */ /* 0x000fec0003800000 */
        /* <DEDUP_REMOVED lines=13> */
.L_x_1178:
[----:B------:R-:W-:-:S05]  /*e170*/  IMAD.U32 R6, RZ, RZ, UR31 ;  /* 0x0000001fff067e24 */ /* 0x000fca000f8e00ff */
[----:B------:R-:W-:-:S13]  /*e180*/  ISETP.NE.AND P3, PT, R6, 0x1, PT ;  /* 0x000000010600780c */ /* 0x000fda0003f65270 */
[----:B------:R-:W0:Y:S02]  /*e190*/  @P3 LDC.64 R12, c[0x0][0x9e8] ;  /* 0x00027a00ff0c3b82 */ /* 0x000e240000000a00 */
[----:B0-----:R-:W-:-:S05]  /*e1a0*/  @P3 IMAD.HI.U32 R12, R174, R12, RZ ;  /* 0x0000000cae0c3227 */ /* 0x001fca00078e00ff */
[----:B------:R-:W-:-:S07]  /*e1b0*/  @P3 SHF.R.U32.HI R174, RZ, R13, R12 ;  /* 0x0000000dffae3219 */ /* 0x000fce000001160c */
.L_x_1179:
[----:B------:R-:W-:Y:S05]  /*e1c0*/  BSYNC B0 ;  /* 0x0000000000007941 */ /* 0x000fea0003800000 */
.L_x_1177:
[----:B------:R-:W-:-:S04]  /*e1d0*/  IMAD R173, R174, R6, -R173 ;  /* 0x00000006aead7224 */ /* 0x000fc800078e0aad */
[----:B------:R-:W-:-:S05]  /*e1e0*/  IMAD.IADD R173, R173, 0x1, -R16 ;  /* 0x00000001adad7824 */ /* 0x000fca00078e0a10 */
[----:B------:R-:W-:Y:S02]  /*e1f0*/  VIADDMNMX R177, R173, R6, R177, PT ;  /* 0x00000006adb17246 */ /* 0x000fe400038001b1 */
[----:B------:R-:W-:-:S07]  /*e200*/  VIMNMX R178, R178, R173, !PT ;  /* 0x000000adb2b27248 */ /* 0x000fce0007fe0100 */
.L_x_1176:
[----:B------:R-:W-:Y:S01]  /*e210*/  FMNMX.FTZ R6, R5, R8, !PT ;  /* 0x0000000805067209 */ /* 0x000fe20007810000 */
[----:B------:R-:W-:Y:S01]  /*e220*/  UMOV UR10, UR30 ;  /* 0x0000001e000a7c82 */ /* 0x000fe20008000000 */
[----:B------:R-:W-:Y:S02]  /*e230*/  ISETP.GT.AND P3, PT, R178, 0x1, P2 ;  /* 0x00000001b200780c */ /* 0x000fe40001764270 */
[----:B------:R-:W-:Y:S02]  /*e240*/  FMNMX.FTZ R6, R181, R6, !PT ;  /* 0x00000006b5067209 */ /* 0x000fe40007810000 */
[----:B------:R-:W-:Y:S02]  /*e250*/  ISETP.LT.OR P3, PT, R177, 0x2, P3 ;  /* 0x00000002b100780c */ /* 0x000fe40001f61670 */
[----:B------:R-:W-:Y:S02]  /*e260*/  FMNMX.FTZ R6, R11, R6, !PT ;  /* 0x000000060b067209 */ /* 0x000fe40007810000 */
[----:B------:R-:W-:-:S02]  /*e270*/  FSEL R10, R10, -INF , !P3 ;  /* 0xff8000000a0a7808 */ /* 0x000fc40005800000 */
[----:B------:R-:W-:Y:S02]  /*e280*/  FMNMX.FTZ R6, R21, R6, !PT ;  /* 0x0000000615067209 */ /* 0x000fe40007810000 */
        /* <DEDUP_REMOVED lines=48> */
[C---:B------:R-:W-:Y:S02]  /*e590*/  ISETP.GT.AND P3, PT, R178.reuse, RZ, P2 ;  /* 0x000000ffb200720c */ /* 0x040fe40001764270 */
[----:B------:R-:W-:Y:S02]  /*e5a0*/  FMNMX.FTZ R6, R169, R6, !PT ;  /* 0x00000006a9067209 */ /* 0x000fe40007810000 */
[----:B------:R-:W-:Y:S02]  /*e5b0*/  ISETP.LT.OR P3, PT, R177, 0x1, P3 ;  /* 0x00000001b100780c */ /* 0x000fe40001f61670 */
[----:B------:R-:W-:Y:S02]  /*e5c0*/  FMNMX.FTZ R13, R171, R6, !PT ;  /* 0x00000006ab0d7209 */ /* 0x000fe40007810000 */
[----:B------:R-:W-:-:S02]  /*e5d0*/  ISETP.GT.AND P4, PT, R178, 0x8, P2 ;  /* 0x00000008b200780c */ /* 0x000fc40001784270 */
[----:B------:R-:W-:Y:S02]  /*e5e0*/  FMNMX.FTZ R6, R176, R13, !PT ;  /* 0x0000000db0067209 */ /* 0x000fe40007810000 */
[----:B------:R-:W-:Y:S02]  /*e5f0*/  FSEL R174, R9, -INF , !P3 ;  /* 0xff80000009ae7808 */ /* 0x000fe40005800000 */
[----:B------:R-:W-:Y:S02]  /*e600*/  FMNMX.FTZ R12, R175, R6, !PT ;  /* 0x00000006af0c7209 */ /* 0x000fe40007810000 */
[----:B------:R-:W-:Y:S02]  /*e610*/  ISETP.LT.OR P4, PT, R177, 0x9, P4 ;  /* 0x00000009b100780c */ /* 0x000fe40002781670 */
[----:B------:R-:W-:Y:S01]  /*e620*/  ISETP.GT.AND P3, PT, R178, 0x78, P2 ;  /* 0x00000078b200780c */ /* 0x000fe20001764270 */
[----:B------:R-:W0:Y:S01]  /*e630*/  SHFL.BFLY PT, R13, R12, 0x2, 0x1f ;  /* 0x0c401f000c0d7f89 */ /* 0x000e2200000e0000 */
[----:B------:R-:W-:-:S02]  /*e640*/  FSEL R14, R14, -INF , !P4 ;  /* 0xff8000000e0e7808 */ /* 0x000fc40006000000 */
[----:B------:R-:W-:Y:S02]  /*e650*/  ISETP.GT.AND P4, PT, R178, 0x11, P2 ;  /* 0x00000011b200780c */ /* 0x000fe40001784270 */
[C---:B------:R-:W-:Y:S02]  /*e660*/  ISETP.LT.OR P3, PT, R177.reuse, 0x79, P3 ;  /* 0x00000079b100780c */ /* 0x040fe40001f61670 */
[----:B------:R-:W-:-:S04]  /*e670*/  ISETP.LT.OR P4, PT, R177, 0x12, P4 ;  /* 0x00000012b100780c */ /* 0x000fc80002781670 */
[----:B------:R-:W-:Y:S02]  /*e680*/  FSEL R120, R120, -INF , !P4 ;  /* 0xff80000078787808 */ /* 0x000fe40006000000 */
[----:B------:R-:W-:-:S04]  /*e690*/  ISETP.GT.AND P4, PT, R178, 0x20, P2 ;  /* 0x00000020b200780c */ /* 0x000fc80001784270 */
[----:B------:R-:W-:-:S04]  /*e6a0*/  ISETP.LT.OR P4, PT, R177, 0x21, P4 ;  /* 0x00000021b100780c */ /* 0x000fc80002781670 */
[----:B------:R-:W-:Y:S02]  /*e6b0*/  FSEL R126, R126, -INF , !P4 ;  /* 0xff8000007e7e7808 */ /* 0x000fe40006000000 */
[----:B------:R-:W-:Y:S02]  /*e6c0*/  ISETP.GT.AND P4, PT, R178, 0x29, P2 ;  /* 0x00000029b200780c */ /* 0x000fe40001784270 */
[----:B0-----:R-:W-:Y:S02]  /*e6d0*/  FMNMX.FTZ R13, R12, R13, !PT ;  /* 0x0000000d0c0d7209 */ /* 0x001fe40007810000 */
[----:B------:R-:W-:-:S03]  /*e6e0*/  ISETP.LT.OR P4, PT, R177, 0x2a, P4 ;  /* 0x0000002ab100780c */ /* 0x000fc60002781670 */
[----:B------:R-:W0:Y:S01]  /*e6f0*/  SHFL.BFLY PT, R6, R13, 0x1, 0x1f ;  /* 0x0c201f000d067f89 */ /* 0x000e2200000e0000 */
[----:B------:R-:W-:Y:S02]  /*e700*/  FSEL R132, R132, -INF , !P4 ;  /* 0xff80000084847808 */ /* 0x000fe40006000000 */
[----:B------:R-:W-:-:S04]  /*e710*/  ISETP.GT.AND P4, PT, R178, 0x38, P2 ;  /* 0x00000038b200780c */ /* 0x000fc80001784270 */
[----:B------:R-:W-:-:S04]  /*e720*/  ISETP.LT.OR P4, PT, R177, 0x39, P4 ;  /* 0x00000039b100780c */ /* 0x000fc80002781670 */
[----:B------:R-:W-:Y:S02]  /*e730*/  FSEL R138, R138, -INF , !P4 ;  /* 0xff8000008a8a7808 */ /* 0x000fe40006000000 */
[----:B------:R-:W-:-:S04]  /*e740*/  ISETP.GT.AND P4, PT, R178, 0x41, P2 ;  /* 0x00000041b200780c */ /* 0x000fc80001784270 */
[----:B------:R-:W-:-:S04]  /*e750*/  ISETP.LT.OR P4, PT, R177, 0x42, P4 ;  /* 0x00000042b100780c */ /* 0x000fc80002781670 */
[----:B------:R-:W-:Y:S02]  /*e760*/  FSEL R144, R144, -INF , !P4 ;  /* 0xff80000090907808 */ /* 0x000fe40006000000 */
[----:B------:R-:W-:Y:S02]  /*e770*/  ISETP.GT.AND P4, PT, R178, 0x50, P2 ;  /* 0x00000050b200780c */ /* 0x000fe40001784270 */
[----:B0-----:R-:W-:Y:S02]  /*e780*/  FMNMX.FTZ R6, R13, R6, !PT ;  /* 0x000000060d067209 */ /* 0x001fe40007810000 */
[----:B------:R-:W-:Y:S02]  /*e790*/  ISETP.LT.OR P4, PT, R177, 0x51, P4 ;  /* 0x00000051b100780c */ /* 0x000fe40002781670 */
[----:B------:R-:W-:Y:S02]  /*e7a0*/  FSETP.NEU.FTZ.AND P6, PT, R6, -INF , PT ;  /* 0xff8000000600780b */ /* 0x000fe40003fdd000 */
[----:B------:R-:W-:-:S02]  /*e7b0*/  FSEL R150, R150, -INF , !P4 ;  /* 0xff80000096967808 */ /* 0x000fc40006000000 */
[----:B------:R-:W-:Y:S02]  /*e7c0*/  FSEL R173, R6, RZ, P6 ;  /* 0x000000ff06ad7208 */ /* 0x000fe40003000000 */
[----:B------:R-:W-:-:S03]  /*e7d0*/  ISETP.GT.AND P4, PT, R178, 0x59, P2 ;  /* 0x00000059b200780c */ /* 0x000fc60001784270 */
[----:B------:R-:W-:Y:S01]  /*e7e0*/  FADD.FTZ R8, -R173, R8 ;  /* 0x00000008ad087221 */ /* 0x000fe20000010100 */
[----:B------:R-:W-:Y:S01]  /*e7f0*/  IMAD.U32 R173, RZ, RZ, UR10 ;  /* 0x0000000affad7e24 */ /* 0x000fe2000f8e00ff */
[----:B------:R-:W-:Y:S02]  /*e800*/  ISETP.LT.OR P4, PT, R177, 0x5a, P4 ;  /* 0x0000005ab100780c */ /* 0x000fe40002781670 */
[----:B------:R-:W-:Y:S01]  /*e810*/  FMUL.FTZ R8, R8, UR10 ;  /* 0x0000000a08087c20 */ /* 0x000fe20008410000 */
[----:B------:R-:W-:-:S05]  /*e820*/  FFMA.FTZ R173, R6, R173, -8 ;  /* 0xc100000006ad7423 */ /* 0x000fca00000100ad */
[----:B------:R-:W-:Y:S01]  /*e830*/  FSEL R12, R173, RZ, P6 ;  /* 0x000000ffad0c7208 */ /* 0x000fe20003000000 */
[----:B------:R-:W-:Y:S01]  /*e840*/  MUFU.EX2 R8, R8 ;  /* 0x0000000800087308 */ /* 0x000fe20000000800 */
[----:B------:R-:W-:Y:S02]  /*e850*/  ISETP.GT.AND P6, PT, R178, 0x9, P2 ;  /* 0x00000009b200780c */ /* 0x000fe400017c4270 */
[----:B------:R-:W-:Y:S01]  /*e860*/  FSEL R173, R156, -INF , !P4 ;  /* 0xff8000009cad7808 */ /* 0x000fe20006000000 */
[----:B------:R-:W-:-:S01]  /*e870*/  FFMA.FTZ R13, R5, UR10, -R12 ;  /* 0x0000000a050d7c23 */ /* 0x000fc2000801080c */
[----:B------:R-:W-:Y:S01]  /*e880*/  ISETP.LT.OR P6, PT, R177, 0xa, P6 ;  /* 0x0000000ab100780c */ /* 0x000fe200037c1670 */
[----:B------:R-:W-:-:S01]  /*e890*/  FFMA.FTZ R5, R21, UR10, -R12 ;  /* 0x0000000a15057c23 */ /* 0x000fc2000801080c */
[----:B------:R-:W-:Y:S01]  /*e8a0*/  ISETP.GT.AND P4, PT, R178, 0x68, P2 ;  /* 0x00000068b200780c */ /* 0x000fe20001784270 */
[----:B------:R-:W-:-:S01]  /*e8b0*/  FFMA.FTZ R184, R135, UR10, -R12 ;  /* 0x0000000a87b87c23 */ /* 0x000fc2000801080c */
[----:B------:R-:W-:Y:S01]  /*e8c0*/  FSEL R15, R15, -INF , !P6 ;  /* 0xff8000000f0f7808 */ /* 0x000fe20007000000 */
[----:B------:R-:W-:-:S01]  /*e8d0*/  FFMA.FTZ R182, R131, UR10, -R12 ;  /* 0x0000000a83b67c23 */ /* 0x000fc2000801080c */
[----:B------:R-:W-:Y:S01]  /*e8e0*/  ISETP.GT.AND P6, PT, R178, 0x18, P2 ;  /* 0x00000018b200780c */ /* 0x000fe200017c4270 */
[----:B------:R-:W-:-:S01]  /*e8f0*/  FFMA.FTZ R131, R145, UR10, -R12 ;  /* 0x0000000a91837c23 */ /* 0x000fc2000801080c */
[----:B------:R-:W-:Y:S01]  /*e900*/  ISETP.LT.OR P4, PT, R177, 0x69, P4 ;  /* 0x00000069b100780c */ /* 0x000fe20002781670 */
[----:B------:R-:W-:-:S01]  /*e910*/  FFMA.FTZ R145, R167, UR10, -R12 ;  /* 0x0000000aa7917c23 */ /* 0x000fc2000801080c */
[----:B------:R-:W-:Y:S01]  /*e920*/  ISETP.LT.OR P6, PT, R177, 0x19, P6 ;  /* 0x00000019b100780c */ /* 0x000fe200037c1670 */
[----:B------:R-:W0:Y:S01]  /*e930*/  MUFU.EX2 R13, R13 ;  /* 0x0000000d000d7308 */ /* 0x000e220000000800 */
[----:B------:R-:W-:Y:S01]  /*e940*/  FSEL R162, R162, -INF , !P4 ;  /* 0xff800000a2a27808 */ /* 0x000fe20006000000 */
[--C-:B------:R-:W-:Y:S01]  /*e950*/  FFMA.FTZ R181, R181, UR10, -R12.reuse ;  /* 0x0000000ab5b57c23 */ /* 0x100fe2000801080c */
[----:B------:R-:W-:Y:S01]  /*e960*/  FSEL R122, R122, -INF , !P6 ;  /* 0xff8000007a7a7808 */ /* 0x000fe20007000000 */
[--C-:B------:R-:W-:Y:S01]  /*e970*/  FFMA.FTZ R11, R11, UR10, -R12.reuse ;  /* 0x0000000a0b0b7c23 */ /* 0x100fe2000801080c */
[C---:B------:R-:W-:Y:S01]  /*e980*/  ISETP.GT.AND P6, PT, R178.reuse, 0x21, P2 ;  /* 0x00000021b200780c */ /* 0x040fe200017c4270 */
[--C-:B------:R-:W-:Y:S01]  /*e990*/  FFMA.FTZ R9, R121, UR10, -R12.reuse ;  /* 0x0000000a79097c23 */ /* 0x100fe2000801080c */
[----:B------:R-:W-:Y:S01]  /*e9a0*/  ISETP.GT.AND P4, PT, R178, 0x70, P2 ;  /* 0x00000070b200780c */ /* 0x000fe20001784270 */
[----:B------:R-:W1:Y:S01]  /*e9b0*/  MUFU.EX2 R156, R181 ;  /* 0x000000b5009c7308 */ /* 0x000e620000000800 */
[----:B------:R-:W-:Y:S01]  /*e9c0*/  ISETP.LT.OR P6, PT, R177, 0x22, P6 ;  /* 0x00000022b100780c */ /* 0x000fe200037c1670 */
[--C-:B------:R-:W-:Y:S01]  /*e9d0*/  FFMA.FTZ R121, R125, UR10, -R12.reuse ;  /* 0x0000000a7d797c23 */ /* 0x100fe2000801080c */
[----:B------:R-:W-:Y:S01]  /*e9e0*/  ISETP.LT.OR P4, PT, R177, 0x71, P4 ;  /* 0x00000071b100780c */ /* 0x000fe20002781670 */
[--C-:B------:R-:W-:Y:S01]  /*e9f0*/  FFMA.FTZ R186, R139, UR10, -R12.reuse ;  /* 0x0000000a8bba7c23 */ /* 0x100fe2000801080c */
[----:B------:R-:W-:Y:S01]  /*ea00*/  FSEL R128, R128, -INF , !P6 ;  /* 0xff80000080807808 */ /* 0x000fe20007000000 */
[--C-:B------:R-:W-:Y:S01]  /*ea10*/  FFMA.FTZ R125, R133, UR10, -R12.reuse ;  /* 0x0000000a857d7c23 */ /* 0x100fe2000801080c */
[----:B------:R-:W-:Y:S01]  /*ea20*/  ISETP.GT.AND P6, PT, R178, 0x30, P2 ;  /* 0x00000030b200780c */ /* 0x000fe200017c4270 */
[----:B------:R-:W2:Y:S01]  /*ea30*/  MUFU.EX2 R11, R11 ;  /* 0x0000000b000b7308 */ /* 0x000ea20000000800 */
[----:B------:R-:W-:Y:S01]  /*ea40*/  FSEL R166, R166, -INF , !P4 ;  /* 0xff800000a6a67808 */ /* 0x000fe20006000000 */
[--C-:B------:R-:W-:Y:S01]  /*ea50*/  FFMA.FTZ R139, R157, UR10, -R12.reuse ;  /* 0x0000000a9d8b7c23 */ /* 0x100fe2000801080c */
[----:B------:R-:W-:Y:S01]  /*ea60*/  ISETP.LT.OR P6, PT, R177, 0x31, P6 ;  /* 0x00000031b100780c */ /* 0x000fe200037c1670 */
[--C-:B------:R-:W-:Y:S01]  /*ea70*/  FFMA.FTZ R133, R149, UR10, -R12.reuse ;  /* 0x0000000a95857c23 */ /* 0x100fe2000801080c */
[----:B------:R-:W-:Y:S01]  /*ea80*/  FSEL R135, R170, -INF , !P3 ;  /* 0xff800000aa877808 */ /* 0x000fe20005800000 */
[--C-:B------:R-:W-:Y:S01]  /*ea90*/  FFMA.FTZ R149, R171, UR10, -R12.reuse ;  /* 0x0000000aab957c23 */ /* 0x100fe2000801080c */
[----:B------:R-:W-:Y:S01]  /*eaa0*/  FSEL R134, R134, -INF , !P6 ;  /* 0xff80000086867808 */ /* 0x000fe20007000000 */
[----:B------:R-:W-:Y:S01]  /*eab0*/  MUFU.EX2 R9, R9 ;  /* 0x0000000900097308 */ /* 0x000fe20000000800 */
[----:B------:R-:W-:Y:S01]  /*eac0*/  ISETP.GT.AND P6, PT, R178, 0x39, P2 ;  /* 0x00000039b200780c */ /* 0x000fe200017c4270 */
[----:B0-----:R-:W-:Y:S01]  /*ead0*/  FFMA.FTZ R171, R8, R4, R13 ;  /* 0x0000000408ab7223 */ /* 0x001fe2000001000d */
[----:B------:R-:W-:-:S01]  /*eae0*/  FFMA.FTZ R151, R151, UR10, -R12 ;  /* 0x0000000a97977c23 */ /* 0x000fc2000801080c */
[--C-:B------:R-:W-:Y:S01]  /*eaf0*/  FFMA.FTZ R196, R159, UR10, -R12.reuse ;  /* 0x0000000a9fc47c23 */ /* 0x100fe2000801080c */
[----:B------:R-:W-:Y:S01]  /*eb00*/  ISETP.LT.OR P6, PT, R177, 0x3a, P6 ;  /* 0x0000003ab100780c */ /* 0x000fe200037c1670 */
[--C-:B------:R-:W-:Y:S01]  /*eb10*/  FFMA.FTZ R198, R163, UR10, -R12.reuse ;  /* 0x0000000aa3c67c23 */ /* 0x100fe2000801080c */
[----:B------:R-:W-:-:S01]  /*eb20*/  FFMA.FTZ R188, R143, UR10, -R12 ;  /* 0x0000000a8fbc7c23 */ /* 0x000fc2000801080c */
[----:B------:R0:W-:Y:S01]  /*eb30*/  MUFU.EX2 R170, R151 ;  /* 0x0000009700aa7308 */ /* 0x0001e20000000800 */
[----:B------:R-:W-:Y:S01]  /*eb40*/  FSEL R140, R140, -INF , !P6 ;  /* 0xff8000008c8c7808 */ /* 0x000fe20007000000 */
[--C-:B------:R-:W-:Y:S01]  /*eb50*/  FFMA.FTZ R143, R165, UR10, -R12.reuse ;  /* 0x0000000aa58f7c23 */ /* 0x100fe2000801080c */
[----:B------:R-:W-:Y:S01]  /*eb60*/  ISETP.GT.AND P6, PT, R178, 0x48, P2 ;  /* 0x00000048b200780c */ /* 0x000fe200017c4270 */
[----:B------:R-:W-:-:S03]  /*eb70*/  FFMA.FTZ R176, R176, UR10, -R12 ;  /* 0x0000000ab0b07c23 */ /* 0x000fc6000801080c */
[----:B------:R-:W-:Y:S01]  /*eb80*/  ISETP.LT.OR P6, PT, R177, 0x49, P6 ;  /* 0x00000049b100780c */ /* 0x000fe200037c1670 */
[----:B------:R-:W-:Y:S01]  /*eb90*/  MUFU.EX2 R121, R121 ;  /* 0x0000007900797308 */ /* 0x000fe20000000800 */
[----:B0-----:R-:W-:-:S02]  /*eba0*/  FFMA.FTZ R151, R175, UR10, -R12 ;  /* 0x0000000aaf977c23 */ /* 0x001fc4000801080c */
[----:B------:R-:W-:Y:S02]  /*ebb0*/  FSEL R146, R146, -INF , !P6 ;  /* 0xff80000092927808 */ /* 0x000fe40007000000 */
[----:B------:R-:W-:-:S03]  /*ebc0*/  ISETP.GT.AND P6, PT, R178, 0x51, P2 ;  /* 0x00000051b200780c */ /* 0x000fc600017c4270 */
[----:B------:R-:W-:Y:S01]  /*ebd0*/  MUFU.EX2 R182, R182 ;  /* 0x000000b600b67308 */ /* 0x000fe20000000800 */
[----:B------:R-:W-:-:S04]  /*ebe0*/  ISETP.LT.OR P6, PT, R177, 0x52, P6 ;  /* 0x00000052b100780c */ /* 0x000fc800037c1670 */
[----:B------:R-:W-:Y:S02]  /*ebf0*/  FSEL R152, R152, -INF , !P6 ;  /* 0xff80000098987808 */ /* 0x000fe40007000000 */
[----:B------:R-:W-:Y:S01]  /*ec00*/  ISETP.GT.AND P6, PT, R178, 0x60, P2 ;  /* 0x00000060b200780c */ /* 0x000fe200017c4270 */
[----:B------:R-:W-:Y:S03]  /*ec10*/  MUFU.EX2 R125, R125 ;  /* 0x0000007d007d7308 */ /* 0x000fe60000000800 */
[----:B------:R-:W-:-:S04]  /*ec20*/  ISETP.LT.OR P6, PT, R177, 0x61, P6 ;  /* 0x00000061b100780c */ /* 0x000fc800037c1670 */
[----:B------:R-:W-:Y:S01]  /*ec30*/  FSEL R158, R158, -INF , !P6 ;  /* 0xff8000009e9e7808 */ /* 0x000fe20007000000 */
[----:B------:R-:W-:Y:S01]  /*ec40*/  MUFU.EX2 R184, R184 ;  /* 0x000000b800b87308 */ /* 0x000fe20000000800 */
[----:B------:R-:W-:-:S04]  /*ec50*/  ISETP.GT.AND P6, PT, R178, 0x69, P2 ;  /* 0x00000069b200780c */ /* 0x000fc800017c4270 */
[----:B------:R-:W-:-:S03]  /*ec60*/  ISETP.LT.OR P6, PT, R177, 0x6a, P6 ;  /* 0x0000006ab100780c */ /* 0x000fc600037c1670 */
[----:B------:R-:W-:Y:S01]  /*ec70*/  MUFU.EX2 R186, R186 ;  /* 0x000000ba00ba7308 */ /* 0x000fe20000000800 */
[----:B------:R-:W-:Y:S02]  /*ec80*/  FSEL R21, R164, -INF , !P6 ;  /* 0xff800000a4157808 */ /* 0x000fe40007000000 */
[C---:B------:R-:W-:Y:S02]  /*ec90*/  ISETP.GT.AND P6, PT, R178.reuse, 0x71, P2 ;  /* 0x00000071b200780c */ /* 0x040fe400017c4270 */
[----:B------:R-:W-:Y:S01]  /*eca0*/  ISETP.GT.AND P2, PT, R178, 0x79, P2 ;  /* 0x00000079b200780c */ /* 0x000fe20001744270 */
[--C-:B------:R-:W-:Y:S01]  /*ecb0*/  FFMA.FTZ R178, R123, UR10, -R12.reuse ;  /* 0x0000000a7bb27c23 */ /* 0x100fe2000801080c */
[C---:B------:R-:W-:Y:S01]  /*ecc0*/  ISETP.LT.OR P6, PT, R177.reuse, 0x72, P6 ;  /* 0x00000072b100780c */ /* 0x040fe200037c1670 */
[----:B------:R0:W3:Y:S01]  /*ecd0*/  MUFU.EX2 R164, R5 ;  /* 0x0000000500a47308 */ /* 0x0000e20000000800 */
[----:B------:R-:W-:Y:S01]  /*ece0*/  ISETP.LT.OR P2, PT, R177, 0x7a, P2 ;  /* 0x0000007ab100780c */ /* 0x000fe20001741670 */
[--C-:B------:R-:W-:Y:S01]  /*ecf0*/  FFMA.FTZ R123, R129, UR10, -R12.reuse ;  /* 0x0000000a817b7c23 */ /* 0x100fe2000801080c */
[----:B------:R-:W-:Y:S01]  /*ed00*/  FSEL R168, R168, -INF , !P6 ;  /* 0xff800000a8a87808 */ /* 0x000fe20007000000 */
[--C-:B------:R-:W-:Y:S01]  /*ed10*/  FFMA.FTZ R129, R141, UR10, -R12.reuse ;  /* 0x0000000a8d817c23 */ /* 0x100fe2000801080c */
[----:B------:R-:W-:Y:S01]  /*ed20*/  FSEL R172, R172, -INF , !P2 ;  /* 0xff800000acac7808 */ /* 0x000fe20005000000 */
[----:B------:R-:W-:-:S02]  /*ed30*/  FFMA.FTZ R141, R161, UR10, -R12 ;  /* 0x0000000aa18d7c23 */ /* 0x000fc4000801080c */
[----:B------:R-:W4:Y:S01]  /*ed40*/  MUFU.EX2 R178, R178 ;  /* 0x000000b200b27308 */ /* 0x000f220000000800 */
[----:B0-----:R-:W-:-:S04]  /*ed50*/  FMNMX.FTZ R5, R174, R7, !PT ;  /* 0x00000007ae057209 */ /* 0x001fc80007810000 */
[----:B------:R-:W-:-:S03]  /*ed60*/  FMNMX.FTZ R5, R10, R5, !PT ;  /* 0x000000050a057209 */ /* 0x000fc60007810000 */
[----:B------:R-:W-:Y:S01]  /*ed70*/  MUFU.EX2 R123, R123 ;  /* 0x0000007b007b7308 */ /* 0x000fe20000000800 */
[----:B------:R-:W-:-:S04]  /*ed80*/  FMNMX.FTZ R180, R14, R5, !PT ;  /* 0x000000050eb47209 */ /* 0x000fc80007810000 */
[----:B------:R-:W-:Y:S01]  /*ed90*/  FMNMX.FTZ R5, R15, R180, !PT ;  /* 0x000000b40f057209 */ /* 0x000fe20007810000 */
[----:B------:R-:W-:-:S01]  /*eda0*/  FFMA.FTZ R180, R127, UR10, -R12 ;  /* 0x0000000a7fb47c23 */ /* 0x000fc2000801080c */
[--C-:B------:R-:W-:Y:S01]  /*edb0*/  FFMA.FTZ R127, R137, UR10, -R12.reuse ;  /* 0x0000000a897f7c23 */ /* 0x100fe2000801080c */
[----:B------:R-:W-:-:S01]  /*edc0*/  FFMA.FTZ R137, R153, UR10, -R12 ;  /* 0x0000000a99897c23 */ /* 0x000fc2000801080c */
[----:B------:R-:W-:Y:S01]  /*edd0*/  FMNMX.FTZ R5, R20, R5, !PT ;  /* 0x0000000514057209 */ /* 0x000fe20007810000 */
[----:B------:R-:W-:Y:S03]  /*ede0*/  MUFU.EX2 R129, R129 ;  /* 0x0000008100817308 */ /* 0x000fe60000000800 */
[----:B------:R-:W-:-:S04]  /*edf0*/  FMNMX.FTZ R5, R120, R5, !PT ;  /* 0x0000000578057209 */ /* 0x000fc80007810000 */
        /* <DEDUP_REMOVED lines=26> */
[----:B------:R-:W-:Y:S01]  /*efa0*/  FMNMX.FTZ R5, R173, R190, !PT ;  /* 0x000000bead057209 */ /* 0x000fe20007810000 */
[--C-:B------:R-:W-:Y:S01]  /*efb0*/  FFMA.FTZ R190, R147, UR10, -R12.reuse ;  /* 0x0000000a93be7c23 */ /* 0x100fe2000801080c */
[----:B------:R-:W-:-:S02]  /*efc0*/  FFMA.FTZ R147, R169, UR10, -R12 ;  /* 0x0000000aa9937c23 */ /* 0x000fc4000801080c */
        /* <DEDUP_REMOVED lines=10> */
[----:B------:R-:W-:-:S01]  /*f070*/  FFMA.FTZ R192, R155, UR10, -R12 ;  /* 0x0000000a9bc07c23 */ /* 0x000fc2000801080c */
[----:B------:R-:W-:Y:S02]  /*f080*/  MUFU.EX2 R145, R145 ;  /* 0x0000009100917308 */ /* 0x000fe40000000800 */
[----:B------:R-:W-:-:S05]  /*f090*/  FMNMX.FTZ R5, R172, R5, !PT ;  /* 0x00000005ac057209 */ /* 0x000fca0007810000 */
[----:B------:R-:W0:Y:S01]  /*f0a0*/  SHFL.BFLY PT, R194, R5, 0x2, 0x1f ;  /* 0x0c401f0005c27f89 */ /* 0x000e2200000e0000 */
[----:B------:R-:W-:Y:S08]  /*f0b0*/  MUFU.EX2 R192, R192 ;  /* 0x000000c000c07308 */ /* 0x000ff00000000800 */
[----:B------:R-:W-:Y:S08]  /*f0c0*/  MUFU.EX2 R147, R147 ;  /* 0x0000009300937308 */ /* 0x000ff00000000800 */
[----:B------:R-:W-:Y:S01]  /*f0d0*/  MUFU.EX2 R149, R149 ;  /* 0x0000009500957308 */ /* 0x000fe20000000800 */
[----:B0-----:R-:W-:-:S07]  /*f0e0*/  FMNMX.FTZ R194, R5, R194, !PT ;  /* 0x000000c205c27209 */ /* 0x001fce0007810000 */
[----:B------:R-:W-:Y:S01]  /*f0f0*/  MUFU.EX2 R12, R176 ;  /* 0x000000b0000c7308 */ /* 0x000fe20000000800 */
[----:B------:R-:W0:Y:S07]  /*f100*/  SHFL.BFLY PT, R5, R194, 0x1, 0x1f ;  /* 0x0c201f00c2057f89 */ /* 0x000e2e00000e0000 */
[----:B------:R-:W-:Y:S01]  /*f110*/  MUFU.EX2 R151, R151 ;  /* 0x0000009700977308 */ /* 0x000fe20000000800 */
[----:B0-----:R-:W-:Y:S01]  /*f120*/  FMNMX.FTZ R5, R194, R5, !PT ;  /* 0x00000005c2057209 */ /* 0x001fe20007810000 */
[----:B------:R-:W-:-:S03]  /*f130*/  IMAD.U32 R194, RZ, RZ, UR10 ;  /* 0x0000000affc27e24 */ /* 0x000fc6000f8e00ff */
[C---:B------:R-:W-:Y:S01]  /*f140*/  FSETP.NEU.FTZ.AND P2, PT, R5.reuse, -INF , PT ;  /* 0xff8000000500780b */ /* 0x040fe20003f5d000 */
[----:B------:R-:W-:-:S05]  /*f150*/  FFMA.FTZ R153, R5, R194, -8 ;  /* 0xc100000005997423 */ /* 0x000fca00000100c2 */
[----:B------:R-:W-:-:S05]  /*f160*/  FSEL R153, R153, RZ, P2 ;  /* 0x000000ff99997208 */ /* 0x000fca0001000000 */
[--C-:B------:R-:W-:Y:S01]  /*f170*/  FFMA.FTZ R161, R128, UR10, -R153.reuse ;  /* 0x0000000a80a17c23 */ /* 0x100fe20008010899 */
[----:B------:R-:W-:Y:S01]  /*f180*/  FSEL R128, R5, RZ, P2 ;  /* 0x000000ff05807208 */ /* 0x000fe20001000000 */
[--C-:B------:R-:W-:Y:S01]  /*f190*/  FFMA.FTZ R174, R174, UR10, -R153.reuse ;  /* 0x0000000aaeae7c23 */ /* 0x100fe20008010899 */
[----:B------:R-:W-:-:S01]  /*f1a0*/  FFMA.FTZ R155, R10, UR10, -R153 ;  /* 0x0000000a0a9b7c23 */ /* 0x000fc20008010899 */
[--C-:B------:R-:W-:Y:S01]  /*f1b0*/  FFMA.FTZ R10, R14, UR10, -R153.reuse ;  /* 0x0000000a0e0a7c23 */ /* 0x100fe20008010899 */
[----:B------:R-:W-:-:S01]  /*f1c0*/  FFMA.FTZ R15, R15, UR10, -R153 ;  /* 0x0000000a0f0f7c23 */ /* 0x000fc20008010899 */
[----:B------:R-:W-:Y:S01]  /*f1d0*/  FADD.FTZ R128, -R128, R7 ;  /* 0x0000000780807221 */ /* 0x000fe20000010100 */
[----:B------:R-:W-:-:S01]  /*f1e0*/  FFMA.FTZ R14, R20, UR10, -R153 ;  /* 0x0000000a140e7c23 */ /* 0x000fc20008010899 */
[----:B------:R-:W-:Y:S01]  /*f1f0*/  MUFU.EX2 R174, R174 ;  /* 0x000000ae00ae7308 */ /* 0x000fe20000000800 */
[----:B------:R-:W-:-:S01]  /*f200*/  FFMA.FTZ R157, R120, UR10, -R153 ;  /* 0x0000000a789d7c23 */ /* 0x000fc20008010899 */
[----:B------:R-:W-:Y:S01]  /*f210*/  FMUL.FTZ R167, R128, UR10 ;  /* 0x0000000a80a77c20 */ /* 0x000fe20008410000 */
[----:B------:R-:W-:-:S01]  /*f220*/  FFMA.FTZ R20, R122, UR10, -R153 ;  /* 0x0000000a7a147c23 */ /* 0x000fc20008010899 */
[----:B------:R-:W-:Y:S01]  /*f230*/  FFMA.FTZ R122, R130, UR10, -R153 ;  /* 0x0000000a827a7c23 */ /* 0x000fe20008010899 */
[----:B-1----:R-:W-:-:S01]  /*f240*/  FADD.FTZ R130, R156, R171 ;  /* 0x000000ab9c827221 */ /* 0x002fc20000010000 */
[--C-:B------:R-:W-:Y:S01]  /*f250*/  FFMA.FTZ R159, R124, UR10, -R153.reuse ;  /* 0x0000000a7c9f7c23 */ /* 0x100fe20008010899 */
[----:B------:R-:W-:-:S01]  /*f260*/  FFMA.FTZ R120, R126, UR10, -R153 ;  /* 0x0000000a7e787c23 */ /* 0x000fc20008010899 */
[----:B------:R-:W0:Y:S01]  /*f270*/  MUFU.EX2 R167, R167 ;  /* 0x000000a700a77308 */ /* 0x000e220000000800 */
[----:B--2---:R-:W-:-:S01]  /*f280*/  FADD.FTZ R175, R11, R130 ;  /* 0x000000820baf7221 */ /* 0x004fc20000010000 */
[--C-:B------:R-:W-:Y:S01]  /*f290*/  FFMA.FTZ R163, R132, UR10, -R153.reuse ;  /* 0x0000000a84a37c23 */ /* 0x100fe20008010899 */
[----:B------:R-:W-:-:S01]  /*f2a0*/  FFMA.FTZ R124, R134, UR10, -R153 ;  /* 0x0000000a867c7c23 */ /* 0x000fc20008010899 */
[----:B------:R-:W-:Y:S01]  /*f2b0*/  FFMA.FTZ R165, R136, UR10, -R153 ;  /* 0x0000000a88a57c23 */ /* 0x000fe20008010899 */
[----:B---3--:R-:W-:-:S01]  /*f2c0*/  FADD.FTZ R130, R164, R175 ;  /* 0x000000afa4827221 */ /* 0x008fc20000010000 */
[--C-:B------:R-:W-:Y:S01]  /*f2d0*/  FFMA.FTZ R126, R138, UR10, -R153.reuse ;  /* 0x0000000a8a7e7c23 */ /* 0x100fe20008010899 */
[----:B------:R-:W-:-:S01]  /*f2e0*/  FFMA.FTZ R7, R140, UR10, -R153 ;  /* 0x0000000a8c077c23 */ /* 0x000fc20008010899 */
[----:B------:R-:W1:Y:S01]  /*f2f0*/  MUFU.EX2 R155, R155 ;  /* 0x0000009b009b7308 */ /* 0x000e620000000800 */
[----:B------:R-:W-:-:S01]  /*f300*/  FADD.FTZ R175, R9, R130 ;  /* 0x0000008209af7221 */ /* 0x000fc20000010000 */
[--C-:B------:R-:W-:Y:S01]  /*f310*/  FFMA.FTZ R128, R142, UR10, -R153.reuse ;  /* 0x0000000a8e807c23 */ /* 0x100fe20008010899 */
[----:B------:R-:W-:-:S01]  /*f320*/  FFMA.FTZ R144, R144, UR10, -R153 ;  /* 0x0000000a90907c23 */ /* 0x000fc20008010899 */
[----:B------:R-:W-:Y:S01]  /*f330*/  FFMA.FTZ R146, R146, UR10, -R153 ;  /* 0x0000000a92927c23 */ /* 0x000fe20008010899 */
[----:B----4-:R-:W-:-:S01]  /*f340*/  FADD.FTZ R130, R178, R175 ;  /* 0x000000afb2827221 */ /* 0x010fc20000010000 */
[--C-:B------:R-:W-:Y:S01]  /*f350*/  FFMA.FTZ R148, R148, UR10, -R153.reuse ;  /* 0x0000000a94947c23 */ /* 0x100fe20008010899 */
[----:B------:R-:W-:-:S01]  /*f360*/  FFMA.FTZ R150, R150, UR10, -R153 ;  /* 0x0000000a96967c23 */ /* 0x000fc20008010899 */
[----:B------:R-:W2:Y:S01]  /*f370*/  MUFU.EX2 R10, R10 ;  /* 0x0000000a000a7308 */ /* 0x000ea20000000800 */
[----:B0-----:R-:W-:-:S01]  /*f380*/  FFMA.FTZ R4, R167, R3, R174 ;  /* 0x00000003a7047223 */ /* 0x001fc200000100ae */
[----:B------:R-:W-:Y:S01]  /*f390*/  FADD.FTZ R177, R121, R130 ;  /* 0x0000008279b17221 */ /* 0x000fe20000010000 */
[----:B------:R-:W-:-:S01]  /*f3a0*/  FFMA.FTZ R152, R152, UR10, -R153 ;  /* 0x0000000a98987c23 */ /* 0x000fc20008010899 */
[--C-:B------:R-:W-:Y:S01]  /*f3b0*/  FFMA.FTZ R154, R154, UR10, -R153.reuse ;  /* 0x0000000a9a9a7c23 */ /* 0x100fe20008010899 */
[----:B------:R-:W-:-:S01]  /*f3c0*/  FFMA.FTZ R173, R173, UR10, -R153 ;  /* 0x0000000aadad7c23 */ /* 0x000fc20008010899 */
[----:B------:R-:W-:Y:S01]  /*f3d0*/  FADD.FTZ R130, R180, R177 ;  /* 0x000000b1b4827221 */ /* 0x000fe20000010000 */
[----:B------:R-:W-:-:S01]  /*f3e0*/  FFMA.FTZ R158, R158, UR10, -R153 ;  /* 0x0000000a9e9e7c23 */ /* 0x000fc20008010899 */
[----:B------:R-:W0:Y:S01]  /*f3f0*/  MUFU.EX2 R15, R15 ;  /* 0x0000000f000f7308 */ /* 0x000e220000000800 */
[----:B-1----:R-:W-:-:S01]  /*f400*/  FADD.FTZ R3, R155, R4 ;  /* 0x000000049b037221 */ /* 0x002fc20000010000 */
[----:B------:R-:W-:Y:S01]  /*f410*/  FADD.FTZ R177, R123, R130 ;  /* 0x000000827bb17221 */ /* 0x000fe20000010000 */
[----:B------:R-:W-:-:S01]  /*f420*/  FFMA.FTZ R160, R160, UR10, -R153 ;  /* 0x0000000aa0a07c23 */ /* 0x000fc20008010899 */
[--C-:B------:R-:W-:Y:S01]  /*f430*/  FFMA.FTZ R162, R162, UR10, -R153.reuse ;  /* 0x0000000aa2a27c23 */ /* 0x100fe20008010899 */
[----:B------:R-:W-:-:S01]  /*f440*/  FFMA.FTZ R21, R21, UR10, -R153 ;  /* 0x0000000a15157c23 */ /* 0x000fc20008010899 */
[----:B------:R-:W-:Y:S01]  /*f450*/  FADD.FTZ R130, R182, R177 ;  /* 0x000000b1b6827221 */ /* 0x000fe20000010000 */
[----:B------:R-:W-:-:S01]  /*f460*/  FFMA.FTZ R166, R166, UR10, -R153 ;  /* 0x0000000aa6a67c23 */ /* 0x000fc20008010899 */
[----:B------:R-:W1:Y:S01]  /*f470*/  MUFU.EX2 R14, R14 ;  /* 0x0000000e000e7308 */ /* 0x000e620000000800 */
[----:B--2---:R-:W-:-:S01]  /*f480*/  FADD.FTZ R4, R10, R3 ;  /* 0x000000030a047221 */ /* 0x004fc20000010000 */
[----:B------:R-:W-:Y:S01]  /*f490*/  FADD.FTZ R177, R125, R130 ;  /* 0x000000827db17221 */ /* 0x000fe20000010000 */
[----:B------:R-:W-:-:S01]  /*f4a0*/  FFMA.FTZ R168, R168, UR10, -R153 ;  /* 0x0000000aa8a87c23 */ /* 0x000fc20008010899 */
[--C-:B------:R-:W-:Y:S01]  /*f4b0*/  FFMA.FTZ R135, R135, UR10, -R153.reuse ;  /* 0x0000000a87877c23 */ /* 0x100fe20008010899 */
[----:B------:R-:W-:-:S01]  /*f4c0*/  FFMA.FTZ R153, R172, UR10, -R153 ;  /* 0x0000000aac997c23 */ /* 0x000fc20008010899 */
[----:B------:R-:W-:-:S02]  /*f4d0*/  FADD.FTZ R130, R184, R177 ;  /* 0x000000b1b8827221 */ /* 0x000fc40000010000 */
        /* <DEDUP_REMOVED lines=73> */
[----:B------:R-:W-:-:S03]  /*f970*/  FADD.FTZ R4, R151, R4 ;  /* 0x0000000497047221 */ /* 0x000fc60000010000 */
[----:B0-----:R-:W-:-:S04]  /*f980*/  FADD.FTZ R3, R135, R132 ;  /* 0x0000008487037221 */ /* 0x001fc80000010000 */
[----:B-1----:R-:W-:Y:S01]  /*f990*/  FADD.FTZ R3, R130, R3 ;  /* 0x0000000382037221 */ /* 0x002fe20000010000 */
[----:B------:R-:W-:Y:S06]  /*f9a0*/  @!P0 BRA `(.L_x_1180) ;  /* 0x0000000000048947 */ /* 0x000fec0003800000 */
[----:B------:R-:W-:Y:S01]  /*f9b0*/  BPT.TRAP 0x1 ;  /* 0x000000040000795c */ /* 0x000fe20000300000 */
.L_x_1180:
        /* <DEDUP_REMOVED lines=14> */
[-C--:B------:R-:W-:Y:S01]  /*faa0*/  FMUL.FTZ R28, R28, R8.reuse ;  /* 0x000000081c1c7220 */ /* 0x080fe20000410000 */
[----:B------:R-:W-:Y:S01]  /*fab0*/  F2FP.SATFINITE.E4M3.F32.PACK_AB_MERGE_C R143, R145, R143, RZ ;  /* 0x0000008f918f723e */ /* 0x000fe200048070ff */
[-C--:B------:R-:W-:Y:S01]  /*fac0*/  FMUL.FTZ R29, R29, R8.reuse ;  /* 0x000000081d1d7220 */ /* 0x080fe20000410000 */
[----:B------:R-:W-:Y:S01]  /*fad0*/  F2FP.SATFINITE.E4M3.F32.PACK_AB_MERGE_C R121, R178, R9, R121 ;  /* 0x00000009b279723e */ /* 0x000fe20004807079 */
[----:B------:R-:W-:Y:S01]  /*fae0*/  SYNCS.ARRIVE.TRANS64.RED.A1T0 RZ, [UR6], RZ ;  /* 0x000000ffffff79a7 */ /* 0x000fe20008100406 */
[----:B------:R-:W-:Y:S01]  /*faf0*/  F2FP.SATFINITE.E4M3.F32.PACK_AB_MERGE_C R125, R182, R123, R125 ;  /* 0x0000007bb67d723e */ /* 0x000fe2000480707d */
        /* <DEDUP_REMOVED lines=20> */
[-C--:B------:R-:W-:Y:S01]  /*fc40*/  FMUL.FTZ R52, R52, R8.reuse ;  /* 0x0000000834347220 */ /* 0x080fe20000410000 */
[----:B------:R-:W-:Y:S01]  /*fc50*/  F2FP.SATFINITE.E4M3.F32.PACK_AB_MERGE_C R194, R186, R127, R129 ;  /* 0x0000007fbac2723e */ /* 0x000fe20004807081 */
[----:B------:R-:W-:Y:S01]  /*fc60*/  FMUL.FTZ R53, R53, R8 ;  /* 0x0000000835357220 */ /* 0x000fe20000410000 */
[----:B------:R-:W-:Y:S01]  /*fc70*/  F2FP.SATFINITE.E4M3.F32.PACK_AB_MERGE_C R195, R165, R124, R7 ;  /* 0x0000007ca5c3723e */ /* 0x000fe20004807007 */
        /* <DEDUP_REMOVED lines=93> */
[----:B------:R-:W-:Y:S02]  /*10250*/  IMAD.MOV.U32 R8, RZ, RZ, R6 ;  /* 0x000000ffff087224 */ /* 0x000fe400078e0006 */
[----:B------:R-:W-:Y:S02]  /*10260*/  IMAD.MOV.U32 R198, RZ, RZ, R121 ;  /* 0x000000ffffc67224 */ /* 0x000fe400078e0079 */
[----:B------:R-:W-:Y:S01]  /*10270*/  IMAD.MOV.U32 R192, RZ, RZ, R125 ;  /* 0x000000ffffc07224 */ /* 0x000fe200078e007d */
[----:B------:R-:W-:Y:S06]  /*10280*/  @P2 BRA `(.L_x_1181) ;  /* 0xffffffc400bc2947 */ /* 0x000fec000383ffff */
.L_x_1163:
[----:B------:R-:W-:Y:S06]  /*10290*/  BAR.ARV 0x8, 0x180 ;  /* 0x0206000000007b1d */ /* 0x000fec0000002000 */
[----:B------:R-:W-:Y:S05]  /*102a0*/  @!P0 BRA `(.L_x_1182) ;  /* 0x0000000000048947 */ /* 0x000fea0003800000 */
[----:B------:R-:W-:Y:S01]  /*102b0*/  BPT.TRAP 0x1 ;  /* 0x000000040000795c */ /* 0x000fe20000300000 */
.L_x_1182:
[----:B------:R-:W-:Y:S01]  /*102c0*/  ULEA UR9, UR54, UR36, 0x3 ;  /* 0x0000002436097291 */ /* 0x000fe2000f8e183f */
[----:B------:R-:W-:-:S05]  /*102d0*/  IMAD.U32 R0, RZ, RZ, UR51 ;  /* 0x00000033ff007e24 */ /* 0x000fca000f8e00ff */
[----:B------:R-:W-:-:S04]  /*102e0*/  SHF.L.U32 R0, R0, 0x1f, RZ ;  /* 0x0000001f00007819 */ /* 0x000fc800000006ff */
[----:B------:R0:W1:Y:S01]  /*102f0*/  SYNCS.PHASECHK.TRANS64.TRYWAIT P1, [UR9+0x2a850], R0 ;  /* 0x02a85000ff0075a7 */ /* 0x0000620008020149 */
[----:B------:R-:W-:Y:S05]  /*10300*/  @!P0 BRA `(.L_x_1183) ;  /* 0x0000000000048947 */ /* 0x000fea0003800000 */
[----:B------:R-:W-:Y:S01]  /*10310*/  BPT.TRAP 0x1 ;  /* 0x000000040000795c */ /* 0x000fe20000300000 */
.L_x_1183:
[----:B-1----:R-:W-:Y:S05]  /*10320*/  @P1 BRA `(.L_x_1184) ;  /* 0x0000000000081947 */ /* 0x002fea0003800000 */
[----:B------:R-:W1:Y:S02]  /*10330*/  SYNCS.PHASECHK.TRANS64.TRYWAIT P1, [UR9+0x2a850], R0 ;  /* 0x02a85000ff0075a7 */ /* 0x000e640008020149 */
[----:B-1----:R-:W-:Y:S05]  /*10340*/  @!P1 BRA `(.L_x_1185) ;  /* 0x000000c400a89947 */ /* 0x002fea0003800000 */
.L_x_1184:
[----:B------:R-:W-:Y:S01]  /*10350*/  UIADD3 UR36, UR36, 0x400, URZ ;  /* 0x0000040024247890 */ /* 0x000fe2000fffe03f */
[----:B------:R-:W-:Y:S01]  /*10360*/  WARPGROUP.ARRIVE ;  /* 0x00000000000079c5 */ /* 0x000fe20000000000 */
[----:B------:R-:W-:Y:S01]  /*10370*/  UMOV UR7, 0x40000040 ;  /* 0x4000004000077882 */ /* 0x000fe20000000000 */
[----:B------:R-:W-:Y:S01]  /*10380*/  ULDC.64 UR12, c[0x0][0x9a0] ;  /* 0x00026800000c7ab9 */ /* 0x000fe20000000a00 */
[----:B------:R-:W-:Y:S01]  /*10390*/  USHF.R.U32.HI UR36, URZ, 0x4, UR36 ;  /* 0x000000043f247899 */ /* 0x000fe20008011624 */
[----:B-1----:R-:W-:Y:S01]  /*103a0*/  IMAD.MOV.U32 R7, RZ, RZ, 0x3f800000 ;  /* 0x3f800000ff077424 */ /* 0x002fe200078e00ff */
[----:B------:R-:W-:Y:S02]  /*103b0*/  UISETP.NE.U32.AND UP0, UPT, UR12, URZ, UPT ;  /* 0x0000003f0c00728c */ /* 0x000fe4000bf05070 */
[----:B------:R-:W-:Y:S02]  /*103c0*/  ULOP3.LUT UR36, UR36, 0x3fff, URZ, 0xc0, !UPT ;  /* 0x00003fff24247892 */ /* 0x000fe4000f8ec03f */
[----:B------:R-:W-:-:S02]  /*103d0*/  UISETP.NE.AND.EX UP0, UPT, UR13, URZ, UPT, UP0 ;  /* 0x0000003f0d00728c */ /* 0x000fc4000bf05300 */
[----:B------:R-:W-:-:S04]  /*103e0*/  ULOP3.LUT UR8, UR36, 0x10000, URZ, 0xfc, !UPT ;  /* 0x0001000024087892 */ /* 0x000fc8000f8efc3f */
[----:B------:R-:W-:Y:S01]  /*103f0*/  UIMAD UR8, UR54, 0x600, UR8 ;  /* 0x00000600360878a4 */ /* 0x000fe2000f8e0208 */
[----:B------:R-:W-:-:S04]  /*10400*/  PLOP3.LUT P1, PT, PT, PT, UP0, 0x80, 0x0 ;  /* 0x000000000000781c */ /* 0x000fc80003f2f008 */
[----:B------:R-:W-:Y:S02]  /*10410*/  @UP0 ULDC.64 UR14, c[0x0][0x9c8] ;  /* 0x00027200000e0ab9 */ /* 0x000fe40000000a00 */
[----:B------:R-:W-:Y:S01]  /*10420*/  UMOV UR6, UR8 ;  /* 0x0000000800067c82 */ /* 0x000fe20008000000 */
[----:B------:R-:W-:-:S09]  /*10430*/  @UP0 UIMAD.WIDE.U32 UR4, UR50, UR14, URZ ;  /* 0x0000000e320402a5 */ /* 0x000fd2000f8e003f */
[----:B------:R-:W-:Y:S01]  /*10440*/  QGMMA.64x192x32.F32.E4M3.E4M3 R24, R196, gdesc[UR4], R24, gsb0 ;  /* 0x02e00004c4187df3 */ /* 0x000fe20008000818 */
[----:B------:R-:W-:Y:S01]  /*10450*/  UIADD3 UR6, UR8, 0x2, URZ ;  /* 0x0000000208067890 */ /* 0x000fe2000fffe03f */
[----:B------:R-:W-:Y:S01]  /*10460*/  UMOV UR7, 0x40000040 ;  /* 0x4000004000077882 */ /* 0x000fe20000000000 */
[----:B------:R-:W-:Y:S02]  /*10470*/  WARPGROUP.DEPBAR.LE gsb0, 0x0 ;  /* 0x00008000000079c5 */ /* 0x000fe40000010000 */
[----:B------:R-:W-:-:S15]  /*10480*/  WARPGROUP.ARRIVE ;  /* 0x00000000000079c5 */ /* 0x000fde0000000000 */
[----:B------:R-:W-:Y:S01]  /*10490*/  QGMMA.64x192x32.F32.E4M3.E4M3 R24, R192, gdesc[UR4], R24, gsb0 ;  /* 0x02e00004c0187df3 */ /* 0x000fe20008000818 */
[----:B------:R-:W-:-:S04]  /*104a0*/  @UP0 USHF.R.S32.HI UR6, URZ, 0x1f, UR50 ;  /* 0x0000001f3f060899 */ /* 0x000fc80008011432 */
[----:B------:R-:W-:-:S04]  /*104b0*/  @UP0 UIMAD UR6, UR6, UR14, URZ ;  /* 0x0000000e060602a4 */ /* 0x000fc8000f8e023f */
[----:B------:R-:W-:-:S04]  /*104c0*/  @UP0 UIMAD UR6, UR50, UR15, UR6 ;  /* 0x0000000f320602a4 */ /* 0x000fc8000f8e0206 */
[----:B------:R-:W-:-:S03]  /*104d0*/  @UP0 UIADD3 UR5, UR5, UR6, URZ ;  /* 0x0000000605050290 */ /* 0x000fc6000fffe03f */
[----:B------:R-:W-:Y:S02]  /*104e0*/  @UP0 ULDC.64 UR6, c[0x0][0x9d0] ;  /* 0x0002740000060ab9 */ /* 0x000fe40000000a00 */
[----:B------:R-:W-:-:S04]  /*104f0*/  @UP0 UIMAD.WIDE.U32 UR4, UR43, UR6, UR4 ;  /* 0x000000062b0402a5 */ /* 0x000fc8000f8e0004 */
[----:B------:R-:W-:Y:S02]  /*10500*/  @UP0 UIMAD UR5, UR43, UR7, UR5 ;  /* 0x000000072b0502a4 */ /* 0x000fe4000f8e0205 */
[----:B------:R-:W-:-:S04]  /*10510*/  @UP0 ULEA UR6, UP1, UR4, UR12, 0x2 ;  /* 0x0000000c04060291 */ /* 0x000fc8000f82103f */
[----:B------:R-:W-:Y:S02]  /*10520*/  @UP0 ULEA.HI.X UR7, UR4, UR13, UR5, 0x2, UP1 ;  /* 0x0000000d04070291 */ /* 0x000fe400088f1405 */
[----:B------:R-:W-:-:S04]  /*10530*/  IMAD.U32 R8, RZ, RZ, UR6 ;  /* 0x00000006ff087e24 */ /* 0x000fc8000f8e00ff */
[----:B------:R-:W-:-:S05]  /*10540*/  IMAD.U32 R9, RZ, RZ, UR7 ;  /* 0x00000007ff097e24 */ /* 0x000fca000f8e00ff */
[----:B------:R1:W2:Y:S01]  /*10550*/  @P1 LDG.E R7, desc[UR52][R8.64] ;  /* 0x0000003408071981 */ /* 0x0002a2000c1e1900 */
[----:B------:R-:W-:Y:S01]  /*10560*/  UIADD3 UR6, UR8, 0x4, URZ ;  /* 0x0000000408067890 */ /* 0x000fe2000fffe03f */
[----:B------:R-:W-:Y:S01]  /*10570*/  UMOV UR7, 0x40000040 ;  /* 0x4000004000077882 */ /* 0x000fe20000000000 */
[----:B------:R-:W-:Y:S01]  /*10580*/  UIADD3 UR8, UR8, 0x6, URZ ;  /* 0x0000000608087890 */ /* 0x000fe2000fffe03f */
[----:B------:R-:W-:Y:S02]  /*10590*/  WARPGROUP.DEPBAR.LE gsb0, 0x0 ;  /* 0x00008000000079c5 */ /* 0x000fe40000010000 */
[----:B------:R-:W-:-:S06]  /*105a0*/  WARPGROUP.ARRIVE ;  /* 0x00000000000079c5 */ /* 0x000fcc0000000000 */
[----:B------:R-:W-:Y:S01]  /*105b0*/  QGMMA.64x192x32.F32.E4M3.E4M3 R24, R188, gdesc[UR4], R24, gsb0 ;  /* 0x02e00004bc187df3 */ /* 0x000fe20008000818 */
[----:B------:R-:W-:Y:S01]  /*105c0*/  UMOV UR6, UR8 ;  /* 0x0000000800067c82 */ /* 0x000fe20008000000 */
[----:B------:R-:W-:Y:S01]  /*105d0*/  UMOV UR7, 0x40000040 ;  /* 0x4000004000077882 */ /* 0x000fe20000000000 */
[----:B------:R-:W3:Y:S04]  /*105e0*/  SHFL.BFLY PT, R11, R4, 0x2, 0x1f ;  /* 0x0c401f00040b7f89 */ /* 0x000ee800000e0000 */
[----:B------:R-:W4:Y:S01]  /*105f0*/  SHFL.BFLY PT, R2, R3, 0x2, 0x1f ;  /* 0x0c401f0003027f89 */ /* 0x000f2200000e0000 */
[----:B---3--:R-:W-:-:S01]  /*10600*/  FADD.FTZ R11, R11, R4 ;  /* 0x000000040b0b7221 */ /* 0x008fc20000010000 */
[----:B----4-:R-:W-:-:S04]  /*10610*/  FADD.FTZ R2, R2, R3 ;  /* 0x0000000302027221 */ /* 0x010fc80000010000 */
[----:B0-----:R-:W0:Y:S04]  /*10620*/  SHFL.BFLY PT, R0, R11, 0x1, 0x1f ;  /* 0x0c201f000b007f89 */ /* 0x001e2800000e0000 */
        /* <DEDUP_REMOVED lines=18> */
[----:B------:R-:W-:-:S02]  /*10750*/  IMAD.U32 R3, RZ, RZ, UR10 ;  /* 0x0000000aff037e24 */ /* 0x000fc4000f8e00ff */
[----:B------:R-:W-:Y:S02]  /*10760*/  IMAD.U32 R11, RZ, RZ, UR10 ;  /* 0x0000000aff0b7e24 */ /* 0x000fe4000f8e00ff */
[----:B0-----:R-:W-:Y:S01]  /*10770*/  @P2 FMUL.FTZ R8, R8, 0.69314718246459960938 ;  /* 0x3f31721808082820 */ /* 0x001fe20000410000 */
[----:B------:R-:W-:Y:S01]  /*10780*/  @P2 FMUL.FTZ R3, R3, 0.69314718246459960938 ;  /* 0x3f31721803032820 */ /* 0x000fe20000410000 */
[----:B------:R-:W-:Y:S01]  /*10790*/  @P3 FMUL.FTZ R11, R11, 0.69314718246459960938 ;  /* 0x3f3172180b0b3820 */ /* 0x000fe20000410000 */
[----:B-1----:R-:W-:Y:S01]  /*107a0*/  @P3 FMUL.FTZ R12, R9, 0.69314718246459960938 ;  /* 0x3f317218090c3820 */ /* 0x002fe20000410000 */
[----:B------:R-:W-:Y:S02]  /*107b0*/  IMAD.MOV.U32 R0, RZ, RZ, -0x800000 ;  /* 0xff800000ff007424 */ /* 0x000fe400078e00ff */
[----:B------:R-:W-:Y:S01]  /*107c0*/  @P2 FFMA.FTZ R0, R3, R6, R8 ;  /* 0x0000000603002223 */ /* 0x000fe20000010008 */
[----:B------:R-:W-:Y:S02]  /*107d0*/  IMAD.MOV.U32 R2, RZ, RZ, -0x800000 ;  /* 0xff800000ff027424 */ /* 0x000fe400078e00ff */
[----:B------:R-:W-:Y:S01]  /*107e0*/  @P3 FFMA.FTZ R2, R11, R5, R12 ;  /* 0x000000050b023223 */ /* 0x000fe2000001000c */
[-C--:B--2---:R-:W-:Y:S01]  /*107f0*/  FMUL.FTZ R4, R4, R7.reuse ;  /* 0x0000000704047220 */ /* 0x084fe20000410000 */
[----:B---3--:R-:W-:Y:S01]  /*10800*/  FMUL.FTZ R3, R10, R7 ;  /* 0x000000070a037220 */ /* 0x008fe20000410000 */
[----:B------:R-:W-:-:S02]  /*10810*/  WARPGROUP.DEPBAR.LE gsb0, 0x0 ;  /* 0x00008000000079c5 */ /* 0x000fc40000010000 */
[----:B------:R-:W-:Y:S05]  /*10820*/  @!P0 BRA `(.L_x_1186) ;  /* 0x0000000000048947 */ /* 0x000fea0003800000 */
[----:B------:R-:W-:Y:S01]  /*10830*/  BPT.TRAP 0x1 ;  /* 0x000000040000795c */ /* 0x000fe20000300000 */
.L_x_1186:
[----:B------:R-:W-:Y:S01]  /*10840*/  UIADD3 UR4, UR9, 0x2a860, URZ ;  /* 0x0002a86009047890 */ /* 0x000fe2000fffe03f */
[-C--:B------:R-:W-:Y:S01]  /*10850*/  FMUL.FTZ R26, R26, R3.reuse ;  /* 0x000000031a1a7220 */ /* 0x080fe20000410000 */
[----:B------:R-:W-:Y:S01]  /*10860*/  UIADD3 UR54, UR54, 0x1, URZ ;  /* 0x0000000136367890 */ /* 0x000fe2000fffe03f */
[-C--:B------:R-:W-:Y:S01]  /*10870*/  FMUL.FTZ R31, R31, R3.reuse ;  /* 0x000000031f1f7220 */ /* 0x080fe20000410000 */
[----:B------:R-:W-:Y:S01]  /*10880*/  UPRMT UR4, UR37, 0x654, UR4 ;  /* 0x0000065425047896 */ /* 0x000fe20008000004 */
[-C--:B------:R-:W-:Y:S01]  /*10890*/  FMUL.FTZ R34, R34, R3.reuse ;  /* 0x0000000322227220 */ /* 0x080fe20000410000 */
[----:B------:R-:W-:Y:S01]  /*108a0*/  UISETP.NE.AND UP0, UPT, UR54, 0x2, UPT ;  /* 0x000000023600788c */ /* 0x000fe2000bf05270 */
        /* <DEDUP_REMOVED lines=98> */
[----:B------:R-:W-:-:S12]  /*10ed0*/  ULOP3.LUT UR51, UR51, UR4, URZ, 0x3c, !UPT ;  /* 0x0000000433337292 */ /* 0x000fd8000f8e3c3f */
.L_x_1112:
        /* <DEDUP_REMOVED lines=17> */
[----:B------:R-:W-:Y:S01]  /*10ff0*/  ULDC.64 UR10, c[0x0][0xc00] ;  /* 0x00030000000a7ab9 */ /* 0x000fe20000000a00 */
[----:B0-----:R-:W-:-:S05]  /*11000*/  IMAD.SHL.U32 R4, R30, 0x4, RZ ;  /* 0x000000041e047824 */ /* 0x001fca00078e00ff */
[----:B------:R-:W-:Y:S01]  /*11010*/  LOP3.LUT R4, R4, 0xc, RZ, 0xc0, !PT ;  /* 0x0000000c04047812 */ /* 0x000fe200078ec0ff */
[----:B------:R-:W-:Y:S03]  /*11020*/  BAR.SYNC.DEFER_BLOCKING 0x1, 0x100 ;  /* 0x0044000000007b1d */ /* 0x000fe60000010000 */
[----:B------:R-:W-:-:S05]  /*11030*/  IADD3 R4, P0, R4, UR8, RZ ;  /* 0x0000000804047c10 */ /* 0x000fca000ff1e0ff */
[----:B------:R-:W-:-:S05]  /*11040*/  IMAD.X R5, RZ, RZ, UR9, P0 ;  /* 0x00000009ff057e24 */ /* 0x000fca00080e06ff */
[----:B------:R-:W2:Y:S01]  /*11050*/  LDG.E.CONSTANT R27, desc[UR52][R4.64] ;  /* 0x00000034041b7981 */ /* 0x000ea2000c1e9900 */
[----:B------:R-:W-:-:S03]  /*11060*/  LOP3.LUT P0, R6, R30, 0x3, RZ, 0xc0, !PT ;  /* 0x000000031e067812 */ /* 0x000fc6000780c0ff */
[----:B------:R-:W3:Y:S01]  /*11070*/  LDL R4, [R1+0x38] ;  /* 0x0000380001047983 */ /* 0x000ee20000100800 */
[----:B------:R-:W-:Y:S01]  /*11080*/  ISETP.EQ.OR P0, PT, R6, 0x3, !P0 ;  /* 0x000000030600780c */ /* 0x000fe20004702670 */
[----:B------:R-:W-:Y:S01]  /*11090*/  UMOV UR8, UR7 ;  /* 0x0000000700087c82 */ /* 0x000fe20008000000 */
[----:B-1----:R-:W-:Y:S01]  /*110a0*/  UMOV UR9, UR4 ;  /* 0x0000000400097c82 */ /* 0x002fe20008000000 */
[----:B------:R-:W-:Y:S01]  /*110b0*/  UIMAD.WIDE UR10, UR44, 0x4, UR10 ;  /* 0x000000042c0a78a5 */ /* 0x000fe2000f8e020a */
        /* <DEDUP_REMOVED lines=97> */
[----:B--2---:R-:W-:Y:S04]  /*116d0*/  SHFL.IDX PT, R30, R30, R27, 0x1c1f ;  /* 0x001c1f1b1e1e7589 */ /* 0x004fe800000e0000 */
[----:B------:R-:W-:Y:S04]  /*116e0*/  SHFL.IDX PT, R164, R164, R27, 0x1c1f ;  /* 0x001c1f1ba4a47589 */ /* 0x000fe800000e0000 */
[----:B------:R-:W-:Y:S01]  /*116f0*/  SHFL.IDX PT, R38, R38, R27, 0x1c1f ;  /* 0x001c1f1b26267589 */ /* 0x000fe200000e0000 */
[----:B---3--:R-:W-:-:S03]  /*11700*/  IMAD.WIDE R20, R4, R20, UR8 ;  /* 0x0000000804147e25 */ /* 0x008fc6000f8e0214 */
[----:B------:R-:W-:Y:S01]  /*11710*/  SHFL.IDX PT, R166, R166, R27, 0x1c1f ;  /* 0x001c1f1ba6a67589 */ /* 0x000fe200000e0000 */
[----:B------:R-:W-:-:S03]  /*11720*/  LOP3.LUT R3, R20, 0x380, RZ, 0xc0, !PT ;  /* 0x0000038014037812 */ /* 0x000fc600078ec0ff */
[----:B------:R-:W-:Y:S01]  /*11730*/  SHFL.IDX PT, R46, R46, R27, 0x1c1f ;  /* 0x001c1f1b2e2e7589 */ /* 0x000fe200000e0000 */
[C---:B------:R-:W-:Y:S02]  /*11740*/  IADD3 R53, P3, R20.reuse, 0x8040, RZ ;  /* 0x0000804014357810 */ /* 0x040fe40007f7e0ff */
[C---:B------:R-:W-:Y:S01]  /*11750*/  IADD3 R57, P4, R20.reuse, 0x8060, RZ ;  /* 0x0000806014397810 */ /* 0x040fe20007f9e0ff */
[----:B------:R-:W-:Y:S01]  /*11760*/  SHFL.IDX PT, R102, R102, R27, 0x1c1f ;  /* 0x001c1f1b66667589 */ /* 0x000fe200000e0000 */
[C---:B------:R-:W-:Y:S01]  /*11770*/  IADD3 R10, P6, R20.reuse, 0x8020, RZ ;  /* 0x00008020140a7810 */ /* 0x040fe20007fde0ff */
[--C-:B------:R-:W-:Y:S01]  /*11780*/  IMAD.X R135, RZ, RZ, R21.reuse, P3 ;  /* 0x000000ffff877224 */ /* 0x100fe200018e0615 */
[C---:B------:R-:W-:Y:S01]  /*11790*/  IADD3 R49, P5, R20.reuse, 0x8000, RZ ;  /* 0x0000800014317810 */ /* 0x040fe20007fbe0ff */
[--C-:B------:R-:W-:Y:S01]  /*117a0*/  IMAD.X R29, RZ, RZ, R21.reuse, P4 ;  /* 0x000000ffff1d7224 */ /* 0x100fe200020e0615 */
[----:B------:R-:W-:Y:S01]  /*117b0*/  IADD3 R45, P2, R20, 0x4060, RZ ;  /* 0x00004060142d7810 */ /* 0x000fe20007f5e0ff */
[--C-:B------:R-:W-:Y:S01]  /*117c0*/  IMAD.X R25, RZ, RZ, R21.reuse, P6 ;  /* 0x000000ffff197224 */ /* 0x100fe200030e0615 */
[----:B------:R-:W-:Y:S01]  /*117d0*/  SHF.R.U64 R3, R3, 0x3, RZ ;  /* 0x0000000303037819 */ /* 0x000fe200000012ff */
[--C-:B------:R-:W-:Y:S01]  /*117e0*/  IMAD.X R137, RZ, RZ, R21.reuse, P5 ;  /* 0x000000ffff897224 */ /* 0x100fe200028e0615 */
[----:B------:R-:W-:Y:S01]  /*117f0*/  LOP3.LUT R12, R53, 0x380, RZ, 0xc0, !PT ;  /* 0x00000380350c7812 */ /* 0x000fe200078ec0ff */
[----:B------:R-:W-:Y:S01]  /*11800*/  IMAD.X R15, RZ, RZ, R21, P2 ;  /* 0x000000ffff0f7224 */ /* 0x000fe200010e0615 */
[----:B------:R-:W-:Y:S01]  /*11810*/  LOP3.LUT R8, R10, 0x380, RZ, 0xc0, !PT ;  /* 0x000003800a087812 */ /* 0x000fe200078ec0ff */
[----:B------:R-:W-:Y:S01]  /*11820*/  SHFL.IDX PT, R128, R128, R27, 0x1c1f ;  /* 0x001c1f1b80807589 */ /* 0x000fe200000e0000 */
[----:B------:R-:W-:-:S02]  /*11830*/  IADD3 R33, P1, R20, 0x4040, RZ ;  /* 0x0000404014217810 */ /* 0x000fc40007f3e0ff */
[C---:B------:R-:W-:Y:S01]  /*11840*/  IADD3 R6, P4, R20.reuse, 0x4020, RZ ;  /* 0x0000402014067810 */ /* 0x040fe20007f9e0ff */
[----:B------:R-:W-:Y:S01]  /*11850*/  SHFL.IDX PT, R62, R62, R27, 0x1c1f ;  /* 0x001c1f1b3e3e7589 */ /* 0x000fe200000e0000 */
[C---:B------:R-:W-:Y:S01]  /*11860*/  IADD3 R41, P3, R20.reuse, 0x4000, RZ ;  /* 0x0000400014297810 */ /* 0x040fe20007f7e0ff */
[--C-:B------:R-:W-:Y:S01]  /*11870*/  IMAD.X R139, RZ, RZ, R21.reuse, P1 ;  /* 0x000000ffff8b7224 */ /* 0x100fe200008e0615 */
[C---:B------:R-:W-:Y:S01]  /*11880*/  IADD3 R4, P6, R20.reuse, 0x20, RZ ;  /* 0x0000002014047810 */ /* 0x040fe20007fde0ff */
[--C-:B------:R-:W-:Y:S01]  /*11890*/  IMAD.X R13, RZ, RZ, R21.reuse, P4 ;  /* 0x000000ffff0d7224 */ /* 0x100fe200020e0615 */
[C---:B------:R-:W-:Y:S01]  /*118a0*/  IADD3 R37, P5, R20.reuse, 0x60, RZ ;  /* 0x0000006014257810 */ /* 0x040fe20007fbe0ff */
[--C-:B------:R-:W-:Y:S01]  /*118b0*/  IMAD.X R11, RZ, RZ, R21.reuse, P3 ;  /* 0x000000ffff0b7224 */ /* 0x100fe200018e0615 */
[----:B------:R-:W-:Y:S01]  /*118c0*/  IADD3 R140, P2, R20, 0x40, RZ ;  /* 0x00000040148c7810 */ /* 0x000fe20007f5e0ff */
[--C-:B------:R-:W-:Y:S01]  /*118d0*/  IMAD.X R9, RZ, RZ, R21.reuse, P6 ;  /* 0x000000ffff097224 */ /* 0x100fe200030e0615 */
[----:B------:R-:W-:Y:S01]  /*118e0*/  LOP3.LUT R20, R3, R20, RZ, 0x3c, !PT ;  /* 0x0000001403147212 */ /* 0x000fe200078e3cff */
[--C-:B------:R-:W-:Y:S01]  /*118f0*/  IMAD.X R7, RZ, RZ, R21.reuse, P5 ;  /* 0x000000ffff077224 */ /* 0x100fe200028e0615 */
[----:B------:R-:W-:Y:S01]  /*11900*/  SHF.R.U64 R12, R12, 0x3, RZ ;  /* 0x000000030c0c7819 */ /* 0x000fe200000012ff */
[----:B------:R-:W-:Y:S01]  /*11910*/  IMAD.X R5, RZ, RZ, R21, P2 ;  /* 0x000000ffff057224 */ /* 0x000fe200010e0615 */
[----:B------:R-:W-:Y:S01]  /*11920*/  SHF.R.U64 R3, R8, 0x3, RZ ;  /* 0x0000000308037819 */ /* 0x000fe200000012ff */
[----:B------:R-:W-:Y:S01]  /*11930*/  SHFL.IDX PT, R70, R70, R27, 0x1c1f ;  /* 0x001c1f1b46467589 */ /* 0x000fe200000e0000 */
[----:B------:R-:W-:-:S02]  /*11940*/  LOP3.LUT R134, R12, R53, RZ, 0x3c, !PT ;  /* 0x000000350c867212 */ /* 0x000fc400078e3cff */
[----:B------:R-:W-:Y:S01]  /*11950*/  LOP3.LUT R24, R3, R10, RZ, 0x3c, !PT ;  /* 0x0000000a03187212 */ /* 0x000fe200078e3cff */
[----:B------:R-:W-:Y:S01]  /*11960*/  SHFL.IDX PT, R86, R86, R27, 0x1c1f ;  /* 0x001c1f1b56567589 */ /* 0x000fe200000e0000 */
[----:B------:R-:W-:Y:S02]  /*11970*/  LOP3.LUT R12, R49, 0x380, RZ, 0xc0, !PT ;  /* 0x00000380310c7812 */ /* 0x000fe400078ec0ff */
[----:B------:R-:W-:Y:S01]  /*11980*/  LOP3.LUT R8, R33, 0x380, RZ, 0xc0, !PT ;  /* 0x0000038021087812 */ /* 0x000fe200078ec0ff */
[----:B------:R-:W-:Y:S01]  /*11990*/  SHFL.IDX PT, R148, R148, R27, 0x1c1f ;  /* 0x001c1f1b94947589 */ /* 0x000fe200000e0000 */
[----:B------:R-:W-:Y:S02]  /*119a0*/  LOP3.LUT R3, R6, 0x380, RZ, 0xc0, !PT ;  /* 0x0000038006037812 */ /* 0x000fe400078ec0ff */
[----:B------:R-:W-:Y:S01]  /*119b0*/  SHF.R.U64 R12, R12, 0x3, RZ ;  /* 0x000000030c0c7819 */ /* 0x000fe200000012ff */
[----:B------:R-:W-:Y:S01]  /*119c0*/  SHFL.IDX PT, R122, R122, R27, 0x1c1f ;  /* 0x001c1f1b7a7a7589 */ /* 0x000fe200000e0000 */
[----:B------:R-:W-:-:S02]  /*119d0*/  SHF.R.U64 R8, R8, 0x3, RZ ;  /* 0x0000000308087819 */ /* 0x000fc400000012ff */
[----:B------:R-:W-:Y:S01]  /*119e0*/  SHF.R.U64 R3, R3, 0x3, RZ ;  /* 0x0000000303037819 */ /* 0x000fe200000012ff */
[----:B------:R-:W-:Y:S01]  /*119f0*/  SHFL.IDX PT, R32, R32, R27, 0x1c1f ;  /* 0x001c1f1b20207589 */ /* 0x000fe200000e0000 */
[----:B------:R-:W-:Y:S02]  /*11a00*/  LOP3.LUT R14, R57, 0x380, RZ, 0xc0, !PT ;  /* 0x00000380390e7812 */ /* 0x000fe400078ec0ff */
[----:B------:R-:W-:Y:S01]  /*11a10*/  LOP3.LUT R10, R45, 0x380, RZ, 0xc0, !PT ;  /* 0x000003802d0a7812 */ /* 0x000fe200078ec0ff */
[----:B------:R-:W-:Y:S01]  /*11a20*/  SHFL.IDX PT, R94, R94, R27, 0x1c1f ;  /* 0x001c1f1b5e5e7589 */ /* 0x000fe200000e0000 */
[----:B------:R-:W-:Y:S02]  /*11a30*/  LOP3.LUT R136, R12, R49, RZ, 0x3c, !PT ;  /* 0x000000310c887212 */ /* 0x000fe400078e3cff */
[----:B------:R-:W-:Y:S01]  /*11a40*/  LOP3.LUT R138, R8, R33, RZ, 0x3c, !PT ;  /* 0x00000021088a7212 */ /* 0x000fe200078e3cff */
[----:B------:R-:W-:Y:S01]  /*11a50*/  SHFL.IDX PT, R118, R118, R27, 0x1c1f ;  /* 0x001c1f1b76767589 */ /* 0x000fe200000e0000 */
[----:B------:R-:W-:-:S02]  /*11a60*/  LOP3.LUT R12, R3, R6, RZ, 0x3c, !PT ;  /* 0x00000006030c7212 */ /* 0x000fc400078e3cff */
[----:B------:R-:W-:Y:S01]  /*11a70*/  LOP3.LUT R8, R41, 0x380, RZ, 0xc0, !PT ;  /* 0x0000038029087812 */ /* 0x000fe200078ec0ff */
[----:B------:R-:W-:Y:S01]  /*11a80*/  SHFL.IDX PT, R150, R150, R27, 0x1c1f ;  /* 0x001c1f1b96967589 */ /* 0x000fe200000e0000 */
[----:B------:R-:W-:Y:S02]  /*11a90*/  LOP3.LUT R3, R4, 0x380, RZ, 0xc0, !PT ;  /* 0x0000038004037812 */ /* 0x000fe400078ec0ff */
[----:B------:R-:W-:Y:S01]  /*11aa0*/  SHF.R.U64 R14, R14, 0x3, RZ ;  /* 0x000000030e0e7819 */ /* 0x000fe200000012ff */
[----:B------:R-:W-:Y:S01]  /*11ab0*/  SHFL.IDX PT, R170, R170, R27, 0x1c1f ;  /* 0x001c1f1baaaa7589 */ /* 0x000fe200000e0000 */
[----:B------:R-:W-:Y:S02]  /*11ac0*/  LOP3.LUT R33, R140, 0x380, RZ, 0xc0, !PT ;  /* 0x000003808c217812 */ /* 0x000fe400078ec0ff */
[----:B------:R-:W-:Y:S01]  /*11ad0*/  SHF.R.U64 R10, R10, 0x3, RZ ;  /* 0x000000030a0a7819 */ /* 0x000fe200000012ff */
[----:B------:R-:W-:Y:S01]  /*11ae0*/  SHFL.IDX PT, R176, R176, R27, 0x1c1f ;  /* 0x001c1f1bb0b07589 */ /* 0x000fe200000e0000 */
[----:B------:R-:W-:-:S02]  /*11af0*/  SHF.R.U64 R8, R8, 0x3, RZ ;  /* 0x0000000308087819 */ /* 0x000fc400000012ff */
[----:B------:R-:W-:Y:S01]  /*11b00*/  SHF.R.U64 R3, R3, 0x3, RZ ;  /* 0x0000000303037819 */ /* 0x000fe200000012ff */
[----:B------:R-:W-:Y:S01]  /*11b10*/  SHFL.IDX PT, R54, R54, R27, 0x1c1f ;  /* 0x001c1f1b36367589 */ /* 0x000fe200000e0000 */
[----:B------:R-:W-:Y:S02]  /*11b20*/  LOP3.LUT R28, R14, R57, RZ, 0x3c, !PT ;  /* 0x000000390e1c7212 */ /* 0x000fe400078e3cff */
[----:B------:R-:W-:Y:S01]  /*11b30*/  SHF.R.U64 R33, R33, 0x3, RZ ;  /* 0x0000000321217819 */ /* 0x000fe200000012ff */
[----:B------:R-:W-:Y:S01]  /*11b40*/  SHFL.IDX PT, R130, R130, R27, 0x1c1f ;  /* 0x001c1f1b82827589 */ /* 0x000fe200000e0000 */
[----:B------:R-:W-:Y:S02]  /*11b50*/  LOP3.LUT R14, R10, R45, RZ, 0x3c, !PT ;  /* 0x0000002d0a0e7212 */ /* 0x000fe400078e3cff */
[----:B------:R-:W-:Y:S01]  /*11b60*/  LOP3.LUT R10, R8, R41, RZ, 0x3c, !PT ;  /* 0x00000029080a7212 */ /* 0x000fe200078e3cff */
[----:B------:R-:W-:Y:S01]  /*11b70*/  SHFL.IDX PT, R168, R168, R27, 0x1c1f ;  /* 0x001c1f1ba8a87589 */ /* 0x000fe200000e0000 */
[----:B------:R-:W-:-:S02]  /*11b80*/  LOP3.LUT R8, R3, R4, RZ, 0x3c, !PT ;  /* 0x0000000403087212 */ /* 0x000fc400078e3cff */
[----:B------:R-:W-:Y:S01]  /*11b90*/  LOP3.LUT R6, R37, 0x380, RZ, 0xc0, !PT ;  /* 0x0000038025067812 */ /* 0x000fe200078ec0ff */
[----:B------:R-:W-:Y:S01]  /*11ba0*/  SHFL.IDX PT, R172, R172, R27, 0x1c1f ;  /* 0x001c1f1bacac7589 */ /* 0x000fe200000e0000 */
[----:B------:R-:W-:Y:S02]  /*11bb0*/  LOP3.LUT R4, R33, R140, RZ, 0x3c, !PT ;  /* 0x0000008c21047212 */ /* 0x000fe400078e3cff */
[----:B------:R-:W-:Y:S01]  /*11bc0*/  MOV R33, R20 ;  /* 0x0000001400217202 */ /* 0x000fe20000000f00 */
[----:B------:R-:W-:Y:S01]  /*11bd0*/  SHFL.IDX PT, R78, R78, R27, 0x1c1f ;  /* 0x001c1f1b4e4e7589 */ /* 0x000fe200000e0000 */
[----:B------:R-:W-:Y:S02]  /*11be0*/  LOP3.LUT R21, R27, 0x2, RZ, 0x3c, !PT ;  /* 0x000000021b157812 */ /* 0x000fe400078e3cff */
[----:B------:R-:W-:Y:S01]  /*11bf0*/  SHF.R.U64 R6, R6, 0x3, RZ ;  /* 0x0000000306067819 */ /* 0x000fe200000012ff */
[----:B------:R-:W-:Y:S01]  /*11c00*/  SHFL.IDX PT, R110, R110, R27, 0x1c1f ;  /* 0x001c1f1b6e6e7589 */ /* 0x000fe200000e0000 */
[----:B------:R-:W-:-:S02]  /*11c10*/  MOV R138, R138 ;  /* 0x0000008a008a7202 */ /* 0x000fc40000000f00 */
[----:B------:R-:W-:Y:S01]  /*11c20*/  MOV R136, R136 ;  /* 0x0000008800887202 */ /* 0x000fe20000000f00 */
[----:B------:R-:W0:Y:S01]  /*11c30*/  SHFL.IDX PT, R51, R51, R21, 0x1c1f ;  /* 0x001c1f1533337589 */ /* 0x000e2200000e0000 */
[----:B------:R-:W-:Y:S02]  /*11c40*/  MOV R139, R12 ;  /* 0x0000000c008b7202 */ /* 0x000fe40000000f00 */
[----:B------:R-:W-:Y:S01]  /*11c50*/  MOV R57, R8 ;  /* 0x0000000800397202 */ /* 0x000fe20000000f00 */
[----:B------:R-:W1:Y:S01]  /*11c60*/  SHFL.IDX PT, R13, R26, R21, 0x1c1f ;  /* 0x001c1f151a0d7589 */ /* 0x000e6200000e0000 */
[----:B------:R-:W-:Y:S02]  /*11c70*/  MOV R137, R14 ;  /* 0x0000000e00897202 */ /* 0x000fe40000000f00 */
[----:B------:R-:W-:Y:S01]  /*11c80*/  MOV R140, R10 ;  /* 0x0000000a008c7202 */ /* 0x000fe20000000f00 */
[----:B------:R-:W2:Y:S01]  /*11c90*/  SHFL.IDX PT, R9, R35, R21, 0x1c1f ;  /* 0x001c1f1523097589 */ /* 0x000ea200000e0000 */
[----:B------:R-:W-:-:S02]  /*11ca0*/  LOP3.LUT R6, R6, R37, RZ, 0x3c, !PT ;  /* 0x0000002506067212 */ /* 0x000fc400078e3cff */
[----:B------:R-:W-:Y:S01]  /*11cb0*/  MOV R134, R134 ;  /* 0x0000008600867202 */ /* 0x000fe20000000f00 */
[----:B------:R-:W3:Y:S01]  /*11cc0*/  SHFL.IDX PT, R11, R43, R21, 0x1c1f ;  /* 0x001c1f152b0b7589 */ /* 0x000ee200000e0000 */
[----:B------:R-:W-:Y:S02]  /*11cd0*/  MOV R135, R24 ;  /* 0x0000001800877202 */ /* 0x000fe40000000f00 */
[----:B------:R-:W-:Y:S01]  /*11ce0*/  MOV R3, R28 ;  /* 0x0000001c00037202 */ /* 0x000fe20000000f00 */
[----:B------:R-:W4:Y:S01]  /*11cf0*/  SHFL.IDX PT, R15, R31, R21, 0x1c1f ;  /* 0x001c1f151f0f7589 */ /* 0x000f2200000e0000 */
[----:B------:R-:W-:Y:S02]  /*11d00*/  MOV R141, R6 ;  /* 0x00000006008d7202 */ /* 0x000fe40000000f00 */
[----:B------:R-:W-:Y:S01]  /*11d10*/  MOV R142, R4 ;  /* 0x00000004008e7202 */ /* 0x000fe20000000f00 */
[----:B------:R-:W-:Y:S04]  /*11d20*/  SHFL.IDX PT, R85, R64, R21, 0x1c1f ;  /* 0x001c1f1540557589 */ /* 0x000fe800000e0000 */
[----:B------:R-:W-:Y:S01]  /*11d30*/  SHFL.IDX PT, R129, R106, R21, 0x1c1f ;  /* 0x001c1f156a817589 */ /* 0x000fe200000e0000 */
[----:B0-----:R-:W-:-:S03]  /*11d40*/  SEL R20, R46, R51, P0 ;  /* 0x000000332e147207 */ /* 0x001fc60000000000 */
[----:B------:R0:W0:Y:S01]  /*11d50*/  SHFL.IDX PT, R61, R44, R21, 0x1c1f ;  /* 0x001c1f152c3d7589 */ /* 0x00002200000e0000 */
[----:B-1----:R-:W-:Y:S02]  /*11d60*/  SEL R12, R164, R13, P0 ;  /* 0x0000000da40c7207 */ /* 0x002fe40000000000 */
[----:B------:R-:W-:Y:S01]  /*11d70*/  SEL R14, R13, R164, P0 ;  /* 0x000000a40d0e7207 */ /* 0x000fe20000000000 */
[----:B------:R-:W-:Y:S01]  /*11d80*/  SHFL.IDX PT, R67, R48, R21, 0x1c1f ;  /* 0x001c1f1530437589 */ /* 0x000fe200000e0000 */
[----:B--2---:R-:W-:Y:S02]  /*11d90*/  SEL R8, R30, R9, P0 ;  /* 0x000000091e087207 */ /* 0x004fe40000000000 */
[----:B------:R-:W-:Y:S01]  /*11da0*/  SEL R10, R9, R30, P0 ;  /* 0x0000001e090a7207 */ /* 0x000fe20000000000 */
[----:B------:R-:W-:Y:S01]  /*11db0*/  SHFL.IDX PT, R75, R56, R21, 0x1c1f ;  /* 0x001c1f15384b7589 */ /* 0x000fe200000e0000 */
[----:B---3--:R-:W-:Y:S02]  /*11dc0*/  SEL R9, R38, R11, P0 ;  /* 0x0000000b26097207 */ /* 0x008fe40000000000 */
[----:B------:R-:W-:Y:S01]  /*11dd0*/  SEL R11, R11, R38, P0 ;  /* 0x000000260b0b7207 */ /* 0x000fe20000000000 */
[----:B------:R-:W1:Y:S01]  /*11de0*/  SHFL.IDX PT, R109, R88, R21, 0x1c1f ;  /* 0x001c1f15586d7589 */ /* 0x000e6200000e0000 */
[----:B----4-:R-:W-:-:S02]  /*11df0*/  SEL R13, R166, R15, P0 ;  /* 0x0000000fa60d7207 */ /* 0x010fc40000000000 */
[----:B------:R-:W-:Y:S01]  /*11e00*/  SEL R15, R15, R166, P0 ;  /* 0x000000a60f0f7207 */ /* 0x000fe20000000000 */
[----:B------:R-:W-:Y:S01]  /*11e10*/  SHFL.IDX PT, R49, R39, R21, 0x1c1f ;  /* 0x001c1f1527317589 */ /* 0x000fe200000e0000 */
[----:B0-----:R-:W-:Y:S02]  /*11e20*/  SEL R44, R51, R46, P0 ;  /* 0x0000002e332c7207 */ /* 0x001fe40000000000 */
[----:B------:R-:W-:Y:S01]  /*11e30*/  F2FP.BF16.F32.PACK_AB R38, R11, R10 ;  /* 0x0000000a0b26723e */ /* 0x000fe200000010ff */
[----:B------:R0:W-:Y:S04]  /*11e40*/  SHFL.IDX PT, R107, R82, R21, 0x1c1f ;  /* 0x001c1f15526b7589 */ /* 0x0001e800000e0000 */
[----:B------:R-:W-:Y:S01]  /*11e50*/  SHFL.IDX PT, R24, R196, R27, 0x1c1f ;  /* 0x001c1f1bc4187589 */ /* 0x000fe200000e0000 */
[----:B------:R-:W-:-:S02]  /*11e60*/  SEL R51, R62, R61, P0 ;  /* 0x0000003d3e337207 */ /* 0x000fc40000000000 */
[----:B------:R-:W-:Y:S01]  /*11e70*/  SEL R61, R61, R62, P0 ;  /* 0x0000003e3d3d7207 */ /* 0x000fe20000000000 */
[----:B------:R2:W-:Y:S01]  /*11e80*/  SHFL.IDX PT, R45, R36, R21, 0x1c1f ;  /* 0x001c1f15242d7589 */ /* 0x0005e200000e0000 */
[----:B0-----:R-:W-:-:S03]  /*11e90*/  SEL R82, R102, R85, P0 ;  /* 0x0000005566527207 */ /* 0x001fc60000000000 */
[----:B------:R-:W-:Y:S04]  /*11ea0*/  SHFL.IDX PT, R77, R60, R21, 0x1c1f ;  /* 0x001c1f153c4d7589 */ /* 0x000fe800000e0000 */
[----:B------:R-:W0:Y:S01]  /*11eb0*/  SHFL.IDX PT, R93, R72, R21, 0x1c1f ;  /* 0x001c1f15485d7589 */ /* 0x000e2200000e0000 */
[----:B-1----:R-:W-:Y:S02]  /*11ec0*/  SEL R106, R148, R109, P0 ;  /* 0x0000006d946a7207 */ /* 0x002fe40000000000 */
[----:B--2---:R-:W-:Y:S01]  /*11ed0*/  F2FP.BF16.F32.PACK_AB R36, R9, R8 ;  /* 0x000000080924723e */ /* 0x004fe200000010ff */
[----:B------:R0:W-:Y:S04]  /*11ee0*/  SHFL.IDX PT, R37, R92, R21, 0x1c1f ;  /* 0x001c1f155c257589 */ /* 0x0001e800000e0000 */
[----:B------:R-:W1:Y:S04]  /*11ef0*/  SHFL.IDX PT, R91, R50, R21, 0x1c1f ;  /* 0x001c1f15325b7589 */ /* 0x000e6800000e0000 */
[----:B------:R-:W2:Y:S04]  /*11f00*/  SHFL.IDX PT, R39, R111, R21, 0x1c1f ;  /* 0x001c1f156f277589 */ /* 0x000ea800000e0000 */
[----:B------:R-:W3:Y:S04]  /*11f10*/  SHFL.IDX PT, R65, R40, R21, 0x1c1f ;  /* 0x001c1f1528417589 */ /* 0x000ee800000e0000 */
[----:B------:R4:W-:Y:S04]  /*11f20*/  SHFL.IDX PT, R43, R76, R21, 0x1c1f ;  /* 0x001c1f154c2b7589 */ /* 0x0009e800000e0000 */
[----:B------:R-:W3:Y:S01]  /*11f30*/  SHFL.IDX PT, R73, R34, R21, 0x1c1f ;  /* 0x001c1f1522497589 */ /* 0x000ee200000e0000 */
[----:B0-----:R-:W-:-:S03]  /*11f40*/  SEL R92, R93, R118, P0 ;  /* 0x000000765d5c7207 */ /* 0x001fc60000000000 */
[----:B------:R-:W0:Y:S01]  /*11f50*/  SHFL.IDX PT, R83, R42, R21, 0x1c1f ;  /* 0x001c1f152a537589 */ /* 0x000e2200000e0000 */
[----:B----4-:R-:W-:-:S03]  /*11f60*/  SEL R76, R75, R86, P0 ;  /* 0x000000564b4c7207 */ /* 0x010fc60000000000 */
[----:B------:R-:W-:Y:S01]  /*11f70*/  SHFL.IDX PT, R144, R144, R27, 0x1c1f ;  /* 0x001c1f1b90907589 */ /* 0x000fe200000e0000 */
[----:B-1----:R-:W-:-:S03]  /*11f80*/  SEL R72, R91, R176, P0 ;  /* 0x000000b05b487207 */ /* 0x002fc60000000000 */
[----:B------:R-:W-:Y:S01]  /*11f90*/  SHFL.IDX PT, R146, R146, R27, 0x1c1f ;  /* 0x001c1f1b92927589 */ /* 0x000fe200000e0000 */
[----:B--2---:R-:W-:-:S03]  /*11fa0*/  SEL R127, R24, R39, P0 ;  /* 0x00000027187f7207 */ /* 0x004fc60000000000 */
[----:B------:R-:W-:Y:S01]  /*11fb0*/  SHFL.IDX PT, R152, R152, R27, 0x1c1f ;  /* 0x001c1f1b98987589 */ /* 0x000fe200000e0000 */
[----:B---3--:R-:W-:Y:S02]  /*11fc0*/  SEL R50, R54, R65, P0 ;  /* 0x0000004136327207 */ /* 0x008fe40000000000 */
[----:B------:R-:W-:Y:S01]  /*11fd0*/  SEL R60, R65, R54, P0 ;  /* 0x00000036413c7207 */ /* 0x000fe20000000000 */
[----:B------:R-:W-:Y:S03]  /*11fe0*/  SHFL.IDX PT, R154, R154, R27, 0x1c1f ;  /* 0x001c1f1b9a9a7589 */ /* 0x000fe600000e0000 */
[----:B------:R-:W-:Y:S01]  /*11ff0*/  F2FP.BF16.F32.PACK_AB R30, R61, R60 ;  /* 0x0000003c3d1e723e */ /* 0x000fe200000010ff */
[----:B------:R-:W-:Y:S01]  /*12000*/  SHFL.IDX PT, R156, R156, R27, 0x1c1f ;  /* 0x001c1f1b9c9c7589 */ /* 0x000fe200000e0000 */
[----:B------:R-:W-:Y:S02]  /*12010*/  SEL R46, R168, R73, P0 ;  /* 0x00000049a82e7207 */ /* 0x000fe40000000000 */
[----:B------:R-:W-:Y:S01]  /*12020*/  SEL R48, R73, R168, P0 ;  /* 0x000000a849307207 */ /* 0x000fe20000000000 */
[----:B------:R-:W-:Y:S01]  /*12030*/  SHFL.IDX PT, R158, R158, R27, 0x1c1f ;  /* 0x001c1f1b9e9e7589 */ /* 0x000fe200000e0000 */
[----:B0-----:R-:W-:-:S02]  /*12040*/  SEL R62, R172, R83, P0 ;  /* 0x00000053ac3e7207 */ /* 0x001fc40000000000 */
[----:B------:R-:W-:Y:S01]  /*12050*/  SEL R64, R83, R172, P0 ;  /* 0x000000ac53407207 */ /* 0x000fe20000000000 */
        /* <DEDUP_REMOVED lines=15> */
[----:B------:R-:W-:Y:S01]  /*12150*/  SHFL.IDX PT, R198, R198, R27, 0x1c1f ;  /* 0x001c1f1bc6c67589 */ /* 0x000fe200000e0000 */
[----:B0-----:R-:W-:-:S03]  /*12160*/  SEL R126, R128, R129, P0 ;  /* 0x00000081807e7207 */ /* 0x001fc60000000000 */
[----:B------:R-:W-:Y:S01]  /*12170*/  SHFL.IDX PT, R6, R132, R27, 0x1c1f ;  /* 0x001c1f1b84067589 */ /* 0x000fe200000e0000 */
[----:B------:R-:W-:Y:S02]  /*12180*/  SEL R128, R129, R128, P0 ;  /* 0x0000008081807207 */ /* 0x000fe40000000000 */
[----:B------:R-:W-:Y:S01]  /*12190*/  SEL R129, R39, R24, P0 ;  /* 0x0000001827817207 */ /* 0x000fe20000000000 */
[----:B------:R-:W-:Y:S01]  /*121a0*/  SHFL.IDX PT, R69, R52, R21, 0x1c1f ;  /* 0x001c1f1534457589 */ /* 0x000fe200000e0000 */
[----:B------:R-:W-:-:S03]  /*121b0*/  F2FP.BF16.F32.PACK_AB R39, R15, R14 ;  /* 0x0000000e0f27723e */ /* 0x000fc600000010ff */
[----:B------:R0:W1:Y:S04]  /*121c0*/  SHFL.IDX PT, R53, R68, R21, 0x1c1f ;  /* 0x001c1f1544357589 */ /* 0x00006800000e0000 */
[----:B------:R-:W2:Y:S04]  /*121d0*/  SHFL.IDX PT, R133, R112, R21, 0x1c1f ;  /* 0x001c1f1570857589 */ /* 0x000ea800000e0000 */
[----:B------:R-:W-:Y:S01]  /*121e0*/  SHFL.IDX PT, R7, R119, R21, 0x1c1f ;  /* 0x001c1f1577077589 */ /* 0x000fe200000e0000 */
[----:B0-----:R-:W-:-:S03]  /*121f0*/  SEL R68, R67, R70, P0 ;  /* 0x0000004643447207 */ /* 0x001fc60000000000 */
[----:B------:R0:W3:Y:S04]  /*12200*/  SHFL.IDX PT, R81, R47, R21, 0x1c1f ;  /* 0x001c1f152f517589 */ /* 0x0000e800000e0000 */
[----:B------:R4:W3:Y:S04]  /*12210*/  SHFL.IDX PT, R99, R74, R21, 0x1c1f ;  /* 0x001c1f154a637589 */ /* 0x0008e800000e0000 */
[----:B------:R-:W-:Y:S01]  /*12220*/  SHFL.IDX PT, R27, R116, R21, 0x1c1f ;  /* 0x001c1f15741b7589 */ /* 0x000fe200000e0000 */
[----:B0-----:R-:W-:-:S03]  /*12230*/  SEL R47, R170, R49, P0 ;  /* 0x00000031aa2f7207 */ /* 0x001fc60000000000 */
[----:B------:R-:W0:Y:S01]  /*12240*/  SHFL.IDX PT, R55, R55, R21, 0x1c1f ;  /* 0x001c1f1537377589 */ /* 0x000e2200000e0000 */
[----:B------:R-:W-:Y:S02]  /*12250*/  SEL R49, R49, R170, P0 ;  /* 0x000000aa31317207 */ /* 0x000fe40000000000 */
[----:B----4-:R-:W-:Y:S01]  /*12260*/  SEL R74, R86, R75, P0 ;  /* 0x0000004b564a7207 */ /* 0x010fe20000000000 */
[----:B------:R4:W0:Y:S01]  /*12270*/  SHFL.IDX PT, R119, R66, R21, 0x1c1f ;  /* 0x001c1f1542777589 */ /* 0x00082200000e0000 */
[----:B------:R-:W-:Y:S02]  /*12280*/  SEL R75, R94, R77, P0 ;  /* 0x0000004d5e4b7207 */ /* 0x000fe40000000000 */
[----:B------:R-:W-:Y:S01]  /*12290*/  SEL R77, R77, R94, P0 ;  /* 0x0000005e4d4d7207 */ /* 0x000fe20000000000 */
[----:B------:R4:W0:Y:S01]  /*122a0*/  SHFL.IDX PT, R113, R90, R21, 0x1c1f ;  /* 0x001c1f155a717589 */ /* 0x00082200000e0000 */
[----:B-1----:R-:W-:Y:S02]  /*122b0*/  SEL R83, R110, R53, P0 ;  /* 0x000000356e537207 */ /* 0x002fe40000000000 */
[----:B--2---:R-:W-:Y:S01]  /*122c0*/  SEL R132, R133, R160, P0 ;  /* 0x000000a085847207 */ /* 0x004fe20000000000 */
[----:B------:R-:W1:Y:S01]  /*122d0*/  SHFL.IDX PT, R34, R98, R21, 0x1c1f ;  /* 0x001c1f1562227589 */ /* 0x000e6200000e0000 */
[----:B---3--:R-:W-:-:S02]  /*122e0*/  SEL R65, R81, R174, P0 ;  /* 0x000000ae51417207 */ /* 0x008fc40000000000 */
[----:B----4-:R-:W-:Y:S01]  /*122f0*/  SEL R66, R70, R67, P0 ;  /* 0x0000004346427207 */ /* 0x010fe20000000000 */
[----:B------:R2:W-:Y:S01]  /*12300*/  SHFL.IDX PT, R125, R104, R21, 0x1c1f ;  /* 0x001c1f15687d7589 */ /* 0x0005e200000e0000 */
[----:B------:R-:W-:Y:S02]  /*12310*/  SEL R70, R176, R91, P0 ;  /* 0x0000005bb0467207 */ /* 0x000fe40000000000 */
[----:B------:R-:W-:Y:S01]  /*12320*/  SEL R90, R118, R93, P0 ;  /* 0x0000005d765a7207 */ /* 0x000fe20000000000 */
[----:B------:R3:W-:Y:S01]  /*12330*/  SHFL.IDX PT, R115, R63, R21, 0x1c1f ;  /* 0x001c1f153f737589 */ /* 0x0007e200000e0000 */
[----:B------:R-:W-:Y:S02]  /*12340*/  SEL R91, R130, R43, P0 ;  /* 0x0000002b825b7207 */ /* 0x000fe40000000000 */
[----:B------:R-:W-:Y:S01]  /*12350*/  SEL R93, R43, R130, P0 ;  /* 0x000000822b5d7207 */ /* 0x000fe20000000000 */
[----:B------:R-:W4:Y:S01]  /*12360*/  SHFL.IDX PT, R123, R58, R21, 0x1c1f ;  /* 0x001c1f153a7b7589 */ /* 0x000f2200000e0000 */
[----:B------:R-:W-:-:S02]  /*12370*/  SEL R67, R78, R69, P0 ;  /* 0x000000454e437207 */ /* 0x000fc40000000000 */
[----:B--2---:R-:W-:Y:S01]  /*12380*/  SEL R104, R107, R122, P0 ;  /* 0x0000007a6b687207 */ /* 0x004fe20000000000 */
[----:B------:R2:W-:Y:S01]  /*12390*/  SHFL.IDX PT, R89, R71, R21, 0x1c1f ;  /* 0x001c1f1547597589 */ /* 0x0005e200000e0000 */
[----:B------:R-:W-:Y:S02]  /*123a0*/  SEL R94, R120, R99, P0 ;  /* 0x00000063785e7207 */ /* 0x000fe40000000000 */
[----:B---3--:R-:W-:Y:S01]  /*123b0*/  SEL R63, R174, R81, P0 ;  /* 0x00000051ae3f7207 */ /* 0x008fe20000000000 */
[----:B------:R-:W3:Y:S01]  /*123c0*/  SHFL.IDX PT, R26, R103, R21, 0x1c1f ;  /* 0x001c1f15671a7589 */ /* 0x000ee200000e0000 */
[----:B------:R-:W-:Y:S02]  /*123d0*/  SEL R130, R160, R133, P0 ;  /* 0x00000085a0827207 */ /* 0x000fe40000000000 */
[----:B------:R-:W-:Y:S01]  /*123e0*/  SEL R69, R69, R78, P0 ;  /* 0x0000004e45457207 */ /* 0x000fe20000000000 */
[----:B------:R-:W3:Y:S01]  /*123f0*/  SHFL.IDX PT, R31, R114, R21, 0x1c1f ;  /* 0x001c1f15721f7589 */ /* 0x000ee200000e0000 */
[----:B0-----:R-:W-:-:S02]  /*12400*/  SEL R73, R55, R178, P0 ;  /* 0x000000b237497207 */ /* 0x001fc40000000000 */
[----:B--2---:R-:W-:Y:S01]  /*12410*/  SEL R71, R178, R55, P0 ;  /* 0x00000037b2477207 */ /* 0x004fe20000000000 */
[----:B------:R0:W-:Y:S01]  /*12420*/  SHFL.IDX PT, R117, R96, R21, 0x1c1f ;  /* 0x001c1f1560757589 */ /* 0x0001e200000e0000 */
[----:B------:R-:W-:Y:S02]  /*12430*/  SEL R86, R184, R119, P0 ;  /* 0x00000077b8567207 */ /* 0x000fe40000000000 */
[----:B------:R-:W-:Y:S01]  /*12440*/  SEL R88, R119, R184, P0 ;  /* 0x000000b877587207 */ /* 0x000fe20000000000 */
[----:B------:R2:W-:Y:S01]  /*12450*/  SHFL.IDX PT, R29, R108, R21, 0x1c1f ;  /* 0x001c1f156c1d7589 */ /* 0x0005e200000e0000 */
[----:B------:R-:W-:Y:S02]  /*12460*/  SEL R112, R113, R124, P0 ;  /* 0x0000007c71707207 */ /* 0x000fe40000000000 */
[----:B-1----:R-:W-:Y:S01]  /*12470*/  SEL R118, R121, R34, P0 ;  /* 0x0000002279767207 */ /* 0x002fe20000000000 */
[----:B------:R1:W3:Y:S01]  /*12480*/  SHFL.IDX PT, R97, R79, R21, 0x1c1f ;  /* 0x001c1f154f617589 */ /* 0x0002e200000e0000 */
[----:B------:R-:W-:-:S02]  /*12490*/  SEL R131, R4, R27, P0 ;  /* 0x0000001b04837207 */ /* 0x000fc40000000000 */
[----:B0-----:R-:W-:Y:S01]  /*124a0*/  SEL R96, R99, R120, P0 ;  /* 0x0000007863607207 */ /* 0x001fe20000000000 */
[----:B------:R-:W0:Y:S01]  /*124b0*/  SHFL.IDX PT, R59, R95, R21, 0x1c1f ;  /* 0x001c1f155f3b7589 */ /* 0x000e2200000e0000 */
[----:B------:R-:W-:Y:S02]  /*124c0*/  SEL R120, R34, R121, P0 ;  /* 0x0000007922787207 */ /* 0x000fe40000000000 */
[----:B--2---:R-:W-:Y:S01]  /*124d0*/  SEL R108, R109, R148, P0 ;  /* 0x000000946d6c7207 */ /* 0x004fe20000000000 */
[----:B------:R2:W0:Y:S01]  /*124e0*/  SHFL.IDX PT, R101, R80, R21, 0x1c1f ;  /* 0x001c1f1550657589 */ /* 0x00042200000e0000 */
[----:B------:R-:W-:Y:S02]  /*124f0*/  SEL R109, R37, R150, P0 ;  /* 0x00000096256d7207 */ /* 0x000fe40000000000 */
[----:B------:R-:W-:Y:S01]  /*12500*/  SEL R133, R27, R4, P0 ;  /* 0x000000041b857207 */ /* 0x000fe20000000000 */
[----:B------:R-:W-:Y:S01]  /*12510*/  SHFL.IDX PT, R35, R100, R21, 0x1c1f ;  /* 0x001c1f1564237589 */ /* 0x000fe200000e0000 */
[----:B----4-:R-:W-:-:S02]  /*12520*/  SEL R78, R180, R123, P0 ;  /* 0x0000007bb44e7207 */ /* 0x010fc40000000000 */
[----:B-1----:R-:W-:Y:S01]  /*12530*/  SEL R79, R182, R115, P0 ;  /* 0x00000073b64f7207 */ /* 0x002fe20000000000 */
[----:B------:R1:W4:Y:S01]  /*12540*/  SHFL.IDX PT, R105, R87, R21, 0x1c1f ;  /* 0x001c1f1557697589 */ /* 0x00032200000e0000 */
[----:B------:R-:W-:Y:S02]  /*12550*/  SEL R81, R115, R182, P0 ;  /* 0x000000b673517207 */ /* 0x000fe40000000000 */
[----:B--2---:R-:W-:Y:S01]  /*12560*/  SEL R80, R123, R180, P0 ;  /* 0x000000b47b507207 */ /* 0x004fe20000000000 */
[----:B------:R2:W4:Y:S01]  /*12570*/  SHFL.IDX PT, R41, R84, R21, 0x1c1f ;  /* 0x001c1f1554297589 */ /* 0x00052200000e0000 */
[----:B---3--:R-:W-:Y:S02]  /*12580*/  SEL R119, R25, R26, P0 ;  /* 0x0000001a19777207 */ /* 0x008fe40000000000 */
[----:B------:R-:W-:Y:S02]  /*12590*/  SEL R121, R26, R25, P0 ;  /* 0x000000191a797207 */ /* 0x000fe40000000000 */
[----:B------:R-:W-:-:S02]  /*125a0*/  SEL R4, R6, R31, P0 ;  /* 0x0000001f06047207 */ /* 0x000fc40000000000 */
[----:B-1----:R-:W-:Y:S02]  /*125b0*/  SEL R87, R186, R89, P0 ;  /* 0x00000059ba577207 */ /* 0x002fe40000000000 */
[----:B------:R-:W-:Y:S02]  /*125c0*/  SEL R89, R89, R186, P0 ;  /* 0x000000ba59597207 */ /* 0x000fe40000000000 */
[----:B--2---:R-:W-:Y:S02]  /*125d0*/  SEL R84, R85, R102, P0 ;  /* 0x0000006655547207 */ /* 0x004fe40000000000 */
[----:B------:R-:W-:Y:S02]  /*125e0*/  SEL R102, R122, R107, P0 ;  /* 0x0000006b7a667207 */ /* 0x000fe40000000000 */
[----:B------:R-:W-:Y:S02]  /*125f0*/  SEL R21, R32, R45, P0 ;  /* 0x0000002d20157207 */ /* 0x000fe40000000000 */
[----:B------:R-:W-:-:S02]  /*12600*/  SEL R107, R150, R37, P0 ;  /* 0x00000025966b7207 */ /* 0x000fc40000000000 */
[----:B------:R-:W-:Y:S02]  /*12610*/  SEL R45, R45, R32, P0 ;  /* 0x000000202d2d7207 */ /* 0x000fe40000000000 */
[----:B------:R-:W-:Y:S02]  /*12620*/  F2FP.BF16.F32.PACK_AB R37, R13, R12 ;  /* 0x0000000c0d25723e */ /* 0x000fe400000010ff */
[----:B------:R-:W-:Y:S02]  /*12630*/  SEL R85, R53, R110, P0 ;  /* 0x0000006e35557207 */ /* 0x000fe40000000000 */
[----:B------:R-:W-:Y:S01]  /*12640*/  SEL R110, R124, R113, P0 ;  /* 0x000000717c6e7207 */ /* 0x000fe20000000000 */
[----:B------:R1:W-:Y:S01]  /*12650*/  STSM.16.M88.4 [R33], R36 ;  /* 0x0000002421007844 */ /* 0x0003e20000000200 */
[----:B------:R-:W-:Y:S02]  /*12660*/  SEL R122, R156, R125, P0 ;  /* 0x0000007d9c7a7207 */ /* 0x000fe40000000000 */
[----:B------:R-:W-:-:S02]  /*12670*/  SEL R124, R125, R156, P0 ;  /* 0x0000009c7d7c7207 */ /* 0x000fc40000000000 */
[----:B------:R-:W-:Y:S02]  /*12680*/  SEL R95, R188, R97, P0 ;  /* 0x00000061bc5f7207 */ /* 0x000fe40000000000 */
[----:B0-----:R-:W-:Y:S02]  /*12690*/  SEL R111, R28, R59, P0 ;  /* 0x0000003b1c6f7207 */ /* 0x001fe40000000000 */
[----:B------:R-:W-:Y:S02]  /*126a0*/  SEL R113, R59, R28, P0 ;  /* 0x0000001c3b717207 */ /* 0x000fe40000000000 */
        /* <DEDUP_REMOVED lines=10> */
[----:B------:R-:W-:Y:S01]  /*12750*/  SEL R98, R144, R101, P0 ;  /* 0x0000006590627207 */ /* 0x000fe20000000000 */
[----:B------:R0:W-:Y:S01]  /*12760*/  STSM.16.M88.4 [R57], R24 ;  /* 0x0000001839007844 */ /* 0x0001e20000000200 */
[----:B------:R-:W-:Y:S02]  /*12770*/  SEL R100, R101, R144, P0 ;  /* 0x0000009065647207 */ /* 0x000fe40000000000 */
[----:B----4-:R-:W-:Y:S02]  /*12780*/  SEL R103, R190, R105, P0 ;  /* 0x00000069be677207 */ /* 0x010fe40000000000 */
[----:B------:R-:W-:Y:S02]  /*12790*/  SEL R115, R154, R35, P0 ;  /* 0x000000239a737207 */ /* 0x000fe40000000000 */
[----:B------:R-:W-:-:S02]  /*127a0*/  SEL R117, R35, R154, P0 ;  /* 0x0000009a23757207 */ /* 0x000fc40000000000 */
[----:B------:R-:W-:Y:S02]  /*127b0*/  F2FP.BF16.F32.PACK_AB R28, R51, R50 ;  /* 0x00000032331c723e */ /* 0x000fe400000010ff */
[----:B------:R-:W-:Y:S02]  /*127c0*/  F2FP.BF16.F32.PACK_AB R31, R65, R64 ;  /* 0x00000040411f723e */ /* 0x000fe400000010ff */
[----:B------:R-:W-:Y:S02]  /*127d0*/  F2FP.BF16.F32.PACK_AB R29, R63, R62 ;  /* 0x0000003e3f1d723e */ /* 0x000fe400000010ff */
[----:B------:R-:W-:Y:S02]  /*127e0*/  SEL R99, R146, R41, P0 ;  /* 0x0000002992637207 */ /* 0x000fe40000000000 */
[----:B------:R-:W-:Y:S01]  /*127f0*/  SEL R101, R41, R146, P0 ;  /* 0x0000009229657207 */ /* 0x000fe20000000000 */
[----:B------:R2:W-:Y:S01]  /*12800*/  STSM.16.M88.4 [R142], R28 ;  /* 0x0000001c8e007844 */ /* 0x0005e20000000200 */
[----:B------:R-:W-:-:S02]  /*12810*/  SEL R105, R105, R190, P0 ;  /* 0x000000be69697207 */ /* 0x000fc40000000000 */
[----:B------:R-:W-:Y:S02]  /*12820*/  F2FP.BF16.F32.PACK_AB R32, R67, R66 ;  /* 0x000000424320723e */ /* 0x000fe400000010ff */
[----:B------:R-:W-:Y:S02]  /*12830*/  F2FP.BF16.F32.PACK_AB R34, R69, R68 ;  /* 0x000000444522723e */ /* 0x000fe400000010ff */
[----:B------:R-:W-:Y:S02]  /*12840*/  F2FP.BF16.F32.PACK_AB R35, R73, R72 ;  /* 0x000000484923723e */ /* 0x000fe400000010ff */
[----:B-1----:R-:W-:Y:S02]  /*12850*/  F2FP.BF16.F32.PACK_AB R33, R71, R70 ;  /* 0x000000464721723e */ /* 0x002fe400000010ff */
[----:B------:R-:W-:Y:S02]  /*12860*/  F2FP.BF16.F32.PACK_AB R36, R75, R74 ;  /* 0x0000004a4b24723e */ /* 0x000fe400000010ff */
[----:B------:R-:W-:Y:S01]  /*12870*/  F2FP.BF16.F32.PACK_AB R38, R77, R76 ;  /* 0x0000004c4d26723e */ /* 0x000fe200000010ff */
[----:B------:R1:W-:Y:S01]  /*12880*/  STSM.16.M88.4 [R141], R32 ;  /* 0x000000208d007844 */ /* 0x0003e20000000200 */
[----:B------:R-:W-:-:S02]  /*12890*/  F2FP.BF16.F32.PACK_AB R39, R81, R80 ;  /* 0x000000505127723e */ /* 0x000fc400000010ff */
[----:B------:R-:W-:Y:S02]  /*128a0*/  F2FP.BF16.F32.PACK_AB R37, R79, R78 ;  /* 0x0000004e4f25723e */ /* 0x000fe400000010ff */
[----:B------:R-:W-:Y:S02]  /*128b0*/  F2FP.BF16.F32.PACK_AB R40, R83, R82 ;  /* 0x000000525328723e */ /* 0x000fe400000010ff */
[----:B------:R-:W-:Y:S01]  /*128c0*/  F2FP.BF16.F32.PACK_AB R42, R85, R84 ;  /* 0x00000054552a723e */ /* 0x000fe200000010ff */
[----:B------:R3:W-:Y:S01]  /*128d0*/  STSM.16.M88.4 [R140], R36 ;  /* 0x000000248c007844 */ /* 0x0007e20000000200 */
[----:B------:R-:W-:Y:S02]  /*128e0*/  F2FP.BF16.F32.PACK_AB R43, R89, R88 ;  /* 0x00000058592b723e */ /* 0x000fe400000010ff */
[----:B------:R-:W-:Y:S02]  /*128f0*/  F2FP.BF16.F32.PACK_AB R41, R87, R86 ;  /* 0x000000565729723e */ /* 0x000fe400000010ff */
[----:B------:R-:W-:-:S02]  /*12900*/  SEL R5, R198, R7, P0 ;  /* 0x00000007c6057207 */ /* 0x000fc40000000000 */
[----:B------:R-:W-:Y:S01]  /*12910*/  F2FP.BF16.F32.PACK_AB R52, R91, R90 ;  /* 0x0000005a5b34723e */ /* 0x000fe200000010ff */
[----:B------:R-:W-:Y:S01]  /*12920*/  STSM.16.M88.4 [R139], R40 ;  /* 0x000000288b007844 */ /* 0x000fe20000000200 */
[----:B------:R-:W-:Y:S02]  /*12930*/  F2FP.BF16.F32.PACK_AB R54, R93, R92 ;  /* 0x0000005c5d36723e */ /* 0x000fe400000010ff */
[----:B------:R-:W-:Y:S02]  /*12940*/  F2FP.BF16.F32.PACK_AB R55, R97, R96 ;  /* 0x000000606137723e */ /* 0x000fe400000010ff */
[----:B------:R-:W-:Y:S02]  /*12950*/  F2FP.BF16.F32.PACK_AB R53, R95, R94 ;  /* 0x0000005e5f35723e */ /* 0x000fe400000010ff */
[----:B------:R-:W-:Y:S02]  /*12960*/  SEL R7, R7, R198, P0 ;  /* 0x000000c607077207 */ /* 0x000fe40000000000 */
[----:B------:R-:W-:Y:S01]  /*12970*/  F2FP.BF16.F32.PACK_AB R56, R99, R98 ;  /* 0x000000626338723e */ /* 0x000fe200000010ff */
[----:B------:R-:W-:Y:S01]  /*12980*/  STSM.16.M88.4 [R138], R52 ;  /* 0x000000348a007844 */ /* 0x000fe20000000200 */
[----:B------:R-:W-:-:S02]  /*12990*/  F2FP.BF16.F32.PACK_AB R58, R101, R100 ;  /* 0x00000064653a723e */ /* 0x000fc400000010ff */
[----:B------:R-:W-:Y:S02]  /*129a0*/  F2FP.BF16.F32.PACK_AB R59, R105, R104 ;  /* 0x00000068693b723e */ /* 0x000fe400000010ff */
[----:B0-----:R-:W-:Y:S02]  /*129b0*/  F2FP.BF16.F32.PACK_AB R57, R103, R102 ;  /* 0x000000666739723e */ /* 0x001fe400000010ff */
[----:B------:R-:W-:Y:S02]  /*129c0*/  F2FP.BF16.F32.PACK_AB R24, R107, R106 ;  /* 0x0000006a6b18723e */ /* 0x000fe400000010ff */
[----:B------:R-:W-:Y:S01]  /*129d0*/  F2FP.BF16.F32.PACK_AB R26, R109, R108 ;  /* 0x0000006c6d1a723e */ /* 0x000fe200000010ff */
[----:B------:R-:W-:Y:S01]  /*129e0*/  STSM.16.M88.4 [R137], R56 ;  /* 0x0000003889007844 */ /* 0x000fe20000000200 */
[----:B------:R-:W-:Y:S02]  /*129f0*/  F2FP.BF16.F32.PACK_AB R27, R113, R112 ;  /* 0x00000070711b723e */ /* 0x000fe400000010ff */
[----:B------:R-:W-:-:S02]  /*12a00*/  F2FP.BF16.F32.PACK_AB R25, R111, R110 ;  /* 0x0000006e6f19723e */ /* 0x000fc400000010ff */
[----:B--2---:R-:W-:Y:S02]  /*12a10*/  F2FP.BF16.F32.PACK_AB R28, R115, R114 ;  /* 0x00000072731c723e */ /* 0x004fe400000010ff */
[----:B------:R-:W-:Y:S01]  /*12a20*/  F2FP.BF16.F32.PACK_AB R30, R117, R116 ;  /* 0x00000074751e723e */ /* 0x000fe200000010ff */
[----:B------:R0:W-:Y:S01]  /*12a30*/  STSM.16.M88.4 [R136], R24 ;  /* 0x0000001888007844 */ /* 0x0001e20000000200 */
[----:B------:R-:W-:Y:S02]  /*12a40*/  F2FP.BF16.F32.PACK_AB R31, R121, R120 ;  /* 0x00000078791f723e */ /* 0x000fe400000010ff */
[----:B------:R-:W-:Y:S02]  /*12a50*/  F2FP.BF16.F32.PACK_AB R29, R119, R118 ;  /* 0x00000076771d723e */ /* 0x000fe400000010ff */
[----:B-1----:R-:W-:Y:S02]  /*12a60*/  F2FP.BF16.F32.PACK_AB R32, R123, R122 ;  /* 0x0000007a7b20723e */ /* 0x002fe400000010ff */
[----:B------:R-:W-:Y:S01]  /*12a70*/  F2FP.BF16.F32.PACK_AB R34, R125, R124 ;  /* 0x0000007c7d22723e */ /* 0x000fe200000010ff */
[----:B------:R-:W-:Y:S01]  /*12a80*/  STSM.16.M88.4 [R135], R28 ;  /* 0x0000001c87007844 */ /* 0x000fe20000000200 */
[----:B------:R-:W-:-:S02]  /*12a90*/  F2FP.BF16.F32.PACK_AB R35, R129, R128 ;  /* 0x000000808123723e */ /* 0x000fc400000010ff */
[----:B------:R-:W-:Y:S02]  /*12aa0*/  F2FP.BF16.F32.PACK_AB R33, R127, R126 ;  /* 0x0000007e7f21723e */ /* 0x000fe400000010ff */
[----:B---3--:R-:W-:Y:S02]  /*12ab0*/  F2FP.BF16.F32.PACK_AB R37, R5, R4 ;  /* 0x000000040525723e */ /* 0x008fe400000010ff */
[----:B------:R-:W-:Y:S01]  /*12ac0*/  F2FP.BF16.F32.PACK_AB R38, R133, R132 ;  /* 0x000000848526723e */ /* 0x000fe200000010ff */
[----:B------:R1:W-:Y:S01]  /*12ad0*/  STSM.16.M88.4 [R134], R32 ;  /* 0x0000002086007844 */ /* 0x0003e20000000200 */
[----:B------:R-:W-:Y:S01]  /*12ae0*/  F2FP.BF16.F32.PACK_AB R39, R7, R6 ;  /* 0x000000060727723e */ /* 0x000fe200000010ff */
[----:B0-----:R-:W-:Y:S01]  /*12af0*/  IMAD.U32 R24, RZ, RZ, UR10 ;  /* 0x0000000aff187e24 */ /* 0x001fe2000f8e00ff */
[----:B------:R-:W-:Y:S01]  /*12b00*/  F2FP.BF16.F32.PACK_AB R36, R131, R130 ;  /* 0x000000828324723e */ /* 0x000fe200000010ff */
[----:B------:R-:W-:Y:S01]  /*12b10*/  IMAD.U32 R25, RZ, RZ, UR11 ;  /* 0x0000000bff197e24 */ /* 0x000fe2000f8e00ff */
[----:B------:R-:W-:Y:S01]  /*12b20*/  ISETP.NE.U32.AND P0, PT, RZ, UR12, PT ;  /* 0x0000000cff007c0c */ /* 0x000fe2000bf05070 */
[----:B------:R-:W-:-:S02]  /*12b30*/  ULDC.64 UR10, c[0x0][0xc08] ;  /* 0x00030200000a7ab9 */ /* 0x000fc40000000a00 */
[----:B------:R0:W-:Y:S01]  /*12b40*/  STSM.16.M88.4 [R3], R36 ;  /* 0x0000002403007844 */ /* 0x0001e20000000200 */
[----:B------:R-:W-:Y:S01]  /*12b50*/  ISETP.NE.AND.EX P0, PT, RZ, UR13, PT, P0 ;  /* 0x0000000dff007c0c */ /* 0x000fe2000bf05300 */
[----:B------:R-:W-:Y:S08]  /*12b60*/  BAR.SYNC.DEFER_BLOCKING 0x1, 0x100 ;  /* 0x0044000000007b1d */ /* 0x000ff00000010000 */
[----:B-1----:R-:W1:Y:S04]  /*12b70*/  LDC R134, c[0x0][0xbe8] ;  /* 0x0002fa00ff867b82 */ /* 0x002e680000000800 */
[----:B------:R-:W2:Y:S01]  /*12b80*/  @P0 LDG.E R40, desc[UR52][R24.64] ;  /* 0x0000003418280981 */ /* 0x000ea2000c1e1900 */
[----:B------:R-:W-:-:S02]  /*12b90*/  UISETP.NE.U32.AND UP0, UPT, UR10, URZ, UPT ;  /* 0x0000003f0a00728c */ /* 0x000fc4000bf05070 */
[----:B------:R-:W-:Y:S02]  /*12ba0*/  UISETP.GT.AND UP1, UPT, UR46, 0x1, UPT ;  /* 0x000000012e00788c */ /* 0x000fe4000bf24270 */
[----:B------:R-:W-:Y:S01]  /*12bb0*/  UISETP.NE.AND.EX UP0, UPT, UR11, URZ, UPT, UP0 ;  /* 0x0000003f0b00728c */ /* 0x000fe2000bf05300 */
[----:B-1----:R-:W-:Y:S01]  /*12bc0*/  ISETP.NE.AND P1, PT, R134, 0x1, PT ;  /* 0x000000018600780c */ /* 0x002fe20003f25270 */
[----:B------:R-:W-:Y:S01]  /*12bd0*/  UMOV UR19, 0x9b8 ;  /* 0x000009b800137882 */ /* 0x000fe20000000000 */
[----:B------:R-:W-:Y:S01]  /*12be0*/  ULDC UR4, c[0x0][0xa88] ;  /* 0x0002a20000047ab9 */ /* 0x000fe20000000800 */
[----:B------:R-:W-:Y:S01]  /*12bf0*/  USEL UR19, UR19, 0x978, UP1 ;  /* 0x0000097813137887 */ /* 0x000fe20008800000 */
[----:B------:R-:W-:Y:S01]  /*12c00*/  IMAD.U32 R29, RZ, RZ, UR4 ;  /* 0x00000004ff1d7e24 */ /* 0x000fe2000f8e00ff */
[----:B------:R-:W-:-:S05]  /*12c10*/  PLOP3.LUT P4, PT, PT, PT, UP0, 0x80, 0x0 ;  /* 0x000000000000781c */ /* 0x000fca0003f8f008 */
[----:B------:R-:W-:Y:S02]  /*12c20*/  @UP0 ULDC.64 UR10, c[0x0][0xc08] ;  /* 0x00030200000a0ab9 */ /* 0x000fe40000000a00 */
[----:B------:R-:W-:Y:S01]  /*12c30*/  @UP0 UIMAD.WIDE UR10, UR44, 0x4, UR10 ;  /* 0x000000042c0a08a5 */ /* 0x000fe2000f8e020a */
[----:B0-----:R-:W0:Y:S08]  /*12c40*/  @P1 LDC R3, c[0x0][0xbec] ;  /* 0x0002fb00ff031b82 */ /* 0x001e300000000800 */
[----:B------:R-:W1:Y:S01]  /*12c50*/  @P1 LDC R31, c[0x0][0xbf0] ;  /* 0x0002fc00ff1f1b82 */ /* 0x000e620000000800 */
[----:B------:R-:W-:Y:S01]  /*12c60*/  UISETP.NE.U32.AND UP0, UPT, UR12, URZ, UPT ;  /* 0x0000003f0c00728c */ /* 0x000fe2000bf05070 */
[----:B------:R-:W-:-:S02]  /*12c70*/  IMAD.U32 R26, RZ, RZ, UR10 ;  /* 0x0000000aff1a7e24 */ /* 0x000fc4000f8e00ff */
[----:B------:R-:W-:Y:S01]  /*12c80*/  IMAD.U32 R27, RZ, RZ, UR11 ;  /* 0x0000000bff1b7e24 */ /* 0x000fe2000f8e00ff */
[----:B------:R-:W-:Y:S01]  /*12c90*/  UISETP.NE.AND.EX UP0, UPT, UR13, URZ, UPT, UP0 ;  /* 0x0000003f0d00728c */ /* 0x000fe2000bf05300 */
[----:B------:R-:W-:Y:S01]  /*12ca0*/  ULDC.64 UR10, c[0x0][UR19+0x218] ;  /* 0x00008600130a7abb */ /* 0x000fe20008000a00 */
[----:B------:R-:W-:Y:S01]  /*12cb0*/  UMOV UR4, URZ ;  /* 0x0000003f00047c82 */ /* 0x000fe20008000000 */
[----:B------:R-:W-:Y:S01]  /*12cc0*/  UIMAD.WIDE.U32 UR12, UR10, UR43, URZ ;  /* 0x0000002b0a0c72a5 */ /* 0x000fe2000f8e003f */
[----:B------:R-:W-:Y:S01]  /*12cd0*/  VIADD R34, R17, UR42 ;  /* 0x0000002a11227c36 */ /* 0x000fe20008000000 */
[----:B------:R-:W-:Y:S01]  /*12ce0*/  UIMAD UR20, UR11, UR43, URZ ;  /* 0x0000002b0b1472a4 */ /* 0x000fe2000f8e023f */
[----:B------:R0:W5:Y:S01]  /*12cf0*/  @P4 LDG.E R29, desc[UR52][R26.64] ;  /* 0x000000341a1d4981 */ /* 0x000162000c1e1900 */
[----:B------:R-:W-:Y:S02]  /*12d00*/  USHF.R.S32.HI UR21, URZ, 0x1f, UR44 ;  /* 0x0000001f3f157899 */ /* 0x000fe4000801142c */
[----:B------:R-:W-:-:S02]  /*12d10*/  USEL UR10, UR44, URZ, !UP0 ;  /* 0x0000003f2c0a7287 */ /* 0x000fc4000c000000 */
[----:B------:R-:W-:Y:S01]  /*12d20*/  USEL UR18, UR40, URZ, UP1 ;  /* 0x0000003f28127287 */ /* 0x000fe20008800000 */
[----:B------:R-:W-:Y:S01]  /*12d30*/  ULDC.64 UR14, c[0x0][UR19+0x220] ;  /* 0x00008800130e7abb */ /* 0x000fe20008000a00 */
[----:B------:R-:W-:Y:S01]  /*12d40*/  UIADD3 UR20, UR13, UR20, URZ ;  /* 0x000000140d147290 */ /* 0x000fe2000fffe03f */
[----:B0-----:R-:W-:Y:S01]  /*12d50*/  @P1 IMAD.HI.U32 R26, R34, R3, RZ ;  /* 0x00000003221a1227 */ /* 0x001fe200078e00ff */
[----:B------:R-:W-:Y:S01]  /*12d60*/  ULDC.64 UR16, c[0x0][UR19+0x228] ;  /* 0x00008a0013107abb */ /* 0x000fe20008000a00 */
[----:B------:R-:W-:Y:S02]  /*12d70*/  USEL UR11, UR21, URZ, !UP0 ;  /* 0x0000003f150b7287 */ /* 0x000fe4000c000000 */
[----:B------:R-:W-:Y:S01]  /*12d80*/  UIMAD UR13, UR15, UR10, URZ ;  /* 0x0000000a0f0d72a4 */ /* 0x000fe2000f8e023f */
[----:B------:R-:W-:Y:S01]  /*12d90*/  IMAD.MOV.U32 R3, RZ, RZ, R34 ;  /* 0x000000ffff037224 */ /* 0x000fe200078e0022 */
[----:B------:R-:W-:Y:S01]  /*12da0*/  UIMAD.WIDE.U32 UR22, UR16, UR18, URZ ;  /* 0x00000012101672a5 */ /* 0x000fe2000f8e003f */
[----:B-1----:R-:W-:Y:S01]  /*12db0*/  @P1 SHF.R.U32.HI R3, RZ, R31, R26 ;  /* 0x0000001fff031219 */ /* 0x002fe2000001161a */
[----:B------:R-:W-:-:S02]  /*12dc0*/  UIMAD UR18, UR17, UR18, URZ ;  /* 0x00000012111272a4 */ /* 0x000fc4000f8e023f */
[----:B------:R-:W-:Y:S02]  /*12dd0*/  UIMAD.WIDE.U32 UR16, UR14, UR10, URZ ;  /* 0x0000000a0e1072a5 */ /* 0x000fe4000f8e003f */
[----:B------:R-:W-:Y:S01]  /*12de0*/  UIMAD UR11, UR14, UR11, UR13 ;  /* 0x0000000b0e0b72a4 */ /* 0x000fe2000f8e020d */
[----:B------:R-:W-:Y:S01]  /*12df0*/  IMAD.U32 R26, RZ, RZ, UR22 ;  /* 0x00000016ff1a7e24 */ /* 0x000fe2000f8e00ff */
[----:B------:R-:W-:Y:S01]  /*12e00*/  UIADD3 UR18, UR23, UR18, URZ ;  /* 0x0000001217127290 */ /* 0x000fe2000fffe03f */
[--C-:B------:R-:W-:Y:S01]  /*12e10*/  IMAD.MOV R31, RZ, RZ, -R3.reuse ;  /* 0x000000ffff1f7224 */ /* 0x100fe200078e0a03 */
[----:B------:R-:W-:Y:S01]  /*12e20*/  UIADD3 UR11, UR17, UR11, URZ ;  /* 0x0000000b110b7290 */ /* 0x000fe2000fffe03f */
        /* <DEDUP_REMOVED lines=11> */
[----:B------:R-:W-:Y:S01]  /*12ee0*/  ULDC.64 UR12, c[0x0][UR19+0x210] ;  /* 0x00008400130c7abb */ /* 0x000fe20008000a00 */
[----:B------:R-:W-:Y:S01]  /*12ef0*/  SHF.R.S32.HI R3, RZ, 0x1f, R31 ;  /* 0x0000001fff037819 */ /* 0x000fe2000001141f */
[----:B------:R-:W-:Y:S01]  /*12f00*/  IMAD R28, R31, UR13, RZ ;  /* 0x0000000d1f1c7c24 */ /* 0x000fe2000f8e02ff */
[----:B------:R-:W-:Y:S01]  /*12f10*/  @!UP1 ULDC UR17, c[0x0][0xb54] ;  /* 0x0002d50000119ab9 */ /* 0x000fe20000000800 */
[----:B------:R-:W-:-:S02]  /*12f20*/  IADD3.X R27, R27, UR11, R30, P2, P3 ;  /* 0x0000000b1b1b7c10 */ /* 0x000fc400097e641e */
        /* <DEDUP_REMOVED lines=10> */
.L_x_1189:
[----:B------:R-:W2:Y:S01]  /*12fd0*/  LDL R3, [R1+0x34] ;  /* 0x0000340001037983 */ /* 0x000ea20000100800 */
[----:B------:R-:W-:-:S03]  /*12fe0*/  LOP3.LUT P0, RZ, R224, 0x3, RZ, 0xc0, !PT ;  /* 0x00000003e0ff7812 */ /* 0x000fc6000780c0ff */
[----:B------:R-:W-:Y:S04]  /*12ff0*/  SHFL.IDX PT, R24, R30, RZ, 0x1c1f ;  /* 0x001c1fff1e187589 */ /* 0x000fe800000e0000 */
[----:B------:R-:W0:Y:S04]  /*13000*/  SHFL.IDX PT, R25, R31, RZ, 0x1c1f ;  /* 0x001c1fff1f197589 */ /* 0x000e2800000e0000 */
[----:B------:R-:W-:Y:S04]  /*13010*/  SHFL.IDX PT, R26, R30, 0x1, 0x1c1f ;  /* 0x003c1f001e1a7f89 */ /* 0x000fe800000e0000 */
[----:B------:R-:W1:Y:S01]  /*13020*/  SHFL.IDX PT, R27, R31, 0x1, 0x1c1f ;  /* 0x003c1f001f1b7f89 */ /* 0x000e6200000e0000 */
[----:B--2---:R-:W-:-:S02]  /*13030*/  VIADD R32, R3, UR42 ;  /* 0x0000002a03207c36 */ /* 0x004fc40008000000 */
        /* <DEDUP_REMOVED lines=8> */
[----:B------:R-:W-:Y:S01]  /*130c0*/  IMAD R4, R223, 0x40, R18 ;  /* 0x00000040df047824 */ /* 0x000fe200078e0212 */
[----:B------:R-:W0:Y:S01]  /*130d0*/  @P1 LDC R21, c[0x0][0xbec] ;  /* 0x0002fb00ff151b82 */ /* 0x000e220000000800 */
[----:B------:R-:W-:Y:S01]  /*130e0*/  IMAD.MOV.U32 R5, RZ, RZ, 0x2 ;  /* 0x00000002ff057424 */ /* 0x000fe200078e00ff */
[----:B------:R-:W-:-:S03]  /*130f0*/  ULDC.64 UR12, c[0x0][0xaa0] ;  /* 0x0002a800000c7ab9 */ /* 0x000fc60000000a00 */
[----:B------:R-:W-:-:S03]  /*13100*/  IMAD.WIDE R4, R4, R5, UR8 ;  /* 0x0000000804047e25 */ /* 0x000fc6000f8e0205 */
[----:B------:R-:W1:Y:S01]  /*13110*/  @P1 LDC R63, c[0x0][0xbf0] ;  /* 0x0002fc00ff3f1b82 */ /* 0x000e620000000800 */
[C---:B------:R-:W-:Y:S01]  /*13120*/  IADD3 R33, P2, R4.reuse, 0x5000, RZ ;  /* 0x0000500004217810 */ /* 0x040fe20007f5e0ff */
[----:B------:R-:W-:Y:S01]  /*13130*/  UIMAD UR11, UR14, UR12, URZ ;  /* 0x0000000c0e0b72a4 */ /* 0x000fe2000f8e023f */
[C---:B------:R-:W-:Y:S02]  /*13140*/  IADD3 R9, P4, R4.reuse, 0x1000, RZ ;  /* 0x0000100004097810 */ /* 0x040fe40007f9e0ff */
[----:B------:R-:W-:Y:S02]  /*13150*/  LOP3.LUT R32, R33, 0x380, RZ, 0xc0, !PT ;  /* 0x0000038021207812 */ /* 0x000fe400078ec0ff */
[----:B------:R-:W-:Y:S02]  /*13160*/  IADD3 R13, P3, R4, 0x2000, RZ ;  /* 0x00002000040d7810 */ /* 0x000fe40007f7e0ff */
[----:B------:R-:W-:Y:S02]  /*13170*/  SHF.R.U64 R32, R32, 0x3, RZ ;  /* 0x0000000320207819 */ /* 0x000fe400000012ff */
[----:B------:R-:W-:-:S02]  /*13180*/  IADD3 R25, P6, R4, 0x3000, RZ ;  /* 0x0000300004197810 */ /* 0x000fc40007fde0ff */
[----:B------:R-:W-:Y:S01]  /*13190*/  LOP3.LUT R32, R32, R33, RZ, 0x3c, !PT ;  /* 0x0000002120207212 */ /* 0x000fe200078e3cff */
[--C-:B------:R-:W-:Y:S01]  /*131a0*/  IMAD.X R33, RZ, RZ, R5.reuse, P2 ;  /* 0x000000ffff217224 */ /* 0x100fe200010e0605 */
[C---:B------:R-:W-:Y:S02]  /*131b0*/  IADD3 R7, P2, R4.reuse, 0xb000, RZ ;  /* 0x0000b00004077810 */ /* 0x040fe40007f5e0ff */
[----:B------:R-:W-:Y:S02]  /*131c0*/  IADD3 R29, P5, R4, 0x4000, RZ ;  /* 0x00004000041d7810 */ /* 0x000fe40007fbe0ff */
[----:B------:R-:W-:Y:S01]  /*131d0*/  LOP3.LUT R0, R7, 0x380, RZ, 0xc0, !PT ;  /* 0x0000038007007812 */ /* 0x000fe200078ec0ff */
[----:B------:R-:W-:Y:S01]  /*131e0*/  UIMAD.WIDE.U32 UR8, UR4, UR12, URZ ;  /* 0x0000000c040872a5 */ /* 0x000fe2000f8e003f */
[----:B------:R-:W-:Y:S01]  /*131f0*/  LOP3.LUT R8, R9, 0x380, RZ, 0xc0, !PT ;  /* 0x0000038009087812 */ /* 0x000fe200078ec0ff */
[----:B------:R-:W-:Y:S01]  /*13200*/  UIMAD UR11, UR4, UR13, UR11 ;  /* 0x0000000d040b72a4 */ /* 0x000fe2000f8e020b */
[----:B------:R-:W-:Y:S01]  /*13210*/  SHF.R.U64 R0, R0, 0x3, RZ ;  /* 0x0000000300007819 */ /* 0x000fe200000012ff */
[----:B------:R-:W-:Y:S01]  /*13220*/  IMAD.X R57, RZ, RZ, R5, P2 ;  /* 0x000000ffff397224 */ /* 0x000fe200010e0605 */
[----:B------:R-:W-:Y:S01]  /*13230*/  LOP3.LUT R12, R13, 0x380, RZ, 0xc0, !PT ;  /* 0x000003800d0c7812 */ /* 0x000fe200078ec0ff */
[----:B------:R-:W5:Y:S01]  /*13240*/  LD.E.128 R32, desc[UR52][R32.64] ;  /* 0x0000003420207980 */ /* 0x000f62000c101d00 */
[----:B------:R-:W-:-:S02]  /*13250*/  LOP3.LUT R24, R25, 0x380, RZ, 0xc0, !PT ;  /* 0x0000038019187812 */ /* 0x000fc400078ec0ff */
[----:B------:R-:W-:Y:S01]  /*13260*/  LOP3.LUT R28, R29, 0x380, RZ, 0xc0, !PT ;  /* 0x000003801d1c7812 */ /* 0x000fe200078ec0ff */
[----:B------:R-:W-:Y:S01]  /*13270*/  UIADD3 UR9, UR9, UR11, URZ ;  /* 0x0000000b09097290 */ /* 0x000fe2000fffe03f */
[----:B------:R-:W-:Y:S01]  /*13280*/  LOP3.LUT R56, R0, R7, RZ, 0x3c, !PT ;  /* 0x0000000700387212 */ /* 0x000fe200078e3cff */
[----:B------:R-:W-:Y:S01]  /*13290*/  ULDC.64 UR12, c[0x0][0xae8] ;  /* 0x0002ba00000c7ab9 */ /* 0x000fe20000000a00 */
[----:B------:R-:W-:Y:S01]  /*132a0*/  SHF.R.U64 R8, R8, 0x3, RZ ;  /* 0x0000000308087819 */ /* 0x000fe200000012ff */
[----:B------:R-:W-:Y:S01]  /*132b0*/  IMAD R0, R23, 0x20, R223 ;  /* 0x0000002017007824 */ /* 0x000fe200078e02df */
[----:B------:R-:W-:Y:S02]  /*132c0*/  SHF.R.U64 R12, R12, 0x3, RZ ;  /* 0x000000030c0c7819 */ /* 0x000fe400000012ff */
[----:B------:R-:W-:Y:S02]  /*132d0*/  SHF.R.U64 R24, R24, 0x3, RZ ;  /* 0x0000000318187819 */ /* 0x000fe400000012ff */
[----:B------:R-:W-:Y:S01]  /*132e0*/  SHF.R.U64 R28, R28, 0x3, RZ ;  /* 0x000000031c1c7819 */ /* 0x000fe200000012ff */
[----:B------:R-:W-:Y:S01]  /*132f0*/  UIMAD.WIDE.U32 UR8, UR43, UR12, UR8 ;  /* 0x0000000c2b0872a5 */ /* 0x000fe2000f8e0008 */
[----:B------:R-:W-:Y:S01]  /*13300*/  LOP3.LUT R8, R8, R9, RZ, 0x3c, !PT ;  /* 0x0000000908087212 */ /* 0x000fe200078e3cff */
[----:B------:R-:W-:Y:S01]  /*13310*/  VIADD R2, R0, UR42 ;  /* 0x0000002a00027c36 */ /* 0x000fe20008000000 */
[----:B------:R-:W-:Y:S01]  /*13320*/  LOP3.LUT R12, R12, R13, RZ, 0x3c, !PT ;  /* 0x0000000d0c0c7212 */ /* 0x000fe200078e3cff */
[--C-:B------:R-:W-:Y:S01]  /*13330*/  IMAD.X R9, RZ, RZ, R5.reuse, P4 ;  /* 0x000000ffff097224 */ /* 0x100fe200020e0605 */
[----:B------:R-:W-:Y:S01]  /*13340*/  LOP3.LUT R24, R24, R25, RZ, 0x3c, !PT ;  /* 0x0000001918187212 */ /* 0x000fe200078e3cff */
[--C-:B------:R-:W-:Y:S01]  /*13350*/  IMAD.X R13, RZ, RZ, R5.reuse, P3 ;  /* 0x000000ffff0d7224 */ /* 0x100fe200018e0605 */
[----:B------:R-:W-:Y:S01]  /*13360*/  LOP3.LUT R28, R28, R29, RZ, 0x3c, !PT ;  /* 0x0000001d1c1c7212 */ /* 0x000fe200078e3cff */
[--C-:B------:R-:W-:Y:S01]  /*13370*/  IMAD.X R25, RZ, RZ, R5.reuse, P6 ;  /* 0x000000ffff197224 */ /* 0x100fe200030e0605 */
[----:B------:R-:W-:Y:S01]  /*13380*/  USHF.R.S32.HI UR4, URZ, 0x1f, UR10 ;  /* 0x0000001f3f047899 */ /* 0x000fe2000801140a */
[----:B------:R-:W-:Y:S01]  /*13390*/  IMAD.X R29, RZ, RZ, R5, P5 ;  /* 0x000000ffff1d7224 */ /* 0x000fe200028e0605 */
[C---:B------:R-:W-:Y:S01]  /*133a0*/  IADD3 R37, P0, R4.reuse, 0x6000, RZ ;  /* 0x0000600004257810 */ /* 0x040fe20007f1e0ff */
[----:B------:R-:W-:Y:S01]  /*133b0*/  UIMAD UR9, UR43, UR13, UR9 ;  /* 0x0000000d2b0972a4 */ /* 0x000fe2000f8e0209 */
[----:B------:R-:W-:Y:S01]  /*133c0*/  IADD3 R41, P4, R4, 0x7000, RZ ;  /* 0x0000700004297810 */ /* 0x000fe20007f9e0ff */
[----:B0-----:R-:W-:Y:S01]  /*133d0*/  @P1 IMAD.HI.U32 R0, R2, R21, RZ ;  /* 0x0000001502001227 */ /* 0x001fe200078e00ff */
[C---:B------:R-:W-:Y:S01]  /*133e0*/  IADD3 R45, P3, R4.reuse, 0x8000, RZ ;  /* 0x00008000042d7810 */ /* 0x040fe20007f7e0ff */
[----:B------:R-:W-:Y:S01]  /*133f0*/  ULDC.64 UR12, c[0x0][0xaf0] ;  /* 0x0002bc00000c7ab9 */ /* 0x000fe20000000a00 */
[C---:B------:R-:W-:Y:S01]  /*13400*/  IADD3 R49, P6, R4.reuse, 0x9000, RZ ;  /* 0x0000900004317810 */ /* 0x040fe20007fde0ff */
[----:B------:R-:W-:Y:S01]  /*13410*/  IMAD.MOV.U32 R61, RZ, RZ, R2 ;  /* 0x000000ffff3d7224 */ /* 0x000fe200078e0002 */
[----:B------:R-:W-:Y:S01]  /*13420*/  IADD3 R53, P5, R4, 0xa000, RZ ;  /* 0x0000a00004357810 */ /* 0x000fe20007fbe0ff */
[----:B------:R-:W-:Y:S01]  /*13430*/  UIMAD UR4, UR4, UR12, URZ ;  /* 0x0000000c040472a4 */ /* 0x000fe2000f8e023f */
[----:B------:R-:W-:Y:S01]  /*13440*/  LOP3.LUT R36, R37, 0x380, RZ, 0xc0, !PT ;  /* 0x0000038025247812 */ /* 0x000fe200078ec0ff */
[----:B------:R-:W5:Y:S01]  /*13450*/  LD.E.128 R12, desc[UR52][R12.64] ;  /* 0x000000340c0c7980 */ /* 0x000f62000c101d00 */
[----:B------:R-:W-:-:S02]  /*13460*/  LOP3.LUT R40, R41, 0x380, RZ, 0xc0, !PT ;  /* 0x0000038029287812 */ /* 0x000fc400078ec0ff */
[----:B------:R-:W-:Y:S01]  /*13470*/  LOP3.LUT R44, R45, 0x380, RZ, 0xc0, !PT ;  /* 0x000003802d2c7812 */ /* 0x000fe200078ec0ff */
[----:B------:R-:W5:Y:S01]  /*13480*/  LD.E.128 R24, desc[UR52][R24.64] ;  /* 0x0000003418187980 */ /* 0x000f62000c101d00 */
[----:B------:R-:W-:Y:S02]  /*13490*/  LOP3.LUT R48, R49, 0x380, RZ, 0xc0, !PT ;  /* 0x0000038031307812 */ /* 0x000fe400078ec0ff */
[----:B------:R-:W-:Y:S02]  /*134a0*/  LOP3.LUT R52, R53, 0x380, RZ, 0xc0, !PT ;  /* 0x0000038035347812 */ /* 0x000fe400078ec0ff */
[----:B------:R-:W-:Y:S01]  /*134b0*/  LOP3.LUT R11, R4, 0x380, RZ, 0xc0, !PT ;  /* 0x00000380040b7812 */ /* 0x000fe200078ec0ff */
[----:B------:R-:W-:Y:S01]  /*134c0*/  UIMAD UR4, UR10, UR13, UR4 ;  /* 0x0000000d0a0472a4 */ /* 0x000fe2000f8e0204 */
[----:B-1----:R-:W-:Y:S01]  /*134d0*/  @P1 SHF.R.U32.HI R61, RZ, R63, R0 ;  /* 0x0000003fff3d1219 */ /* 0x002fe20000011600 */
[----:B------:R-:W-:Y:S01]  /*134e0*/  UIMAD.WIDE.U32 UR10, UR10, UR12, UR8 ;  /* 0x0000000c0a0a72a5 */ /* 0x000fe2000f8e0008 */
[----:B------:R-:W-:Y:S01]  /*134f0*/  SHF.R.U64 R36, R36, 0x3, RZ ;  /* 0x0000000324247819 */ /* 0x000fe200000012ff */
[----:B------:R-:W5:Y:S01]  /*13500*/  LD.E.128 R28, desc[UR52][R28.64] ;  /* 0x000000341c1c7980 */ /* 0x000f62000c101d00 */
[----:B------:R-:W-:-:S02]  /*13510*/  SHF.R.U64 R40, R40, 0x3, RZ ;  /* 0x0000000328287819 */ /* 0x000fc400000012ff */
[----:B------:R-:W-:Y:S01]  /*13520*/  SHF.R.U64 R44, R44, 0x3, RZ ;  /* 0x000000032c2c7819 */ /* 0x000fe200000012ff */
[----:B------:R-:W5:Y:S01]  /*13530*/  LD.E.128 R56, desc[UR52][R56.64] ;  /* 0x0000003438387980 */ /* 0x000f62000c101d00 */
[----:B------:R-:W-:Y:S02]  /*13540*/  SHF.R.U64 R48, R48, 0x3, RZ ;  /* 0x0000000330307819 */ /* 0x000fe400000012ff */
[----:B------:R-:W-:Y:S02]  /*13550*/  SHF.R.U64 R52, R52, 0x3, RZ ;  /* 0x0000000334347819 */ /* 0x000fe400000012ff */
[----:B------:R-:W-:Y:S01]  /*13560*/  SHF.R.U64 R11, R11, 0x3, RZ ;  /* 0x000000030b0b7819 */ /* 0x000fe200000012ff */
[----:B------:R-:W-:Y:S01]  /*13570*/  UIADD3 UR4, UR11, UR4, URZ ;  /* 0x000000040b047290 */ /* 0x000fe2000fffe03f */
[--C-:B------:R-:W-:Y:S01]  /*13580*/  SHF.R.S32.HI R0, RZ, 0x1f, R61.reuse ;  /* 0x0000001fff007819 */ /* 0x100fe2000001143d */
[----:B------:R-:W-:Y:S01]  /*13590*/  IMAD.MOV R63, RZ, RZ, -R61 ;  /* 0x000000ffff3f7224 */ /* 0x000fe200078e0a3d */
        /* <DEDUP_REMOVED lines=11> */
[----:B------:R-:W-:Y:S01]  /*13650*/  ULDC.64 UR8, c[0x0][0xae0] ;  /* 0x0002b80000087ab9 */ /* 0x000fe20000000a00 */
[----:B------:R-:W-:Y:S01]  /*13660*/  IMAD R63, R134, R63, R2 ;  /* 0x0000003f863f7224 */ /* 0x000fe200078e0202 */
[----:B------:R-:W5:Y:S01]  /*13670*/  LD.E.128 R8, desc[UR52][R8.64] ;  /* 0x0000003408087980 */ /* 0x000f62000c101d00 */
[----:B------:R-:W-:-:S02]  /*13680*/  IMAD R0, R0, UR8, RZ ;  /* 0x0000000800007c24 */ /* 0x000fc4000f8e02ff */
[----:B------:R-:W-:Y:S01]  /*13690*/  IMAD.U32 R21, RZ, RZ, UR11 ;  /* 0x0000000bff157e24 */ /* 0x000fe2000f8e00ff */
[----:B------:R-:W5:Y:S01]  /*136a0*/  LD.E.128 R4, desc[UR52][R4.64] ;  /* 0x0000003404047980 */ /* 0x000f62000c101d00 */
[----:B------:R-:W-:Y:S02]  /*136b0*/  IMAD.U32 R20, RZ, RZ, UR10 ;  /* 0x0000000aff147e24 */ /* 0x000fe4000f8e00ff */
[----:B------:R-:W-:Y:S01]  /*136c0*/  IMAD.U32 R21, RZ, RZ, UR4 ;  /* 0x00000004ff157e24 */ /* 0x000fe2000f8e00ff */
[----:B------:R-:W5:Y:S01]  /*136d0*/  LD.E.128 R36, desc[UR52][R36.64] ;  /* 0x0000003424247980 */ /* 0x000f62000c101d00 */
[C---:B------:R-:W-:Y:S01]  /*136e0*/  IMAD R65, R61.reuse, UR9, R0 ;  /* 0x000000093d417c24 */ /* 0x040fe2000f8e0200 */
[----:B------:R-:W-:Y:S02]  /*136f0*/  SHF.R.S32.HI R0, RZ, 0x1f, R63 ;  /* 0x0000001fff007819 */ /* 0x000fe4000001143f */
[----:B------:R-:W5:Y:S01]  /*13700*/  LD.E.128 R40, desc[UR52][R40.64] ;  /* 0x0000003428287980 */ /* 0x000f62000c101d00 */
[----:B------:R-:W-:Y:S01]  /*13710*/  IMAD.WIDE.U32 R20, R61, UR8, R20 ;  /* 0x000000083d147c25 */ /* 0x000fe2000f8e0014 */
[----:B------:R-:W-:-:S02]  /*13720*/  ULDC.64 UR8, c[0x0][0xad8] ;  /* 0x0002b60000087ab9 */ /* 0x000fc40000000a00 */
[----:B------:R-:W5:Y:S04]  /*13730*/  LD.E.128 R44, desc[UR52][R44.64] ;  /* 0x000000342c2c7980 */ /* 0x000f68000c101d00 */
        /* <DEDUP_REMOVED lines=8> */
[----:B------:R-:W-:-:S02]  /*137c0*/  IMAD.IADD R21, R21, 0x1, R65 ;  /* 0x0000000115157824 */ /* 0x000fc400078e0241 */
[----:B------:R-:W-:Y:S02]  /*137d0*/  IMAD R2, R0, UR8, RZ ;  /* 0x0000000800027c24 */ /* 0x000fe4000f8e02ff */
[----:B------:R-:W-:Y:S01]  /*137e0*/  VIADD R66, R223, UR42 ;  /* 0x0000002adf427c36 */ /* 0x000fe20008000000 */
[----:B------:R-:W-:Y:S01]  /*137f0*/  UIADD3 UR7, UR7, 0x2a820, URZ ;  /* 0x0002a82007077890 */ /* 0x000fe2000fffe03f */
[C---:B------:R-:W-:Y:S02]  /*13800*/  IMAD R61, R63.reuse, UR9, R2 ;  /* 0x000000093f3d7c24 */ /* 0x040fe4000f8e0202 */
[----:B------:R-:W-:Y:S01]  /*13810*/  IMAD.WIDE.U32 R20, R63, UR8, R20 ;  /* 0x000000083f147c25 */ /* 0x000fe2000f8e0014 */
[----:B------:R-:W-:Y:S01]  /*13820*/  ISETP.GE.AND P2, PT, R66, R3, PT ;  /* 0x000000034200720c */ /* 0x000fe20003f46270 */
[----:B------:R-:W-:Y:S01]  /*13830*/  ULDC.64 UR8, c[0x0][0xa80] ;  /* 0x0002a00000087ab9 */ /* 0x000fe20000000a00 */
[----:B------:R-:W-:Y:S01]  /*13840*/  UPRMT UR7, URZ, 0x654, UR7 ;  /* 0x000006543f077896 */ /* 0x000fe20008000007 */
[----:B------:R-:W-:Y:S01]  /*13850*/  IMAD.IADD R21, R21, 0x1, R61 ;  /* 0x0000000115157824 */ /* 0x000fe200078e023d */
[----:B------:R-:W-:Y:S01]  /*13860*/  LEA R2, P3, R20, UR8, 0x1 ;  /* 0x0000000814027c11 */ /* 0x000fe2000f8608ff */
[----:B------:R-:W-:-:S03]  /*13870*/  VIADD R0, R66, 0x20 ;  /* 0x0000002042007836 */ /* 0x000fc60000000000 */
[----:B------:R-:W-:Y:S02]  /*13880*/  LEA.HI.X R64, R20, UR9, R21, 0x1, P3 ;  /* 0x0000000914407c11 */ /* 0x000fe400098f0c15 */
[-C--:B------:R-:W-:Y:S01]  /*13890*/  ISETP.GE.AND P1, PT, R0, R3.reuse, PT ;  /* 0x000000030000720c */ /* 0x080fe20003f26270 */
[----:B------:R-:W-:Y:S01]  /*138a0*/  VIADD R0, R66, 0x40 ;  /* 0x0000004042007836 */ /* 0x000fe20000000000 */
[----:B0-----:R0:W1:Y:S01]  /*138b0*/  SHFL.IDX PT, R61, R2, RZ, 0x181f ;  /* 0x00181fff023d7589 */ /* 0x00106200000e0000 */
[----:B------:R-:W-:Y:S01]  /*138c0*/  BSSY B1, `(.L_x_1191) ;  /* 0x0000015000017945 */ /* 0x000fe20003800000 */
[----:B------:R-:W-:Y:S02]  /*138d0*/  SYNCS.ARRIVE.TRANS64.RED.A1T0 RZ, [UR7], RZ ;  /* 0x000000ffffff79a7 */ /* 0x000fe40008100407 */
[----:B------:R0:W2:Y:S01]  /*138e0*/  SHFL.IDX PT, R63, R64, RZ, 0x181f ;  /* 0x00181fff403f7589 */ /* 0x0000a200000e0000 */
[----:B------:R-:W-:Y:S02]  /*138f0*/  ISETP.GE.AND P0, PT, R0, R3, PT ;  /* 0x000000030000720c */ /* 0x000fe40003f06270 */
[----:B------:R-:W-:-:S02]  /*13900*/  SHF.R.S32.HI R135, RZ, 0x1f, R22 ;  /* 0x0000001fff877819 */ /* 0x000fc40000011416 */
[----:B------:R-:W-:Y:S02]  /*13910*/  SHF.R.S32.HI R136, RZ, 0x1f, R19 ;  /* 0x0000001fff887819 */ /* 0x000fe40000011413 */
[----:B------:R-:W-:Y:S01]  /*13920*/  SHF.R.S32.HI R137, RZ, 0x1f, R18 ;  /* 0x0000001fff897819 */ /* 0x000fe20000011412 */
[----:B0-----:R-:W-:Y:S06]  /*13930*/  @P2 BRA `(.L_x_1192) ;  /* 0x0000000000342947 */ /* 0x001fec0003800000 */
[----:B------:R-:W-:Y:S02]  /*13940*/  ULDC UR4, c[0x0][0xac8] ;  /* 0x0002b20000047ab9 */ /* 0x000fe40000000800 */
[----:B------:R-:W-:Y:S02]  /*13950*/  ISETP.GE.AND P4, PT, R18, UR4, PT ;  /* 0x0000000412007c0c */ /* 0x000fe4000bf86270 */
[----:B------:R-:W-:Y:S02]  /*13960*/  ISETP.GE.AND P3, PT, R19, UR4, PT ;  /* 0x0000000413007c0c */ /* 0x000fe4000bf66270 */
[----:B------:R-:W-:-:S09]  /*13970*/  ISETP.GE.AND P2, PT, R22, UR4, PT ;  /* 0x0000000416007c0c */ /* 0x000fd2000bf46270 */
[CC--:B-1----:R-:W-:Y:S02]  /*13980*/  @!P4 LEA R20, P6, R18.reuse, R61.reuse, 0x1 ;  /* 0x0000003d1214c211 */ /* 0x0c2fe400078c08ff */
[C---:B------:R-:W-:Y:S02]  /*13990*/  @!P3 LEA R60, P5, R19.reuse, R61, 0x1 ;  /* 0x0000003d133cb211 */ /* 0x040fe400078a08ff */
[----:B--2---:R-:W-:Y:S02]  /*139a0*/  @!P4 LEA.HI.X R21, R18, R63, R137, 0x1, P6 ;  /* 0x0000003f1215c211 */ /* 0x004fe400030f0c89 */
[C---:B------:R-:W-:Y:S02]  /*139b0*/  @!P2 LEA R62, P6, R22.reuse, R61, 0x1 ;  /* 0x0000003d163ea211 */ /* 0x040fe400078c08ff */
[-C--:B------:R-:W-:Y:S01]  /*139c0*/  @!P3 LEA.HI.X R61, R19, R63.reuse, R136, 0x1, P5 ;  /* 0x0000003f133db211 */ /* 0x080fe200028f0c88 */
[----:B-----5:R0:W-:Y:S01]  /*139d0*/  @!P4 ST.E.128 desc[UR52][R20.64], R4 ;  /* 0x000000041400c985 */ /* 0x0201e2000c101d34 */
[----:B------:R-:W-:-:S03]  /*139e0*/  @!P2 LEA.HI.X R63, R22, R63, R135, 0x1, P6 ;  /* 0x0000003f163fa211 */ /* 0x000fc600030f0c87 */
[----:B------:R0:W-:Y:S04]  /*139f0*/  @!P3 ST.E.128 desc[UR52][R60.64], R28 ;  /* 0x0000001c3c00b985 */ /* 0x0001e8000c101d34 */
[----:B------:R0:W-:Y:S02]  /*13a00*/  @!P2 ST.E.128 desc[UR52][R62.64], R44 ;  /* 0x0000002c3e00a985 */ /* 0x0001e4000c101d34 */
.L_x_1192:
[----:B------:R-:W-:Y:S05]  /*13a10*/  BSYNC B1 ;  /* 0x0000000000017941 */ /* 0x000fea0003800000 */
.L_x_1191:
[----:B0-----:R0:W3:Y:S01]  /*13a20*/  SHFL.IDX PT, R21, R64, 0x1, 0x181f ;  /* 0x00381f0040157f89 */ /* 0x0010e200000e0000 */
[----:B------:R-:W-:Y:S03]  /*13a30*/  BSSY B1, `(.L_x_1193) ;  /* 0x0000010000017945 */ /* 0x000fe60003800000 */
[----:B-----5:R0:W4:Y:S01]  /*13a40*/  SHFL.IDX PT, R5, R2, 0x1, 0x181f ;  /* 0x00381f0002057f89 */ /* 0x02012200000e0000 */
[----:B------:R-:W-:Y:S05]  /*13a50*/  @P1 BRA `(.L_x_1194) ;  /* 0x0000000000341947 */ /* 0x000fea0003800000 */
[----:B------:R-:W-:Y:S02]  /*13a60*/  ULDC UR4, c[0x0][0xac8] ;  /* 0x0002b20000047ab9 */ /* 0x000fe40000000800 */
[----:B------:R-:W-:Y:S02]  /*13a70*/  ISETP.GE.AND P4, PT, R18, UR4, PT ;  /* 0x0000000412007c0c */ /* 0x000fe4000bf86270 */
[----:B------:R-:W-:Y:S02]  /*13a80*/  ISETP.GE.AND P5, PT, R19, UR4, PT ;  /* 0x0000000413007c0c */ /* 0x000fe4000bfa6270 */
[----:B------:R-:W-:-:S09]  /*13a90*/  ISETP.GE.AND P6, PT, R22, UR4, PT ;  /* 0x0000000416007c0c */ /* 0x000fd2000bfc6270 */
[-C--:B----4-:R-:W-:Y:S02]  /*13aa0*/  @!P4 LEA R4, P1, R18, R5.reuse, 0x1 ;  /* 0x000000051204c211 */ /* 0x090fe400078208ff */
[CC--:B------:R-:W-:Y:S02]  /*13ab0*/  @!P5 LEA R6, P2, R19.reuse, R5.reuse, 0x1 ;  /* 0x000000051306d211 */ /* 0x0c0fe400078408ff */
[----:B------:R-:W-:Y:S02]  /*13ac0*/  @!P6 LEA R20, P3, R22, R5, 0x1 ;  /* 0x000000051614e211 */ /* 0x000fe400078608ff */
[-C--:B---3--:R-:W-:Y:S02]  /*13ad0*/  @!P4 LEA.HI.X R5, R18, R21.reuse, R137, 0x1, P1 ;  /* 0x000000151205c211 */ /* 0x088fe400008f0c89 */
[-C--:B------:R-:W-:Y:S02]  /*13ae0*/  @!P5 LEA.HI.X R7, R19, R21.reuse, R136, 0x1, P2 ;  /* 0x000000151307d211 */ /* 0x080fe400010f0c88 */
[----:B------:R-:W-:Y:S01]  /*13af0*/  @!P6 LEA.HI.X R21, R22, R21, R135, 0x1, P3 ;  /* 0x000000151615e211 */ /* 0x000fe200018f0c87 */
[----:B------:R3:W-:Y:S04]  /*13b00*/  @!P4 ST.E.128 desc[UR52][R4.64], R8 ;  /* 0x000000080400c985 */ /* 0x0007e8000c101d34 */
[----:B------:R3:W-:Y:S04]  /*13b10*/  @!P5 ST.E.128 desc[UR52][R6.64], R32 ;  /* 0x000000200600d985 */ /* 0x0007e8000c101d34 */
[----:B------:R3:W-:Y:S02]  /*13b20*/  @!P6 ST.E.128 desc[UR52][R20.64], R48 ;  /* 0x000000301400e985 */ /* 0x0007e4000c101d34 */
.L_x_1194:
[----:B------:R-:W-:Y:S05]  /*13b30*/  BSYNC B1 ;  /* 0x0000000000017941 */ /* 0x000fea0003800000 */
.L_x_1193:
[----:B---3--:R3:W0:Y:S01]  /*13b40*/  SHFL.IDX PT, R9, R64, 0x2, 0x181f ;  /* 0x00581f0040097f89 */ /* 0x00862200000e0000 */
[----:B------:R-:W-:Y:S03]  /*13b50*/  BSSY B1, `(.L_x_1195) ;  /* 0x0000010000017945 */ /* 0x000fe60003800000 */
[----:B----4-:R3:W4:Y:S01]  /*13b60*/  SHFL.IDX PT, R5, R2, 0x2, 0x181f ;  /* 0x00581f0002057f89 */ /* 0x01072200000e0000 */
        /* <DEDUP_REMOVED lines=8> */
[-C--:B0-----:R-:W-:Y:S02]  /*13bf0*/  @!P3 LEA.HI.X R5, R18, R9.reuse, R137, 0x1, P0 ;  /* 0x000000091205b211 */ /* 0x081fe400000f0c89 */
[-C--:B------:R-:W-:Y:S02]  /*13c00*/  @!P4 LEA.HI.X R7, R19, R9.reuse, R136, 0x1, P1 ;  /* 0x000000091307c211 */ /* 0x080fe400008f0c88 */
[----:B------:R-:W-:Y:S01]  /*13c10*/  @!P5 LEA.HI.X R9, R22, R9, R135, 0x1, P2 ;  /* 0x000000091609d211 */ /* 0x000fe200010f0c87 */
[----:B------:R0:W-:Y:S04]  /*13c20*/  @!P3 ST.E.128 desc[UR52][R4.64], R12 ;  /* 0x0000000c0400b985 */ /* 0x0001e8000c101d34 */
[----:B------:R0:W-:Y:S04]  /*13c30*/  @!P4 ST.E.128 desc[UR52][R6.64], R36 ;  /* 0x000000240600c985 */ /* 0x0001e8000c101d34 */
[----:B------:R0:W-:Y:S02]  /*13c40*/  @!P5 ST.E.128 desc[UR52][R8.64], R52 ;  /* 0x000000340800d985 */ /* 0x0001e4000c101d34 */
.L_x_1196:
[----:B------:R-:W-:Y:S05]  /*13c50*/  BSYNC B1 ;  /* 0x0000000000017941 */ /* 0x000fea0003800000 */
.L_x_1195:
[----:B------:R-:W-:Y:S01]  /*13c60*/  VIADD R0, R66, 0x60 ;  /* 0x0000006042007836 */ /* 0x000fe20000000000 */
[----:B0-----:R0:W0:Y:S04]  /*13c70*/  SHFL.IDX PT, R7, R64, 0x3, 0x181f ;  /* 0x00781f0040077f89 */ /* 0x00102800000e0000 */
[----:B------:R-:W-:Y:S01]  /*13c80*/  ISETP.GE.AND P0, PT, R0, R3, PT ;  /* 0x000000030000720c */ /* 0x000fe20003f06270 */
[----:B------:R0:W0:-:S12]  /*13c90*/  SHFL.IDX PT, R9, R2, 0x3, 0x181f ;  /* 0x00781f0002097f89 */ /* 0x00001800000e0000 */
[----:B------:R-:W-:Y:S05]  /*13ca0*/  @P0 BRA `(.L_x_1197) ;  /* 0x0000001c00bc0947 */ /* 0x000fea0003800000 */
[----:B------:R-:W-:Y:S02]  /*13cb0*/  ULDC UR4, c[0x0][0xac8] ;  /* 0x0002b20000047ab9 */ /* 0x000fe40000000800 */
[----:B------:R-:W-:Y:S02]  /*13cc0*/  ISETP.GE.AND P2, PT, R18, UR4, PT ;  /* 0x0000000412007c0c */ /* 0x000fe4000bf46270 */
[----:B------:R-:W-:-:S11]  /*13cd0*/  ISETP.GE.AND P3, PT, R19, UR4, PT ;  /* 0x0000000413007c0c */ /* 0x000fd6000bf66270 */
[CC--:B0--3--:R-:W-:Y:S02]  /*13ce0*/  @!P2 LEA R2, P0, R18.reuse, R9.reuse, 0x1 ;  /* 0x000000091202a211 */ /* 0x0c9fe400078008ff */
[C---:B------:R-:W-:Y:S02]  /*13cf0*/  @!P3 LEA R4, P1, R19.reuse, R9, 0x1 ;  /* 0x000000091304b211 */ /* 0x040fe400078208ff */
[-C--:B------:R-:W-:Y:S02]  /*13d00*/  @!P2 LEA.HI.X R3, R18, R7.reuse, R137, 0x1, P0 ;  /* 0x000000071203a211 */ /* 0x080fe400000f0c89 */
[----:B----4-:R-:W-:Y:S02]  /*13d10*/  @!P3 LEA.HI.X R5, R19, R7, R136, 0x1, P1 ;  /* 0x000000071305b211 */ /* 0x010fe400008f0c88 */
        /* <DEDUP_REMOVED lines=8> */
.L_x_1190:
        /* <DEDUP_REMOVED lines=35> */
[----:B------:R-:W-:Y:S01]  /*13fd0*/  ULDC.64 UR10, c[0x0][0xb30] ;  /* 0x0002cc00000a7ab9 */ /* 0x000fe20000000a00 */
[----:B------:R-:W-:Y:S01]  /*13fe0*/  UIMAD.WIDE.U32 UR8, UR40, UR12, UR8 ;  /* 0x0000000c280872a5 */ /* 0x000fe2000f8e0008 */
[--C-:B------:R-:W-:Y:S01]  /*13ff0*/  SHF.R.S32.HI R0, RZ, 0x1f, R27.reuse ;  /* 0x0000001fff007819 */ /* 0x100fe2000001141b */
[----:B------:R-:W-:Y:S01]  /*14000*/  IMAD.MOV R29, RZ, RZ, -R27 ;  /* 0x000000ffff1d7224 */ /* 0x000fe200078e0a1b */
[----:B------:R-:W-:Y:S01]  /*14010*/  SHF.R.S32.HI R56, RZ, 0x1f, R222 ;  /* 0x0000001fff387819 */ /* 0x000fe200000114de */
[----:B------:R-:W-:Y:S01]  /*14020*/  UIMAD UR40, UR40, UR13, UR9 ;  /* 0x0000000d282872a4 */ /* 0x000fe2000f8e0209 */
[----:B------:R-:W-:Y:S01]  /*14030*/  SHF.R.S32.HI R57, RZ, 0x1f, R16 ;  /* 0x0000001fff397819 */ /* 0x000fe20000011410 */
[----:B------:R-:W-:Y:S02]  /*14040*/  IMAD R29, R134, R29, R34 ;  /* 0x0000001d861d7224 */ /* 0x000fe400078e0222 */
[----:B------:R-:W-:-:S02]  /*14050*/  IMAD R0, R0, UR10, RZ ;  /* 0x0000000a00007c24 */ /* 0x000fc4000f8e02ff */
[----:B------:R-:W-:Y:S02]  /*14060*/  IMAD.U32 R25, RZ, RZ, UR9 ;  /* 0x00000009ff197e24 */ /* 0x000fe4000f8e00ff */
[----:B------:R-:W-:Y:S01]  /*14070*/  IMAD.U32 R24, RZ, RZ, UR8 ;  /* 0x00000008ff187e24 */ /* 0x000fe2000f8e00ff */
[----:B------:R-:W-:Y:S01]  /*14080*/  ULDC.64 UR8, c[0x0][0xb28] ;  /* 0x0002ca0000087ab9 */ /* 0x000fe20000000a00 */
[----:B------:R-:W-:Y:S02]  /*14090*/  IMAD.U32 R25, RZ, RZ, UR40 ;  /* 0x00000028ff197e24 */ /* 0x000fe4000f8e00ff */
[C---:B------:R-:W-:Y:S01]  /*140a0*/  IMAD R31, R27.reuse, UR11, R0 ;  /* 0x0000000b1b1f7c24 */ /* 0x040fe2000f8e0200 */
[----:B------:R-:W-:Y:S01]  /*140b0*/  SHF.R.S32.HI R0, RZ, 0x1f, R29 ;  /* 0x0000001fff007819 */ /* 0x000fe2000001141d */
[----:B------:R-:W-:-:S04]  /*140c0*/  IMAD.WIDE.U32 R24, R27, UR10, R24 ;  /* 0x0000000a1b187c25 */ /* 0x000fc8000f8e0018 */
[----:B------:R-:W-:Y:S02]  /*140d0*/  IMAD R0, R0, UR8, RZ ;  /* 0x0000000800007c24 */ /* 0x000fe4000f8e02ff */
[----:B------:R-:W-:Y:S02]  /*140e0*/  IMAD.IADD R25, R25, 0x1, R31 ;  /* 0x0000000119197824 */ /* 0x000fe400078e021f */
[C---:B------:R-:W-:Y:S02]  /*140f0*/  IMAD R27, R29.reuse, UR9, R0 ;  /* 0x000000091d1b7c24 */ /* 0x040fe4000f8e0200 */
[----:B------:R-:W-:Y:S01]  /*14100*/  IMAD.WIDE.U32 R24, R29, UR8, R24 ;  /* 0x000000081d187c25 */ /* 0x000fe2000f8e0018 */
[----:B------:R-:W-:-:S03]  /*14110*/  ULDC.64 UR8, c[0x0][0xb00] ;  /* 0x0002c00000087ab9 */ /* 0x000fc60000000a00 */
[----:B------:R-:W-:Y:S01]  /*14120*/  IMAD.IADD R25, R25, 0x1, R27 ;  /* 0x0000000119197824 */ /* 0x000fe200078e021b */
[----:B------:R-:W-:-:S04]  /*14130*/  LEA R0, P1, R24, UR8, 0x2 ;  /* 0x0000000818007c11 */ /* 0x000fc8000f8210ff */
[----:B------:R-:W-:Y:S01]  /*14140*/  LEA.HI.X R2, R24, UR9, R25, 0x2, P1 ;  /* 0x0000000918027c11 */ /* 0x000fe200088f1419 */
[----:B------:R0:W1:Y:S04]  /*14150*/  SHFL.IDX PT, R39, R0, RZ, 0x1c1f ;  /* 0x001c1fff00277589 */ /* 0x00006800000e0000 */
[----:B------:R0:W2:Y:S01]  /*14160*/  SHFL.IDX PT, R29, R2, RZ, 0x1c1f ;  /* 0x001c1fff021d7589 */ /* 0x0000a200000e0000 */
[----:B------:R-:W-:Y:S05]  /*14170*/  @P0 BRA `(.L_x_1199) ;  /* 0x0000000400840947 */ /* 0x000fea0003800000 */
[----:B------:R-:W-:Y:S02]  /*14180*/  ULDC UR4, c[0x0][0xac8] ;  /* 0x0002b20000047ab9 */ /* 0x000fe40000000800 */
[----:B------:R-:W-:Y:S02]  /*14190*/  ISETP.GE.AND P1, PT, R16, UR4, PT ;  /* 0x0000000410007c0c */ /* 0x000fe4000bf26270 */
[----:B------:R-:W-:Y:S02]  /*141a0*/  ISETP.GE.AND P3, PT, R222, UR4, PT ;  /* 0x00000004de007c0c */ /* 0x000fe4000bf66270 */
[----:B------:R-:W-:Y:S02]  /*141b0*/  ISETP.GE.AND P2, PT, R221, UR4, PT ;  /* 0x00000004dd007c0c */ /* 0x000fe4000bf46270 */
[----:B------:R-:W-:-:S07]  /*141c0*/  ISETP.GE.AND P4, PT, R220, UR4, PT ;  /* 0x00000004dc007c0c */ /* 0x000fce000bf86270 */
[-C--:B-1----:R-:W-:Y:S02]  /*141d0*/  @!P1 LEA R26, P0, R16, R39.reuse, 0x2 ;  /* 0x00000027101a9211 */ /* 0x082fe400078010ff */
[----:B------:R-:W-:Y:S02]  /*141e0*/  @!P3 LEA R30, P6, R222, R39, 0x2 ;  /* 0x00000027de1eb211 */ /* 0x000fe400078c10ff */
[-C--:B--2---:R-:W-:Y:S02]  /*141f0*/  @!P1 LEA.HI.X R27, R16, R29.reuse, R57, 0x2, P0 ;  /* 0x0000001d101b9211 */ /* 0x084fe400000f1439 */
[----:B------:R-:W-:Y:S02]  /*14200*/  @!P3 LEA.HI.X R31, R222, R29, R56, 0x2, P6 ;  /* 0x0000001dde1fb211 */ /* 0x000fe400030f1438 */
[----:B------:R-:W-:Y:S01]  /*14210*/  @!P2 LEA R24, P5, R221, R39, 0x2 ;  /* 0x00000027dd18a211 */ /* 0x000fe200078a10ff */
[----:B------:R1:W-:Y:S01]  /*14220*/  @!P1 ST.E.64 desc[UR52][R26.64], R8 ;  /* 0x000000081a009985 */ /* 0x0003e2000c101b34 */
[----:B------:R-:W-:-:S02]  /*14230*/  ISETP.GE.AND P0, PT, R219, UR4, PT ;  /* 0x00000004db007c0c */ /* 0x000fc4000bf06270 */
[----:B------:R-:W-:Y:S01]  /*14240*/  @!P2 LEA.HI.X R25, R221, R29, R55, 0x2, P5 ;  /* 0x0000001ddd19a211 */ /* 0x000fe200028f1437 */
[----:B------:R2:W-:Y:S01]  /*14250*/  @!P3 ST.E.64 desc[UR52][R30.64], R10 ;  /* 0x0000000a1e00b985 */ /* 0x0005e2000c101b34 */
[----:B------:R-:W-:Y:S02]  /*14260*/  ISETP.GE.AND P1, PT, R218, UR4, PT ;  /* 0x00000004da007c0c */ /* 0x000fe4000bf26270 */
[C---:B------:R-:W-:Y:S01]  /*14270*/  @!P4 LEA R32, P3, R220.reuse, R39, 0x2 ;  /* 0x00000027dc20c211 */ /* 0x040fe200078610ff */
[----:B------:R3:W-:Y:S01]  /*14280*/  @!P2 ST.E.64 desc[UR52][R24.64], R20 ;  /* 0x000000141800a985 */ /* 0x0007e2000c101b34 */
[----:B------:R-:W-:Y:S02]  /*14290*/  ISETP.GE.AND P2, PT, R217, UR4, PT ;  /* 0x00000004d9007c0c */ /* 0x000fe4000bf46270 */
[----:B------:R-:W-:Y:S02]  /*142a0*/  @!P4 LEA.HI.X R33, R220, R29, R54, 0x2, P3 ;  /* 0x0000001ddc21c211 */ /* 0x000fe400018f1436 */
[----:B------:R-:W-:-:S02]  /*142b0*/  ISETP.GE.AND P3, PT, R216, UR4, PT ;  /* 0x00000004d8007c0c */ /* 0x000fc4000bf66270 */
[-C--:B------:R-:W-:Y:S01]  /*142c0*/  @!P0 LEA R36, P6, R219, R39.reuse, 0x2 ;  /* 0x00000027db248211 */ /* 0x080fe200078c10ff */
[----:B------:R-:W-:Y:S01]  /*142d0*/  @!P4 ST.E.64 desc[UR52][R32.64], R44 ;  /* 0x0000002c2000c985 */ /* 0x000fe2000c101b34 */
[----:B------:R-:W-:Y:S02]  /*142e0*/  ISETP.GE.AND P4, PT, R215, UR4, PT ;  /* 0x00000004d7007c0c */ /* 0x000fe4000bf86270 */
[C---:B------:R-:W-:Y:S02]  /*142f0*/  @!P1 LEA R34, P5, R218.reuse, R39, 0x2 ;  /* 0x00000027da229211 */ /* 0x040fe400078a10ff */
[-C--:B------:R-:W-:Y:S02]  /*14300*/  @!P0 LEA.HI.X R37, R219, R29.reuse, R53, 0x2, P6 ;  /* 0x0000001ddb258211 */ /* 0x080fe400030f1435 */
[----:B------:R-:W-:Y:S02]  /*14310*/  @!P1 LEA.HI.X R35, R218, R29, R52, 0x2, P5 ;  /* 0x0000001dda239211 */ /* 0x000fe400028f1434 */
[----:B-1----:R-:W-:Y:S01]  /*14320*/  @!P2 LEA R8, P5, R217, R39, 0x2 ;  /* 0x00000027d908a211 */ /* 0x002fe200078a10ff */
[----:B------:R-:W-:Y:S01]  /*14330*/  @!P0 ST.E.64 desc[UR52][R36.64], R50 ;  /* 0x0000003224008985 */ /* 0x000fe2000c101b34 */
[----:B------:R-:W-:-:S02]  /*14340*/  ISETP.GE.AND P0, PT, R214, UR4, PT ;  /* 0x00000004d6007c0c */ /* 0x000fc4000bf06270 */
[C---:B--2---:R-:W-:Y:S01]  /*14350*/  @!P3 LEA R10, P6, R216.reuse, R39, 0x2 ;  /* 0x00000027d80ab211 */ /* 0x044fe200078c10ff */
[----:B------:R-:W-:Y:S01]  /*14360*/  @!P1 ST.E.64 desc[UR52][R34.64], R60 ;  /* 0x0000003c22009985 */ /* 0x000fe2000c101b34 */
[----:B------:R-:W-:Y:S02]  /*14370*/  @!P2 LEA.HI.X R9, R217, R29, R43, 0x2, P5 ;  /* 0x0000001dd909a211 */ /* 0x000fe400028f142b */
[C---:B---3--:R-:W-:Y:S02]  /*14380*/  @!P4 LEA R20, P5, R215.reuse, R39, 0x2 ;  /* 0x00000027d714c211 */ /* 0x048fe400078a10ff */
[-C--:B------:R-:W-:Y:S01]  /*14390*/  @!P3 LEA.HI.X R11, R216, R29.reuse, R42, 0x2, P6 ;  /* 0x0000001dd80bb211 */ /* 0x080fe200030f142a */
[----:B------:R1:W-:Y:S01]  /*143a0*/  @!P2 ST.E.64 desc[UR52][R8.64], R66 ;  /* 0x000000420800a985 */ /* 0x0003e2000c101b34 */
[----:B------:R-:W-:Y:S02]  /*143b0*/  @!P4 LEA.HI.X R21, R215, R29, R41, 0x2, P5 ;  /* 0x0000001dd715c211 */ /* 0x000fe400028f1429 */
[----:B------:R-:W-:Y:S01]  /*143c0*/  ISETP.GE.AND P1, PT, R213, UR4, PT ;  /* 0x00000004d5007c0c */ /* 0x000fe2000bf26270 */
[----:B------:R2:W-:Y:S01]  /*143d0*/  @!P3 ST.E.64 desc[UR52][R10.64], R68 ;  /* 0x000000440a00b985 */ /* 0x0005e2000c101b34 */
[----:B------:R-:W-:-:S02]  /*143e0*/  ISETP.GE.AND P2, PT, R212, UR4, PT ;  /* 0x00000004d4007c0c */ /* 0x000fc4000bf46270 */
[C---:B------:R-:W-:Y:S01]  /*143f0*/  @!P0 LEA R24, P3, R214.reuse, R39, 0x2 ;  /* 0x00000027d6188211 */ /* 0x040fe200078610ff */
[----:B------:R3:W-:Y:S01]  /*14400*/  @!P4 ST.E.64 desc[UR52][R20.64], R74 ;  /* 0x0000004a1400c985 */ /* 0x0007e2000c101b34 */
[----:B------:R-:W-:Y:S02]  /*14410*/  ISETP.GE.AND P4, PT, R211, UR4, PT ;  /* 0x00000004d3007c0c */ /* 0x000fe4000bf86270 */
[----:B------:R-:W-:Y:S02]  /*14420*/  @!P0 LEA.HI.X R25, R214, R29, R40, 0x2, P3 ;  /* 0x0000001dd6198211 */ /* 0x000fe400018f1428 */
[----:B------:R-:W-:-:S03]  /*14430*/  ISETP.GE.AND P3, PT, R210, UR4, PT ;  /* 0x00000004d2007c0c */ /* 0x000fc6000bf66270 */
[CC--:B------:R-:W-:Y:S01]  /*14440*/  @!P1 LEA R26, P6, R213.reuse, R39.reuse, 0x2 ;  /* 0x00000027d51a9211 */ /* 0x0c0fe200078c10ff */
[----:B------:R4:W-:Y:S01]  /*14450*/  @!P0 ST.E.64 desc[UR52][R24.64], R76 ;  /* 0x0000004c18008985 */ /* 0x0009e2000c101b34 */
[C---:B------:R-:W-:Y:S02]  /*14460*/  @!P2 LEA R30, P5, R212.reuse, R39, 0x2 ;  /* 0x00000027d41ea211 */ /* 0x040fe400078a10ff */
[-C--:B------:R-:W-:Y:S02]  /*14470*/  @!P1 LEA.HI.X R27, R213, R29.reuse, R38, 0x2, P6 ;  /* 0x0000001dd51b9211 */ /* 0x080fe400030f1426 */
[----:B------:R-:W-:Y:S02]  /*14480*/  ISETP.GE.AND P0, PT, R209, UR4, PT ;  /* 0x00000004d1007c0c */ /* 0x000fe4000bf06270 */
[----:B------:R-:W-:Y:S01]  /*14490*/  @!P2 LEA.HI.X R31, R212, R29, R237, 0x2, P5 ;  /* 0x0000001dd41fa211 */ /* 0x000fe200028f14ed */
[----:B------:R5:W-:Y:S01]  /*144a0*/  @!P1 ST.E.64 desc[UR52][R26.64], R82 ;  /* 0x000000521a009985 */ /* 0x000be2000c101b34 */
[----:B-1----:R-:W-:-:S02]  /*144b0*/  @!P4 LEA R8, P5, R211, R39, 0x2 ;  /* 0x00000027d308c211 */ /* 0x002fc400078a10ff */
[----:B------:R-:W-:Y:S01]  /*144c0*/  ISETP.GE.AND P1, PT, R208, UR4, PT ;  /* 0x00000004d0007c0c */ /* 0x000fe2000bf26270 */
[----:B------:R1:W-:Y:S01]  /*144d0*/  @!P2 ST.E.64 desc[UR52][R30.64], R84 ;  /* 0x000000541e00a985 */ /* 0x0003e2000c101b34 */
[----:B------:R-:W-:Y:S02]  /*144e0*/  @!P4 LEA.HI.X R9, R211, R29, R236, 0x2, P5 ;  /* 0x0000001dd309c211 */ /* 0x000fe400028f14ec */
[C---:B--2---:R-:W-:Y:S02]  /*144f0*/  @!P3 LEA R10, P6, R210.reuse, R39, 0x2 ;  /* 0x00000027d20ab211 */ /* 0x044fe400078c10ff */
[----:B------:R-:W-:Y:S01]  /*14500*/  ISETP.GE.AND P2, PT, R207, UR4, PT ;  /* 0x00000004cf007c0c */ /* 0x000fe2000bf46270 */
[----:B------:R2:W-:Y:S01]  /*14510*/  @!P4 ST.E.64 desc[UR52][R8.64], R90 ;  /* 0x0000005a0800c985 */ /* 0x0005e2000c101b34 */
[----:B------:R-:W-:Y:S02]  /*14520*/  @!P3 LEA.HI.X R11, R210, R29, R235, 0x2, P6 ;  /* 0x0000001dd20bb211 */ /* 0x000fe400030f14eb */
[----:B------:R-:W-:-:S02]  /*14530*/  ISETP.GE.AND P4, PT, R206, UR4, PT ;  /* 0x00000004ce007c0c */ /* 0x000fc4000bf86270 */
[----:B---3--:R-:W-:Y:S01]  /*14540*/  @!P0 LEA R20, P5, R209, R39, 0x2 ;  /* 0x00000027d1148211 */ /* 0x008fe200078a10ff */
[----:B------:R3:W-:Y:S01]  /*14550*/  @!P3 ST.E.64 desc[UR52][R10.64], R92 ;  /* 0x0000005c0a00b985 */ /* 0x0007e2000c101b34 */
[----:B------:R-:W-:Y:S02]  /*14560*/  ISETP.GE.AND P3, PT, R205, UR4, PT ;  /* 0x00000004cd007c0c */ /* 0x000fe4000bf66270 */
[----:B------:R-:W-:Y:S02]  /*14570*/  @!P0 LEA.HI.X R21, R209, R29, R234, 0x2, P5 ;  /* 0x0000001dd1158211 */ /* 0x000fe400028f14ea */
[CC--:B----4-:R-:W-:Y:S02]  /*14580*/  @!P1 LEA R24, P6, R208.reuse, R39.reuse, 0x2 ;  /* 0x00000027d0189211 */ /* 0x0d0fe400078c10ff */
[----:B-----5:R-:W-:Y:S01]  /*14590*/  @!P2 LEA R26, P5, R207, R39, 0x2 ;  /* 0x00000027cf1aa211 */ /* 0x020fe200078a10ff */
[----:B------:R4:W-:Y:S01]  /*145a0*/  @!P0 ST.E.64 desc[UR52][R20.64], R98 ;  /* 0x0000006214008985 */ /* 0x0009e2000c101b34 */
[----:B------:R-:W-:-:S02]  /*145b0*/  @!P1 LEA.HI.X R25, R208, R29, R233, 0x2, P6 ;  /* 0x0000001dd0199211 */ /* 0x000fc400030f14e9 */
[----:B------:R-:W-:Y:S02]  /*145c0*/  ISETP.GE.AND P0, PT, R204, UR4, PT ;  /* 0x00000004cc007c0c */ /* 0x000fe4000bf06270 */
[C---:B-1----:R-:W-:Y:S01]  /*145d0*/  @!P4 LEA R30, P6, R206.reuse, R39, 0x2 ;  /* 0x00000027ce1ec211 */ /* 0x042fe200078c10ff */
[----:B------:R1:W-:Y:S01]  /*145e0*/  @!P1 ST.E.64 desc[UR52][R24.64], R100 ;  /* 0x0000006418009985 */ /* 0x0003e2000c101b34 */
[-C--:B------:R-:W-:Y:S02]  /*145f0*/  @!P2 LEA.HI.X R27, R207, R29.reuse, R232, 0x2, P5 ;  /* 0x0000001dcf1ba211 */ /* 0x080fe400028f14e8 */
[----:B------:R-:W-:Y:S02]  /*14600*/  @!P4 LEA.HI.X R31, R206, R29, R231, 0x2, P6 ;  /* 0x0000001dce1fc211 */ /* 0x000fe400030f14e7 */
[----:B------:R-:W-:Y:S01]  /*14610*/  ISETP.GE.AND P1, PT, R203, UR4, PT ;  /* 0x00000004cb007c0c */ /* 0x000fe2000bf26270 */
[----:B------:R5:W-:Y:S01]  /*14620*/  @!P2 ST.E.64 desc[UR52][R26.64], R106 ;  /* 0x0000006a1a00a985 */ /* 0x000be2000c101b34 */
[----:B--2---:R-:W-:-:S02]  /*14630*/  @!P3 LEA R8, P2, R205, R39, 0x2 ;  /* 0x00000027cd08b211 */ /* 0x004fc400078410ff */
[----:B------:R-:W-:Y:S01]  /*14640*/  ISETP.GE.AND P5, PT, R202, UR4, PT ;  /* 0x00000004ca007c0c */ /* 0x000fe2000bfa6270 */
[----:B------:R2:W-:Y:S01]  /*14650*/  @!P4 ST.E.64 desc[UR52][R30.64], R108 ;  /* 0x0000006c1e00c985 */ /* 0x0005e2000c101b34 */
[----:B------:R-:W-:Y:S02]  /*14660*/  @!P3 LEA.HI.X R9, R205, R29, R230, 0x2, P2 ;  /* 0x0000001dcd09b211 */ /* 0x000fe400010f14e6 */
[----:B------:R-:W-:Y:S02]  /*14670*/  ISETP.GE.AND P4, PT, R201, UR4, PT ;  /* 0x00000004c9007c0c */ /* 0x000fe4000bf86270 */
[----:B------:R-:W-:Y:S01]  /*14680*/  ISETP.GE.AND P2, PT, R200, UR4, PT ;  /* 0x00000004c8007c0c */ /* 0x000fe2000bf46270 */
[----:B------:R0:W-:Y:S01]  /*14690*/  @!P3 ST.E.64 desc[UR52][R8.64], R114 ;  /* 0x000000720800b985 */ /* 0x0001e2000c101b34 */
[-C--:B---3--:R-:W-:Y:S02]  /*146a0*/  @!P0 LEA R10, P6, R204, R39.reuse, 0x2 ;  /* 0x00000027cc0a8211 */ /* 0x088fe400078c10ff */
[----:B----4-:R-:W-:-:S02]  /*146b0*/  @!P1 LEA R20, P3, R203, R39, 0x2 ;  /* 0x00000027cb149211 */ /* 0x010fc400078610ff */
[-C--:B------:R-:W-:Y:S02]  /*146c0*/  @!P0 LEA.HI.X R11, R204, R29.reuse, R229, 0x2, P6 ;  /* 0x0000001dcc0b8211 */ /* 0x080fe400030f14e5 */
[----:B------:R-:W-:-:S03]  /*146d0*/  @!P1 LEA.HI.X R21, R203, R29, R228, 0x2, P3 ;  /* 0x0000001dcb159211 */ /* 0x000fc600018f14e4 */
[----:B------:R0:W-:Y:S01]  /*146e0*/  @!P0 ST.E.64 desc[UR52][R10.64], R116 ;  /* 0x000000740a008985 */ /* 0x0001e2000c101b34 */
[-C--:B-1----:R-:W-:Y:S02]  /*146f0*/  @!P5 LEA R24, P0, R202, R39.reuse, 0x2 ;  /* 0x00000027ca18d211 */ /* 0x082fe400078010ff */
[CC--:B-----5:R-:W-:Y:S01]  /*14700*/  @!P4 LEA R26, P3, R201.reuse, R39.reuse, 0x2 ;  /* 0x00000027c91ac211 */ /* 0x0e0fe200078610ff */
[----:B------:R0:W-:Y:S01]  /*14710*/  @!P1 ST.E.64 desc[UR52][R20.64], R122 ;  /* 0x0000007a14009985 */ /* 0x0001e2000c101b34 */
[----:B--2---:R-:W-:Y:S02]  /*14720*/  @!P2 LEA R30, P6, R200, R39, 0x2 ;  /* 0x00000027c81ea211 */ /* 0x004fe400078c10ff */
[-C--:B------:R-:W-:Y:S02]  /*14730*/  @!P5 LEA.HI.X R25, R202, R29.reuse, R227, 0x2, P0 ;  /* 0x0000001dca19d211 */ /* 0x080fe400000f14e3 */
[-C--:B------:R-:W-:Y:S02]  /*14740*/  @!P4 LEA.HI.X R27, R201, R29.reuse, R226, 0x2, P3 ;  /* 0x0000001dc91bc211 */ /* 0x080fe400018f14e2 */
[----:B------:R-:W-:Y:S01]  /*14750*/  @!P2 LEA.HI.X R31, R200, R29, R225, 0x2, P6 ;  /* 0x0000001dc81fa211 */ /* 0x000fe200030f14e1 */
[----:B------:R0:W-:Y:S04]  /*14760*/  @!P5 ST.E.64 desc[UR52][R24.64], R124 ;  /* 0x0000007c1800d985 */ /* 0x0001e8000c101b34 */
[----:B------:R0:W-:Y:S04]  /*14770*/  @!P4 ST.E.64 desc[UR52][R26.64], R130 ;  /* 0x000000821a00c985 */ /* 0x0001e8000c101b34 */
[----:B------:R0:W-:Y:S02]  /*14780*/  @!P2 ST.E.64 desc[UR52][R30.64], R132 ;  /* 0x000000841e00a985 */ /* 0x0001e4000c101b34 */
.L_x_1199:
[----:B------:R-:W-:Y:S05]  /*14790*/  BSYNC B1 ;  /* 0x0000000000017941 */ /* 0x000fea0003800000 */
.L_x_1198:
[----:B------:R-:W-:Y:S01]  /*147a0*/  ISETP.GE.AND P0, PT, R28, R3, PT ;  /* 0x000000031c00720c */ /* 0x000fe20003f06270 */
[----:B0-----:R0:W3:Y:S04]  /*147b0*/  SHFL.IDX PT, R27, R2, 0x1, 0x1c1f ;  /* 0x003c1f00021b7f89 */ /* 0x0010e800000e0000 */
[----:B--2---:R0:W2:Y:S08]  /*147c0*/  SHFL.IDX PT, R29, R0, 0x1, 0x1c1f ;  /* 0x003c1f00001d7f89 */ /* 0x0040b000000e0000 */
[----:B0-----:R-:W-:Y:S05]  /*147d0*/  @P0 BRA `(.L_x_1197) ;  /* 0x0000001000f00947 */ /* 0x001fea0003800000 */
[----:B------:R-:W-:Y:S02]  /*147e0*/  ULDC UR4, c[0x0][0xac8] ;  /* 0x0002b20000047ab9 */ /* 0x000fe40000000800 */
[----:B------:R-:W-:Y:S02]  /*147f0*/  ISETP.GE.AND P5, PT, R16, UR4, PT ;  /* 0x0000000410007c0c */ /* 0x000fe4000bfa6270 */
[----:B------:R-:W-:Y:S02]  /*14800*/  ISETP.GE.AND P0, PT, R222, UR4, PT ;  /* 0x00000004de007c0c */ /* 0x000fe4000bf06270 */
[----:B------:R-:W-:Y:S02]  /*14810*/  ISETP.GE.AND P1, PT, R221, UR4, PT ;  /* 0x00000004dd007c0c */ /* 0x000fe4000bf26270 */
[----:B------:R-:W-:-:S07]  /*14820*/  ISETP.GE.AND P4, PT, R220, UR4, PT ;  /* 0x00000004dc007c0c */ /* 0x000fce000bf86270 */
[-C--:B--2---:R-:W-:Y:S02]  /*14830*/  @!P5 LEA R2, P2, R16, R29.reuse, 0x2 ;  /* 0x0000001d1002d211 */ /* 0x084fe400078410ff */
[----:B------:R-:W-:Y:S02]  /*14840*/  @!P0 LEA R8, P3, R222, R29, 0x2 ;  /* 0x0000001dde088211 */ /* 0x000fe400078610ff */
[-C--:B---3--:R-:W-:Y:S02]  /*14850*/  @!P5 LEA.HI.X R3, R16, R27.reuse, R57, 0x2, P2 ;  /* 0x0000001b1003d211 */ /* 0x088fe400010f1439 */
[----:B------:R-:W-:Y:S02]  /*14860*/  ISETP.GE.AND P2, PT, R219, UR4, PT ;  /* 0x00000004db007c0c */ /* 0x000fe4000bf46270 */
[----:B------:R-:W-:Y:S01]  /*14870*/  @!P0 LEA.HI.X R9, R222, R27, R56, 0x2, P3 ;  /* 0x0000001bde098211 */ /* 0x000fe200018f1438 */
[----:B------:R0:W-:Y:S01]  /*14880*/  @!P5 ST.E.64 desc[UR52][R2.64], R12 ;  /* 0x0000000c0200d985 */ /* 0x0001e2000c101b34 */
[----:B------:R-:W-:-:S02]  /*14890*/  @!P1 LEA R10, P5, R221, R29, 0x2 ;  /* 0x0000001ddd0a9211 */ /* 0x000fc400078a10ff */
[----:B------:R-:W-:Y:S01]  /*148a0*/  ISETP.GE.AND P3, PT, R218, UR4, PT ;  /* 0x00000004da007c0c */ /* 0x000fe2000bf66270 */
[----:B------:R2:W-:Y:S01]  /*148b0*/  @!P0 ST.E.64 desc[UR52][R8.64], R14 ;  /* 0x0000000e08008985 */ /* 0x0005e2000c101b34 */
[----:B------:R-:W-:Y:S02]  /*148c0*/  @!P1 LEA.HI.X R11, R221, R27, R55, 0x2, P5 ;  /* 0x0000001bdd0b9211 */ /* 0x000fe400028f1437 */
[C---:B------:R-:W-:Y:S02]  /*148d0*/  @!P4 LEA R20, P6, R220.reuse, R29, 0x2 ;  /* 0x0000001ddc14c211 */ /* 0x040fe400078c10ff */
[----:B------:R-:W-:Y:S01]  /*148e0*/  ISETP.GE.AND P0, PT, R217, UR4, PT ;  /* 0x00000004d9007c0c */ /* 0x000fe2000bf06270 */
[----:B------:R3:W-:Y:S01]  /*148f0*/  @!P1 ST.E.64 desc[UR52][R10.64], R46 ;  /* 0x0000002e0a009985 */ /* 0x0007e2000c101b34 */
[----:B------:R-:W-:Y:S02]  /*14900*/  @!P4 LEA.HI.X R21, R220, R27, R54, 0x2, P6 ;  /* 0x0000001bdc15c211 */ /* 0x000fe400030f1436 */
[----:B------:R-:W-:-:S02]  /*14910*/  ISETP.GE.AND P1, PT, R216, UR4, PT ;  /* 0x00000004d8007c0c */ /* 0x000fc4000bf26270 */
[----:B------:R-:W-:Y:S01]  /*14920*/  @!P2 LEA R24, P5, R219, R29, 0x2 ;  /* 0x0000001ddb18a211 */ /* 0x000fe200078a10ff */
[----:B------:R4:W-:Y:S01]  /*14930*/  @!P4 ST.E.64 desc[UR52][R20.64], R48 ;  /* 0x000000301400c985 */ /* 0x0009e2000c101b34 */
[----:B------:R-:W-:Y:S02]  /*14940*/  ISETP.GE.AND P4, PT, R215, UR4, PT ;  /* 0x00000004d7007c0c */ /* 0x000fe4000bf86270 */
[----:B------:R-:W-:Y:S02]  /*14950*/  @!P2 LEA.HI.X R25, R219, R27, R53, 0x2, P5 ;  /* 0x0000001bdb19a211 */ /* 0x000fe400028f1435 */
[CC--:B0-----:R-:W-:Y:S02]  /*14960*/  @!P3 LEA R2, P5, R218.reuse, R29.reuse, 0x2 ;  /* 0x0000001dda02b211 */ /* 0x0c1fe400078a10ff */
[----:B--2---:R-:W-:Y:S01]  /*14970*/  @!P0 LEA R8, P6, R217, R29, 0x2 ;  /* 0x0000001dd9088211 */ /* 0x004fe200078c10ff */
[----:B------:R-:W-:Y:S01]  /*14980*/  @!P2 ST.E.64 desc[UR52][R24.64], R62 ;  /* 0x0000003e1800a985 */ /* 0x000fe2000c101b34 */
[----:B------:R-:W-:-:S02]  /*14990*/  @!P3 LEA.HI.X R3, R218, R27, R52, 0x2, P5 ;  /* 0x0000001bda03b211 */ /* 0x000fc400028f1434 */
[----:B------:R-:W-:Y:S02]  /*149a0*/  @!P0 LEA.HI.X R9, R217, R27, R43, 0x2, P6 ;  /* 0x0000001bd9098211 */ /* 0x000fe400030f142b */
[----:B------:R-:W-:Y:S01]  /*149b0*/  @!P1 LEA R12, P5, R216, R29, 0x2 ;  /* 0x0000001dd80c9211 */ /* 0x000fe200078a10ff */
[----:B------:R0:W-:Y:S01]  /*149c0*/  @!P3 ST.E.64 desc[UR52][R2.64], R64 ;  /* 0x000000400200b985 */ /* 0x0001e2000c101b34 */
[----:B------:R-:W-:Y:S02]  /*149d0*/  ISETP.GE.AND P2, PT, R214, UR4, PT ;  /* 0x00000004d6007c0c */ /* 0x000fe4000bf46270 */
[----:B------:R-:W-:Y:S01]  /*149e0*/  @!P1 LEA.HI.X R13, R216, R27, R42, 0x2, P5 ;  /* 0x0000001bd80d9211 */ /* 0x000fe200028f142a */
[----:B------:R2:W-:Y:S01]  /*149f0*/  @!P0 ST.E.64 desc[UR52][R8.64], R70 ;  /* 0x0000004608008985 */ /* 0x0005e2000c101b34 */
[----:B------:R-:W-:Y:S02]  /*14a00*/  ISETP.GE.AND P3, PT, R213, UR4, PT ;  /* 0x00000004d5007c0c */ /* 0x000fe4000bf66270 */
[----:B---3--:R-:W-:Y:S01]  /*14a10*/  @!P4 LEA R10, P0, R215, R29, 0x2 ;  /* 0x0000001dd70ac211 */ /* 0x008fe200078010ff */
[----:B------:R3:W-:Y:S01]  /*14a20*/  @!P1 ST.E.64 desc[UR52][R12.64], R72 ;  /* 0x000000480c009985 */ /* 0x0007e2000c101b34 */
[----:B------:R-:W-:-:S02]  /*14a30*/  ISETP.GE.AND P1, PT, R212, UR4, PT ;  /* 0x00000004d4007c0c */ /* 0x000fc4000bf26270 */
[----:B------:R-:W-:Y:S02]  /*14a40*/  @!P4 LEA.HI.X R11, R215, R27, R41, 0x2, P0 ;  /* 0x0000001bd70bc211 */ /* 0x000fe400000f1429 */
[----:B------:R-:W-:Y:S02]  /*14a50*/  ISETP.GE.AND P0, PT, R211, UR4, PT ;  /* 0x00000004d3007c0c */ /* 0x000fe4000bf06270 */
[-C--:B------:R-:W-:Y:S01]  /*14a60*/  @!P2 LEA R14, P6, R214, R29.reuse, 0x2 ;  /* 0x0000001dd60ea211 */ /* 0x080fe200078c10ff */
[----:B------:R5:W-:Y:S01]  /*14a70*/  @!P4 ST.E.64 desc[UR52][R10.64], R78 ;  /* 0x0000004e0a00c985 */ /* 0x000be2000c101b34 */
[----:B------:R-:W-:Y:S02]  /*14a80*/  ISETP.GE.AND P4, PT, R210, UR4, PT ;  /* 0x00000004d2007c0c */ /* 0x000fe4000bf86270 */
[----:B----4-:R-:W-:Y:S02]  /*14a90*/  @!P3 LEA R20, P5, R213, R29, 0x2 ;  /* 0x0000001dd514b211 */ /* 0x010fe400078a10ff */
[----:B------:R-:W-:-:S02]  /*14aa0*/  @!P2 LEA.HI.X R15, R214, R27, R40, 0x2, P6 ;  /* 0x0000001bd60fa211 */ /* 0x000fc400030f1428 */
[----:B------:R-:W-:Y:S02]  /*14ab0*/  @!P3 LEA.HI.X R21, R213, R27, R38, 0x2, P5 ;  /* 0x0000001bd515b211 */ /* 0x000fe400028f1426 */
[CC--:B0-----:R-:W-:Y:S01]  /*14ac0*/  @!P1 LEA R2, P5, R212.reuse, R29.reuse, 0x2 ;  /* 0x0000001dd4029211 */ /* 0x0c1fe200078a10ff */
[----:B------:R0:W-:Y:S01]  /*14ad0*/  @!P2 ST.E.64 desc[UR52][R14.64], R80 ;  /* 0x000000500e00a985 */ /* 0x0001e2000c101b34 */
[----:B------:R-:W-:Y:S02]  /*14ae0*/  ISETP.GE.AND P2, PT, R209, UR4, PT ;  /* 0x00000004d1007c0c */ /* 0x000fe4000bf46270 */
[----:B--2---:R-:W-:Y:S01]  /*14af0*/  @!P0 LEA R8, P6, R211, R29, 0x2 ;  /* 0x0000001dd3088211 */ /* 0x004fe200078c10ff */
[----:B------:R2:W-:Y:S01]  /*14b00*/  @!P3 ST.E.64 desc[UR52][R20.64], R86 ;  /* 0x000000561400b985 */ /* 0x0005e2000c101b34 */
[----:B------:R-:W-:Y:S02]  /*14b10*/  @!P1 LEA.HI.X R3, R212, R27, R237, 0x2, P5 ;  /* 0x0000001bd4039211 */ /* 0x000fe400028f14ed */
[----:B------:R-:W-:-:S02]  /*14b20*/  ISETP.GE.AND P3, PT, R208, UR4, PT ;  /* 0x00000004d0007c0c */ /* 0x000fc4000bf66270 */
[C---:B---3--:R-:W-:Y:S01]  /*14b30*/  @!P4 LEA R12, P5, R210.reuse, R29, 0x2 ;  /* 0x0000001dd20cc211 */ /* 0x048fe200078a10ff */
[----:B------:R3:W-:Y:S01]  /*14b40*/  @!P1 ST.E.64 desc[UR52][R2.64], R88 ;  /* 0x0000005802009985 */ /* 0x0007e2000c101b34 */
[-C--:B------:R-:W-:Y:S02]  /*14b50*/  @!P0 LEA.HI.X R9, R211, R27.reuse, R236, 0x2, P6 ;  /* 0x0000001bd3098211 */ /* 0x080fe400030f14ec */
[----:B------:R-:W-:Y:S02]  /*14b60*/  @!P4 LEA.HI.X R13, R210, R27, R235, 0x2, P5 ;  /* 0x0000001bd20dc211 */ /* 0x000fe400028f14eb */
[----:B------:R-:W-:Y:S01]  /*14b70*/  ISETP.GE.AND P1, PT, R207, UR4, PT ;  /* 0x00000004cf007c0c */ /* 0x000fe2000bf26270 */
[----:B------:R4:W-:Y:S01]  /*14b80*/  @!P0 ST.E.64 desc[UR52][R8.64], R94 ;  /* 0x0000005e08008985 */ /* 0x0009e2000c101b34 */
[----:B-----5:R-:W-:-:S03]  /*14b90*/  @!P2 LEA R10, P0, R209, R29, 0x2 ;  /* 0x0000001dd10aa211 */ /* 0x020fc600078010ff */
[----:B------:R-:W-:Y:S01]  /*14ba0*/  @!P4 ST.E.64 desc[UR52][R12.64], R96 ;  /* 0x000000600c00c985 */ /* 0x000fe2000c101b34 */
[----:B------:R-:W-:Y:S02]  /*14bb0*/  ISETP.GE.AND P4, PT, R206, UR4, PT ;  /* 0x00000004ce007c0c */ /* 0x000fe4000bf86270 */
[C---:B0-----:R-:W-:Y:S02]  /*14bc0*/  @!P3 LEA R14, P5, R208.reuse, R29, 0x2 ;  /* 0x0000001dd00eb211 */ /* 0x041fe400078a10ff */
[-C--:B------:R-:W-:Y:S02]  /*14bd0*/  @!P2 LEA.HI.X R11, R209, R27.reuse, R234, 0x2, P0 ;  /* 0x0000001bd10ba211 */ /* 0x080fe400000f14ea */
[----:B------:R-:W-:Y:S02]  /*14be0*/  ISETP.GE.AND P0, PT, R205, UR4, PT ;  /* 0x00000004cd007c0c */ /* 0x000fe4000bf06270 */
[----:B------:R-:W-:Y:S01]  /*14bf0*/  @!P3 LEA.HI.X R15, R208, R27, R233, 0x2, P5 ;  /* 0x0000001bd00fb211 */ /* 0x000fe200028f14e9 */
[----:B------:R0:W-:Y:S01]  /*14c00*/  @!P2 ST.E.64 desc[UR52][R10.64], R102 ;  /* 0x000000660a00a985 */ /* 0x0001e2000c101b34 */
[----:B--2---:R-:W-:-:S02]  /*14c10*/  @!P1 LEA R20, P6, R207, R29, 0x2 ;  /* 0x0000001dcf149211 */ /* 0x004fc400078c10ff */
[----:B------:R-:W-:Y:S01]  /*14c20*/  ISETP.GE.AND P2, PT, R204, UR4, PT ;  /* 0x00000004cc007c0c */ /* 0x000fe2000bf46270 */
[----:B------:R2:W-:Y:S01]  /*14c30*/  @!P3 ST.E.64 desc[UR52][R14.64], R104 ;  /* 0x000000680e00b985 */ /* 0x0005e2000c101b34 */
[----:B------:R-:W-:Y:S02]  /*14c40*/  @!P1 LEA.HI.X R21, R207, R27, R232, 0x2, P6 ;  /* 0x0000001bcf159211 */ /* 0x000fe400030f14e8 */
        /* <DEDUP_REMOVED lines=8> */
[C---:B0-----:R-:W-:Y:S02]  /*14cd0*/  @!P2 LEA R10, P4, R204.reuse, R29, 0x2 ;  /* 0x0000001dcc0aa211 */ /* 0x041fe400078810ff */
[-C--:B------:R-:W-:Y:S02]  /*14ce0*/  @!P0 LEA.HI.X R9, R205, R27.reuse, R230, 0x2, P6 ;  /* 0x0000001bcd098211 */ /* 0x080fe400030f14e6 */
[----:B------:R-:W-:-:S03]  /*14cf0*/  @!P2 LEA.HI.X R11, R204, R27, R229, 0x2, P4 ;  /* 0x0000001bcc0ba211 */ /* 0x000fc600020f14e5 */
[----:B------:R0:W-:Y:S01]  /*14d00*/  @!P0 ST.E.64 desc[UR52][R8.64], R118 ;  /* 0x0000007608008985 */ /* 0x0001e2000c101b34 */
[-C--:B------:R-:W-:Y:S02]  /*14d10*/  @!P5 LEA R12, P0, R203, R29.reuse, 0x2 ;  /* 0x0000001dcb0cd211 */ /* 0x080fe400078010ff */
[CC--:B--2---:R-:W-:Y:S01]  /*14d20*/  @!P3 LEA R14, P4, R202.reuse, R29.reuse, 0x2 ;  /* 0x0000001dca0eb211 */ /* 0x0c4fe200078810ff */
[----:B------:R0:W-:Y:S01]  /*14d30*/  @!P2 ST.E.64 desc[UR52][R10.64], R120 ;  /* 0x000000780a00a985 */ /* 0x0001e2000c101b34 */
[----:B---3--:R-:W-:Y:S02]  /*14d40*/  @!P1 LEA R20, P6, R201, R29, 0x2 ;  /* 0x0000001dc9149211 */ /* 0x008fe400078c10ff */
[-C--:B------:R-:W-:Y:S02]  /*14d50*/  @!P5 LEA.HI.X R13, R203, R27.reuse, R228, 0x2, P0 ;  /* 0x0000001bcb0dd211 */ /* 0x080fe400000f14e4 */
[-C--:B------:R-:W-:Y:S02]  /*14d60*/  @!P3 LEA.HI.X R15, R202, R27.reuse, R227, 0x2, P4 ;  /* 0x0000001bca0fb211 */ /* 0x080fe400020f14e3 */
[----:B------:R-:W-:Y:S01]  /*14d70*/  @!P1 LEA.HI.X R21, R201, R27, R226, 0x2, P6 ;  /* 0x0000001bc9159211 */ /* 0x000fe200030f14e2 */
[----:B------:R0:W-:Y:S01]  /*14d80*/  @!P5 ST.E.64 desc[UR52][R12.64], R126 ;  /* 0x0000007e0c00d985 */ /* 0x0001e2000c101b34 */
[----:B------:R-:W-:-:S03]  /*14d90*/  ISETP.GE.AND P0, PT, R200, UR4, PT ;  /* 0x00000004c8007c0c */ /* 0x000fc6000bf06270 */
[----:B------:R0:W-:Y:S04]  /*14da0*/  @!P3 ST.E.64 desc[UR52][R14.64], R128 ;  /* 0x000000800e00b985 */ /* 0x0001e8000c101b34 */
[----:B------:R0:W-:Y:S06]  /*14db0*/  @!P1 ST.E.64 desc[UR52][R20.64], R4 ;  /* 0x0000000414009985 */ /* 0x0001ec000c101b34 */
[----:B-1----:R-:W-:Y:S05]  /*14dc0*/  @P0 BRA `(.L_x_1197) ;  /* 0x0000000c00740947 */ /* 0x002fea0003800000 */
[----:B------:R-:W-:-:S04]  /*14dd0*/  LEA R2, P0, R200, R29, 0x2 ;  /* 0x0000001dc8027211 */ /* 0x000fc800078010ff */
[----:B------:R-:W-:-:S05]  /*14de0*/  LEA.HI.X R3, R200, R27, R225, 0x2, P0 ;  /* 0x0000001bc8037211 */ /* 0x000fca00000f14e1 */
[----:B------:R4:W-:Y:S01]  /*14df0*/  ST.E.64 desc[UR52][R2.64], R6 ;  /* 0x0000000602007985 */ /* 0x0009e2000c101b34 */
[----:B------:R-:W-:Y:S05]  /*14e00*/  BRA `(.L_x_1197) ;  /* 0x0000000c00647947 */ /* 0x000fea0003800000 */
.L_x_1188:
        /* <DEDUP_REMOVED lines=9> */
[----:B------:R-:W-:Y:S01]  /*14ea0*/  UISETP.NE.U32.AND UP1, UPT, UR8, URZ, UPT ;  /* 0x0000003f0800728c */ /* 0x000fe2000bf25070 */
[----:B------:R-:W-:Y:S02]  /*14eb0*/  ULDC UR4, c[0x0][0xa88] ;  /* 0x0002a20000047ab9 */ /* 0x000fe40000000800 */
[----:B------:R-:W2:Y:S01]  /*14ec0*/  @P1 LDG.E R6, desc[UR52][R2.64] ;  /* 0x0000003402061981 */ /* 0x000ea2000c1e1900 */
[----:B------:R-:W-:Y:S01]  /*14ed0*/  UISETP.NE.AND.EX UP1, UPT, UR9, URZ, UPT, UP1 ;  /* 0x0000003f0900728c */ /* 0x000fe2000bf25310 */
[----:B------:R-:W-:Y:S01]  /*14ee0*/  IMAD.U32 R0, RZ, RZ, UR4 ;  /* 0x00000004ff007e24 */ /* 0x000fe2000f8e00ff */
[----:B------:R-:W0:Y:S04]  /*14ef0*/  S2R R7, SR_TID.X ;  /* 0x0000000000077919 */ /* 0x000e280000002100 */
        /* <DEDUP_REMOVED lines=9> */
[----:B--2---:R-:W-:Y:S01]  /*14f90*/  @P1 R2UR UR4, R6 ;  /* 0x00000000060412ca */ /* 0x004fe200000e0000 */
[----:B-1----:R-:W-:-:S14]  /*14fa0*/  @P2 BRA `(.L_x_1200) ;  /* 0x0000000000102947 */ /* 0x002fdc0003800000 */
[----:B------:R-:W-:Y:S05]  /*14fb0*/  @!P1 BRA `(.L_x_1200) ;  /* 0x00000000000c9947 */ /* 0x000fea0003800000 */
[----:B------:R-:W2:Y:S04]  /*14fc0*/  LDG.E R5, desc[UR52][R2.64] ;  /* 0x0000003402057981 */ /* 0x000ea8000c1e1900 */
[----:B-----5:R-:W2:Y:S02]  /*14fd0*/  LDG.E R0, desc[UR52][R2.64+0x4] ;  /* 0x0000043402007981 */ /* 0x020ea4000c1e1900 */
[----:B--2---:R-:W-:-:S07]  /*14fe0*/  IMAD.IADD R0, R0, 0x1, -R5 ;  /* 0x0000000100007824 */ /* 0x004fce00078e0a05 */
.L_x_1200:
[----:B------:R-:W-:Y:S01]  /*14ff0*/  USHF.R.S32.HI UR12, URZ, 0x1f, UR44 ;  /* 0x0000001f3f0c7899 */ /* 0x000fe2000801142c */
[----:B------:R-:W-:Y:S01]  /*15000*/  BSSY B1, `(.L_x_1201) ;  /* 0x000003a000017945 */ /* 0x000fe20003800000 */
[----:B------:R-:W-:Y:S02]  /*15010*/  USHF.R.S32.HI UR18, URZ, 0x1f, UR4 ;  /* 0x0000001f3f127899 */ /* 0x000fe40008011404 */
[----:B------:R-:W-:Y:S02]  /*15020*/  USEL UR7, UR44, URZ, !UP0 ;  /* 0x0000003f2c077287 */ /* 0x000fe4000c000000 */
[----:B------:R-:W-:Y:S01]  /*15030*/  USEL UR12, UR12, URZ, !UP0 ;  /* 0x0000003f0c0c7287 */ /* 0x000fe2000c000000 */
[----:B------:R-:W-:Y:S11]  /*15040*/  @P0 BRA `(.L_x_1202) ;  /* 0x0000000000d40947 */ /* 0x000ff60003800000 */
[----:B------:R-:W0:Y:S01]  /*15050*/  S2R R3, SR_TID.X ;  /* 0x0000000000037919 */ /* 0x000e220000002100 */
[----:B------:R-:W1:Y:S01]  /*15060*/  LDC R9, c[0x0][0xbe8] ;  /* 0x0002fa00ff097b82 */ /* 0x000e620000000800 */
[----:B------:R-:W-:Y:S02]  /*15070*/  IMAD.U32 R4, RZ, RZ, UR42 ;  /* 0x0000002aff047e24 */ /* 0x000fe4000f8e00ff */
[----:B-1---5:R-:W-:-:S03]  /*15080*/  IMAD R2, R0, R9, RZ ;  /* 0x0000000900027224 */ /* 0x022fc600078e02ff */
[----:B0-----:R-:W-:-:S04]  /*15090*/  IADD3 R4, R4, -0x80, R3 ;  /* 0xffffff8004047810 */ /* 0x001fc80007ffe003 */
        /* <DEDUP_REMOVED lines=48> */
.L_x_1202:
[----:B------:R-:W-:Y:S05]  /*153a0*/  BSYNC B1 ;  /* 0x0000000000017941 */ /* 0x000fea0003800000 */
.L_x_1201:
[----:B------:R-:W-:-:S06]  /*153b0*/  UISETP.GT.AND UP0, UPT, UR46, 0x1, UPT ;  /* 0x000000012e00788c */ /* 0x000fcc000bf04270 */
[----:B------:R-:W-:-:S13]  /*153c0*/  PLOP3.LUT P0, PT, PT, PT, UP0, 0x80, 0x0 ;  /* 0x000000000000781c */ /* 0x000fda0003f0f008 */
[----:B------:R-:W-:Y:S05]  /*153d0*/  @P0 BRA `(.L_x_1197) ;  /* 0x0000000400f00947 */ /* 0x000fea0003800000 */
[----:B------:R-:W1:Y:S01]  /*153e0*/  LDC R11, c[0x0][0xbe8] ;  /* 0x0002fa00ff0b7b82 */ /* 0x000e620000000800 */
[----:B------:R-:W-:Y:S01]  /*153f0*/  ULDC.64 UR14, c[0x0][0xaa0] ;  /* 0x0002a800000e7ab9 */ /* 0x000fe20000000a00 */
[----:B------:R-:W-:Y:S01]  /*15400*/  IMAD R2, R23, 0x20, R223 ;  /* 0x0000002017027824 */ /* 0x000fe200078e02df */
[----:B------:R-:W-:Y:S01]  /*15410*/  UIMAD UR10, UR18, UR14, URZ ;  /* 0x0000000e120a72a4 */ /* 0x000fe2000f8e023f */
[----:B------:R-:W-:Y:S01]  /*15420*/  BSSY B1, `(.L_x_1203) ;  /* 0x0000041000017945 */ /* 0x000fe20003800000 */
[----:B------:R-:W-:Y:S01]  /*15430*/  UIMAD.WIDE.U32 UR8, UR4, UR14, URZ ;  /* 0x0000000e040872a5 */ /* 0x000fe2000f8e003f */
[----:B------:R-:W-:Y:S01]  /*15440*/  VIADD R6, R2, UR42 ;  /* 0x0000002a02067c36 */ /* 0x000fe20008000000 */
[----:B------:R-:W-:Y:S01]  /*15450*/  UIMAD UR10, UR4, UR15, UR10 ;  /* 0x0000000f040a72a4 */ /* 0x000fe2000f8e020a */
[----:B------:R-:W-:Y:S02]  /*15460*/  SHF.R.S32.HI R10, RZ, 0x1f, R22 ;  /* 0x0000001fff0a7819 */ /* 0x000fe40000011416 */
[----:B0-----:R-:W-:Y:S01]  /*15470*/  IMAD.MOV.U32 R5, RZ, RZ, R6 ;  /* 0x000000ffff057224 */ /* 0x001fe200078e0006 */
[----:B------:R-:W-:Y:S01]  /*15480*/  UIADD3 UR9, UR9, UR10, URZ ;  /* 0x0000000a09097290 */ /* 0x000fe2000fffe03f */
[----:B------:R-:W-:-:S02]  /*15490*/  SHF.R.S32.HI R14, RZ, 0x1f, R19 ;  /* 0x0000001fff0e7819 */ /* 0x000fc40000011413 */
[----:B------:R-:W-:Y:S01]  /*154a0*/  ULDC.64 UR10, c[0x0][0xae8] ;  /* 0x0002ba00000a7ab9 */ /* 0x000fe20000000a00 */
[----:B------:R-:W-:Y:S01]  /*154b0*/  SHF.R.S32.HI R15, RZ, 0x1f, R18 ;  /* 0x0000001fff0f7819 */ /* 0x000fe20000011412 */
[----:B------:R-:W-:-:S04]  /*154c0*/  UIMAD.WIDE.U32 UR8, UR43, UR10, UR8 ;  /* 0x0000000a2b0872a5 */ /* 0x000fc8000f8e0008 */
[----:B------:R-:W-:-:S03]  /*154d0*/  UIMAD UR9, UR43, UR11, UR9 ;  /* 0x0000000b2b0972a4 */ /* 0x000fc6000f8e0209 */
[----:B------:R-:W-:Y:S01]  /*154e0*/  ULDC.64 UR10, c[0x0][0xaf0] ;  /* 0x0002bc00000a7ab9 */ /* 0x000fe20000000a00 */
[----:B-1----:R-:W-:Y:S01]  /*154f0*/  ISETP.NE.AND P0, PT, R11, 0x1, PT ;  /* 0x000000010b00780c */ /* 0x002fe20003f05270 */
[----:B------:R-:W-:Y:S02]  /*15500*/  UIMAD UR12, UR12, UR10, URZ ;  /* 0x0000000a0c0c72a4 */ /* 0x000fe4000f8e023f */
[----:B------:R-:W-:Y:S02]  /*15510*/  UIMAD.WIDE.U32 UR8, UR7, UR10, UR8 ;  /* 0x0000000a070872a5 */ /* 0x000fe4000f8e0008 */
[----:B------:R-:W-:-:S03]  /*15520*/  UIMAD UR4, UR7, UR11, UR12 ;  /* 0x0000000b070472a4 */ /* 0x000fc6000f8e020c */
[----:B------:R-:W-:Y:S01]  /*15530*/  ULDC.64 UR10, c[0x0][0xae0] ;  /* 0x0002b800000a7ab9 */ /* 0x000fe20000000a00 */
[----:B------:R-:W-:-:S04]  /*15540*/  UIADD3 UR4, UR9, UR4, URZ ;  /* 0x0000000409047290 */ /* 0x000fc8000fffe03f */
        /* <DEDUP_REMOVED lines=9> */
[----:B------:R-:W-:Y:S02]  /*155e0*/  IMAD R7, R11, R7, R6 ;  /* 0x000000070b077224 */ /* 0x000fe400078e0206 */
[----:B------:R-:W-:Y:S01]  /*155f0*/  IMAD.U32 R2, RZ, RZ, UR8 ;  /* 0x00000008ff027e24 */ /* 0x000fe2000f8e00ff */
[----:B------:R-:W-:Y:S01]  /*15600*/  ULDC.64 UR8, c[0x0][0xad8] ;  /* 0x0002b60000087ab9 */ /* 0x000fe20000000a00 */
[C---:B------:R-:W-:Y:S01]  /*15610*/  IMAD R9, R5.reuse, UR11, R4 ;  /* 0x0000000b05097c24 */ /* 0x040fe2000f8e0204 */
[----:B------:R-:W-:Y:S01]  /*15620*/  SHF.R.S32.HI R4, RZ, 0x1f, R7 ;  /* 0x0000001fff047819 */ /* 0x000fe20000011407 */
[----:B------:R-:W-:-:S04]  /*15630*/  IMAD.WIDE.U32 R2, R5, UR10, R2 ;  /* 0x0000000a05027c25 */ /* 0x000fc8000f8e0002 */
[----:B------:R-:W-:Y:S02]  /*15640*/  IMAD.IADD R3, R3, 0x1, R9 ;  /* 0x0000000103037824 */ /* 0x000fe400078e0209 */
[----:B------:R-:W-:Y:S02]  /*15650*/  IMAD R4, R4, UR8, RZ ;  /* 0x0000000804047c24 */ /* 0x000fe4000f8e02ff */
[----:B------:R-:W-:Y:S02]  /*15660*/  VIADD R6, R223, UR42 ;  /* 0x0000002adf067c36 */ /* 0x000fe40008000000 */
[----:B-----5:R-:W-:Y:S02]  /*15670*/  IMAD R11, R0, R11, RZ ;  /* 0x0000000b000b7224 */ /* 0x020fe400078e02ff */
[C---:B------:R-:W-:Y:S02]  /*15680*/  IMAD R5, R7.reuse, UR9, R4 ;  /* 0x0000000907057c24 */ /* 0x040fe4000f8e0204 */
[----:B------:R-:W-:Y:S01]  /*15690*/  IMAD.WIDE.U32 R2, R7, UR8, R2 ;  /* 0x0000000807027c25 */ /* 0x000fe2000f8e0002 */
[----:B------:R-:W-:Y:S01]  /*156a0*/  ISETP.GE.AND P2, PT, R6, R11, PT ;  /* 0x0000000b0600720c */ /* 0x000fe20003f46270 */
[----:B------:R-:W-:-:S02]  /*156b0*/  ULDC.64 UR8, c[0x0][0xa80] ;  /* 0x0002a00000087ab9 */ /* 0x000fc40000000a00 */
[----:B------:R-:W-:Y:S01]  /*156c0*/  IMAD.IADD R3, R3, 0x1, R5 ;  /* 0x0000000103037824 */ /* 0x000fe200078e0205 */
[----:B------:R-:W-:Y:S01]  /*156d0*/  LEA R4, P3, R2, UR8, 0x1 ;  /* 0x0000000802047c11 */ /* 0x000fe2000f8608ff */
[----:B------:R-:W-:-:S03]  /*156e0*/  VIADD R0, R6, 0x20 ;  /* 0x0000002006007836 */ /* 0x000fc60000000000 */
[----:B------:R-:W-:Y:S01]  /*156f0*/  LEA.HI.X R5, R2, UR9, R3, 0x1, P3 ;  /* 0x0000000902057c11 */ /* 0x000fe200098f0c03 */
[----:B------:R0:W1:Y:S01]  /*15700*/  SHFL.IDX PT, R7, R4, RZ, 0x181f ;  /* 0x00181fff04077589 */ /* 0x00006200000e0000 */
[-C--:B------:R-:W-:Y:S01]  /*15710*/  ISETP.GE.AND P1, PT, R0, R11.reuse, PT ;  /* 0x0000000b0000720c */ /* 0x080fe20003f26270 */
[----:B------:R-:W-:Y:S02]  /*15720*/  VIADD R0, R6, 0x40 ;  /* 0x0000004006007836 */ /* 0x000fe40000000000 */
[----:B------:R0:W2:Y:S03]  /*15730*/  SHFL.IDX PT, R3, R5, RZ, 0x181f ;  /* 0x00181fff05037589 */ /* 0x0000a600000e0000 */
[----:B------:R-:W-:Y:S01]  /*15740*/  ISETP.GE.AND P0, PT, R0, R11, PT ;  /* 0x0000000b0000720c */ /* 0x000fe20003f06270 */
[----:B------:R-:W-:-:S12]  /*15750*/  @P2 BRA `(.L_x_1204) ;  /* 0x0000000000342947 */ /* 0x000fd80003800000 */
        /* <DEDUP_REMOVED lines=9> */
[----:B------:R3:W-:Y:S01]  /*157f0*/  @!P4 ST.E.128 desc[UR52][R8.64], RZ ;  /* 0x000000ff0800c985 */ /* 0x0007e2000c101d34 */
[----:B------:R-:W-:-:S03]  /*15800*/  @!P2 LEA.HI.X R3, R22, R3, R10, 0x1, P6 ;  /* 0x000000031603a211 */ /* 0x000fc600030f0c0a */
[----:B------:R3:W-:Y:S04]  /*15810*/  @!P3 ST.E.128 desc[UR52][R12.64], RZ ;  /* 0x000000ff0c00b985 */ /* 0x0007e8000c101d34 */
[----:B------:R3:W-:Y:S02]  /*15820*/  @!P2 ST.E.128 desc[UR52][R2.64], RZ ;  /* 0x000000ff0200a985 */ /* 0x0007e4000c101d34 */
.L_x_1204:
[----:B------:R-:W-:Y:S05]  /*15830*/  BSYNC B1 ;  /* 0x0000000000017941 */ /* 0x000fea0003800000 */
.L_x_1203:
[----:B--23--:R2:W3:Y:S01]  /*15840*/  SHFL.IDX PT, R3, R5, 0x1, 0x181f ;  /* 0x00381f0005037f89 */ /* 0x00c4e200000e0000 */
[----:B------:R-:W-:Y:S03]  /*15850*/  BSSY B1, `(.L_x_1205) ;  /* 0x0000010000017945 */ /* 0x000fe60003800000 */
[----:B-1----:R2:W1:Y:S01]  /*15860*/  SHFL.IDX PT, R7, R4, 0x1, 0x181f ;  /* 0x00381f0004077f89 */ /* 0x00246200000e0000 */
[----:B------:R-:W-:Y:S05]  /*15870*/  @P1 BRA `(.L_x_1206) ;  /* 0x0000000000341947 */ /* 0x000fea0003800000 */
[----:B------:R-:W-:Y:S02]  /*15880*/  ULDC UR4, c[0x0][0xac8] ;  /* 0x0002b20000047ab9 */ /* 0x000fe40000000800 */
[----:B------:R-:W-:Y:S02]  /*15890*/  ISETP.GE.AND P4, PT, R18, UR4, PT ;  /* 0x0000000412007c0c */ /* 0x000fe4000bf86270 */
[----:B------:R-:W-:Y:S02]  /*158a0*/  ISETP.GE.AND P5, PT, R19, UR4, PT ;  /* 0x0000000413007c0c */ /* 0x000fe4000bfa6270 */
[----:B------:R-:W-:-:S09]  /*158b0*/  ISETP.GE.AND P6, PT, R22, UR4, PT ;  /* 0x0000000416007c0c */ /* 0x000fd2000bfc6270 */
[-C--:B-1----:R-:W-:Y:S02]  /*158c0*/  @!P4 LEA R8, P1, R18, R7.reuse, 0x1 ;  /* 0x000000071208c211 */ /* 0x082fe400078208ff */
[CC--:B------:R-:W-:Y:S02]  /*158d0*/  @!P5 LEA R12, P2, R19.reuse, R7.reuse, 0x1 ;  /* 0x00000007130cd211 */ /* 0x0c0fe400078408ff */
[----:B------:R-:W-:Y:S02]  /*158e0*/  @!P6 LEA R2, P3, R22, R7, 0x1 ;  /* 0x000000071602e211 */ /* 0x000fe400078608ff */
[-C--:B---3--:R-:W-:Y:S02]  /*158f0*/  @!P4 LEA.HI.X R9, R18, R3.reuse, R15, 0x1, P1 ;  /* 0x000000031209c211 */ /* 0x088fe400008f0c0f */
[-C--:B------:R-:W-:Y:S02]  /*15900*/  @!P5 LEA.HI.X R13, R19, R3.reuse, R14, 0x1, P2 ;  /* 0x00000003130dd211 */ /* 0x080fe400010f0c0e */
[----:B------:R-:W-:Y:S01]  /*15910*/  @!P6 LEA.HI.X R3, R22, R3, R10, 0x1, P3 ;  /* 0x000000031603e211 */ /* 0x000fe200018f0c0a */
[----:B------:R4:W-:Y:S04]  /*15920*/  @!P4 ST.E.128 desc[UR52][R8.64], RZ ;  /* 0x000000ff0800c985 */ /* 0x0009e8000c101d34 */
[----:B------:R4:W-:Y:S04]  /*15930*/  @!P5 ST.E.128 desc[UR52][R12.64], RZ ;  /* 0x000000ff0c00d985 */ /* 0x0009e8000c101d34 */
[----:B------:R4:W-:Y:S02]  /*15940*/  @!P6 ST.E.128 desc[UR52][R2.64], RZ ;  /* 0x000000ff0200e985 */ /* 0x0009e4000c101d34 */
.L_x_1206:
[----:B------:R-:W-:Y:S05]  /*15950*/  BSYNC B1 ;  /* 0x0000000000017941 */ /* 0x000fea0003800000 */
.L_x_1205:
[----:B---34-:R3:W4:Y:S01]  /*15960*/  SHFL.IDX PT, R3, R5, 0x2, 0x181f ;  /* 0x00581f0005037f89 */ /* 0x01872200000e0000 */
        /* <DEDUP_REMOVED lines=10> */
[-C--:B----4-:R-:W-:Y:S02]  /*15a10*/  @!P3 LEA.HI.X R9, R18, R3.reuse, R15, 0x1, P0 ;  /* 0x000000031209b211 */ /* 0x090fe400000f0c0f */
[-C--:B------:R-:W-:Y:S02]  /*15a20*/  @!P4 LEA.HI.X R13, R19, R3.reuse, R14, 0x1, P1 ;  /* 0x00000003130dc211 */ /* 0x080fe400008f0c0e */
[----:B------:R-:W-:Y:S01]  /*15a30*/  @!P5 LEA.HI.X R3, R22, R3, R10, 0x1, P2 ;  /* 0x000000031603d211 */ /* 0x000fe200010f0c0a */
[----:B------:R1:W-:Y:S04]  /*15a40*/  @!P3 ST.E.128 desc[UR52][R8.64], RZ ;  /* 0x000000ff0800b985 */ /* 0x0003e8000c101d34 */
[----:B------:R1:W-:Y:S04]  /*15a50*/  @!P4 ST.E.128 desc[UR52][R12.64], RZ ;  /* 0x000000ff0c00c985 */ /* 0x0003e8000c101d34 */
[----:B------:R1:W-:Y:S02]  /*15a60*/  @!P5 ST.E.128 desc[UR52][R2.64], RZ ;  /* 0x000000ff0200d985 */ /* 0x0003e4000c101d34 */
.L_x_1208:
[----:B------:R-:W-:Y:S05]  /*15a70*/  BSYNC B1 ;  /* 0x0000000000017941 */ /* 0x000fea0003800000 */
.L_x_1207:
[----:B------:R-:W-:Y:S01]  /*15a80*/  VIADD R0, R6, 0x60 ;  /* 0x0000006006007836 */ /* 0x000fe20000000000 */
[----:B0-23--:R-:W0:Y:S04]  /*15a90*/  SHFL.IDX PT, R5, R5, 0x3, 0x181f ;  /* 0x00781f0005057f89 */ /* 0x00de2800000e0000 */
[----:B------:R-:W-:Y:S01]  /*15aa0*/  ISETP.GE.AND P0, PT, R0, R11, PT ;  /* 0x0000000b0000720c */ /* 0x000fe20003f06270 */
[----:B-1--4-:R1:W2:-:S12]  /*15ab0*/  SHFL.IDX PT, R3, R4, 0x3, 0x181f ;  /* 0x00781f0004037f89 */ /* 0x01229800000e0000 */
[----:B-1----:R-:W-:Y:S05]  /*15ac0*/  @P0 BRA `(.L_x_1197) ;  /* 0x0000000000340947 */ /* 0x002fea0003800000 */
[----:B------:R-:W-:Y:S02]  /*15ad0*/  ULDC UR4, c[0x0][0xac8] ;  /* 0x0002b20000047ab9 */ /* 0x000fe40000000800 */
[----:B------:R-:W-:Y:S02]  /*15ae0*/  ISETP.GE.AND P3, PT, R18, UR4, PT ;  /* 0x0000000412007c0c */ /* 0x000fe4000bf66270 */
[----:B------:R-:W-:Y:S02]  /*15af0*/  ISETP.GE.AND P4, PT, R19, UR4, PT ;  /* 0x0000000413007c0c */ /* 0x000fe4000bf86270 */
[----:B------:R-:W-:-:S09]  /*15b00*/  ISETP.GE.AND P5, PT, R22, UR4, PT ;  /* 0x0000000416007c0c */ /* 0x000fd2000bfa6270 */
[-C--:B--2---:R-:W-:Y:S02]  /*15b10*/  @!P3 LEA R6, P0, R18, R3.reuse, 0x1 ;  /* 0x000000031206b211 */ /* 0x084fe400078008ff */
[CC--:B------:R-:W-:Y:S02]  /*15b20*/  @!P4 LEA R8, P1, R19.reuse, R3.reuse, 0x1 ;  /* 0x000000031308c211 */ /* 0x0c0fe400078208ff */
[----:B------:R-:W-:Y:S02]  /*15b30*/  @!P5 LEA R2, P2, R22, R3, 0x1 ;  /* 0x000000031602d211 */ /* 0x000fe400078408ff */
[-C--:B0-----:R-:W-:Y:S02]  /*15b40*/  @!P3 LEA.HI.X R7, R18, R5.reuse, R15, 0x1, P0 ;  /* 0x000000051207b211 */ /* 0x081fe400000f0c0f */
[-C--:B------:R-:W-:Y:S02]  /*15b50*/  @!P4 LEA.HI.X R9, R19, R5.reuse, R14, 0x1, P1 ;  /* 0x000000051309c211 */ /* 0x080fe400008f0c0e */
[----:B------:R-:W-:Y:S01]  /*15b60*/  @!P5 LEA.HI.X R3, R22, R5, R10, 0x1, P2 ;  /* 0x000000051603d211 */ /* 0x000fe200010f0c0a */
[----:B------:R0:W-:Y:S04]  /*15b70*/  @!P3 ST.E.128 desc[UR52][R6.64], RZ ;  /* 0x000000ff0600b985 */ /* 0x0001e8000c101d34 */
[----:B------:R0:W-:Y:S04]  /*15b80*/  @!P4 ST.E.128 desc[UR52][R8.64], RZ ;  /* 0x000000ff0800c985 */ /* 0x0001e8000c101d34 */
[----:B------:R0:W-:Y:S02]  /*15b90*/  @!P5 ST.E.128 desc[UR52][R2.64], RZ ;  /* 0x000000ff0200d985 */ /* 0x0001e4000c101d34 */
.L_x_1197:
[----:B------:R-:W-:Y:S05]  /*15ba0*/  BSYNC B0 ;  /* 0x0000000000007941 */ /* 0x000fea0003800000 */
.L_x_1187:
[----:B------:R-:W-:Y:S02]  /*15bb0*/  ULDC UR4, c[0x0][0xc3c] ;  /* 0x00030f0000047ab9 */ /* 0x000fe40000000800 */
[----:B------:R-:W-:-:S06]  /*15bc0*/  UISETP.GE.AND UP0, UPT, UR50, UR4, UPT ;  /* 0x000000043200728c */ /* 0x000fcc000bf06270 */
[----:B------:R-:W-:-:S13]  /*15bd0*/  PLOP3.LUT P0, PT, PT, PT, UP0, 0x80, 0x0 ;  /* 0x000000000000781c */ /* 0x000fda0003f0f008 */
[----:B------:R-:W-:Y:S05]  /*15be0*/  @!P0 BRA `(.L_x_1209) ;  /* 0xfffffeb400588947 */ /* 0x000fea000383ffff */
[----:B------:R-:W-:Y:S05]  /*15bf0*/  EXIT ;  /* 0x000000000000794d */ /* 0x000fea0003800000 */
.L_x_1100:
        /* <DEDUP_REMOVED lines=22> */
.L_x_1210:
        /* <DEDUP_REMOVED lines=21> */
[----:B------:R-:W-:Y:S02]  /*15eb0*/  IMAD.IADD R7, R4, 0x1, R7 ;  /* 0x0000000104077824 */ /* 0x000fe400078e0207 */
[----:B------:R-:W0:Y:S03]  /*15ec0*/  LDC R4, c[0x0][0xc38] ;  /* 0x00030e00ff047b82 */ /* 0x000e260000000800 */
[----:B------:R-:W1:Y:S02]  /*15ed0*/  SHFL.UP PT, R8, R7, 0x2, RZ ;  /* 0x0440000007087989 */ /* 0x000e6400000e00ff */
[----:B-1----:R-:W-:-:S05]  /*15ee0*/  SEL R8, R8, RZ, P2 ;  /* 0x000000ff08087207 */ /* 0x002fca0001000000 */
[----:B------:R-:W-:Y:S02]  /*15ef0*/  IMAD.IADD R8, R7, 0x1, R8 ;  /* 0x0000000107087824 */ /* 0x000fe400078e0208 */
[----:B------:R-:W1:Y:S03]  /*15f00*/  S2R R7, SR_CTAID.X ;  /* 0x0000000000077919 */ /* 0x000e660000002500 */
[----:B------:R-:W2:Y:S02]  /*15f10*/  SHFL.UP PT, R9, R8, 0x4, RZ ;  /* 0x0480000008097989 */ /* 0x000ea400000e00ff */
[----:B--2---:R-:W-:-:S05]  /*15f20*/  SEL R9, R9, RZ, P3 ;  /* 0x000000ff09097207 */ /* 0x004fca0001800000 */
[----:B------:R-:W-:-:S05]  /*15f30*/  IMAD.IADD R9, R8, 0x1, R9 ;  /* 0x0000000108097824 */ /* 0x000fca00078e0209 */
[----:B------:R-:W2:Y:S02]  /*15f40*/  SHFL.UP PT, R2, R9, 0x8, RZ ;  /* 0x0500000009027989 */ /* 0x000ea400000e00ff */
[----:B--2---:R-:W-:-:S05]  /*15f50*/  SEL R2, R2, RZ, P4 ;  /* 0x000000ff02027207 */ /* 0x004fca0002000000 */
[----:B------:R-:W-:-:S05]  /*15f60*/  IMAD.IADD R2, R9, 0x1, R2 ;  /* 0x0000000109027824 */ /* 0x000fca00078e0202 */
[----:B------:R-:W2:Y:S02]  /*15f70*/  SHFL.UP PT, R3, R2, 0x10, RZ ;  /* 0x0600000002037989 */ /* 0x000ea400000e00ff */
[----:B--2---:R-:W-:-:S05]  /*15f80*/  SEL R3, R3, RZ, P5 ;  /* 0x000000ff03037207 */ /* 0x004fca0002800000 */
[----:B------:R-:W-:-:S05]  /*15f90*/  IMAD.IADD R3, R2, 0x1, R3 ;  /* 0x0000000102037824 */ /* 0x000fca00078e0203 */
[----:B------:R-:W0:Y:S02]  /*15fa0*/  SHFL.IDX PT, R11, R3, 0x1f, 0x1f ;  /* 0x03e01f00030b7f89 */ /* 0x000e2400000e0000 */
[----:B0-----:R-:W-:-:S04]  /*15fb0*/  IMAD R8, R11, R4, RZ ;  /* 0x000000040b087224 */ /* 0x001fc800078e02ff */
[----:B------:R-:W-:Y:S01]  /*15fc0*/  IMAD.MOV.U32 R9, RZ, RZ, R8 ;  /* 0x000000ffff097224 */ /* 0x000fe200078e0008 */
[----:B-1----:R-:W-:-:S13]  /*15fd0*/  ISETP.GT.AND P6, PT, R8, R7, PT ;  /* 0x000000070800720c */ /* 0x002fda0003fc4270 */
[----:B------:R-:W-:Y:S05]  /*15fe0*/  @P6 BRA `(.L_x_1212) ;  /* 0x0000000000a86947 */ /* 0x000fea0003800000 */
[----:B------:R-:W-:Y:S01]  /*15ff0*/  IMAD.MOV.U32 R8, RZ, RZ, R9 ;  /* 0x000000ffff087224 */ /* 0x000fe200078e0009 */
[----:B------:R-:W-:Y:S01]  /*16000*/  UMOV UR42, URZ ;  /* 0x0000003f002a7c82 */ /* 0x000fe20008000000 */
[----:B------:R-:W-:-:S05]  /*16010*/  ULDC UR5, c[0x0][0xc3c] ;  /* 0x00030f0000057ab9 */ /* 0x000fca0000000800 */
.L_x_1214:
        /* <DEDUP_REMOVED lines=22> */
[----:B------:R-:W-:Y:S02]  /*16180*/  IMAD.IADD R9, R4, 0x1, R9 ;  /* 0x0000000104097824 */ /* 0x000fe400078e0209 */
[----:B------:R-:W0:Y:S03]  /*16190*/  LDC R4, c[0x0][0xc38] ;  /* 0x00030e00ff047b82 */ /* 0x000e260000000800 */
[----:B------:R-:W1:Y:S02]  /*161a0*/  SHFL.UP PT, R10, R9, 0x4, RZ ;  /* 0x04800000090a7989 */ /* 0x000e6400000e00ff */
[----:B-1----:R-:W-:-:S05]  /*161b0*/  SEL R10, R10, RZ, P3 ;  /* 0x000000ff0a0a7207 */ /* 0x002fca0001800000 */
[----:B------:R-:W-:-:S05]  /*161c0*/  IMAD.IADD R10, R9, 0x1, R10 ;  /* 0x00000001090a7824 */ /* 0x000fca00078e020a */
[----:B------:R-:W1:Y:S02]  /*161d0*/  SHFL.UP PT, R2, R10, 0x8, RZ ;  /* 0x050000000a027989 */ /* 0x000e6400000e00ff */
[----:B-1----:R-:W-:-:S05]  /*161e0*/  SEL R3, R2, RZ, P4 ;  /* 0x000000ff02037207 */ /* 0x002fca0002000000 */
[----:B------:R-:W-:-:S05]  /*161f0*/  IMAD.IADD R3, R10, 0x1, R3 ;  /* 0x000000010a037824 */ /* 0x000fca00078e0203 */
[----:B------:R-:W1:Y:S02]  /*16200*/  SHFL.UP PT, R2, R3, 0x10, RZ ;  /* 0x0600000003027989 */ /* 0x000e6400000e00ff */
[----:B-1----:R-:W-:-:S05]  /*16210*/  SEL R2, R2, RZ, P5 ;  /* 0x000000ff02027207 */ /* 0x002fca0002800000 */
[----:B------:R-:W-:-:S05]  /*16220*/  IMAD.IADD R2, R3, 0x1, R2 ;  /* 0x0000000103027824 */ /* 0x000fca00078e0202 */
[----:B------:R-:W0:Y:S02]  /*16230*/  SHFL.IDX PT, R11, R2, 0x1f, 0x1f ;  /* 0x03e01f00020b7f89 */ /* 0x000e2400000e0000 */
[----:B0-----:R-:W-:-:S04]  /*16240*/  IMAD R9, R11, R4, RZ ;  /* 0x000000040b097224 */ /* 0x001fc800078e02ff */
[----:B------:R-:W-:-:S05]  /*16250*/  IMAD.IADD R8, R9, 0x1, R8 ;  /* 0x0000000109087824 */ /* 0x000fca00078e0208 */
[----:B------:R-:W-:-:S13]  /*16260*/  ISETP.GT.AND P6, PT, R8, R7, PT ;  /* 0x000000070800720c */ /* 0x000fda0003fc4270 */
[----:B------:R-:W-:Y:S05]  /*16270*/  @!P6 BRA `(.L_x_1214) ;  /* 0xfffffffc0068e947 */ /* 0x000fea000383ffff */
[----:B------:R-:W-:-:S07]  /*16280*/  IMAD.MOV.U32 R3, RZ, RZ, R2 ;  /* 0x000000ffff037224 */ /* 0x000fce00078e0002 */
.L_x_1212:
        /* <DEDUP_REMOVED lines=8> */
[----:B------:R-:W-:-:S04]  /*16310*/  IMAD.U32 R11, RZ, RZ, UR4 ;  /* 0x00000004ff0b7e24 */ /* 0x000fc8000f8e00ff */
[----:B------:R0:W1:Y:S04]  /*16320*/  SHFL.IDX PT, R8, R5, R8, 0x1f ;  /* 0x00001f0805087589 */ /* 0x00006800000e0000 */
[----:B------:R0:W2:Y:S01]  /*16330*/  SHFL.IDX PT, R6, R6, R11, 0x1f ;  /* 0x00001f0b06067589 */ /* 0x0000a200000e0000 */
[----:B------:R-:W-:Y:S05]  /*16340*/  @!P0 BRA `(.L_x_1215) ;  /* 0x00000000000c8947 */ /* 0x000fea0003800000 */
[----:B------:R-:W-:-:S06]  /*16350*/  UIADD3 UR5, UR4, -0x1, URZ ;  /* 0xffffffff04057890 */ /* 0x000fcc000fffe03f */
[----:B------:R-:W-:-:S05]  /*16360*/  IMAD.U32 R2, RZ, RZ, UR5 ;  /* 0x00000005ff027e24 */ /* 0x000fca000f8e00ff */
[----:B------:R3:W4:Y:S02]  /*16370*/  SHFL.IDX PT, R9, R3, R2, 0x1f ;  /* 0x00001f0203097589 */ /* 0x00072400000e0000 */
.L_x_1215:
[----:B---34-:R-:W-:Y:S01]  /*16380*/  IMAD R2, R9, R4, R10 ;  /* 0x0000000409027224 */ /* 0x018fe200078e020a */
[----:B-1----:R-:W-:Y:S01]  /*16390*/  ISETP.NE.AND P0, PT, R8, 0x1, PT ;  /* 0x000000010800780c */ /* 0x002fe20003f05270 */
[----:B------:R-:W-:Y:S02]  /*163a0*/  UIADD3 UR42, UR4, UR42, URZ ;  /* 0x0000002a042a7290 */ /* 0x000fe4000fffe03f */
[----:B0-----:R-:W-:Y:S01]  /*163b0*/  IMAD.IADD R5, R7, 0x1, -R2 ;  /* 0x0000000107057824 */ /* 0x001fe200078e0a02 */
[----:B------:R0:W-:Y:S09]  /*163c0*/  STL [R1], R2 ;  /* 0x0000000201007387 */ /* 0x0001f20000100800 */
[----:B------:R-:W-:Y:S05]  /*163d0*/  @!P0 BRA `(.L_x_1216) ;  /* 0x0000000000e08947 */ /* 0x000fea0003800000 */
[----:B--2---:R-:W-:Y:S02]  /*163e0*/  IABS R4, R6 ;  /* 0x0000000600047213 */ /* 0x004fe40000000000 */
[----:B------:R-:W-:Y:S02]  /*163f0*/  IABS R7, R8 ;  /* 0x0000000800077213 */ /* 0x000fe40000000000 */
[----:B------:R-:W1:Y:S08]  /*16400*/  I2F.RP R9, R4 ;  /* 0x0000000400097306 */ /* 0x000e700000209400 */
[----:B------:R-:W2:Y:S08]  /*16410*/  I2F.RP R10, R7 ;  /* 0x00000007000a7306 */ /* 0x000eb00000209400 */
[----:B-1----:R-:W0:Y:S08]  /*16420*/  MUFU.RCP R9, R9 ;  /* 0x0000000900097308 */ /* 0x002e300000001000 */
[----:B--2---:R-:W-:Y:S01]  /*16430*/  MUFU.RCP R10, R10 ;  /* 0x0000000a000a7308 */ /* 0x004fe20000001000 */
[----:B0-----:R-:W-:Y:S01]  /*16440*/  VIADD R2, R9, 0xffffffe ;  /* 0x0ffffffe09027836 */ /* 0x001fe20000000000 */
[----:B------:R-:W-:-:S06]  /*16450*/  IABS R9, R6 ;  /* 0x0000000600097213 */ /* 0x000fcc0000000000 */
[----:B------:R0:W1:Y:S02]  /*16460*/  F2I.FTZ.U32.TRUNC.NTZ R3, R2 ;  /* 0x0000000200037305 */ /* 0x000064000021f000 */
[----:B0-----:R-:W-:Y:S02]  /*16470*/  IMAD.MOV.U32 R2, RZ, RZ, RZ ;  /* 0x000000ffff027224 */ /* 0x001fe400078e00ff */
[----:B-1----:R-:W-:-:S04]  /*16480*/  IMAD.MOV R11, RZ, RZ, -R3 ;  /* 0x000000ffff0b7224 */ /* 0x002fc800078e0a03 */
[----:B------:R-:W-:-:S04]  /*16490*/  IMAD R11, R11, R4, RZ ;  /* 0x000000040b0b7224 */ /* 0x000fc800078e02ff */
[----:B------:R-:W-:Y:S01]  /*164a0*/  IMAD.HI.U32 R3, R3, R11, R2 ;  /* 0x0000000b03037227 */ /* 0x000fe200078e0002 */
[----:B------:R-:W-:-:S03]  /*164b0*/  IABS R2, R5 ;  /* 0x0000000500027213 */ /* 0x000fc60000000000 */
[----:B------:R-:W-:Y:S02]  /*164c0*/  IMAD.MOV R11, RZ, RZ, -R9 ;  /* 0x000000ffff0b7224 */ /* 0x000fe400078e0a09 */
[----:B------:R-:W-:-:S04]  /*164d0*/  IMAD.HI.U32 R9, R3, R2, RZ ;  /* 0x0000000203097227 */ /* 0x000fc800078e00ff */
[----:B------:R-:W-:Y:S02]  /*164e0*/  VIADD R3, R10, 0xffffffe ;  /* 0x0ffffffe0a037836 */ /* 0x000fe40000000000 */
[----:B------:R-:W-:-:S04]  /*164f0*/  IMAD R11, R9, R11, R2 ;  /* 0x0000000b090b7224 */ /* 0x000fc800078e0202 */
[----:B------:R-:W0:Y:S01]  /*16500*/  F2I.FTZ.U32.TRUNC.NTZ R3, R3 ;  /* 0x0000000300037305 */ /* 0x000e22000021f000 */
[----:B------:R-:W-:-:S13]  /*16510*/  ISETP.GT.U32.AND P1, PT, R4, R11, PT ;  /* 0x0000000b0400720c */ /* 0x000fda0003f24070 */
[----:B------:R-:W-:Y:S02]  /*16520*/  @!P1 IMAD.IADD R11, R11, 0x1, -R4 ;  /* 0x000000010b0b9824 */ /* 0x000fe400078e0a04 */
[----:B0-----:R-:W-:Y:S02]  /*16530*/  IMAD.MOV R2, RZ, RZ, -R3 ;  /* 0x000000ffff027224 */ /* 0x001fe400078e0a03 */
[----:B------:R-:W-:Y:S01]  /*16540*/  @!P1 VIADD R9, R9, 0x1 ;  /* 0x0000000109099836 */ /* 0x000fe20000000000 */
[----:B------:R-:W-:Y:S01]  /*16550*/  ISETP.GE.U32.AND P0, PT, R11, R4, PT ;  /* 0x000000040b00720c */ /* 0x000fe20003f06070 */
[----:B------:R-:W-:Y:S01]  /*16560*/  IMAD R11, R2, R7, RZ ;  /* 0x00000007020b7224 */ /* 0x000fe200078e02ff */
[----:B------:R-:W-:Y:S01]  /*16570*/  ISETP.NE.AND P1, PT, R6, RZ, PT ;  /* 0x000000ff0600720c */ /* 0x000fe20003f25270 */
[----:B------:R-:W-:-:S04]  /*16580*/  IMAD.MOV.U32 R2, RZ, RZ, RZ ;  /* 0x000000ffff027224 */ /* 0x000fc800078e00ff */
[----:B------:R-:W-:Y:S01]  /*16590*/  IMAD.HI.U32 R4, R3, R11, R2 ;  /* 0x0000000b03047227 */ /* 0x000fe200078e0002 */
[----:B------:R-:W-:-:S04]  /*165a0*/  LOP3.LUT R2, R5, R6, RZ, 0x3c, !PT ;  /* 0x0000000605027212 */ /* 0x000fc800078e3cff */
[----:B------:R-:W-:Y:S01]  /*165b0*/  ISETP.GE.AND P2, PT, R2, RZ, PT ;  /* 0x000000ff0200720c */ /* 0x000fe20003f46270 */
[----:B------:R-:W-:Y:S01]  /*165c0*/  @P0 VIADD R9, R9, 0x1 ;  /* 0x0000000109090836 */ /* 0x000fe20000000000 */
[----:B------:R-:W-:-:S05]  /*165d0*/  IABS R2, R8 ;  /* 0x0000000800027213 */ /* 0x000fca0000000000 */
[----:B------:R-:W-:-:S06]  /*165e0*/  IMAD.MOV R2, RZ, RZ, -R2 ;  /* 0x000000ffff027224 */ /* 0x000fcc00078e0a02 */
[----:B------:R-:W-:Y:S01]  /*165f0*/  @!P2 IMAD.MOV R9, RZ, RZ, -R9 ;  /* 0x000000ffff09a224 */ /* 0x000fe200078e0a09 */
[----:B------:R-:W-:-:S04]  /*16600*/  @!P1 LOP3.LUT R9, RZ, R6, RZ, 0x33, !PT ;  /* 0x00000006ff099212 */ /* 0x000fc800078e33ff */
        /* <DEDUP_REMOVED lines=15> */
[--C-:B------:R-:W-:Y:S02]  /*16700*/  IMAD R8, R8, R2, R9.reuse ;  /* 0x0000000208087224 */ /* 0x100fe400078e0209 */
[----:B------:R-:W-:Y:S02]  /*16710*/  IMAD.MOV R2, RZ, RZ, -R9 ;  /* 0x000000ffff027224 */ /* 0x000fe400078e0a09 */
[----:B------:R-:W-:Y:S02]  /*16720*/  IMAD R3, R8, 0x10000, R3 ;  /* 0x0001000008037824 */ /* 0x000fe400078e0203 */
[----:B------:R-:W-:-:S03]  /*16730*/  IMAD R2, R6, R2, R5 ;  /* 0x0000000206027224 */ /* 0x000fc600078e0205 */
[----:B------:R0:W-:Y:S01]  /*16740*/  STL [R1+0x8], R3 ;  /* 0x0000080301007387 */ /* 0x0001e20000100800 */
[----:B------:R-:W-:Y:S05]  /*16750*/  BRA `(.L_x_1217) ;  /* 0x0000000000fc7947 */ /* 0x000fea0003800000 */
.L_x_1216:
[----:B------:R-:W-:Y:S02]  /*16760*/  ULDC.64 UR4, c[0x0][0xc90] ;  /* 0x0003240000047ab9 */ /* 0x000fe40000000a00 */
[----:B------:R-:W-:-:S06]  /*16770*/  UIMAD.WIDE UR4, UR42, 0x4, UR4 ;  /* 0x000000042a0478a5 */ /* 0x000fcc000f8e0204 */
[----:B0-----:R-:W-:Y:S02]  /*16780*/  IMAD.U32 R2, RZ, RZ, UR4 ;  /* 0x00000004ff027e24 */ /* 0x001fe4000f8e00ff */
[----:B------:R-:W-:-:S05]  /*16790*/  IMAD.U32 R3, RZ, RZ, UR5 ;  /* 0x00000005ff037e24 */ /* 0x000fca000f8e00ff */
[----:B------:R0:W2:Y:S02]  /*167a0*/  LDG.E R7, desc[UR52][R2.64] ;  /* 0x0000003402077981 */ /* 0x0000a4000c1e1900 */
[----:B0-----:R-:W-:Y:S02]  /*167b0*/  IMAD.MOV.U32 R2, RZ, RZ, RZ ;  /* 0x000000ffff027224 */ /* 0x001fe400078e00ff */
[----:B--2---:R-:W-:-:S05]  /*167c0*/  IMAD R8, R6, R7, RZ ;  /* 0x0000000706087224 */ /* 0x004fca00078e02ff */
[----:B------:R-:W-:-:S04]  /*167d0*/  IABS R9, R8 ;  /* 0x0000000800097213 */ /* 0x000fc80000000000 */
[----:B------:R-:W0:Y:S08]  /*167e0*/  I2F.RP R10, R9 ;  /* 0x00000009000a7306 */ /* 0x000e300000209400 */
[----:B0-----:R-:W0:Y:S02]  /*167f0*/  MUFU.RCP R10, R10 ;  /* 0x0000000a000a7308 */ /* 0x001e240000001000 */
[----:B0-----:R-:W-:-:S06]  /*16800*/  VIADD R11, R10, 0xffffffe ;  /* 0x0ffffffe0a0b7836 */ /* 0x001fcc0000000000 */
[----:B------:R-:W0:Y:S02]  /*16810*/  F2I.FTZ.U32.TRUNC.NTZ R3, R11 ;  /* 0x0000000b00037305 */ /* 0x000e24000021f000 */
[----:B0-----:R-:W-:-:S04]  /*16820*/  IMAD.MOV R12, RZ, RZ, -R3 ;  /* 0x000000ffff0c7224 */ /* 0x001fc800078e0a03 */
[----:B------:R-:W-:-:S04]  /*16830*/  IMAD R13, R12, R9, RZ ;  /* 0x000000090c0d7224 */ /* 0x000fc800078e02ff */
[----:B------:R-:W-:Y:S01]  /*16840*/  IMAD.HI.U32 R2, R3, R13, R2 ;  /* 0x0000000d03027227 */ /* 0x000fe200078e0002 */
[----:B------:R-:W-:Y:S02]  /*16850*/  IABS R13, R5 ;  /* 0x00000005000d7213 */ /* 0x000fe40000000000 */
[----:B------:R-:W-:-:S03]  /*16860*/  IABS R3, R8 ;  /* 0x0000000800037213 */ /* 0x000fc60000000000 */
[----:B------:R-:W-:-:S04]  /*16870*/  IMAD.HI.U32 R2, R2, R13, RZ ;  /* 0x0000000d02027227 */ /* 0x000fc800078e00ff */
[----:B------:R-:W-:-:S04]  /*16880*/  IMAD.MOV R3, RZ, RZ, -R3 ;  /* 0x000000ffff037224 */ /* 0x000fc800078e0a03 */
[----:B------:R-:W-:Y:S01]  /*16890*/  IMAD R10, R2, R3, R13 ;  /* 0x00000003020a7224 */ /* 0x000fe200078e020d */
[----:B------:R-:W-:-:S04]  /*168a0*/  LOP3.LUT R3, R5, R8, RZ, 0x3c, !PT ;  /* 0x0000000805037212 */ /* 0x000fc800078e3cff */
[----:B------:R-:W-:Y:S02]  /*168b0*/  ISETP.GT.U32.AND P1, PT, R9, R10, PT ;  /* 0x0000000a0900720c */ /* 0x000fe40003f24070 */
[----:B------:R-:W-:-:S11]  /*168c0*/  ISETP.GE.AND P2, PT, R3, RZ, PT ;  /* 0x000000ff0300720c */ /* 0x000fd60003f46270 */
[----:B------:R-:W-:Y:S02]  /*168d0*/  @!P1 IMAD.IADD R10, R10, 0x1, -R9 ;  /* 0x000000010a0a9824 */ /* 0x000fe400078e0a09 */
[----:B------:R-:W-:Y:S01]  /*168e0*/  @!P1 VIADD R2, R2, 0x1 ;  /* 0x0000000102029836 */ /* 0x000fe20000000000 */
[----:B------:R-:W-:Y:S02]  /*168f0*/  ISETP.NE.AND P1, PT, R8, RZ, PT ;  /* 0x000000ff0800720c */ /* 0x000fe40003f25270 */
[----:B------:R-:W-:-:S13]  /*16900*/  ISETP.GE.U32.AND P0, PT, R10, R9, PT ;  /* 0x000000090a00720c */ /* 0x000fda0003f06070 */
[----:B------:R-:W-:-:S04]  /*16910*/  @P0 VIADD R2, R2, 0x1 ;  /* 0x0000000102020836 */ /* 0x000fc80000000000 */
[----:B------:R-:W-:Y:S01]  /*16920*/  @!P2 IMAD.MOV R2, RZ, RZ, -R2 ;  /* 0x000000ffff02a224 */ /* 0x000fe200078e0a02 */
[----:B------:R-:W-:-:S05]  /*16930*/  @!P1 LOP3.LUT R2, RZ, R8, RZ, 0x33, !PT ;  /* 0x00000008ff029212 */ /* 0x000fca00078e33ff */
[----:B------:R-:W-:Y:S02]  /*16940*/  IMAD R9, R7, R2, RZ ;  /* 0x0000000207097224 */ /* 0x000fe400078e02ff */
[----:B------:R-:W-:Y:S02]  /*16950*/  IMAD.MOV R2, RZ, RZ, -R2 ;  /* 0x000000ffff027224 */ /* 0x000fe400078e0a02 */
[----:B------:R-:W-:Y:S02]  /*16960*/  IMAD.MOV R3, RZ, RZ, -R9 ;  /* 0x000000ffff037224 */ /* 0x000fe400078e0a09 */
[----:B------:R-:W-:-:S03]  /*16970*/  IMAD R5, R8, R2, R5 ;  /* 0x0000000208057224 */ /* 0x000fc600078e0205 */
[----:B------:R-:W-:-:S04]  /*16980*/  VIADDMNMX R4, R3, R4, R7, PT ;  /* 0x0000000403047246 */ /* 0x000fc80003800107 */
[-C--:B------:R-:W-:Y:S02]  /*16990*/  IABS R7, R4.reuse ;  /* 0x0000000400077213 */ /* 0x080fe40000000000 */
[----:B------:R-:W-:Y:S02]  /*169a0*/  IABS R8, R4 ;  /* 0x0000000400087213 */ /* 0x000fe40000000000 */
[----:B------:R-:W0:Y:S03]  /*169b0*/  I2F.RP R10, R7 ;  /* 0x00000007000a7306 */ /* 0x000e260000209400 */
[----:B------:R-:W-:-:S05]  /*169c0*/  IMAD.MOV R8, RZ, RZ, -R8 ;  /* 0x000000ffff087224 */ /* 0x000fca00078e0a08 */
[----:B0-----:R-:W0:Y:S02]  /*169d0*/  MUFU.RCP R10, R10 ;  /* 0x0000000a000a7308 */ /* 0x001e240000001000 */
[----:B0-----:R-:W-:-:S06]  /*169e0*/  VIADD R3, R10, 0xffffffe ;  /* 0x0ffffffe0a037836 */ /* 0x001fcc0000000000 */
[----:B------:R-:W0:Y:S02]  /*169f0*/  F2I.FTZ.U32.TRUNC.NTZ R3, R3 ;  /* 0x0000000300037305 */ /* 0x000e24000021f000 */
[----:B0-----:R-:W-:-:S04]  /*16a00*/  IMAD.MOV R2, RZ, RZ, -R3 ;  /* 0x000000ffff027224 */ /* 0x001fc800078e0a03 */
[----:B------:R-:W-:Y:S02]  /*16a10*/  IMAD R11, R2, R7, RZ ;  /* 0x00000007020b7224 */ /* 0x000fe400078e02ff */
[----:B------:R-:W-:-:S04]  /*16a20*/  IMAD.MOV.U32 R2, RZ, RZ, RZ ;  /* 0x000000ffff027224 */ /* 0x000fc800078e00ff */
[----:B------:R-:W-:Y:S01]  /*16a30*/  IMAD.HI.U32 R2, R3, R11, R2 ;  /* 0x0000000b03027227 */ /* 0x000fe200078e0002 */
[----:B------:R-:W-:Y:S02]  /*16a40*/  IABS R11, R5 ;  /* 0x00000005000b7213 */ /* 0x000fe40000000000 */
[----:B------:R-:W-:Y:S02]  /*16a50*/  LOP3.LUT R3, R5, R4, RZ, 0x3c, !PT ;  /* 0x0000000405037212 */ /* 0x000fe400078e3cff */
[----:B------:R-:W-:Y:S01]  /*16a60*/  IADD3 R5, R9, 0x1000000, R5 ;  /* 0x0100000009057810 */ /* 0x000fe20007ffe005 */
        /* <DEDUP_REMOVED lines=10> */
[----:B------:R-:W-:Y:S01]  /*16b10*/  @!P1 LOP3.LUT R2, RZ, R4, RZ, 0x33, !PT ;  /* 0x00000004ff029212 */ /* 0x000fe200078e33ff */
[----:B------:R-:W-:-:S04]  /*16b20*/  IMAD.MOV R4, RZ, RZ, -R4 ;  /* 0x000000ffff047224 */ /* 0x000fc800078e0a04 */
[----:B------:R-:W-:-:S05]  /*16b30*/  IMAD R3, R2, R4, R5 ;  /* 0x0000000402037224 */ /* 0x000fca00078e0205 */
[----:B------:R1:W-:Y:S02]  /*16b40*/  STL [R1+0x8], R3 ;  /* 0x0000080301007387 */ /* 0x0003e40000100800 */
.L_x_1217:
[----:B01----:R-:W-:-:S05]  /*16b50*/  LOP3.LUT R3, RZ, R2, RZ, 0x33, !PT ;  /* 0x00000002ff037212 */ /* 0x003fca00078e33ff */
[----:B------:R-:W-:-:S05]  /*16b60*/  IMAD.IADD R2, R6, 0x1, R3 ;  /* 0x0000000106027824 */ /* 0x000fca00078e0203 */
[----:B------:R1:W-:Y:S01]  /*16b70*/  STL [R1+0x4], R2 ;  /* 0x0000040201007387 */ /* 0x0003e20000100800 */
[----:B------:R-:W-:Y:S05]  /*16b80*/  BRA `(.L_x_1218) ;  /* 0x00000000000c7947 */ /* 0x000fea0003800000 */
.L_x_1213:
[----:B------:R0:W-:Y:S04]  /*16b90*/  STL [R1], R7 ;  /* 0x0000000701007387 */ /* 0x0001e80000100800 */
[----:B------:R0:W-:Y:S04]  /*16ba0*/  STL [R1+0x4], RZ ;  /* 0x000004ff01007387 */ /* 0x0001e80000100800 */
[----:B------:R0:W-:Y:S02]  /*16bb0*/  STL [R1+0x8], RZ ;  /* 0x000008ff01007387 */ /* 0x0001e40000100800 */
.L_x_1218:
[----:B------:R-:W2:Y:S04]  /*16bc0*/  LDL R4, [R1] ;  /* 0x0000000001047983 */ /* 0x000ea80000100800 */
[----:B------:R-:W2:Y:S04]  /*16bd0*/  LDL R5, [R1+0x4] ;  /* 0x0000040001057983 */ /* 0x000ea80000100800 */
[----:B------:R-:W2:Y:S01]  /*16be0*/  LDL R6, [R1+0x8] ;  /* 0x0000080001067983 */ /* 0x000ea20000100800 */
[----:B------:R-:W-:Y:S01]  /*16bf0*/  ISETP.NE.AND P0, PT, R0, RZ, PT ;  /* 0x000000ff0000720c */ /* 0x000fe20003f05270 */
[----:B-1----:R-:W-:-:S12]  /*16c00*/  IMAD.U32 R2, RZ, RZ, UR42 ;  /* 0x0000002aff027e24 */ /* 0x002fd8000f8e00ff */
[----:B------:R-:W1:Y:S01]  /*16c10*/  @!P0 S2R R3, SR_CgaCtaId ;  /* 0x0000000000038919 */ /* 0x000e620000008800 */
[----:B------:R-:W-:Y:S01]  /*16c20*/  @!P0 MOV R0, 0x400 ;  /* 0x0000040000008802 */ /* 0x000fe20000000f00 */
[----:B0-----:R-:W-:-:S03]  /*16c30*/  @!P0 IMAD.MOV.U32 R7, RZ, RZ, R2 ;  /* 0x000000ffff078224 */ /* 0x001fc600078e0002 */
[----:B-1----:R-:W-:-:S05]  /*16c40*/  @!P0 LEA R0, R3, R0, 0x18 ;  /* 0x0000000003008211 */ /* 0x002fca00078ec0ff */
[----:B--2---:R0:W-:Y:S01]  /*16c50*/  @!P0 STS.128 [R0+0x2a8d0], R4 ;  /* 0x02a8d00400008388 */ /* 0x0041e20000000c00 */
[----:B------:R-:W-:Y:S06]  /*16c60*/  BAR.ARV 0x5, 0x180 ;  /* 0x0146000000007b1d */ /* 0x000fec0000002000 */
.L_x_1211:
        /* <DEDUP_REMOVED lines=19> */
[C---:B0-----:R-:W-:Y:S01]  /*16da0*/  IMAD.SHL.U32 R2, R9.reuse, 0x40, RZ ;  /* 0x0000004009027824 */ /* 0x041fe200078e00ff */
[C---:B------:R-:W-:Y:S02]  /*16db0*/  LOP3.LUT R8, R9.reuse, 0x7f, RZ, 0xc0, !PT ;  /* 0x0000007f09087812 */ /* 0x040fe400078ec0ff */
[C---:B------:R-:W-:Y:S02]  /*16dc0*/  R2P PR, R9.reuse, 0x6 ;  /* 0x0000000609007804 */ /* 0x040fe40000000000 */
[----:B------:R-:W-:Y:S02]  /*16dd0*/  LOP3.LUT R0, R2, 0x180, RZ, 0xc0, !PT ;  /* 0x0000018002007812 */ /* 0x000fe400078ec0ff */
[----:B------:R-:W-:Y:S02]  /*16de0*/  SHF.R.U32.HI R7, RZ, 0x5, R8 ;  /* 0x00000005ff077819 */ /* 0x000fe40000011608 */
[----:B------:R-:W-:Y:S01]  /*16df0*/  LOP3.LUT R0, R0, 0x30, R3, 0xf8, !PT ;  /* 0x0000003000007812 */ /* 0x000fe200078ef803 */
[----:B------:R-:W-:-:S05]  /*16e00*/  IMAD.SHL.U32 R3, R9, 0x8, RZ ;  /* 0x0000000809037824 */ /* 0x000fca00078e00ff */
[----:B------:R-:W-:Y:S01]  /*16e10*/  LOP3.LUT R3, R0, 0x30, R3, 0x78, !PT ;  /* 0x0000003000037812 */ /* 0x000fe200078e7803 */
[----:B------:R-:W-:-:S05]  /*16e20*/  IMAD.SHL.U32 R0, R9, 0x80, RZ ;  /* 0x0000008009007824 */ /* 0x000fca00078e00ff */
[C---:B-1----:R-:W-:Y:S02]  /*16e30*/  LOP3.LUT R4, R0.reuse, 0x380, RZ, 0xc0, !PT ;  /* 0x0000038000047812 */ /* 0x042fe400078ec0ff */
[----:B------:R-:W-:Y:S01]  /*16e40*/  LOP3.LUT R6, R0, 0x400, RZ, 0xc0, !PT ;  /* 0x0000040000067812 */ /* 0x000fe200078ec0ff */
[----:B------:R-:W-:Y:S01]  /*16e50*/  IMAD.SHL.U32 R0, R9, 0x10, RZ ;  /* 0x0000001009007824 */ /* 0x000fe200078e00ff */
[----:B------:R-:W-:Y:S02]  /*16e60*/  LOP3.LUT R5, R4, 0x10, R9, 0xf8, !PT ;  /* 0x0000001004057812 */ /* 0x000fe400078ef809 */
[----:B------:R-:W-:Y:S01]  /*16e70*/  LOP3.LUT R4, R3, 0x640, R2, 0xf8, !PT ;  /* 0x0000064003047812 */ /* 0x000fe200078ef802 */
[----:B------:R-:W-:Y:S01]  /*16e80*/  IMAD R6, R7, 0x800, R6 ;  /* 0x0000080007067824 */ /* 0x000fe200078e0206 */
[----:B------:R-:W-:Y:S02]  /*16e90*/  LOP3.LUT R5, R5, 0x70, R0, 0x78, !PT ;  /* 0x0000007005057812 */ /* 0x000fe400078e7800 */
[----:B------:R-:W-:Y:S01]  /*16ea0*/  LOP3.LUT R2, R0, 0x40, RZ, 0xc0, !PT ;  /* 0x0000004000027812 */ /* 0x000fe200078ec0ff */
[----:B------:R0:W-:Y:S02]  /*16eb0*/  STL [R1+0x24], R4 ;  /* 0x0000240401007387 */ /* 0x0001e40000100800 */
[----:B------:R-:W-:Y:S01]  /*16ec0*/  IMAD.IADD R3, R6, 0x1, R5 ;  /* 0x0000000106037824 */ /* 0x000fe200078e0205 */
[----:B------:R-:W-:Y:S01]  /*16ed0*/  SHF.R.U32.HI R5, RZ, 0x2, R8 ;  /* 0x00000002ff057819 */ /* 0x000fe20000011608 */
[----:B------:R-:W-:Y:S01]  /*16ee0*/  IMAD R7, R7, 0x200, R2 ;  /* 0x0000020007077824 */ /* 0x000fe200078e0202 */
[----:B------:R-:W-:-:S02]  /*16ef0*/  LOP3.LUT R2, R0, 0x1b0, RZ, 0xc0, !PT ;  /* 0x000001b000027812 */ /* 0x000fc400078ec0ff */
[----:B------:R1:W-:Y:S01]  /*16f00*/  STL [R1+0x1c], R3 ;  /* 0x00001c0301007387 */ /* 0x0003e20000100800 */
[----:B0-----:R-:W-:Y:S01]  /*16f10*/  LOP3.LUT R4, R0, 0x30, RZ, 0xc0, !PT ;  /* 0x0000003000047812 */ /* 0x001fe200078ec0ff */
[----:B------:R-:W-:-:S05]  /*16f20*/  IMAD.MOV.U32 R0, RZ, RZ, 0x20 ;  /* 0x00000020ff007424 */ /* 0x000fca00078e00ff */
[----:B------:R-:W-:Y:S01]  /*16f30*/  SEL R6, R0, 0xffffffe0, !P1 ;  /* 0xffffffe000067807 */ /* 0x000fe20004800000 */
[----:B-1----:R-:W-:-:S05]  /*16f40*/  IMAD.SHL.U32 R3, R9, 0x2, RZ ;  /* 0x0000000209037824 */ /* 0x002fca00078e00ff */
[----:B------:R-:W-:Y:S01]  /*16f50*/  LOP3.LUT R2, R2, 0x30, R3, 0x78, !PT ;  /* 0x0000003002027812 */ /* 0x000fe200078e7803 */
[----:B------:R-:W-:-:S03]  /*16f60*/  IMAD.MOV.U32 R3, RZ, RZ, 0x40 ;  /* 0x00000040ff037424 */ /* 0x000fc600078e00ff */
[----:B------:R-:W-:Y:S02]  /*16f70*/  IADD3 R2, R17, R7, R2 ;  /* 0x0000000711027210 */ /* 0x000fe40007ffe002 */
[----:B------:R-:W-:-:S03]  /*16f80*/  SEL R3, R3, 0xffffffc0, !P2 ;  /* 0xffffffc003037807 */ /* 0x000fc60005000000 */
[----:B------:R0:W-:Y:S04]  /*16f90*/  STL [R1+0x28], R2 ;  /* 0x0000280201007387 */ /* 0x0001e80000100800 */
[----:B------:R1:W-:Y:S04]  /*16fa0*/  STL [R1+0x10], R6 ;  /* 0x0000100601007387 */ /* 0x0003e80000100800 */
[----:B------:R1:W-:Y:S01]  /*16fb0*/  STL [R1+0x20], R3 ;  /* 0x0000200301007387 */ /* 0x0003e20000100800 */
[----:B0-----:R-:W-:-:S03]  /*16fc0*/  IMAD.SHL.U32 R2, R9, 0x20, RZ ;  /* 0x0000002009027824 */ /* 0x001fc600078e00ff */
[----:B------:R1:W-:Y:S02]  /*16fd0*/  STL [R1+0x38], RZ ;  /* 0x000038ff01007387 */ /* 0x0003e40000100800 */
[----:B------:R-:W-:Y:S02]  /*16fe0*/  LOP3.LUT R0, R5, 0x60, R2, 0xf8, !PT ;  /* 0x0000006005007812 */ /* 0x000fe400078ef802 */
[C---:B------:R-:W-:Y:S02]  /*16ff0*/  LOP3.LUT R2, R4.reuse, 0x40, RZ, 0xfc, !PT ;  /* 0x0000004004027812 */ /* 0x040fe400078efcff */
[----:B------:R-:W-:-:S07]  /*17000*/  LOP3.LUT R0, R4, 0x80, RZ, 0xfc, !PT ;  /* 0x0000008004007812 */ /* 0x000fce00078efcff */
.L_x_1299:
[----:B------:R-:W-:Y:S01]  /*17010*/  ULDC.64 UR4, c[0x0][0xa28] ;  /* 0x00028a0000047ab9 */ /* 0x000fe20000000a00 */
[----:B------:R-:W-:Y:S01]  /*17020*/  ULDC.64 UR8, c[0x0][0xa00] ;  /* 0x0002800000087ab9 */ /* 0x000fe20000000a00 */
[----:B------:R-:W-:Y:S01]  /*17030*/  UISETP.NE.U32.AND UP0, UPT, UR4, URZ, UPT ;  /* 0x0000003f0400728c */ /* 0x000fe2000bf05070 */
[----:B------:R-:W-:Y:S01]  /*17040*/  ISETP.NE.U32.AND P0, PT, RZ, UR8, PT ;  /* 0x00000008ff007c0c */ /* 0x000fe2000bf05070 */
[----:B------:R-:W-:Y:S01]  /*17050*/  ULDC.64 UR6, c[0x0][0xa00] ;  /* 0x0002800000067ab9 */ /* 0x000fe20000000a00 */
[----:B------:R-:W-:Y:S01]  /*17060*/  IMAD.MOV.U32 R0, RZ, RZ, RZ ;  /* 0x000000ffff007224 */ /* 0x000fe200078e00ff */
[----:B------:R-:W-:Y:S01]  /*17070*/  UISETP.NE.AND.EX UP0, UPT, UR5, URZ, UPT, UP0 ;  /* 0x0000003f0500728c */ /* 0x000fe2000bf05300 */
[----:B------:R-:W-:Y:S01]  /*17080*/  ISETP.NE.AND.EX P0, PT, RZ, UR9, PT, P0 ;  /* 0x00000009ff007c0c */ /* 0x000fe2000bf05300 */
[----:B------:R-:W-:Y:S01]  /*17090*/  UIMAD.WIDE UR6, UR42, 0x4, UR6 ;  /* 0x000000042a0678a5 */ /* 0x000fe2000f8e0206 */
[----:B--2---:R-:W2:Y:S01]  /*170a0*/  LDL.LU R7, [R1+0x8] ;  /* 0x0000080001077983 */ /* 0x004ea20000300800 */
[----:B------:R-:W-:Y:S01]  /*170b0*/  ULDC.64 UR10, c[0x0][0xa18] ;  /* 0x00028600000a7ab9 */ /* 0x000fe20000000a00 */
[----:B01----:R-:W0:Y:S01]  /*170c0*/  LDC R6, c[0x0][0x288] ;  /* 0x0000a200ff067b82 */ /* 0x003e220000000800 */
[----:B------:R-:W-:Y:S01]  /*170d0*/  PLOP3.LUT P1, PT, PT, PT, UP0, 0x80, 0x0 ;  /* 0x000000000000781c */ /* 0x000fe20003f2f008 */
[----:B------:R-:W-:Y:S01]  /*170e0*/  ULDC.64 UR8, c[0x0][0xa08] ;  /* 0x0002820000087ab9 */ /* 0x000fe20000000a00 */
[----:B------:R-:W-:-:S02]  /*170f0*/  IMAD.U32 R2, RZ, RZ, UR6 ;  /* 0x00000006ff027e24 */ /* 0x000fc4000f8e00ff */
[----:B------:R-:W-:Y:S01]  /*17100*/  IMAD.U32 R3, RZ, RZ, UR7 ;  /* 0x00000007ff037e24 */ /* 0x000fe2000f8e00ff */
[----:B------:R-:W-:Y:S02]  /*17110*/  @UP0 ULDC.64 UR4, c[0x0][0xa28] ;  /* 0x00028a0000040ab9 */ /* 0x000fe40000000a00 */
[----:B------:R-:W-:Y:S02]  /*17120*/  @UP0 UIMAD.WIDE UR4, UR42, 0x4, UR4 ;  /* 0x000000042a0408a5 */ /* 0x000fe4000f8e0204 */
[----:B------:R1:W3:Y:S01]  /*17130*/  @P0 LDG.E R5, desc[UR52][R2.64] ;  /* 0x0000003402050981 */ /* 0x0002e2000c1e1900 */
[----:B------:R-:W-:-:S04]  /*17140*/  UISETP.NE.U32.AND UP0, UPT, UR10, URZ, UPT ;  /* 0x0000003f0a00728c */ /* 0x000fc8000bf05070 */
[----:B------:R-:W-:Y:S01]  /*17150*/  UISETP.NE.AND.EX UP0, UPT, UR11, URZ, UPT, UP0 ;  /* 0x0000003f0b00728c */ /* 0x000fe2000bf05300 */
[----:B-1----:R-:W-:Y:S02]  /*17160*/  IMAD.U32 R2, RZ, RZ, UR4 ;  /* 0x00000004ff027e24 */ /* 0x002fe4000f8e00ff */
[----:B------:R-:W-:Y:S01]  /*17170*/  IMAD.U32 R3, RZ, RZ, UR5 ;  /* 0x00000005ff037e24 */ /* 0x000fe2000f8e00ff */
[----:B------:R-:W-:-:S04]  /*17180*/  ULDC.64 UR4, c[0x0][0xa08] ;  /* 0x0002820000047ab9 */ /* 0x000fc80000000a00 */
[----:B------:R1:W5:Y:S01]  /*17190*/  @P1 LDG.E R0, desc[UR52][R2.64] ;  /* 0x0000003402001981 */ /* 0x000362000c1e1900 */
[----:B------:R-:W-:Y:S01]  /*171a0*/  ISETP.NE.U32.AND P1, PT, RZ, UR4, PT ;  /* 0x00000004ff007c0c */ /* 0x000fe2000bf25070 */
[----:B------:R-:W-:Y:S01]  /*171b0*/  UIMAD.WIDE UR8, UR42, 0x4, UR8 ;  /* 0x000000042a0878a5 */ /* 0x000fe2000f8e0208 */
[----:B------:R-:W-:Y:S02]  /*171c0*/  IMAD.MOV.U32 R4, RZ, RZ, RZ ;  /* 0x000000ffff047224 */ /* 0x000fe400078e00ff */
[----:B------:R-:W-:Y:S01]  /*171d0*/  ISETP.NE.AND.EX P1, PT, RZ, UR5, PT, P1 ;  /* 0x00000005ff007c0c */ /* 0x000fe2000bf25310 */
[----:B------:R-:W-:Y:S01]  /*171e0*/  @UP0 ULDC.64 UR4, c[0x0][0xa18] ;  /* 0x0002860000040ab9 */ /* 0x000fe20000000a00 */
[----:B------:R-:W-:Y:S01]  /*171f0*/  PLOP3.LUT P4, PT, PT, PT, UP0, 0x80, 0x0 ;  /* 0x000000000000781c */ /* 0x000fe20003f8f008 */
[----:B------:R-:W-:Y:S01]  /*17200*/  @UP0 UIMAD.WIDE UR4, UR42, 0x4, UR4 ;  /* 0x000000042a0408a5 */ /* 0x000fe2000f8e0204 */
[----:B-1----:R-:W-:Y:S02]  /*17210*/  IMAD.U32 R2, RZ, RZ, UR8 ;  /* 0x00000008ff027e24 */ /* 0x002fe4000f8e00ff */
[----:B------:R-:W-:-:S07]  /*17220*/  IMAD.U32 R3, RZ, RZ, UR9 ;  /* 0x00000009ff037e24 */ /* 0x000fce000f8e00ff */
[----:B------:R1:W5:Y:S02]  /*17230*/  @P1 LDG.E R4, desc[UR52][R2.64] ;  /* 0x0000003402041981 */ /* 0x000364000c1e1900 */
[----:B-1----:R-:W-:Y:S02]  /*17240*/  IMAD.U32 R2, RZ, RZ, UR4 ;  /* 0x00000004ff027e24 */ /* 0x002fe4000f8e00ff */
[----:B------:R-:W-:Y:S01]  /*17250*/  IMAD.U32 R3, RZ, RZ, UR5 ;  /* 0x00000005ff037e24 */ /* 0x000fe2000f8e00ff */
[----:B------:R-:W-:Y:S01]  /*17260*/  UMOV UR43, URZ ;  /* 0x0000003f002b7c82 */ /* 0x000fe20008000000 */
[----:B------:R-:W-:-:S03]  /*17270*/  ULDC.64 UR4, c[0x0][0xa20] ;  /* 0x0002880000047ab9 */ /* 0x000fc60000000a00 */
[----:B0-----:R0:W4:Y:S01]  /*17280*/  @P4 LDG.E R6, desc[UR52][R2.64] ;  /* 0x0000003402064981 */ /* 0x001122000c1e1900 */
[----:B------:R-:W-:-:S04]  /*17290*/  ISETP.NE.U32.AND P3, PT, RZ, UR4, PT ;  /* 0x00000004ff007c0c */ /* 0x000fc8000bf65070 */
[----:B------:R-:W-:Y:S01]  /*172a0*/  ISETP.NE.AND.EX P3, PT, RZ, UR5, PT, P3 ;  /* 0x00000005ff007c0c */ /* 0x000fe2000bf65330 */
[----:B0-----:R-:W0:Y:S02]  /*172b0*/  LDC.64 R2, c[0x0][0x418] ;  /* 0x00010600ff027b82 */ /* 0x001e240000000a00 */
[----:B0-----:R-:W-:-:S04]  /*172c0*/  ISETP.NE.U32.AND P2, PT, R2, RZ, PT ;  /* 0x000000ff0200720c */ /* 0x001fc80003f45070 */
[----:B------:R-:W-:Y:S02]  /*172d0*/  ISETP.NE.AND.EX P2, PT, R3, RZ, PT, P2 ;  /* 0x000000ff0300720c */ /* 0x000fe40003f45320 */
[C---:B--2---:R-:W-:Y:S02]  /*172e0*/  R2UR UR36, R7.reuse ;  /* 0x00000000072472ca */ /* 0x044fe400000e0000 */
[C---:B------:R-:W-:Y:S02]  /*172f0*/  LOP3.LUT R2, R7.reuse, 0xff000000, RZ, 0xc0, !PT ;  /* 0xff00000007027812 */ /* 0x040fe400078ec0ff */
[----:B------:R-:W-:Y:S02]  /*17300*/  LOP3.LUT R7, R7, 0xff0000, RZ, 0xc0, !PT ;  /* 0x00ff000007077812 */ /* 0x000fe400078ec0ff */
[----:B------:R-:W-:-:S04]  /*17310*/  SHF.R.U32.HI R2, RZ, 0x8, R2 ;  /* 0x00000008ff027819 */ /* 0x000fc80000011602 */
[----:B------:R-:W-:Y:S02]  /*17320*/  LEA.HI R7, R7, R2, RZ, 0x10 ;  /* 0x0000000207077211 */ /* 0x000fe400078f80ff */
[----:B---3--:R-:W-:Y:S01]  /*17330*/  @P0 R2UR UR43, R5 ;  /* 0x00000000052b02ca */ /* 0x008fe200000e0000 */
[----:B------:R-:W-:Y:S01]  /*17340*/  ULOP3.LUT UR36, UR36, 0xffff, URZ, 0xc0, !UPT ;  /* 0x0000ffff24247892 */ /* 0x000fe2000f8ec03f */
[----:B------:R-:W0:Y:S02]  /*17350*/  LDC R5, c[0x0][0x424] ;  /* 0x00010900ff057b82 */ /* 0x000e240000000800 */
[----:B0-----:R-:W-:Y:S01]  /*17360*/  SEL R5, R5, 0x1, P2 ;  /* 0x0000000105057807 */ /* 0x001fe20001000000 */
[----:B----4-:R0:W-:Y:S01]  /*17370*/  STL [R1+0x30], R6 ;  /* 0x0000300601007387 */ /* 0x0101e20000100800 */
[----:B------:R-:W-:-:S04]  /*17380*/  IMAD.MOV.U32 R9, RZ, RZ, R6 ;  /* 0x000000ffff097224 */ /* 0x000fc800078e0006 */
[----:B0-----:R-:W0:Y:S02]  /*17390*/  LDC R6, c[0x0][0x2f0] ;  /* 0x0000bc00ff067b82 */ /* 0x001e240000000800 */
[----:B0-----:R-:W-:Y:S01]  /*173a0*/  IMAD R5, R5, R6, RZ ;  /* 0x0000000605057224 */ /* 0x001fe200078e02ff */
[----:B------:R-:W-:Y:S06]  /*173b0*/  @P4 BRA `(.L_x_1220) ;  /* 0x00000000001c4947 */ /* 0x000fec0003800000 */
[----:B------:R-:W-:Y:S05]  /*173c0*/  @!P0 BRA `(.L_x_1220) ;  /* 0x0000000000188947 */ /* 0x000fea0003800000 */
[----:B------:R-:W-:Y:S02]  /*173d0*/  IMAD.U32 R2, RZ, RZ, UR6 ;  /* 0x00000006ff027e24 */ /* 0x000fe4000f8e00ff */
[----:B------:R-:W-:-:S05]  /*173e0*/  IMAD.U32 R3, RZ, RZ, UR7 ;  /* 0x00000007ff037e24 */ /* 0x000fca000f8e00ff */
[----:B------:R-:W2:Y:S04]  /*173f0*/  LDG.E R6, desc[UR52][R2.64] ;  /* 0x0000003402067981 */ /* 0x000ea8000c1e1900 */
[----:B------:R-:W2:Y:S02]  /*17400*/  LDG.E R2, desc[UR52][R2.64+0x4] ;  /* 0x0000043402027981 */ /* 0x000ea4000c1e1900 */
[----:B--2---:R-:W-:-:S05]  /*17410*/  IMAD.IADD R9, R2, 0x1, -R6 ;  /* 0x0000000102097824 */ /* 0x004fca00078e0a06 */
[----:B------:R0:W-:Y:S02]  /*17420*/  STL [R1+0x30], R9 ;  /* 0x0000300901007387 */ /* 0x0001e40000100800 */
.L_x_1220:
[----:B-----5:R-:W-:-:S05]  /*17430*/  IMAD.IADD R2, R4, 0x1, R0 ;  /* 0x0000000104027824 */ /* 0x020fca00078e0200 */
[----:B------:R1:W-:Y:S01]  /*17440*/  STL [R1+0x18], R2 ;  /* 0x0000180201007387 */ /* 0x0003e20000100800 */
[----:B------:R-:W-:Y:S05]  /*17450*/  @!P3 BRA `(.L_x_1221) ;  /* 0x000000000018b947 */ /* 0x000fea0003800000 */
[----:B------:R-:W-:Y:S02]  /*17460*/  ULDC.64 UR4, c[0x0][0xa20] ;  /* 0x0002880000047ab9 */ /* 0x000fe40000000a00 */
[----:B------:R-:W-:-:S06]  /*17470*/  UIMAD.WIDE UR4, UR42, 0x4, UR4 ;  /* 0x000000042a0478a5 */ /* 0x000fcc000f8e0204 */
[----:B-1----:R-:W-:Y:S02]  /*17480*/  IMAD.U32 R2, RZ, RZ, UR4 ;  /* 0x00000004ff027e24 */ /* 0x002fe4000f8e00ff */
[----:B------:R-:W-:-:S05]  /*17490*/  IMAD.U32 R3, RZ, RZ, UR5 ;  /* 0x00000005ff037e24 */ /* 0x000fca000f8e00ff */
[----:B------:R1:W5:Y:S01]  /*174a0*/  LDG.E R5, desc[UR52][R2.64] ;  /* 0x0000003402057981 */ /* 0x000362000c1e1900 */
[----:B------:R-:W-:Y:S05]  /*174b0*/  BRA `(.L_x_1222) ;  /* 0x0000000000187947 */ /* 0x000fea0003800000 */
.L_x_1221:
[----:B------:R-:W-:Y:S05]  /*174c0*/  @!P1 BRA `(.L_x_1222) ;  /* 0x0000000000149947 */ /* 0x000fea0003800000 */
[----:B-1----:R-:W-:Y:S02]  /*174d0*/  IMAD.U32 R2, RZ, RZ, UR8 ;  /* 0x00000008ff027e24 */ /* 0x002fe4000f8e00ff */
[----:B------:R-:W-:-:S05]  /*174e0*/  IMAD.U32 R3, RZ, RZ, UR9 ;  /* 0x00000009ff037e24 */ /* 0x000fca000f8e00ff */
[----:B------:R-:W2:Y:S04]  /*174f0*/  LDG.E R5, desc[UR52][R2.64] ;  /* 0x0000003402057981 */ /* 0x000ea8000c1e1900 */
[----:B------:R-:W2:Y:S02]  /*17500*/  LDG.E R2, desc[UR52][R2.64+0x4] ;  /* 0x0000043402027981 */ /* 0x000ea4000c1e1900 */
[----:B--2---:R-:W-:-:S07]  /*17510*/  IMAD.IADD R5, R2, 0x1, -R5 ;  /* 0x0000000102057824 */ /* 0x004fce00078e0a05 */
.L_x_1222:
[----:B------:R-:W2:Y:S01]  /*17520*/  LDL.LU R4, [R1+0x4] ;  /* 0x0000040001047983 */ /* 0x000ea20000300800 */
[----:B-1----:R-:W1:Y:S01]  /*17530*/  LDC R2, c[0x0][0x448] ;  /* 0x00011200ff027b82 */ /* 0x002e620000000800 */
[----:B-----5:R-:W-:Y:S01]  /*17540*/  IMAD.IADD R0, R5, 0x1, -R0 ;  /* 0x0000000105007824 */ /* 0x020fe200078e0a00 */
[----:B-1----:R-:W-:-:S13]  /*17550*/  ISETP.NE.AND P1, PT, R2, 0x1, PT ;  /* 0x000000010200780c */ /* 0x002fda0003f25270 */
[----:B------:R-:W1:Y:S08]  /*17560*/  @P1 LDC R3, c[0x0][0x44c] ;  /* 0x00011300ff031b82 */ /* 0x000e700000000800 */
[----:B------:R-:W3:Y:S01]  /*17570*/  @P1 LDC R2, c[0x0][0x450] ;  /* 0x00011400ff021b82 */ /* 0x000ee20000000800 */
[----:B--2---:R-:W-:-:S04]  /*17580*/  IMAD.SHL.U32 R10, R4, 0x80, RZ ;  /* 0x00000080040a7824 */ /* 0x004fc800078e00ff */
[----:B------:R-:W-:Y:S01]  /*17590*/  VIADD R4, R10, 0x7f ;  /* 0x0000007f0a047836 */ /* 0x000fe20000000000 */
[----:B------:R2:W-:Y:S03]  /*175a0*/  STL [R1+0x2c], R10 ;  /* 0x00002c0a01007387 */ /* 0x0005e60000100800 */
[----:B-1----:R-:W-:-:S04]  /*175b0*/  @P1 IMAD.HI.U32 R3, R4, R3, RZ ;  /* 0x0000000304031227 */ /* 0x002fc800078e00ff */
[----:B------:R-:W-:Y:S01]  /*175c0*/  IMAD.MOV.U32 R6, RZ, RZ, R4 ;  /* 0x000000ffff067224 */ /* 0x000fe200078e0004 */
[----:B---3--:R-:W-:Y:S02]  /*175d0*/  @P1 SHF.R.U32.HI R6, RZ, R2, R3 ;  /* 0x00000002ff061219 */ /* 0x008fe40000011603 */
[----:B------:R-:W-:-:S05]  /*175e0*/  IADD3 R2, R0, 0x1, -R9 ;  /* 0x0000000100027810 */ /* 0x000fca0007ffe809 */
[----:B------:R-:W-:Y:S02]  /*175f0*/  IMAD.IADD R6, R2, 0x1, R6 ;  /* 0x0000000102067824 */ /* 0x000fe400078e0206 */
[----:B------:R-:W1:Y:S02]  /*17600*/  LDC.64 R2, c[0x0][0x9e0] ;  /* 0x00027800ff027b82 */ /* 0x000e640000000a00 */
[----:B-1----:R-:W-:Y:S01]  /*17610*/  ISETP.GE.AND P2, PT, R3, 0x1, PT ;  /* 0x000000010300780c */ /* 0x002fe20003f46270 */
[----:B------:R-:W-:-:S12]  /*17620*/  IMAD.IADD R2, R6, 0x1, R2 ;  /* 0x0000000106027824 */ /* 0x000fd800078e0202 */
[----:B--2---:R-:W-:Y:S05]  /*17630*/  @!P2 BRA `(.L_x_1223) ;  /* 0x000000000040a947 */ /* 0x004fea0003800000 */
[C---:B------:R-:W-:Y:S01]  /*17640*/  ISETP.GT.AND P0, PT, R6.reuse, RZ, PT ;  /* 0x000000ff0600720c */ /* 0x040fe20003f04270 */
[----:B------:R-:W-:-:S12]  /*17650*/  VIADD R8, R6, 0xffffffff ;  /* 0xffffffff06087836 */ /* 0x000fd80000000000 */
[----:B------:R-:W-:Y:S05]  /*17660*/  @P0 BRA `(.L_x_1224) ;  /* 0x00000000001c0947 */ /* 0x000fea0003800000 */
[----:B------:R-:W-:Y:S01]  /*17670*/  ISETP.NE.AND P0, PT, R3, 0x1, PT ;  /* 0x000000010300780c */ /* 0x000fe20003f05270 */
[----:B------:R-:W-:-:S12]  /*17680*/  IMAD.MOV R6, RZ, RZ, -R6 ;  /* 0x000000ffff067224 */ /* 0x000fd800078e0a06 */
[----:B------:R-:W1:Y:S02]  /*17690*/  @P0 LDC.64 R4, c[0x0][0x9e8] ;  /* 0x00027a00ff040b82 */ /* 0x000e640000000a00 */
[----:B-1----:R-:W-:-:S05]  /*176a0*/  @P0 IMAD.HI.U32 R4, R6, R4, RZ ;  /* 0x0000000406040227 */ /* 0x002fca00078e00ff */
[----:B------:R-:W-:-:S04]  /*176b0*/  @P0 SHF.R.U32.HI R6, RZ, R5, R4 ;  /* 0x00000005ff060219 */ /* 0x000fc80000011604 */
[----:B------:R-:W-:Y:S01]  /*176c0*/  LOP3.LUT R8, RZ, R6, RZ, 0x33, !PT ;  /* 0x00000006ff087212 */ /* 0x000fe200078e33ff */
[----:B------:R-:W-:Y:S06]  /*176d0*/  BRA `(.L_x_1225) ;  /* 0x0000000000107947 */ /* 0x000fec0003800000 */
.L_x_1224:
[----:B------:R-:W-:-:S13]  /*176e0*/  ISETP.NE.AND P0, PT, R3, 0x1, PT ;  /* 0x000000010300780c */ /* 0x000fda0003f05270 */
[----:B------:R-:W1:Y:S02]  /*176f0*/  @P0 LDC.64 R4, c[0x0][0x9e8] ;  /* 0x00027a00ff040b82 */ /* 0x000e640000000a00 */
[----:B-1----:R-:W-:-:S05]  /*17700*/  @P0 IMAD.HI.U32 R4, R8, R4, RZ ;  /* 0x0000000408040227 */ /* 0x002fca00078e00ff */
[----:B------:R-:W-:-:S07]  /*17710*/  @P0 SHF.R.U32.HI R8, RZ, R5, R4 ;  /* 0x00000005ff080219 */ /* 0x000fce0000011604 */
.L_x_1225:
[----:B------:R-:W-:-:S05]  /*17720*/  IMAD R8, R8, R3, R3 ;  /* 0x0000000308087224 */ /* 0x000fca00078e0203 */
[----:B------:R-:W-:-:S07]  /*17730*/  VIMNMX R2, R2, R8, PT ;  /* 0x0000000802027248 */ /* 0x000fce0003fe0100 */
.L_x_1223:
[----:B------:R-:W1:Y:S01]  /*17740*/  @P1 LDC R4, c[0x0][0x44c] ;  /* 0x00011300ff041b82 */ /* 0x000e620000000800 */
[----:B------:R-:W-:Y:S01]  /*17750*/  IMAD.MOV.U32 R5, RZ, RZ, R10 ;  /* 0x000000ffff057224 */ /* 0x000fe200078e000a */
[----:B------:R-:W-:Y:S01]  /*17760*/  ULDC UR4, c[0x0][0x9dc] ;  /* 0x0002770000047ab9 */ /* 0x000fe20000000800 */
[----:B------:R-:W-:-:S05]  /*17770*/  VIADD R2, R2, 0x7f ;  /* 0x0000007f02027836 */ /* 0x000fca0000000000 */
[----:B------:R-:W2:Y:S01]  /*17780*/  @P1 LDC R6, c[0x0][0x450] ;  /* 0x00011400ff061b82 */ /* 0x000ea20000000800 */
[----:B-1----:R-:W-:-:S05]  /*17790*/  @P1 IMAD.HI.U32 R4, R10, R4, RZ ;  /* 0x000000040a041227 */ /* 0x002fca00078e00ff */
[----:B--2---:R-:W-:Y:S02]  /*177a0*/  @P1 SHF.R.U32.HI R5, RZ, R6, R4 ;  /* 0x00000006ff051219 */ /* 0x004fe40000011604 */
[----:B------:R-:W-:Y:S02]  /*177b0*/  SHF.R.S32.HI R4, RZ, 0x1f, R2 ;  /* 0x0000001fff047819 */ /* 0x000fe40000011402 */
[----:B------:R-:W-:Y:S01]  /*177c0*/  IADD3 R6, R5, R0, -R9 ;  /* 0x0000000005067210 */ /* 0x000fe20007ffe809 */
[----:B------:R-:W-:Y:S01]  /*177d0*/  VIADD R0, R0, 0x7f ;  /* 0x0000007f00007836 */ /* 0x000fe20000000000 */
[----:B------:R-:W-:-:S04]  /*177e0*/  LEA.HI R4, R4, R2, RZ, 0x7 ;  /* 0x0000000204047211 */ /* 0x000fc800078f38ff */
[----:B------:R-:W-:-:S04]  /*177f0*/  SHF.R.S32.HI R2, RZ, 0x1f, R0 ;  /* 0x0000001fff027819 */ /* 0x000fc80000011400 */
[----:B------:R-:W-:Y:S02]  /*17800*/  LEA.HI R2, R2, R0, RZ, 0x7 ;  /* 0x0000000002027211 */ /* 0x000fe400078f38ff */
[----:B------:R-:W-:Y:S02]  /*17810*/  SHF.R.S32.HI R0, RZ, 0x7, R4 ;  /* 0x00000007ff007819 */ /* 0x000fe40000011404 */
[----:B------:R-:W-:-:S04]  /*17820*/  SHF.R.S32.HI R2, RZ, 0x7, R2 ;  /* 0x00000007ff027819 */ /* 0x000fc80000011402 */
[----:B------:R-:W-:Y:S01]  /*17830*/  VIMNMX R0, R2, R0, PT ;  /* 0x0000000002007248 */ /* 0x000fe20003fe0100 */
[----:B------:R-:W-:Y:S01]  /*17840*/  VIADD R2, R6, -UR4 ;  /* 0x8000000406027c36 */ /* 0x000fe20008000000 */
[----:B------:R-:W-:Y:S06]  /*17850*/  @!P2 BRA `(.L_x_1226) ;  /* 0x00000000003ca947 */ /* 0x000fec0003800000 */
[----:B------:R-:W-:-:S13]  /*17860*/  ISETP.GT.AND P0, PT, R6, -0x1, PT ;  /* 0xffffffff0600780c */ /* 0x000fda0003f04270 */
[----:B------:R-:W-:Y:S05]  /*17870*/  @P0 BRA `(.L_x_1227) ;  /* 0x00000000001c0947 */ /* 0x000fea0003800000 */
[----:B------:R-:W-:Y:S02]  /*17880*/  ISETP.NE.AND P0, PT, R3, 0x1, PT ;  /* 0x000000010300780c */ /* 0x000fe40003f05270 */
[----:B------:R-:W-:-:S11]  /*17890*/  LOP3.LUT R6, RZ, R6, RZ, 0x33, !PT ;  /* 0x00000006ff067212 */ /* 0x000fd600078e33ff */
[----:B------:R-:W1:Y:S02]  /*178a0*/  @P0 LDC.64 R4, c[0x0][0x9e8] ;  /* 0x00027a00ff040b82 */ /* 0x000e640000000a00 */
[----:B-1----:R-:W-:-:S05]  /*178b0*/  @P0 IMAD.HI.U32 R4, R6, R4, RZ ;  /* 0x0000000406040227 */ /* 0x002fca00078e00ff */
[----:B------:R-:W-:-:S04]  /*178c0*/  @P0 SHF.R.U32.HI R6, RZ, R5, R4 ;  /* 0x00000005ff060219 */ /* 0x000fc80000011604 */
[----:B------:R-:W-:Y:S01]  /*178d0*/  LOP3.LUT R6, RZ, R6, RZ, 0x33, !PT ;  /* 0x00000006ff067212 */ /* 0x000fe200078e33ff */
[----:B------:R-:W-:Y:S06]  /*178e0*/  BRA `(.L_x_1228) ;  /* 0x0000000000107947 */ /* 0x000fec0003800000 */
.L_x_1227:
[----:B------:R-:W-:-:S13]  /*178f0*/  ISETP.NE.AND P0, PT, R3, 0x1, PT ;  /* 0x000000010300780c */ /* 0x000fda0003f05270 */
[----:B------:R-:W1:Y:S02]  /*17900*/  @P0 LDC.64 R4, c[0x0][0x9e8] ;  /* 0x00027a00ff040b82 */ /* 0x000e640000000a00 */
[----:B-1----:R-:W-:-:S05]  /*17910*/  @P0 IMAD.HI.U32 R4, R6, R4, RZ ;  /* 0x0000000406040227 */ /* 0x002fca00078e00ff */
[----:B------:R-:W-:-:S07]  /*17920*/  @P0 SHF.R.U32.HI R6, RZ, R5, R4 ;  /* 0x00000005ff060219 */ /* 0x000fce0000011604 */
.L_x_1228:
[----:B------:R-:W-:-:S05]  /*17930*/  IMAD R3, R6, R3, RZ ;  /* 0x0000000306037224 */ /* 0x000fca00078e02ff */
[----:B------:R-:W-:-:S07]  /*17940*/  VIMNMX R2, R2, R3, !PT ;  /* 0x0000000302027248 */ /* 0x000fce0007fe0100 */
.L_x_1226:
[----:B------:R-:W-:Y:S02]  /*17950*/  SHF.R.U32.HI R5, RZ, 0x10, R7 ;  /* 0x00000010ff057819 */ /* 0x000fe40000011607 */
[----:B------:R-:W-:Y:S02]  /*17960*/  SHF.R.S32.HI R3, RZ, 0x1f, R2 ;  /* 0x0000001fff037819 */ /* 0x000fe40000011402 */
[----:B------:R-:W-:Y:S02]  /*17970*/  ISETP.NE.AND P0, PT, R5, RZ, PT ;  /* 0x000000ff0500720c */ /* 0x000fe40003f05270 */
[----:B------:R-:W-:Y:S01]  /*17980*/  LEA.HI R3, R3, R2, RZ, 0x7 ;  /* 0x0000000203037211 */ /* 0x000fe200078f38ff */
[----:B------:R-:W-:-:S03]  /*17990*/  IMAD.MOV.U32 R2, RZ, RZ, RZ ;  /* 0x000000ffff027224 */ /* 0x000fc600078e00ff */
[----:B------:R-:W-:-:S04]  /*179a0*/  SHF.R.S32.HI R3, RZ, 0x7, R3 ;  /* 0x00000007ff037819 */ /* 0x000fc80000011403 */
[----:B------:R-:W-:-:S03]  /*179b0*/  VIMNMX R4, RZ, R3, !PT ;  /* 0x00000003ff047248 */ /* 0x000fc60007fe0100 */
[----:B------:R-:W1:Y:S01]  /*179c0*/  @!P0 LDC R5, c[0x0][0x9f0] ;  /* 0x00027c00ff058b82 */ /* 0x000e620000000800 */
[----:B------:R-:W-:-:S13]  /*179d0*/  ISETP.GT.AND P1, PT, R0, R4, PT ;  /* 0x000000040000720c */ /* 0x000fda0003f24270 */
[----:B------:R-:W-:Y:S05]  /*179e0*/  @!P1 BRA `(.L_x_1229) ;  /* 0x0000000000689947 */ /* 0x000fea0003800000 */
[-C--:B-1----:R-:W-:Y:S02]  /*179f0*/  IABS R6, R5.reuse ;  /* 0x0000000500067213 */ /* 0x082fe40000000000 */
[----:B0-----:R-:W-:Y:S02]  /*17a00*/  IABS R9, R5 ;  /* 0x0000000500097213 */ /* 0x001fe40000000000 */
        /* <DEDUP_REMOVED lines=9> */
[----:B------:R-:W-:-:S05]  /*17aa0*/  IADD3 R8, R5, -0x1, R0 ;  /* 0xffffffff05087810 */ /* 0x000fca0007ffe000 */
[----:B------:R-:W-:-:S05]  /*17ab0*/  IMAD.IADD R8, R8, 0x1, -R4 ;  /* 0x0000000108087824 */ /* 0x000fca00078e0a04 */
[----:B------:R-:W-:Y:S02]  /*17ac0*/  IABS R3, R8 ;  /* 0x0000000800037213 */ /* 0x000fe40000000000 */
[----:B------:R-:W-:-:S03]  /*17ad0*/  LOP3.LUT R8, R8, R5, RZ, 0x3c, !PT ;  /* 0x0000000508087212 */ /* 0x000fc600078e3cff */
        /* <DEDUP_REMOVED lines=10> */
[----:B------:R-:W-:-:S07]  /*17b80*/  @!P1 LOP3.LUT R2, RZ, R5, RZ, 0x33, !PT ;  /* 0x00000005ff029212 */ /* 0x000fce00078e33ff */
.L_x_1229:
[----:B------:R-:W-:Y:S01]  /*17b90*/  LOP3.LUT R7, R7, 0xff, RZ, 0xc0, !PT ;  /* 0x000000ff07077812 */ /* 0x000fe200078ec0ff */
[----:B------:R-:W-:Y:S04]  /*17ba0*/  BSSY B7, `(.L_x_1230) ;  /* 0x0000368000077945 */ /* 0x000fe80003800000 */
[----:B------:R-:W-:-:S05]  /*17bb0*/  IMAD R3, R7, R2, R4 ;  /* 0x0000000207037224 */ /* 0x000fca00078e0204 */
        /* <DEDUP_REMOVED lines=10> */
[----:B------:R-:W-:Y:S02]  /*17c60*/  VOTEU.ANY UR4, UPT, PT ;  /* 0x0000000000047886 */ /* 0x000fe400038e0100 */
[----:B------:R-:W2:Y:S08]  /*17c70*/  FLO.U32 R0, UR4 ;  /* 0x0000000400007d00 */ /* 0x000eb000080e0000 */
[----:B------:R-:W3:Y:S01]  /*17c80*/  POPC R4, UR4 ;  /* 0x0000000400047d09 */ /* 0x000ee20008000000 */
[----:B--2---:R-:W-:-:S02]  /*17c90*/  ISETP.EQ.U32.AND P0, PT, R0, R3, PT ;  /* 0x000000030000720c */ /* 0x004fc40003f02070 */
[----:B------:R-:W3:Y:S11]  /*17ca0*/  LDC.64 R2, c[0x0][0xc60] ;  /* 0x00031800ff027b82 */ /* 0x000ef60000000a00 */
[----:B---3--:R-:W2:Y:S01]  /*17cb0*/  @P0 ATOMG.E.ADD.STRONG.GPU PT, R3, desc[UR52][R2.64], R4 ;  /* 0x00000004020309a8 */ /* 0x008ea200081ee1f4 */
[----:B-1----:R-:W1:Y:S02]  /*17cc0*/  S2R R5, SR_LTMASK ;  /* 0x0000000000057919 */ /* 0x002e640000003900 */
[----:B-1----:R-:W-:-:S06]  /*17cd0*/  LOP3.LUT R5, R5, UR4, RZ, 0xc0, !PT ;  /* 0x0000000405057c12 */ /* 0x002fcc000f8ec0ff */
[----:B------:R-:W1:Y:S01]  /*17ce0*/  POPC R5, R5 ;  /* 0x0000000500057309 */ /* 0x000e620000000000 */
[----:B--2---:R-:W1:Y:S02]  /*17cf0*/  SHFL.IDX PT, R0, R3, R0, 0x1f ;  /* 0x00001f0003007589 */ /* 0x004e6400000e0000 */
[----:B-1----:R-:W-:-:S05]  /*17d00*/  IADD3 R0, R0, UR40, R5 ;  /* 0x0000002800007c10 */ /* 0x002fca000fffe005 */
[----:B------:R2:W-:Y:S01]  /*17d10*/  STL [R1], R0 ;  /* 0x0000000001007387 */ /* 0x0005e20000100800 */
[----:B------:R-:W-:Y:S05]  /*17d20*/  BRA `(.L_x_1232) ;  /* 0x00000034003c7947 */ /* 0x000fea0003800000 */
.L_x_1231:
        /* <DEDUP_REMOVED lines=9> */
[----:B------:R-:W2:Y:S01]  /*17dc0*/  LDC.64 R2, c[0x4][R2] ;  /* 0x0100000002027b82 */ /* 0x000ea20000000a00 */
[----:B-1----:R-:W-:Y:S02]  /*17dd0*/  IMAD.U32 R5, RZ, RZ, UR7 ;  /* 0x00000007ff057e24 */ /* 0x002fe4000f8e00ff */
        /* <DEDUP_REMOVED lines=8> */
[----:B0-2---:R-:W-:Y:S05]  /*17e60*/  CALL.ABS.NOINC R2 ;  /* 0x0000000002007343 */ /* 0x005fea0003c00000 */
.L_x_1234:
[----:B------:R-:W-:Y:S05]  /*17e70*/  BSYNC B6 ;  /* 0x0000000000067941 */ /* 0x000fea0003800000 */
.L_x_1233:
        /* <DEDUP_REMOVED lines=13> */
[----:B------:R-:W3:Y:S01]  /*17f50*/  LDC.64 R2, c[0x4][R2] ;  /* 0x0100000002027b82 */ /* 0x000ee20000000a00 */
        /* <DEDUP_REMOVED lines=9> */
[----:B0-23--:R-:W-:Y:S05]  /*17ff0*/  CALL.ABS.NOINC R2 ;  /* 0x0000000002007343 */ /* 0x00dfea0003c00000 */
.L_x_1236:
[----:B------:R-:W-:Y:S05]  /*18000*/  BSYNC B6 ;  /* 0x0000000000067941 */ /* 0x000fea0003800000 */
.L_x_1235:
        /* <DEDUP_REMOVED lines=20> */
.L_x_1238:
[----:B------:R-:W-:Y:S05]  /*18150*/  BSYNC B6 ;  /* 0x0000000000067941 */ /* 0x000fea0003800000 */
.L_x_1237:
        /* <DEDUP_REMOVED lines=19> */
.L_x_1240:
[----:B------:R-:W-:Y:S05]  /*18290*/  BSYNC B6 ;  /* 0x0000000000067941 */ /* 0x000fea0003800000 */
.L_x_1239:
[----:B------:R-:W-:Y:S01]  /*182a0*/  ULDC.64 UR4, c[0x0][0x9f8] ;  /* 0x00027e0000047ab9 */ /* 0x000fe20000000a00 */
[----:B------:R-:W-:Y:S01]  /*182b0*/  IMAD.U32 R8, RZ, RZ, UR42 ;  /* 0x0000002aff087e24 */ /* 0x000fe2000f8e00ff */
[----:B------:R-:W-:-:S04]  /*182c0*/  UISETP.NE.U32.AND UP0, UPT, UR4, URZ, UPT ;  /* 0x0000003f0400728c */ /* 0x000fc8000bf05070 */
[----:B------:R-:W-:-:S06]  /*182d0*/  UISETP.NE.AND.EX UP0, UPT, UR5, URZ, UPT, UP0 ;  /* 0x0000003f0500728c */ /* 0x000fcc000bf05300 */
[----:B------:R-:W-:-:S05]  /*182e0*/  PLOP3.LUT P0, PT, PT, PT, UP0, 0x80, 0x0 ;  /* 0x000000000000781c */ /* 0x000fca0003f0f008 */
[----:B------:R-:W-:Y:S02]  /*182f0*/  @UP0 ULDC.64 UR4, c[0x0][0x9f8] ;  /* 0x00027e0000040ab9 */ /* 0x000fe40000000a00 */
[----:B------:R-:W-:-:S06]  /*18300*/  @UP0 UIMAD.WIDE UR4, UR42, 0x4, UR4 ;  /* 0x000000042a0408a5 */ /* 0x000fcc000f8e0204 */
[----:B------:R-:W-:Y:S02]  /*18310*/  IMAD.U32 R2, RZ, RZ, UR4 ;  /* 0x00000004ff027e24 */ /* 0x000fe4000f8e00ff */
[----:B------:R-:W-:Y:S01]  /*18320*/  IMAD.U32 R3, RZ, RZ, UR5 ;  /* 0x00000005ff037e24 */ /* 0x000fe2000f8e00ff */
[----:B------:R-:W3:Y:S01]  /*18330*/  S2R R0, SR_TID.X ;  /* 0x0000000000007919 */ /* 0x000ee20000002100 */
[----:B------:R-:W-:-:S03]  /*18340*/  ULDC.64 UR4, c[0x0][0xa08] ;  /* 0x0002820000047ab9 */ /* 0x000fc60000000a00 */
[----:B------:R4:W0:Y:S02]  /*18350*/  @P0 LDG.E R8, desc[UR52][R2.64] ;  /* 0x0000003402080981 */ /* 0x000824000c1e1900 */
[----:B----4-:R-:W4:Y:S01]  /*18360*/  LDC.64 R2, c[0x0][0x418] ;  /* 0x00010600ff027b82 */ /* 0x010f220000000a00 */
[----:B---3--:R-:W-:-:S04]  /*18370*/  SHF.R.U32.HI R0, RZ, 0x5, R0 ;  /* 0x00000005ff007819 */ /* 0x008fc80000011600 */
[----:B------:R-:W-:Y:S02]  /*18380*/  LOP3.LUT R0, R0, 0x3, RZ, 0xc0, !PT ;  /* 0x0000000300007812 */ /* 0x000fe400078ec0ff */
[----:B----4-:R-:W-:Y:S01]  /*18390*/  LOP3.LUT P0, RZ, R2, UR4, RZ, 0xfc, !PT ;  /* 0x0000000402ff7c12 */ /* 0x010fe2000f80fcff */
[----:B------:R-:W-:-:S03]  /*183a0*/  UMOV UR4, 0xffffffff ;  /* 0xffffffff00047882 */ /* 0x000fc60000000000 */
[----:B------:R-:W-:Y:S02]  /*183b0*/  LOP3.LUT P0, RZ, R3, UR5, RZ, 0xfc, P0 ;  /* 0x0000000503ff7c12 */ /* 0x000fe4000800fcff */
[----:B0-----:R-:W-:Y:S01]  /*183c0*/  SHF.R.S32.HI R9, RZ, 0x1f, R8 ;  /* 0x0000001fff097819 */ /* 0x001fe20000011408 */
[----:B------:R0:W-:Y:S01]  /*183d0*/  STL [R1+0x4], R8 ;  /* 0x0000040801007387 */ /* 0x0001e20000100800 */
[----:B--2---:R-:W-:-:S03]  /*183e0*/  SEL R16, R8, RZ, !P0 ;  /* 0x000000ff08107207 */ /* 0x004fc60004000000 */
[----:B------:R0:W-:Y:S01]  /*183f0*/  STL [R1+0xc], R9 ;  /* 0x00000c0901007387 */ /* 0x0001e20000100800 */
[----:B------:R-:W-:Y:S05]  /*18400*/  BRA.DIV UR4, `(.L_x_1241) ;  /* 0x0000004604907947 */ /* 0x000fea000b800000 */
[----:B------:R2:W3:Y:S02]  /*18410*/  SHFL.IDX PT, R14, R0, RZ, 0x1f ;  /* 0x00001fff000e7589 */ /* 0x0004e400000e0000 */
.L_x_1318:
[----:B--2---:R-:W2:Y:S01]  /*18420*/  LDL.LU R0, [R1+0x14] ;  /* 0x0000140001007983 */ /* 0x004ea20000300800 */
[----:B------:R-:W-:Y:S02]  /*18430*/  PLOP3.LUT P1, PT, PT, PT, PT, 0x8, 0x0 ;  /* 0x000000000000781c */ /* 0x000fe40003f2e170 */
[----:B---3--:R-:W-:Y:S02]  /*18440*/  ISETP.NE.AND P0, PT, R14, RZ, PT ;  /* 0x000000ff0e00720c */ /* 0x008fe40003f05270 */
[----:B--2---:R-:W-:-:S09]  /*18450*/  LOP3.LUT R0, R0, 0xfffffffe, RZ, 0xc0, !PT ;  /* 0xfffffffe00007812 */ /* 0x004fd200078ec0ff */
[----:B------:R-:W-:-:S05]  /*18460*/  @P1 LOP3.LUT R0, R0, 0x1, RZ, 0xfc, !PT ;  /* 0x0000000100001812 */ /* 0x000fca00078efcff */
[----:B------:R2:W-:Y:S01]  /*18470*/  STL [R1+0x14], R0 ;  /* 0x0000140001007387 */ /* 0x0005e20000100800 */
[----:B------:R-:W-:Y:S05]  /*18480*/  @P0 BRA `(.L_x_1242) ;  /* 0x0000000400c40947 */ /* 0x000fea0003800000 */
[----:B--2---:R-:W2:Y:S01]  /*18490*/  LDL R0, [R1+0x34] ;  /* 0x0000340001007983 */ /* 0x004ea20000100800 */
[----:B------:R-:W-:Y:S01]  /*184a0*/  UMOV UR4, 0xffffffff ;  /* 0xffffffff00047882 */ /* 0x000fe20000000000 */
[----:B--2---:R-:W-:Y:S02]  /*184b0*/  VIADD R0, R0, 0xffffffff ;  /* 0xffffffff00007836 */ /* 0x004fe40000000000 */
[----:B------:R-:W-:Y:S05]  /*184c0*/  BRA.DIV UR4, `(.L_x_1243) ;  /* 0x0000004604807947 */ /* 0x000fea000b800000 */
[----:B------:R-:W-:-:S13]  /*184d0*/  ELECT P6, URZ, PT ;  /* 0x00000000003f782f */ /* 0x000fda00038c0000 */
.L_x_1321:
[----:B------:R-:W-:Y:S05]  /*184e0*/  @!P6 BRA `(.L_x_1242) ;  /* 0x0000000400ace947 */ /* 0x000fea0003800000 */
[----:B------:R-:W-:-:S04]  /*184f0*/  ISETP.NE.U32.AND P0, PT, R2, RZ, PT ;  /* 0x000000ff0200720c */ /* 0x000fc80003f05070 */
[----:B------:R-:W-:-:S13]  /*18500*/  ISETP.NE.AND.EX P0, PT, R3, RZ, PT, P0 ;  /* 0x000000ff0300720c */ /* 0x000fda0003f05300 */
[----:B------:R-:W-:Y:S05]  /*18510*/  @!P0 BRA `(.L_x_1244) ;  /* 0x0000000000448947 */ /* 0x000fea0003800000 */
[----:B------:R-:W2:Y:S01]  /*18520*/  LDC R7, c[0x0][0x43c] ;  /* 0x00010f00ff077b82 */ /* 0x000ea20000000800 */
[----:B------:R-:W-:Y:S01]  /*18530*/  ULDC.64 UR4, c[0x0][0x428] ;  /* 0x00010a0000047ab9 */ /* 0x000fe20000000a00 */
[----:B--2---:R-:W-:-:S13]  /*18540*/  ISETP.NE.AND P0, PT, R7, 0x1, PT ;  /* 0x000000010700780c */ /* 0x004fda0003f05270 */
[----:B-1----:R-:W1:Y:S02]  /*18550*/  @P0 LDC.64 R4, c[0x0][0x440] ;  /* 0x00011000ff040b82 */ /* 0x002e640000000a00 */
        /* <DEDUP_REMOVED lines=13> */
.L_x_1244:
[----:B--2---:R-:W-:Y:S01]  /*18630*/  IMAD R3, R18, 0x8, R17 ;  /* 0x0000000812037824 */ /* 0x004fe200078e0211 */
[----:B------:R-:W-:Y:S01]  /*18640*/  SHF.L.U32 R4, R19, 0x1f, RZ ;  /* 0x0000001f13047819 */ /* 0x000fe200000006ff */
[----:B0-----:R-:W0:Y:S03]  /*18650*/  S2R R8, SR_TID.X ;  /* 0x0000000000087919 */ /* 0x001e260000002100 */
[----:B------:R-:W2:Y:S01]  /*18660*/  SYNCS.PHASECHK.TRANS64.TRYWAIT P0, [R3+URZ+0x2a880], R4 ;  /* 0x02a88004030075a7 */ /* 0x000ea2000800017f */
[----:B0-----:R-:W-:-:S04]  /*18670*/  LOP3.LUT R8, R8, 0x7f, RZ, 0xc0, !PT ;  /* 0x0000007f08087812 */ /* 0x001fc800078ec0ff */
[----:B------:R-:W-:Y:S01]  /*18680*/  ISETP.NE.AND P1, PT, R8, RZ, PT ;  /* 0x000000ff0800720c */ /* 0x000fe20003f25270 */
[----:B--2---:R-:W-:-:S12]  /*18690*/  @!P0 BRA `(.L_x_1245) ;  /* 0x00000044002c8947 */ /* 0x004fd80003800000 */
.L_x_1322:
[----:B------:R-:W-:Y:S05]  /*186a0*/  @P1 BRA `(.L_x_1246) ;  /* 0x00000000001c1947 */ /* 0x000fea0003800000 */
[----:B------:R-:W1:Y:S02]  /*186b0*/  S2R R2, SR_TID.X ;  /* 0x0000000000027919 */ /* 0x000e640000002100 */
[----:B-1----:R-:W-:Y:S01]  /*186c0*/  LOP3.LUT R5, R2, 0x1f, RZ, 0xc0, !PT ;  /* 0x0000001f02057812 */ /* 0x002fe200078ec0ff */
[----:B------:R-:W-:-:S03]  /*186d0*/  IMAD.MOV.U32 R2, RZ, RZ, 0x6000 ;  /* 0x00006000ff027424 */ /* 0x000fc600078e00ff */
[----:B------:R-:W-:Y:S01]  /*186e0*/  ISETP.NE.AND P0, PT, R5, RZ, PT ;  /* 0x000000ff0500720c */ /* 0x000fe20003f05270 */
[----:B------:R2:W-:-:S12]  /*186f0*/  SYNCS.ARRIVE.TRANS64 RZ, [R3+URZ+0x2a870], R2 ;  /* 0x02a8700203ff79a7 */ /* 0x0005d8000800003f */
[----:B--2---:R-:W-:Y:S05]  /*18700*/  @!P0 BRA `(.L_x_1246) ;  /* 0x0000000000048947 */ /* 0x004fea0003800000 */
[----:B------:R-:W-:Y:S01]  /*18710*/  BPT.TRAP 0x1 ;  /* 0x000000040000795c */ /* 0x000fe20000300000 */
.L_x_1246:
[----:B-1----:R-:W2:Y:S01]  /*18720*/  LDL R5, [R1+0x18] ;  /* 0x0000180001057983 */ /* 0x002ea20000100800 */
        /* <DEDUP_REMOVED lines=30> */
.L_x_1323:
        /* <DEDUP_REMOVED lines=8> */
.L_x_1248:
        /* <DEDUP_REMOVED lines=33> */
.L_x_1242:
[----:B------:R-:W-:Y:S05]  /*18ba0*/  WARPSYNC.ALL ;  /* 0x0000000000007948 */ /* 0x000fea0003800000 */
[----:B--2---:R-:W-:Y:S01]  /*18bb0*/  VIADD R0, R17, 0x18400 ;  /* 0x0001840011007836 */ /* 0x004fe20000000000 */
[----:B---3--:R-:W-:Y:S01]  /*18bc0*/  USHF.R.S32.HI UR4, URZ, 0x1f, UR43 ;  /* 0x0000001f3f047899 */ /* 0x008fe2000801142b */
[----:B------:R-:W-:Y:S03]  /*18bd0*/  BAR.SYNC.DEFER_BLOCKING 0x8, 0x180 ;  /* 0x0206000000007b1d */ /* 0x000fe60000010000 */
[----:B------:R-:W-:-:S03]  /*18be0*/  LOP3.LUT P0, RZ, R0, 0x1bf, RZ, 0xc0, !PT ;  /* 0x000001bf00ff7812 */ /* 0x000fc6000780c0ff */
[----:B------:R-:W-:Y:S01]  /*18bf0*/  ULDC.64 UR6, c[0x0][0x298] ;  /* 0x0000a60000067ab9 */ /* 0x000fe20000000a00 */
[----:B------:R-:W-:Y:S01]  /*18c00*/  BSSY B6, `(.L_x_1249) ;  /* 0x0000016000067945 */ /* 0x000fe20003800000 */
[----:B------:R-:W-:Y:S02]  /*18c10*/  UIMAD UR4, UR4, UR6, URZ ;  /* 0x00000006040472a4 */ /* 0x000fe4000f8e023f */
[----:B------:R-:W-:Y:S02]  /*18c20*/  UIMAD.WIDE.U32 UR46, UR43, UR6, URZ ;  /* 0x000000062b2e72a5 */ /* 0x000fe4000f8e003f */
[----:B------:R-:W-:-:S04]  /*18c30*/  UIMAD UR4, UR43, UR7, UR4 ;  /* 0x000000072b0472a4 */ /* 0x000fc8000f8e0204 */
[----:B------:R-:W-:Y:S01]  /*18c40*/  UIADD3 UR37, UR47, UR4, URZ ;  /* 0x000000042f257290 */ /* 0x000fe2000fffe03f */
[----:B------:R-:W-:Y:S11]  /*18c50*/  @!P0 BRA `(.L_x_1250) ;  /* 0x0000000000408947 */ /* 0x000ff60003800000 */
        /* <DEDUP_REMOVED lines=11> */
[----:B0-----:R-:W-:Y:S02]  /*18d10*/  IMAD.MOV.U32 R8, RZ, RZ, 0x70 ;  /* 0x00000070ff087424 */ /* 0x001fe400078e00ff */
[----:B------:R-:W-:Y:S02]  /*18d20*/  IMAD.MOV.U32 R12, RZ, RZ, 0x1 ;  /* 0x00000001ff0c7424 */ /* 0x000fe400078e00ff */
[----:B------:R-:W-:-:S07]  /*18d30*/  IMAD.MOV.U32 R13, RZ, RZ, RZ ;  /* 0x000000ffff0d7224 */ /* 0x000fce00078e00ff */
[----:B------:R-:W-:-:S07]  /*18d40*/  LEPC R20, `(.L_x_1250) ;  /* 0x000000001014794e */ /* 0x000fce0000000000 */
[----:B--2---:R-:W-:Y:S05]  /*18d50*/  CALL.ABS.NOINC R2 ;  /* 0x0000000002007343 */ /* 0x004fea0003c00000 */
.L_x_1250:
[----:B------:R-:W-:Y:S05]  /*18d60*/  BSYNC B6 ;  /* 0x0000000000067941 */ /* 0x000fea0003800000 */
.L_x_1249:
[----:B------:R-:W2:Y:S01]  /*18d70*/  LDL R12, [R1+0x2c] ;  /* 0x00002c00010c7983 */ /* 0x000ea20000100800 */
[----:B0-----:R-:W0:Y:S01]  /*18d80*/  LDC R8, c[0x0][0x448] ;  /* 0x00011200ff087b82 */ /* 0x001e220000000800 */
[----:B------:R-:W-:Y:S01]  /*18d90*/  ULDC.64 UR8, c[0x0][0xa00] ;  /* 0x0002800000087ab9 */ /* 0x000fe20000000a00 */
[----:B------:R-:W-:Y:S01]  /*18da0*/  ULDC.64 UR6, c[0x0][0x2d8] ;  /* 0x0000b60000067ab9 */ /* 0x000fe20000000a00 */
[----:B------:R-:W3:Y:S01]  /*18db0*/  S2R R2, SR_TID.X ;  /* 0x0000000000027919 */ /* 0x000ee20000002100 */
[----:B------:R-:W4:Y:S01]  /*18dc0*/  S2R R0, SR_TID.X ;  /* 0x0000000000007919 */ /* 0x000f220000002100 */
[----:B0-----:R-:W-:Y:S02]  /*18dd0*/  ISETP.NE.AND P0, PT, R8, 0x1, PT ;  /* 0x000000010800780c */ /* 0x001fe40003f05270 */
[----:B---3--:R-:W-:-:S11]  /*18de0*/  LOP3.LUT R2, R2, 0x7f, RZ, 0xc0, !PT ;  /* 0x0000007f02027812 */ /* 0x008fd600078ec0ff */
[----:B------:R-:W0:Y:S01]  /*18df0*/  @P0 LDC R3, c[0x0][0x450] ;  /* 0x00011400ff030b82 */ /* 0x000e220000000800 */
[----:B------:R-:W-:Y:S01]  /*18e00*/  SHF.R.U32.HI R2, RZ, 0x2, R2 ;  /* 0x00000002ff027819 */ /* 0x000fe20000011602 */
[----:B----4-:R-:W-:-:S05]  /*18e10*/  IMAD.SHL.U32 R0, R0, 0x20, RZ ;  /* 0x0000002000007824 */ /* 0x010fca00078e00ff */
[----:B------:R-:W-:Y:S02]  /*18e20*/  LOP3.LUT R0, R2, 0x60, R0, 0xf8, !PT ;  /* 0x0000006002007812 */ /* 0x000fe400078ef800 */
[----:B------:R-:W3:Y:S01]  /*18e30*/  @P0 LDC R2, c[0x0][0x44c] ;  /* 0x00011300ff020b82 */ /* 0x000ee20000000800 */
[----:B------:R-:W4:Y:S01]  /*18e40*/  S2R R9, SR_TID.X ;  /* 0x0000000000097919 */ /* 0x000f220000002100 */
[----:B------:R-:W-:Y:S01]  /*18e50*/  UISETP.NE.U32.AND UP0, UPT, UR8, URZ, UPT ;  /* 0x0000003f0800728c */ /* 0x000fe2000bf05070 */
[----:B------:R-:W-:Y:S01]  /*18e60*/  UMOV UR4, UR46 ;  /* 0x0000002e00047c82 */ /* 0x000fe20008000000 */
[----:B------:R-:W-:Y:S02]  /*18e70*/  UMOV UR5, UR37 ;  /* 0x0000002500057c82 */ /* 0x000fe40008000000 */
[----:B------:R-:W-:Y:S02]  /*18e80*/  UISETP.NE.AND.EX UP0, UPT, UR9, URZ, UPT, UP0 ;  /* 0x0000003f0900728c */ /* 0x000fe4000bf05300 */
[----:B------:R-:W-:-:S02]  /*18e90*/  UIMAD.WIDE.U32 UR4, UR36, UR6, UR4 ;  /* 0x00000006240472a5 */ /* 0x000fc4000f8e0004 */
[----:B------:R-:W-:Y:S01]  /*18ea0*/  USHF.R.S32.HI UR6, URZ, 0x1f, UR42 ;  /* 0x0000001f3f067899 */ /* 0x000fe2000801142a */
[----:B------:R-:W-:-:S03]  /*18eb0*/  ULDC.64 UR8, c[0x0][0x2e0] ;  /* 0x0000b80000087ab9 */ /* 0x000fc60000000a00 */
[----:B------:R-:W-:Y:S02]  /*18ec0*/  USEL UR6, UR6, URZ, !UP0 ;  /* 0x0000003f06067287 */ /* 0x000fe4000c000000 */
[----:B------:R-:W-:Y:S02]  /*18ed0*/  UIMAD UR5, UR36, UR7, UR5 ;  /* 0x00000007240572a4 */ /* 0x000fe4000f8e0205 */
[----:B------:R-:W-:Y:S02]  /*18ee0*/  USEL UR7, UR42, URZ, !UP0 ;  /* 0x0000003f2a077287 */ /* 0x000fe4000c000000 */
[----:B------:R-:W-:Y:S02]  /*18ef0*/  UIMAD UR6, UR6, UR8, URZ ;  /* 0x00000008060672a4 */ /* 0x000fe4000f8e023f */
[----:B------:R-:W-:Y:S02]  /*18f00*/  UIMAD.WIDE.U32 UR4, UR7, UR8, UR4 ;  /* 0x00000008070472a5 */ /* 0x000fe4000f8e0004 */
[----:B------:R-:W-:-:S04]  /*18f10*/  UIMAD UR6, UR7, UR9, UR6 ;  /* 0x00000009070672a4 */ /* 0x000fc8000f8e0206 */
[----:B------:R-:W-:Y:S01]  /*18f20*/  UIADD3 UR6, UR5, UR6, URZ ;  /* 0x0000000605067290 */ /* 0x000fe2000fffe03f */
[----:B------:R-:W-:Y:S02]  /*18f30*/  IMAD.U32 R6, RZ, RZ, UR4 ;  /* 0x00000004ff067e24 */ /* 0x000fe4000f8e00ff */
[----:B------:R-:W-:Y:S01]  /*18f40*/  IMAD.U32 R7, RZ, RZ, UR5 ;  /* 0x00000005ff077e24 */ /* 0x000fe2000f8e00ff */
[----:B------:R-:W-:Y:S01]  /*18f50*/  ULDC.64 UR4, c[0x0][0x2d0] ;  /* 0x0000b40000047ab9 */ /* 0x000fe20000000a00 */
[----:B----4-:R-:W-:-:S05]  /*18f60*/  IMAD.SHL.U32 R9, R9, 0x10, RZ ;  /* 0x0000001009097824 */ /* 0x010fca00078e00ff */
[----:B------:R-:W-:-:S04]  /*18f70*/  LOP3.LUT R9, R9, 0x30, RZ, 0xc0, !PT ;  /* 0x0000003009097812 */ /* 0x000fc800078ec0ff */
[C---:B------:R-:W-:Y:S02]  /*18f80*/  LOP3.LUT R11, R9.reuse, 0x40, RZ, 0xfc, !PT ;  /* 0x00000040090b7812 */ /* 0x040fe400078efcff */
[----:B------:R-:W-:Y:S01]  /*18f90*/  LOP3.LUT R9, R9, 0x80, RZ, 0xfc, !PT ;  /* 0x0000008009097812 */ /* 0x000fe200078efcff */
[----:B--2---:R-:W-:-:S04]  /*18fa0*/  IMAD.IADD R0, R0, 0x1, R12 ;  /* 0x0000000100007824 */ /* 0x004fc800078e020c */
[----:B---3--:R-:W-:-:S04]  /*18fb0*/  @P0 IMAD.HI.U32 R2, R0, R2, RZ ;  /* 0x0000000200020227 */ /* 0x008fc800078e00ff */
[----:B------:R-:W-:Y:S01]  /*18fc0*/  IMAD.MOV.U32 R4, RZ, RZ, R0 ;  /* 0x000000ffff047224 */ /* 0x000fe200078e0000 */
[----:B0-----:R-:W-:-:S04]  /*18fd0*/  @P0 SHF.R.U32.HI R4, RZ, R3, R2 ;  /* 0x00000003ff040219 */ /* 0x001fc80000011602 */
[--C-:B-1----:R-:W-:Y:S01]  /*18fe0*/  SHF.R.S32.HI R5, RZ, 0x1f, R4.reuse ;  /* 0x0000001fff057819 */ /* 0x102fe20000011404 */
[----:B------:R-:W-:Y:S02]  /*18ff0*/  IMAD.MOV R2, RZ, RZ, -R4 ;  /* 0x000000ffff027224 */ /* 0x000fe400078e0a04 */
[----:B------:R-:W-:Y:S01]  /*19000*/  IMAD.U32 R3, RZ, RZ, UR6 ;  /* 0x00000006ff037e24 */ /* 0x000fe2000f8e00ff */
[----:B------:R-:W0:Y:S01]  /*19010*/  S2R R7, SR_TID.X ;  /* 0x0000000000077919 */ /* 0x000e220000002100 */
[----:B------:R-:W-:Y:S01]  /*19020*/  IMAD R0, R8, R2, R0 ;  /* 0x0000000208007224 */ /* 0x000fe200078e0200 */
[----:B------:R-:W-:Y:S01]  /*19030*/  ULDC.64 UR6, c[0x0][0x280] ;  /* 0x0000a00000067ab9 */ /* 0x000fe20000000a00 */
[----:B------:R-:W-:Y:S02]  /*19040*/  IMAD.MOV.U32 R2, RZ, RZ, R6 ;  /* 0x000000ffff027224 */ /* 0x000fe400078e0006 */
[----:B------:R-:W-:Y:S02]  /*19050*/  IMAD R5, R5, UR4, RZ ;  /* 0x0000000405057c24 */ /* 0x000fe4000f8e02ff */
[----:B------:R-:W-:-:S04]  /*19060*/  IMAD.WIDE.U32 R2, R4, UR4, R2 ;  /* 0x0000000404027c25 */ /* 0x000fc8000f8e0002 */
        /* <DEDUP_REMOVED lines=9> */
[----:B0-----:R-:W-:Y:S02]  /*19100*/  IMAD.SHL.U32 R10, R7, 0x10, RZ ;  /* 0x00000010070a7824 */ /* 0x001fe400078e00ff */
[----:B------:R-:W-:-:S03]  /*19110*/  IMAD R0, R0, UR5, R4 ;  /* 0x0000000500007c24 */ /* 0x000fc6000f8e0204 */
[----:B------:R-:W-:Y:S02]  /*19120*/  LOP3.LUT R10, R10, 0x30, RZ, 0xc0, !PT ;  /* 0x000000300a0a7812 */ /* 0x000fe400078ec0ff */
[----:B------:R-:W-:Y:S02]  /*19130*/  IADD3 R4, P3, R2, UR6, RZ ;  /* 0x0000000602047c10 */ /* 0x000fe4000ff7e0ff */
[----:B------:R-:W-:Y:S02]  /*19140*/  ISETP.GE.AND P0, PT, R10, UR4, PT ;  /* 0x000000040a007c0c */ /* 0x000fe4000bf06270 */
[----:B------:R-:W-:Y:S01]  /*19150*/  ISETP.GE.AND P1, PT, R11, UR4, PT ;  /* 0x000000040b007c0c */ /* 0x000fe2000bf26270 */
[----:B------:R-:W-:Y:S01]  /*19160*/  UMOV UR4, 0xffffffff ;  /* 0xffffffff00047882 */ /* 0x000fe20000000000 */
[----:B------:R-:W-:Y:S02]  /*19170*/  IADD3.X R3, R3, UR7, R0, P3, !PT ;  /* 0x0000000703037c10 */ /* 0x000fe40009ffe400 */
[----:B-1----:R-:W-:Y:S09]  /*19180*/  BRA.DIV UR4, `(.L_x_1251) ;  /* 0x0000003a04987947 */ /* 0x002ff2000b800000 */
[----:B------:R-:W2:Y:S04]  /*19190*/  LDL.LU R6, [R1+0x30] ;  /* 0x0000300001067983 */ /* 0x000ea80000300800 */
[----:B------:R-:W3:Y:S01]  /*191a0*/  LDL.LU R11, [R1+0x2c] ;  /* 0x00002c00010b7983 */ /* 0x000ee20000300800 */
[----:B------:R-:W0:Y:S03]  /*191b0*/  S2R R5, SR_TID.X ;  /* 0x0000000000057919 */ /* 0x000e260000002100 */
[----:B------:R-:W1:Y:S01]  /*191c0*/  SHFL.IDX PT, R7, R4, RZ, 0x1c1f ;  /* 0x001c1fff04077589 */ /* 0x000e6200000e0000 */
[----:B0-----:R-:W-:-:S04]  /*191d0*/  LOP3.LUT R5, R5, 0x7f, RZ, 0xc0, !PT ;  /* 0x0000007f05057812 */ /* 0x001fc800078ec0ff */
[----:B------:R-:W-:Y:S01]  /*191e0*/  SHF.R.U32.HI R5, RZ, 0x2, R5 ;  /* 0x00000002ff057819 */ /* 0x000fe20000011605 */
[----:B--2---:R-:W-:Y:S02]  /*191f0*/  IMAD R2, R6, R8, RZ ;  /* 0x0000000806027224 */ /* 0x004fe400078e02ff */
[----:B------:R-:W0:Y:S02]  /*19200*/  SHFL.IDX PT, R6, R3, RZ, 0x1c1f ;  /* 0x001c1fff03067589 */ /* 0x000e2400000e0000 */
[----:B---3--:R-:W-:-:S05]  /*19210*/  IMAD.IADD R0, R5, 0x1, R11 ;  /* 0x0000000105007824 */ /* 0x008fca00078e020b */
[----:B------:R-:W-:-:S13]  /*19220*/  ISETP.GE.AND P4, PT, R0, R2, PT ;  /* 0x000000020000720c */ /* 0x000fda0003f86270 */
[----:B-1----:R-:W-:-:S05]  /*19230*/  @!P4 IADD3 R7, P3, R10, R7, RZ ;  /* 0x000000070a07c210 */ /* 0x002fca0007f7e0ff */
[----:B0-----:R-:W-:-:S05]  /*19240*/  @!P4 IMAD.X R6, RZ, RZ, R6, P3 ;  /* 0x000000ffff06c224 */ /* 0x001fca00018e0606 */
[----:B------:R-:W-:-:S04]  /*19250*/  @!P4 LOP3.LUT R7, R7, R6, RZ, 0x3c, !PT ;  /* 0x000000060707c212 */ /* 0x000fc800078e3cff */
[----:B------:R-:W-:-:S04]  /*19260*/  @!P4 LOP3.LUT R6, R7, R6, RZ, 0x3c, !PT ;  /* 0x000000060706c212 */ /* 0x000fc800078e3cff */
[----:B------:R-:W-:-:S05]  /*19270*/  @!P4 LOP3.LUT R7, R7, R6, RZ, 0x3c, !PT ;  /* 0x000000060707c212 */ /* 0x000fca00078e3cff */
[----:B------:R-:W-:Y:S01]  /*19280*/  @!PT LDS RZ, [RZ] ;  /* 0x00000000fffff984 */ /* 0x000fe20000000800 */
[----:B-----5:R-:W-:Y:S04]  /*19290*/  @!P4 LDGSTS.E.BYPASS.LTC128B.128 [R9+0x18400], desc[UR52][R6.64], !P0 ;  /* 0x184000000609cfae */ /* 0x020fe8000c101d74 */
[----:B------:R-:W-:Y:S04]  /*192a0*/  @!P4 LDGSTS.E.BYPASS.LTC128B.128 [R9+0x1a400], desc[UR52][R6.64+0x40], !P1 ;  /* 0x1a4000400609cfae */ /* 0x000fe8000c901d74 */
[----:B------:R0:W-:Y:S01]  /*192b0*/  @!P4 LDGSTS.E.BYPASS.LTC128B.128 [R9+0x1c400], desc[UR52][R6.64+0x80], !P2 ;  /* 0x1c4000800609cfae */ /* 0x0001e2000d101d74 */
[----:B------:R-:W-:-:S03]  /*192c0*/  VIADD R5, R0, 0x20 ;  /* 0x0000002000057836 */ /* 0x000fc60000000000 */
[----:B0-----:R-:W0:Y:S04]  /*192d0*/  SHFL.IDX PT, R7, R4, 0x1, 0x1c1f ;  /* 0x003c1f0004077f89 */ /* 0x001e2800000e0000 */
[----:B------:R-:W1:Y:S01]  /*192e0*/  SHFL.IDX PT, R6, R3, 0x1, 0x1c1f ;  /* 0x003c1f0003067f89 */ /* 0x000e6200000e0000 */
[----:B------:R-:W-:-:S13]  /*192f0*/  ISETP.GE.AND P3, PT, R5, R2, PT ;  /* 0x000000020500720c */ /* 0x000fda0003f66270 */
[----:B0-----:R-:W-:-:S05]  /*19300*/  @!P3 IADD3 R7, P4, R10, R7, RZ ;  /* 0x000000070a07b210 */ /* 0x001fca0007f9e0ff */
[----:B-1----:R-:W-:-:S05]  /*19310*/  @!P3 IMAD.X R6, RZ, RZ, R6, P4 ;  /* 0x000000ffff06b224 */ /* 0x002fca00020e0606 */
[----:B------:R-:W-:-:S04]  /*19320*/  @!P3 LOP3.LUT R7, R7, R6, RZ, 0x3c, !PT ;  /* 0x000000060707b212 */ /* 0x000fc800078e3cff */
[----:B------:R-:W-:-:S04]  /*19330*/  @!P3 LOP3.LUT R6, R7, R6, RZ, 0x3c, !PT ;  /* 0x000000060706b212 */ /* 0x000fc800078e3cff */
[----:B------:R-:W-:-:S05]  /*19340*/  @!P3 LOP3.LUT R7, R7, R6, RZ, 0x3c, !PT ;  /* 0x000000060707b212 */ /* 0x000fca00078e3cff */
[----:B------:R-:W-:Y:S04]  /*19350*/  @!P3 LDGSTS.E.BYPASS.LTC128B.128 [R9+0x18c00], desc[UR52][R6.64], !P0 ;  /* 0x18c000000609bfae */ /* 0x000fe8000c101d74 */
        /* <DEDUP_REMOVED lines=10> */
[----:B------:R-:W-:Y:S01]  /*19400*/  @!P3 LOP3.LUT R7, R7, R6, RZ, 0x3c, !PT ;  /* 0x000000060707b212 */ /* 0x000fe200078e3cff */
[----:B------:R-:W1:Y:S04]  /*19410*/  SHFL.IDX PT, R3, R3, 0x3, 0x1c1f ;  /* 0x007c1f0003037f89 */ /* 0x000e6800000e0000 */
[----:B------:R2:W-:Y:S04]  /*19420*/  @!P3 LDGSTS.E.BYPASS.LTC128B.128 [R9+0x19400], desc[UR52][R6.64], !P0 ;  /* 0x194000000609bfae */ /* 0x0005e8000c101d74 */
[----:B------:R2:W-:Y:S04]  /*19430*/  @!P3 LDGSTS.E.BYPASS.LTC128B.128 [R9+0x1b400], desc[UR52][R6.64+0x40], !P1 ;  /* 0x1b4000400609bfae */ /* 0x0005e8000c901d74 */
[----:B------:R2:W-:Y:S04]  /*19440*/  @!P3 LDGSTS.E.BYPASS.LTC128B.128 [R9+0x1d400], desc[UR52][R6.64+0x80], !P2 ;  /* 0x1d4000800609bfae */ /* 0x0005e8000d101d74 */
[----:B------:R-:W3:Y:S02]  /*19450*/  SHFL.IDX PT, R4, R4, 0x3, 0x1c1f ;  /* 0x007c1f0004047f89 */ /* 0x000ee400000e0000 */
.L_x_1332:
[----:B------:R-:W-:Y:S01]  /*19460*/  VIADD R0, R0, 0x60 ;  /* 0x0000006000007836 */ /* 0x000fe20000000000 */
[----:B------:R-:W-:Y:S04]  /*19470*/  BSSY B0, `(.L_x_1252) ;  /* 0x000000b000007945 */ /* 0x000fe80003800000 */
[----:B------:R-:W-:-:S13]  /*19480*/  ISETP.GE.AND P3, PT, R0, R2, PT ;  /* 0x000000020000720c */ /* 0x000fda0003f66270 */
[----:B------:R-:W-:Y:S05]  /*19490*/  @P3 BRA `(.L_x_1253) ;  /* 0x0000000000203947 */ /* 0x000fea0003800000 */
[----:B---3--:R-:W-:-:S05]  /*194a0*/  IADD3 R2, P3, R10, R4, RZ ;  /* 0x000000040a027210 */ /* 0x008fca0007f7e0ff */
[----:B-1----:R-:W-:-:S05]  /*194b0*/  IMAD.X R3, RZ, RZ, R3, P3 ;  /* 0x000000ffff037224 */ /* 0x002fca00018e0603 */
[----:B------:R-:W-:Y:S01]  /*194c0*/  @!PT LDS RZ, [RZ] ;  /* 0x00000000fffff984 */ /* 0x000fe20000000800 */
[----:B------:R-:W-:Y:S01]  /*194d0*/  @!PT LDS RZ, [RZ] ;  /* 0x00000000fffff984 */ /* 0x000fe20000000800 */
[----:B------:R-:W-:Y:S01]  /*194e0*/  @!PT LDS RZ, [RZ] ;  /* 0x00000000fffff984 */ /* 0x000fe20000000800 */
[----:B------:R4:W-:Y:S04]  /*194f0*/  LDGSTS.E.BYPASS.LTC128B.128 [R9+0x19c00], desc[UR52][R2.64], !P0 ;  /* 0x19c0000002097fae */ /* 0x0009e8000c101d74 */
[----:B------:R4:W-:Y:S04]  /*19500*/  LDGSTS.E.BYPASS.LTC128B.128 [R9+0x1bc00], desc[UR52][R2.64+0x40], !P1 ;  /* 0x1bc0004002097fae */ /* 0x0009e8000c901d74 */
[----:B------:R4:W-:Y:S02]  /*19510*/  LDGSTS.E.BYPASS.LTC128B.128 [R9+0x1dc00], desc[UR52][R2.64+0x80], !P2 ;  /* 0x1dc0008002097fae */ /* 0x0009e4000d101d74 */
.L_x_1253:
[----:B------:R-:W-:Y:S05]  /*19520*/  BSYNC B0 ;  /* 0x0000000000007941 */ /* 0x000fea0003800000 */
.L_x_1252:
[----:B------:R-:W-:Y:S01]  /*19530*/  NOP ;  /* 0x0000000000007918 */ /* 0x000fe20000000000 */
[----:B------:R-:W-:-:S13]  /*19540*/  PLOP3.LUT P0, PT, PT, PT, PT, 0x80, 0x0 ;  /* 0x000000000000781c */ /* 0x000fda0003f0f070 */
.L_x_1254:
        /* <DEDUP_REMOVED lines=18> */
.L_x_1333:
[----:B------:R-:W-:Y:S05]  /*19670*/  BSYNC B0 ;  /* 0x0000000000007941 */ /* 0x000fea0003800000 */
.L_x_1255:
[----:B------:R-:W5:Y:S04]  /*19680*/  LDL.LU R2, [R1+0x34] ;  /* 0x0000340001027983 */ /* 0x000f680000300800 */
[----:B-1----:R-:W2:Y:S01]  /*19690*/  LDL R3, [R1+0x8] ;  /* 0x0000080001037983 */ /* 0x002ea20000100800 */
[----:B-----5:R-:W-:-:S05]  /*196a0*/  VIADD R2, R2, 0xfffffffe ;  /* 0xfffffffe02027836 */ /* 0x020fca0000000000 */
[----:B--2---:R-:W-:-:S13]  /*196b0*/  ISETP.GE.AND P0, PT, R2, R3, PT ;  /* 0x000000030200720c */ /* 0x004fda0003f06270 */
[----:B------:R-:W-:Y:S05]  /*196c0*/  @!P0 BRA `(.L_x_1257) ;  /* 0x0000001000a88947 */ /* 0x000fea0003800000 */
[----:B----4-:R-:W-:Y:S02]  /*196d0*/  IMAD.MOV.U32 R0, RZ, RZ, R18 ;  /* 0x000000ffff007224 */ /* 0x010fe400078e0012 */
[----:B------:R-:W-:-:S07]  /*196e0*/  IMAD.MOV.U32 R3, RZ, RZ, R19 ;  /* 0x000000ffff037224 */ /* 0x000fce00078e0013 */
.L_x_1281:
[----:B---3--:R-:W2:Y:S01]  /*196f0*/  LDL R4, [R1+0x14] ;  /* 0x0000140001047983 */ /* 0x008ea20000100800 */
        /* <DEDUP_REMOVED lines=14> */
[----:B------:R-:W2:Y:S01]  /*197e0*/  LDL R10, [R1+0xc] ;  /* 0x00000c00010a7983 */ /* 0x000ea20000100800 */
[----:B0-----:R-:W0:Y:S01]  /*197f0*/  LDC R7, c[0x0][0x43c] ;  /* 0x00010f00ff077b82 */ /* 0x001e220000000800 */
[----:B------:R-:W-:Y:S02]  /*19800*/  ULDC.64 UR6, c[0x0][0x428] ;  /* 0x00010a0000067ab9 */ /* 0x000fe40000000a00 */
[----:B------:R-:W3:Y:S01]  /*19810*/  LDL R9, [R1+0x4] ;  /* 0x0000040001097983 */ /* 0x000ee20000100800 */
        /* <DEDUP_REMOVED lines=8> */
[----:B--2---:R-:W-:-:S04]  /*198a0*/  IMAD R6, R10, UR6, RZ ;  /* 0x000000060a067c24 */ /* 0x004fc8000f8e02ff */
[C---:B---3--:R-:W-:Y:S02]  /*198b0*/  IMAD R6, R9.reuse, UR7, R6 ;  /* 0x0000000709067c24 */ /* 0x048fe4000f8e0206 */
[----:B------:R-:W-:-:S04]  /*198c0*/  IMAD.WIDE.U32 R4, R9, UR6, R4 ;  /* 0x0000000609047c25 */ /* 0x000fc8000f8e0004 */
[----:B------:R-:W-:Y:S01]  /*198d0*/  IMAD.IADD R5, R6, 0x1, R5 ;  /* 0x0000000106057824 */ /* 0x000fe200078e0205 */
[----:B------:R-:W-:-:S04]  /*198e0*/  LEA R6, P0, R4, UR4, 0x2 ;  /* 0x0000000404067c11 */ /* 0x000fc8000f8010ff */
[----:B------:R-:W-:-:S05]  /*198f0*/  LEA.HI.X R7, R4, UR5, R5, 0x2, P0 ;  /* 0x0000000504077c11 */ /* 0x000fca00080f1405 */
[----:B------:R1:W5:Y:S04]  /*19900*/  LDG.E R16, desc[UR52][R6.64] ;  /* 0x0000003406107981 */ /* 0x000368000c1e1900 */
.L_x_1260:
        /* <DEDUP_REMOVED lines=8> */
.L_x_1334:
[----:B------:R-:W-:Y:S05]  /*19990*/  BSYNC B1 ;  /* 0x0000000000017941 */ /* 0x000fea0003800000 */
.L_x_1261:
        /* <DEDUP_REMOVED lines=9> */
.L_x_1264:
[----:B------:R-:W-:Y:S05]  /*19a30*/  BSYNC B1 ;  /* 0x0000000000017941 */ /* 0x000fea0003800000 */
.L_x_1263:
        /* <DEDUP_REMOVED lines=12> */
.L_x_1265:
        /* <DEDUP_REMOVED lines=16> */
.L_x_1266:
        /* <DEDUP_REMOVED lines=16> */
.L_x_1267:
        /* <DEDUP_REMOVED lines=13> */
.L_x_1335:
[----:B------:R-:W-:Y:S05]  /*19dd0*/  BSYNC B1 ;  /* 0x0000000000017941 */ /* 0x000fea0003800000 */
.L_x_1268:
[----:B------:R-:W-:Y:S01]  /*19de0*/  BSSY B1, `(.L_x_1270) ;  /* 0x000000b000017945 */ /* 0x000fe20003800000 */
[----:B------:R-:W-:Y:S02]  /*19df0*/  IMAD.MOV.U32 R10, RZ, RZ, 0x0 ;  /* 0x00000000ff0a7424 */ /* 0x000fe400078e00ff */
[----:B------:R-:W-:Y:S01]  /*19e00*/  IMAD.MOV.U32 R11, RZ, RZ, 0x14f00000 ;  /* 0x14f00000ff0b7424 */ /* 0x000fe200078e00ff */
[----:B------:R-:W-:Y:S06]  /*19e10*/  @P1 BRA `(.L_x_1271) ;  /* 0x00000000001c1947 */ /* 0x000fec0003800000 */
[----:B------:R-:W2:Y:S01]  /*19e20*/  S2R R7, SR_TID.X ;  /* 0x0000000000077919 */ /* 0x000ea20000002100 */
[----:B01----:R-:W-:-:S04]  /*19e30*/  IMAD.MOV.U32 R5, RZ, RZ, 0x6000 ;  /* 0x00006000ff057424 */ /* 0x003fc800078e00ff */
[----:B------:R3:W-:Y:S01]  /*19e40*/  SYNCS.ARRIVE.TRANS64 RZ, [R6+URZ+0x2a830], R5 ;  /* 0x02a8300506ff79a7 */ /* 0x0007e2000800003f */
[----:B--2---:R-:W-:-:S04]  /*19e50*/  LOP3.LUT R7, R7, 0x1f, RZ, 0xc0, !PT ;  /* 0x0000001f07077812 */ /* 0x004fc800078ec0ff */
[----:B------:R-:W-:-:S13]  /*19e60*/  ISETP.NE.AND P0, PT, R7, RZ, PT ;  /* 0x000000ff0700720c */ /* 0x000fda0003f05270 */
[----:B---3--:R-:W-:Y:S05]  /*19e70*/  @!P0 BRA `(.L_x_1271) ;  /* 0x0000000000048947 */ /* 0x008fea0003800000 */
[----:B------:R-:W-:Y:S01]  /*19e80*/  BPT.TRAP 0x1 ;  /* 0x000000040000795c */ /* 0x000fe20000300000 */
.L_x_1271:
[----:B------:R-:W-:Y:S05]  /*19e90*/  BSYNC B1 ;  /* 0x0000000000017941 */ /* 0x000fea0003800000 */
.L_x_1270:
        /* <DEDUP_REMOVED lines=8> */
.L_x_1272:
        /* <DEDUP_REMOVED lines=15> */
.L_x_1273:
        /* <DEDUP_REMOVED lines=15> */
.L_x_1274:
        /* <DEDUP_REMOVED lines=10> */
.L_x_1259:
[----:B------:R-:W-:Y:S05]  /*1a1a0*/  BSYNC B0 ;  /* 0x0000000000007941 */ /* 0x000fea0003800000 */
.L_x_1258:
[----:B------:R-:W-:-:S06]  /*1a1b0*/  UISETP.NE.AND UP0, UPT, UR39, 0x3, UPT ;  /* 0x000000032700788c */ /* 0x000fcc000bf05270 */
[----:B------:R-:W-:-:S13]  /*1a1c0*/  PLOP3.LUT P0, PT, PT, PT, UP0, 0x80, 0x0 ;  /* 0x000000000000781c */ /* 0x000fda0003f0f008 */
[----:B------:R-:W-:Y:S05]  /*1a1d0*/  @!P0 BRA `(.L_x_1275) ;  /* 0x0000000000048947 */ /* 0x000fea0003800000 */
[----:B------:R-:W-:Y:S01]  /*1a1e0*/  BPT.TRAP 0x1 ;  /* 0x000000040000795c */ /* 0x000fe20000300000 */
.L_x_1275:
[----:B------:R-:W-:Y:S01]  /*1a1f0*/  IMAD.U32 R4, RZ, RZ, UR41 ;  /* 0x00000029ff047e24 */ /* 0x000fe2000f8e00ff */
[----:B------:R-:W-:Y:S01]  /*1a200*/  BSSY B0, `(.L_x_1276) ;  /* 0x0000007000007945 */ /* 0x000fe20003800000 */
[----:B------:R-:W-:-:S03]  /*1a210*/  IMAD R13, R0, 0x8, R17 ;  /* 0x00000008000d7824 */ /* 0x000fc600078e0211 */
[----:B------:R-:W-:Y:S02]  /*1a220*/  ISETP.NE.AND P1, PT, R4, 0x3, PT ;  /* 0x000000030400780c */ /* 0x000fe40003f25270 */
[----:B------:R-:W-:-:S04]  /*1a230*/  LOP3.LUT R4, R3, 0x1, RZ, 0x3c, !PT ;  /* 0x0000000103047812 */ /* 0x000fc800078e3cff */
[----:B------:R-:W-:-:S04]  /*1a240*/  SHF.L.U32 R4, R4, 0x1f, RZ ;  /* 0x0000001f04047819 */ /* 0x000fc800000006ff */
[----:B------:R-:W1:Y:S02]  /*1a250*/  SYNCS.PHASECHK.TRANS64.TRYWAIT P0, [R13+URZ+0x2a870], R4 ;  /* 0x02a870040d0075a7 */ /* 0x000e64000800017f */
[----:B-1----:R-:W-:Y:S05]  /*1a260*/  @!P0 BRA `(.L_x_1277) ;  /* 0x0000003000088947 */ /* 0x002fea0003800000 */
.L_x_1336:
[----:B------:R-:W-:Y:S05]  /*1a270*/  BSYNC B0 ;  /* 0x0000000000007941 */ /* 0x000fea0003800000 */
.L_x_1276:
[----:B------:R-:W-:Y:S05]  /*1a280*/  @!P1 BRA `(.L_x_1278) ;  /* 0x0000000000049947 */ /* 0x000fea0003800000 */
[----:B------:R-:W-:Y:S01]  /*1a290*/  BPT.TRAP 0x1 ;  /* 0x000000040000795c */ /* 0x000fe20000300000 */
.L_x_1278:
[----:B-1----:R-:W-:Y:S01]  /*1a2a0*/  SHF.L.U32 R4, R3, 0x1f, RZ ;  /* 0x0000001f03047819 */ /* 0x002fe200000006ff */
[----:B------:R-:W-:-:S03]  /*1a2b0*/  IMAD R3, R0, 0x6000, RZ ;  /* 0x0000600000037824 */ /* 0x000fc600078e02ff */
[----:B------:R-:W1:Y:S02]  /*1a2c0*/  SYNCS.PHASECHK.TRANS64.TRYWAIT P0, [R13+URZ+0x2a860], R4 ;  /* 0x02a860040d0075a7 */ /* 0x000e64000800017f */
[----:B-1----:R-:W-:Y:S05]  /*1a2d0*/  @!P0 BRA `(.L_x_1279) ;  /* 0x0000003000008947 */ /* 0x002fea0003800000 */
.L_x_1337:
[----:B------:R-:W2:Y:S04]  /*1a2e0*/  LDL R0, [R1+0x24] ;  /* 0x0000240001007983 */ /* 0x000ea80000100800 */
[----:B------:R-:W3:Y:S01]  /*1a2f0*/  LDL R12, [R1+0x1c] ;  /* 0x00001c00010c7983 */ /* 0x000ee20000100800 */
[----:B------:R-:W-:Y:S05]  /*1a300*/  WARPSYNC.ALL ;  /* 0x0000000000007948 */ /* 0x000fea0003800000 */
[----:B------:R-:W4:Y:S04]  /*1a310*/  LDL R14, [R1+0x10] ;  /* 0x00001000010e7983 */ /* 0x000f280000100800 */
[----:B------:R-:W5:Y:S01]  /*1a320*/  LDL R15, [R1+0x20] ;  /* 0x00002000010f7983 */ /* 0x000f620000100800 */
[----:B--2---:R-:W-:-:S02]  /*1a330*/  LOP3.LUT R0, R3, R0, RZ, 0xfc, !PT ;  /* 0x0000000003007212 */ /* 0x004fc400078efcff */
[----:B---3--:R-:W-:-:S03]  /*1a340*/  IADD3 R3, R17, R3, R12 ;  /* 0x0000000311037210 */ /* 0x008fc60007ffe00c */
[----:B------:R-:W-:-:S05]  /*1a350*/  IMAD.IADD R0, R17, 0x1, R0 ;  /* 0x0000000111007824 */ /* 0x000fca00078e0200 */
[----:B01----:R-:W0:Y:S02]  /*1a360*/  LDSM.16.MT88.4 R4, [R0+0xc400] ;  /* 0x00c400000004783b */ /* 0x003e240000004200 */
        /* <DEDUP_REMOVED lines=17> */
[----:B------:R-:W0:Y:S01]  /*1a480*/  LDSM.16.MT88.4 R4, [R0+0xcc00] ;  /* 0x00cc00000004783b */ /* 0x000e220000004200 */
[----:B----4-:R-:W-:Y:S02]  /*1a490*/  IADD3 R12, R14, 0x400, R3 ;  /* 0x000004000e0c7810 */ /* 0x010fe40007ffe003 */
[C-C-:B0-----:R-:W-:Y:S02]  /*1a4a0*/  PRMT R8, R4.reuse, 0x6420, R5.reuse ;  /* 0x0000642004087816 */ /* 0x141fe40000000005 */
[----:B------:R-:W-:Y:S02]  /*1a4b0*/  PRMT R9, R4, 0x7531, R5 ;  /* 0x0000753104097816 */ /* 0x000fe40000000005 */
[----:B------:R-:W-:-:S02]  /*1a4c0*/  PRMT R10, R6, 0x6420, R7 ;  /* 0x00006420060a7816 */ /* 0x000fc40000000007 */
[----:B------:R-:W-:-:S05]  /*1a4d0*/  PRMT R11, R6, 0x7531, R7 ;  /* 0x00007531060b7816 */ /* 0x000fca0000000007 */
[----:B------:R-:W-:Y:S04]  /*1a4e0*/  STSM.16.M88.4 [R12], R8 ;  /* 0x000000080c007844 */ /* 0x000fe80000000200 */
        /* <DEDUP_REMOVED lines=13> */
[----:B-----5:R-:W-:Y:S02]  /*1a5c0*/  IADD3 R3, R15, 0x400, R3 ;  /* 0x000004000f037810 */ /* 0x020fe40007ffe003 */
        /* <DEDUP_REMOVED lines=16> */
[----:B------:R0:W-:Y:S04]  /*1a6d0*/  STSM.16.M88.4 [R3+0x4000], R8 ;  /* 0x0040000803007844 */ /* 0x0001e80000000200 */
[----:B------:R-:W1:Y:S01]  /*1a6e0*/  LDSM.16.MT88.4 R4, [R0+0xdc00] ;  /* 0x00dc00000004783b */ /* 0x000e620000004200 */
[----:B0-----:R-:W-:Y:S01]  /*1a6f0*/  IMAD.IADD R3, R14, 0x1, R3 ;  /* 0x000000010e037824 */ /* 0x001fe200078e0203 */
[C-C-:B-1----:R-:W-:Y:S02]  /*1a700*/  PRMT R8, R4.reuse, 0x6420, R5.reuse ;  /* 0x0000642004087816 */ /* 0x142fe40000000005 */
        /* <DEDUP_REMOVED lines=24> */
.L_x_1280:
[----:B------:R-:W0:Y:S01]  /*1a890*/  S2R R0, SR_TID.X ;  /* 0x0000000000007919 */ /* 0x000e220000002100 */
[----:B-1----:R1:W-:Y:S01]  /*1a8a0*/  SYNCS.ARRIVE.TRANS64.A1T0 RZ, [R13+URZ+0x2a850], RZ ;  /* 0x02a850ff0dff79a7 */ /* 0x0023e2000810003f */
[----:B0-----:R-:W-:Y:S02]  /*1a8b0*/  LOP3.LUT R3, R0, 0x7f, RZ, 0xc0, !PT ;  /* 0x0000007f00037812 */ /* 0x001fe400078ec0ff */
[----:B------:R-:W2:Y:S01]  /*1a8c0*/  LDL R0, [R1+0x8] ;  /* 0x0000080001007983 */ /* 0x000ea20000100800 */
[----:B------:R-:W-:Y:S01]  /*1a8d0*/  BAR.SYNC.DEFER_BLOCKING 0x2, 0x80 ;  /* 0x0082000000007b1d */ /* 0x000fe20000010000 */
[----:B------:R-:W-:Y:S01]  /*1a8e0*/  ISETP.NE.AND P0, PT, R3, RZ, PT ;  /* 0x000000ff0300720c */ /* 0x000fe20003f05270 */
[----:B------:R-:W-:-:S12]  /*1a8f0*/  IMAD.MOV.U32 R3, RZ, RZ, R19 ;  /* 0x000000ffff037224 */ /* 0x000fd800078e0013 */
[----:B-1----:R-:W-:-:S05]  /*1a900*/  @!P0 VIADD R13, R13, 0x2a880 ;  /* 0x0002a8800d0d8836 */ /* 0x002fca0000000000 */
[----:B------:R-:W-:-:S04]  /*1a910*/  @!P0 PRMT R13, RZ, 0x654, R13 ;  /* 0x00000654ff0d8816 */ /* 0x000fc8000000000d */
[----:B------:R1:W-:Y:S01]  /*1a920*/  @!P0 SYNCS.ARRIVE.TRANS64.RED.A1T0 RZ, [R13+URZ], RZ ;  /* 0x000000ff0dff89a7 */ /* 0x0003e2000810043f */
[C---:B--2---:R-:W-:Y:S01]  /*1a930*/  ISETP.GT.AND P0, PT, R2.reuse, R0, PT ;  /* 0x000000000200720c */ /* 0x044fe20003f04270 */
[----:B------:R-:W-:Y:S02]  /*1a940*/  VIADD R2, R2, 0xffffffff ;  /* 0xffffffff02027836 */ /* 0x000fe40000000000 */
[----:B------:R-:W-:-:S10]  /*1a950*/  IMAD.MOV.U32 R0, RZ, RZ, R18 ;  /* 0x000000ffff007224 */ /* 0x000fd400078e0012 */
[----:B-1----:R-:W-:Y:S05]  /*1a960*/  @P0 BRA `(.L_x_1281) ;  /* 0xffffffec00600947 */ /* 0x002fea000383ffff */
.L_x_1257:
[----:B---3--:R-:W1:Y:S01]  /*1a970*/  S2R R4, SR_TID.X ;  /* 0x0000000000047919 */ /* 0x008e620000002100 */
[----:B------:R-:W-:Y:S01]  /*1a980*/  BSSY B0, `(.L_x_1282) ;  /* 0x0000011000007945 */ /* 0x000fe20003800000 */
[----:B-1----:R-:W-:-:S04]  /*1a990*/  LOP3.LUT R4, R4, 0x7f, RZ, 0xc0, !PT ;  /* 0x0000007f04047812 */ /* 0x002fc800078ec0ff */
[----:B------:R-:W-:-:S13]  /*1a9a0*/  ISETP.NE.AND P0, PT, R4, RZ, PT ;  /* 0x000000ff0400720c */ /* 0x000fda0003f05270 */
[----:B------:R-:W-:Y:S05]  /*1a9b0*/  @P0 BRA `(.L_x_1283) ;  /* 0x0000000000340947 */ /* 0x000fea0003800000 */
[----:B------:R-:W1:Y:S01]  /*1a9c0*/  S2R R3, SR_LANEID ;  /* 0x0000000000037919 */ /* 0x000e620000000000 */
[----:B------:R-:W-:Y:S02]  /*1a9d0*/  VOTEU.ANY UR4, UPT, PT ;  /* 0x0000000000047886 */ /* 0x000fe400038e0100 */
[----:B----4-:R-:W1:Y:S08]  /*1a9e0*/  FLO.U32 R0, UR4 ;  /* 0x0000000400007d00 */ /* 0x010e7000080e0000 */
[----:B------:R-:W2:Y:S01]  /*1a9f0*/  POPC R4, UR4 ;  /* 0x0000000400047d09 */ /* 0x000ea20008000000 */
[----:B-1----:R-:W-:-:S02]  /*1aa00*/  ISETP.EQ.U32.AND P1, PT, R0, R3, PT ;  /* 0x000000030000720c */ /* 0x002fc40003f22070 */
[----:B------:R-:W2:Y:S11]  /*1aa10*/  LDC.64 R2, c[0x0][0xc60] ;  /* 0x00031800ff027b82 */ /* 0x000eb60000000a00 */
[----:B--2---:R-:W2:Y:S01]  /*1aa20*/  @P1 ATOMG.E.ADD.STRONG.GPU PT, R3, desc[UR52][R2.64], R4 ;  /* 0x00000004020319a8 */ /* 0x004ea200081ee1f4 */
[----:B------:R-:W1:Y:S02]  /*1aa30*/  S2R R5, SR_LTMASK ;  /* 0x0000000000057919 */ /* 0x000e640000003900 */
[----:B-1----:R-:W-:-:S06]  /*1aa40*/  LOP3.LUT R5, R5, UR4, RZ, 0xc0, !PT ;  /* 0x0000000405057c12 */ /* 0x002fcc000f8ec0ff */
[----:B------:R-:W1:Y:S01]  /*1aa50*/  POPC R5, R5 ;  /* 0x0000000500057309 */ /* 0x000e620000000000 */
[----:B--2---:R-:W1:Y:S02]  /*1aa60*/  SHFL.IDX PT, R0, R3, R0, 0x1f ;  /* 0x00001f0003007589 */ /* 0x004e6400000e0000 */
[----:B-1----:R-:W-:-:S05]  /*1aa70*/  IADD3 R0, R0, UR40, R5 ;  /* 0x0000002800007c10 */ /* 0x002fca000fffe005 */
[----:B------:R1:W-:Y:S02]  /*1aa80*/  STL [R1], R0 ;  /* 0x0000000001007387 */ /* 0x0003e40000100800 */
.L_x_1283:
[----:B------:R-:W-:Y:S05]  /*1aa90*/  BSYNC B0 ;  /* 0x0000000000007941 */ /* 0x000fea0003800000 */
.L_x_1282:
[----:B------:R-:W-:-:S06]  /*1aaa0*/  UISETP.NE.AND UP0, UPT, UR39, 0x3, UPT ;  /* 0x000000032700788c */ /* 0x000fcc000bf05270 */
[----:B------:R-:W-:-:S13]  /*1aab0*/  PLOP3.LUT P1, PT, PT, PT, UP0, 0x80, 0x0 ;  /* 0x000000000000781c */ /* 0x000fda0003f2f008 */
[----:B------:R-:W-:Y:S05]  /*1aac0*/  @!P1 BRA `(.L_x_1284) ;  /* 0x0000000000049947 */ /* 0x000fea0003800000 */
[----:B------:R-:W-:Y:S01]  /*1aad0*/  BPT.TRAP 0x1 ;  /* 0x000000040000795c */ /* 0x000fe20000300000 */
.L_x_1284:
[----:B------:R-:W-:Y:S01]  /*1aae0*/  LOP3.LUT R3, R19, 0x1, RZ, 0x3c, !PT ;  /* 0x0000000113037812 */ /* 0x000fe200078e3cff */
[----:B------:R-:W-:Y:S01]  /*1aaf0*/  IMAD R12, R18, 0x8, R17 ;  /* 0x00000008120c7824 */ /* 0x000fe200078e0211 */
[----:B------:R-:W-:Y:S01]  /*1ab00*/  BSSY B0, `(.L_x_1285) ;  /* 0x0000006000007945 */ /* 0x000fe20003800000 */
[----:B-1--4-:R-:W-:Y:S01]  /*1ab10*/  IMAD.U32 R0, RZ, RZ, UR41 ;  /* 0x00000029ff007e24 */ /* 0x012fe2000f8e00ff */
[----:B------:R-:W-:-:S04]  /*1ab20*/  SHF.L.U32 R3, R3, 0x1f, RZ ;  /* 0x0000001f03037819 */ /* 0x000fc800000006ff */
[----:B------:R-:W1:Y:S01]  /*1ab30*/  SYNCS.PHASECHK.TRANS64.TRYWAIT P1, [R12+URZ+0x2a870], R3 ;  /* 0x02a870030c0075a7 */ /* 0x000e62000802017f */
[----:B------:R-:W-:Y:S01]  /*1ab40*/  ISETP.NE.AND P2, PT, R0, 0x3, PT ;  /* 0x000000030000780c */ /* 0x000fe20003f45270 */
[----:B-1----:R-:W-:-:S12]  /*1ab50*/  @!P1 BRA `(.L_x_1286) ;  /* 0x0000002400f49947 */ /* 0x002fd80003800000 */
.L_x_1338:
[----:B------:R-:W-:Y:S05]  /*1ab60*/  BSYNC B0 ;  /* 0x0000000000007941 */ /* 0x000fea0003800000 */
.L_x_1285:
[----:B------:R-:W-:Y:S05]  /*1ab70*/  @!P2 BRA `(.L_x_1287) ;  /* 0x000000000004a947 */ /* 0x000fea0003800000 */
[----:B------:R-:W-:Y:S01]  /*1ab80*/  BPT.TRAP 0x1 ;  /* 0x000000040000795c */ /* 0x000fe20000300000 */
.L_x_1287:
[----:B-1----:R-:W-:-:S04]  /*1ab90*/  SHF.L.U32 R3, R19, 0x1f, RZ ;  /* 0x0000001f13037819 */ /* 0x002fc800000006ff */
[----:B------:R-:W1:Y:S02]  /*1aba0*/  SYNCS.PHASECHK.TRANS64.TRYWAIT P1, [R12+URZ+0x2a860], R3 ;  /* 0x02a860030c0075a7 */ /* 0x000e64000802017f */
[----:B-1----:R-:W-:Y:S05]  /*1abb0*/  @!P1 BRA `(.L_x_1288) ;  /* 0x0000002400f09947 */ /* 0x002fea0003800000 */
.L_x_1339:
[----:B------:R-:W2:Y:S04]  /*1abc0*/  LDL R0, [R1+0x24] ;  /* 0x0000240001007983 */ /* 0x000ea80000100800 */
[----:B------:R-:W3:Y:S04]  /*1abd0*/  LDL R14, [R1+0x1c] ;  /* 0x00001c00010e7983 */ /* 0x000ee80000100800 */
[----:B------:R-:W1:Y:S01]  /*1abe0*/  LDL R13, [R1+0x10] ;  /* 0x00001000010d7983 */ /* 0x000e620000100800 */
[----:B------:R-:W-:Y:S01]  /*1abf0*/  IMAD R2, R18, 0x6000, RZ ;  /* 0x0000600012027824 */ /* 0x000fe200078e02ff */
[----:B------:R-:W-:Y:S05]  /*1ac00*/  WARPSYNC.ALL ;  /* 0x0000000000007948 */ /* 0x000fea0003800000 */
[----:B--2---:R-:W-:-:S02]  /*1ac10*/  LOP3.LUT R0, R2, R0, RZ, 0xfc, !PT ;  /* 0x0000000002007212 */ /* 0x004fc400078efcff */
[----:B---3--:R-:W-:-:S03]  /*1ac20*/  IADD3 R2, R17, R2, R14 ;  /* 0x0000000211027210 */ /* 0x008fc60007ffe00e */
[----:B------:R-:W-:Y:S01]  /*1ac30*/  IMAD.IADD R0, R17, 0x1, R0 ;  /* 0x0000000111007824 */ /* 0x000fe200078e0200 */
[----:B------:R-:W2:Y:S04]  /*1ac40*/  LDL R14, [R1+0x20] ;  /* 0x00002000010e7983 */ /* 0x000ea80000100800 */
[----:B0-----:R-:W0:Y:S02]  /*1ac50*/  LDSM.16.MT88.4 R4, [R0+0xc400] ;  /* 0x00c400000004783b */ /* 0x001e240000004200 */
        /* <DEDUP_REMOVED lines=18> */
[----:B-1----:R-:W-:Y:S02]  /*1ad80*/  IADD3 R3, R13, 0x400, R2 ;  /* 0x000004000d037810 */ /* 0x002fe40007ffe002 */
        /* <DEDUP_REMOVED lines=18> */
[----:B--2---:R-:W-:Y:S02]  /*1aeb0*/  IADD3 R2, R14, 0x400, R2 ;  /* 0x000004000e027810 */ /* 0x004fe40007ffe002 */
        /* <DEDUP_REMOVED lines=44> */
.L_x_1289:
[----:B-1----:R1:W-:Y:S01]  /*1b180*/  SYNCS.ARRIVE.TRANS64.A1T0 RZ, [R12+URZ+0x2a850], RZ ;  /* 0x02a850ff0cff79a7 */ /* 0x0023e2000810003f */
        /* <DEDUP_REMOVED lines=8> */
[----:B---3--:R-:W-:-:S07]  /*1b210*/  LOP3.LUT R19, R19, R0, RZ, 0x3c, !PT ;  /* 0x0000000013137212 */ /* 0x008fce00078e3cff */
.L_x_1232:
[----:B------:R-:W-:Y:S05]  /*1b220*/  BSYNC B7 ;  /* 0x0000000000077941 */ /* 0x000fea0003800000 */
.L_x_1230:
[----:B--2---:R-:W2:Y:S02]  /*1b230*/  LDL R0, [R1+0x14] ;  /* 0x0000140001007983 */ /* 0x004ea40000100800 */
[----:B--2---:R-:W-:-:S13]  /*1b240*/  LOP3.LUT P0, RZ, R0, 0x2, RZ, 0xc0, !PT ;  /* 0x0000000200ff7812 */ /* 0x004fda000780c0ff */
[----:B------:R-:W-:Y:S05]  /*1b250*/  @!P0 BRA `(.L_x_1290) ;  /* 0x0000000000308947 */ /* 0x000fea0003800000 */
[----:B------:R-:W2:Y:S08]  /*1b260*/  S2UR UR5, SR_CgaCtaId ;  /* 0x00000000000579c3 */ /* 0x000eb00000008800 */
[----:B------:R-:W-:Y:S06]  /*1b270*/  BAR.SYNC.DEFER_BLOCKING 0x5, 0x180 ;  /* 0x0146000000007b1d */ /* 0x000fec0000010000 */
[----:B------:R-:W-:-:S02]  /*1b280*/  UMOV UR4, 0x400 ;  /* 0x0000040000047882 */ /* 0x000fc40000000000 */
[----:B--2---:R-:W-:-:S06]  /*1b290*/  ULEA UR4, UR5, UR4, 0x18 ;  /* 0x0000000405047291 */ /* 0x004fcc000f8ec03f */
[----:B------:R-:W-:-:S05]  /*1b2a0*/  IMAD.U32 R17, RZ, RZ, UR4 ;  /* 0x00000004ff117e24 */ /* 0x000fca000f8e00ff */
[----:B-1----:R-:W1:Y:S04]  /*1b2b0*/  LDS.128 R4, [R17+0x2a8d0] ;  /* 0x02a8d00011047984 */ /* 0x002e680000000c00 */
[----:B-1----:R1:W-:Y:S01]  /*1b2c0*/  STL.64 [R1], R4 ;  /* 0x0000000401007387 */ /* 0x0023e20000100a00 */
[----:B------:R-:W-:-:S03]  /*1b2d0*/  IMAD.MOV.U32 R0, RZ, RZ, R7 ;  /* 0x000000ffff007224 */ /* 0x000fc600078e0007 */
[----:B------:R1:W-:Y:S02]  /*1b2e0*/  STL [R1+0x8], R6 ;  /* 0x0000080601007387 */ /* 0x0003e40000100800 */
[----:B------:R-:W-:Y:S01]  /*1b2f0*/  R2UR UR42, R0 ;  /* 0x00000000002a72ca */ /* 0x000fe200000e0000 */
[----:B------:R-:W-:Y:S06]  /*1b300*/  BAR.ARV 0x4, 0x180 ;  /* 0x0106000000007b1d */ /* 0x000fec0000002000 */
[----:B------:R-:W-:Y:S08]  /*1b310*/  BRA `(.L_x_1291) ;  /* 0x0000000c00e47947 */ /* 0x000ff00003800000 */
.L_x_1290:
[----:B------:R-:W2:Y:S01]  /*1b320*/  LDL.LU R0, [R1] ;  /* 0x0000000001007983 */ /* 0x000ea20000300800 */
[----:B------:R-:W-:Y:S01]  /*1b330*/  ULDC UR4, c[0x0][0xc3c] ;  /* 0x00030f0000047ab9 */ /* 0x000fe20000000800 */
[----:B0-----:R-:W0:Y:S02]  /*1b340*/  S2R R2, SR_TID.X ;  /* 0x0000000000027919 */ /* 0x001e240000002100 */
        /* <DEDUP_REMOVED lines=10> */
[----:B-1----:R-:W1:Y:S01]  /*1b3f0*/  @!P1 LDC.64 R4, c[0x0][0xc78] ;  /* 0x00031e00ff049b82 */ /* 0x002e620000000a00 */
[----:B0-----:R-:W-:-:S05]  /*1b400*/  @!P1 IMAD.WIDE R2, R6, 0x4, R2 ;  /* 0x0000000406029825 */ /* 0x001fca00078e0202 */
[----:B------:R1:W2:Y:S02]  /*1b410*/  @!P1 LDG.E R0, desc[UR52][R2.64] ;  /* 0x0000003402009981 */ /* 0x0002a4000c1e1900 */
[----:B-1----:R-:W-:-:S05]  /*1b420*/  @!P1 IMAD.WIDE R2, R6, 0x4, R4 ;  /* 0x0000000406029825 */ /* 0x002fca00078e0204 */
[----:B------:R-:W2:Y:S01]  /*1b430*/  @!P1 LDG.E R7, desc[UR52][R2.64] ;  /* 0x0000003402079981 */ /* 0x000ea2000c1e1900 */
[C---:B------:R-:W-:Y:S01]  /*1b440*/  ISETP.NE.AND P1, PT, R9.reuse, RZ, PT ;  /* 0x000000ff0900720c */ /* 0x040fe20003f25270 */
[----:B------:R-:W-:Y:S01]  /*1b450*/  IMAD.MOV.U32 R5, RZ, RZ, RZ ;  /* 0x000000ffff057224 */ /* 0x000fe200078e00ff */
[C---:B------:R-:W-:Y:S01]  /*1b460*/  ISETP.GE.U32.AND P3, PT, R9.reuse, 0x4, PT ;  /* 0x000000040900780c */ /* 0x040fe20003f66070 */
[----:B------:R-:W-:Y:S01]  /*1b470*/  SHFL.IDX PT, R6, R8, 0x1, 0x1f ;  /* 0x00201f0008067f89 */ /* 0x000fe200000e0000 */
[C---:B------:R-:W-:Y:S02]  /*1b480*/  ISETP.GE.U32.AND P4, PT, R9.reuse, 0x8, PT ;  /* 0x000000080900780c */ /* 0x040fe40003f86070 */
[----:B------:R-:W-:Y:S01]  /*1b490*/  ISETP.GE.U32.AND P5, PT, R9, 0x10, PT ;  /* 0x000000100900780c */ /* 0x000fe20003fa6070 */
[----:B------:R-:W-:Y:S01]  /*1b4a0*/  SHFL.IDX PT, R4, R8, RZ, 0x1f ;  /* 0x00001fff08047589 */ /* 0x000fe200000e0000 */
[----:B------:R-:W0:Y:S01]  /*1b4b0*/  LDC R9, c[0x0][0xc38] ;  /* 0x00030e00ff097b82 */ /* 0x000e220000000800 */
[----:B--2---:R-:W-:-:S05]  /*1b4c0*/  IMAD R2, R7, R0, RZ ;  /* 0x0000000007027224 */ /* 0x004fca00078e02ff */
        /* <DEDUP_REMOVED lines=20> */
.L_x_1294:
[----:B------:R-:W-:-:S04]  /*1b610*/  UIADD3 UR42, UR42, 0x1f, URZ ;  /* 0x0000001f2a2a7890 */ /* 0x000fc8000fffe03f */
[----:B------:R-:W-:-:S06]  /*1b620*/  UISETP.GE.AND UP0, UPT, UR42, UR4, UPT ;  /* 0x000000042a00728c */ /* 0x000fcc000bf06270 */
[----:B------:R-:W-:-:S13]  /*1b630*/  PLOP3.LUT P6, PT, PT, PT, UP0, 0x40, 0x0 ;  /* 0x000000000000781c */ /* 0x000fda0003fce808 */
[----:B------:R-:W-:Y:S05]  /*1b640*/  @!P6 BRA `(.L_x_1293) ;  /* 0x0000000800c8e947 */ /* 0x000fea0003800000 */
[----:B------:R-:W0:Y:S01]  /*1b650*/  S2R R0, SR_TID.X ;  /* 0x0000000000007919 */ /* 0x000e220000002100 */
[----:B------:R-:W1:Y:S01]  /*1b660*/  LDC R9, c[0x0][0xc38] ;  /* 0x00030e00ff097b82 */ /* 0x000e620000000800 */
        /* <DEDUP_REMOVED lines=27> */
[----:B------:R-:W1:Y:S02]  /*1b820*/  SHFL.IDX PT, R3, R2, 0x1f, 0x1f ;  /* 0x03e01f0002037f89 */ /* 0x000e6400000e0000 */
[----:B-1----:R-:W-:-:S04]  /*1b830*/  IMAD R3, R3, R9, RZ ;  /* 0x0000000903037224 */ /* 0x002fc800078e02ff */
[----:B------:R-:W-:-:S05]  /*1b840*/  IMAD.IADD R6, R3, 0x1, R6 ;  /* 0x0000000103067824 */ /* 0x000fca00078e0206 */
[----:B------:R-:W-:-:S13]  /*1b850*/  ISETP.GT.AND P6, PT, R6, R4, PT ;  /* 0x000000040600720c */ /* 0x000fda0003fc4270 */
[----:B------:R-:W-:Y:S05]  /*1b860*/  @!P6 BRA `(.L_x_1294) ;  /* 0xfffffffc0068e947 */ /* 0x000fea000383ffff */
.L_x_1292:
        /* <DEDUP_REMOVED lines=13> */
.L_x_1295:
[----:B---34-:R-:W-:Y:S01]  /*1b940*/  IMAD R2, R5, R9, R6 ;  /* 0x0000000905027224 */ /* 0x018fe200078e0206 */
[----:B--2---:R-:W-:Y:S01]  /*1b950*/  ISETP.NE.AND P0, PT, R7, 0x1, PT ;  /* 0x000000010700780c */ /* 0x004fe20003f05270 */
[----:B------:R-:W-:Y:S02]  /*1b960*/  UIADD3 UR42, UR4, UR42, URZ ;  /* 0x0000002a042a7290 */ /* 0x000fe4000fffe03f */
[----:B------:R-:W-:Y:S01]  /*1b970*/  IMAD.IADD R4, R4, 0x1, -R2 ;  /* 0x0000000104047824 */ /* 0x000fe200078e0a02 */
[----:B------:R2:W-:Y:S09]  /*1b980*/  STL [R1], R2 ;  /* 0x0000000201007387 */ /* 0x0005f20000100800 */
[----:B------:R-:W-:Y:S05]  /*1b990*/  @!P0 BRA `(.L_x_1296) ;  /* 0x0000000000e48947 */ /* 0x000fea0003800000 */
[----:B-1----:R-:W-:-:S04]  /*1b9a0*/  IABS R5, R0 ;  /* 0x0000000000057213 */ /* 0x002fc80000000000 */
[----:B--2---:R-:W1:Y:S08]  /*1b9b0*/  I2F.RP R2, R5 ;  /* 0x0000000500027306 */ /* 0x004e700000209400 */
[----:B-1----:R-:W1:Y:S02]  /*1b9c0*/  MUFU.RCP R2, R2 ;  /* 0x0000000200027308 */ /* 0x002e640000001000 */
[----:B-1----:R-:W-:-:S06]  /*1b9d0*/  VIADD R2, R2, 0xffffffe ;  /* 0x0ffffffe02027836 */ /* 0x002fcc0000000000 */
[----:B0-----:R-:W0:Y:S02]  /*1b9e0*/  F2I.FTZ.U32.TRUNC.NTZ R3, R2 ;  /* 0x0000000200037305 */ /* 0x001e24000021f000 */
[----:B0-----:R-:W-:-:S04]  /*1b9f0*/  IMAD.MOV R2, RZ, RZ, -R3 ;  /* 0x000000ffff027224 */ /* 0x001fc800078e0a03 */
        /* <DEDUP_REMOVED lines=12> */
[----:B------:R-:W-:Y:S02]  /*1bac0*/  ISETP.GE.U32.AND P0, PT, R2, R5, PT ;  /* 0x000000050200720c */ /* 0x000fe40003f06070 */
[----:B------:R-:W-:-:S04]  /*1bad0*/  IABS R5, R7 ;  /* 0x0000000700057213 */ /* 0x000fc80000000000 */
        /* <DEDUP_REMOVED lines=9> */
[----:B------:R-:W-:-:S03]  /*1bb70*/  LOP3.LUT R2, R4, R0, RZ, 0x3c, !PT ;  /* 0x0000000004027212 */ /* 0x000fc600078e3cff */
[----:B------:R-:W-:Y:S01]  /*1bb80*/  IMAD.MOV.U32 R3, RZ, RZ, R8 ;  /* 0x000000ffff037224 */ /* 0x000fe200078e0008 */
[----:B------:R-:W-:Y:S02]  /*1bb90*/  ISETP.GE.AND P2, PT, R2, RZ, PT ;  /* 0x000000ff0200720c */ /* 0x000fe40003f46270 */
        /* <DEDUP_REMOVED lines=11> */
[----:B------:R-:W-:Y:S01]  /*1bc50*/  ISETP.GE.U32.AND P0, PT, R2, R5, PT ;  /* 0x000000050200720c */ /* 0x000fe20003f06070 */
[----:B------:R-:W-:-:S04]  /*1bc60*/  IMAD.MOV R2, RZ, RZ, -R3 ;  /* 0x000000ffff027224 */ /* 0x000fc800078e0a03 */
[----:B------:R-:W-:Y:S01]  /*1bc70*/  IMAD R4, R0, R2, R4 ;  /* 0x0000000200047224 */ /* 0x000fe200078e0204 */
[----:B------:R-:W-:-:S04]  /*1bc80*/  LOP3.LUT R2, R3, R7, RZ, 0x3c, !PT ;  /* 0x0000000703027212 */ /* 0x000fc800078e3cff */
[----:B------:R-:W-:-:S03]  /*1bc90*/  ISETP.GE.AND P2, PT, R2, RZ, PT ;  /* 0x000000ff0200720c */ /* 0x000fc60003f46270 */
[----:B------:R-:W-:-:S10]  /*1bca0*/  @P0 VIADD R6, R6, 0x1 ;  /* 0x0000000106060836 */ /* 0x000fd40000000000 */
[----:B------:R-:W-:Y:S01]  /*1bcb0*/  @!P2 IMAD.MOV R6, RZ, RZ, -R6 ;  /* 0x000000ffff06a224 */ /* 0x000fe200078e0a06 */
[----:B------:R-:W-:-:S05]  /*1bcc0*/  @!P1 LOP3.LUT R6, RZ, R7, RZ, 0x33, !PT ;  /* 0x00000007ff069212 */ /* 0x000fca00078e33ff */
[--C-:B------:R-:W-:Y:S02]  /*1bcd0*/  IMAD.MOV R2, RZ, RZ, -R6.reuse ;  /* 0x000000ffff027224 */ /* 0x100fe400078e0a06 */
[C---:B------:R-:W-:Y:S02]  /*1bce0*/  IMAD R6, R7.reuse, 0x1000000, R6 ;  /* 0x0100000007067824 */ /* 0x040fe400078e0206 */
[----:B------:R-:W-:-:S04]  /*1bcf0*/  IMAD R2, R7, R2, R3 ;  /* 0x0000000207027224 */ /* 0x000fc800078e0203 */
[----:B------:R-:W-:-:S05]  /*1bd00*/  IMAD R2, R2, 0x10000, R6 ;  /* 0x0001000002027824 */ /* 0x000fca00078e0206 */
[----:B------:R1:W-:Y:S01]  /*1bd10*/  STL [R1+0x8], R2 ;  /* 0x0000080201007387 */ /* 0x0003e20000100800 */
[----:B------:R-:W-:Y:S05]  /*1bd20*/  BRA `(.L_x_1297) ;  /* 0x0000000400007947 */ /* 0x000fea0003800000 */
.L_x_1296:
[----:B------:R-:W-:Y:S02]  /*1bd30*/  ULDC.64 UR4, c[0x0][0xc90] ;  /* 0x0003240000047ab9 */ /* 0x000fe40000000a00 */
[----:B------:R-:W-:-:S06]  /*1bd40*/  UIMAD.WIDE UR4, UR42, 0x4, UR4 ;  /* 0x000000042a0478a5 */ /* 0x000fcc000f8e0204 */
[----:B--2---:R-:W-:Y:S02]  /*1bd50*/  IMAD.U32 R2, RZ, RZ, UR4 ;  /* 0x00000004ff027e24 */ /* 0x004fe4000f8e00ff */
[----:B0-----:R-:W-:-:S05]  /*1bd60*/  IMAD.U32 R3, RZ, RZ, UR5 ;  /* 0x00000005ff037e24 */ /* 0x001fca000f8e00ff */
[----:B------:R-:W1:Y:S02]  /*1bd70*/  LDG.E R6, desc[UR52][R2.64] ;  /* 0x0000003402067981 */ /* 0x000e64000c1e1900 */
[----:B-1----:R-:W-:-:S05]  /*1bd80*/  IMAD R5, R0, R6, RZ ;  /* 0x0000000600057224 */ /* 0x002fca00078e02ff */
[----:B------:R-:W-:-:S04]  /*1bd90*/  IABS R7, R5 ;  /* 0x0000000500077213 */ /* 0x000fc80000000000 */
[----:B------:R-:W0:Y:S08]  /*1bda0*/  I2F.RP R2, R7 ;  /* 0x0000000700027306 */ /* 0x000e300000209400 */
        /* <DEDUP_REMOVED lines=22> */
[----:B------:R-:W-:Y:S02]  /*1bf10*/  IMAD R7, R6, R2, RZ ;  /* 0x0000000206077224 */ /* 0x000fe400078e02ff */
[----:B------:R-:W-:Y:S02]  /*1bf20*/  IMAD.MOV R2, RZ, RZ, -R2 ;  /* 0x000000ffff027224 */ /* 0x000fe400078e0a02 */
[----:B------:R-:W-:Y:S02]  /*1bf30*/  IMAD.MOV R3, RZ, RZ, -R7 ;  /* 0x000000ffff037224 */ /* 0x000fe400078e0a07 */
[----:B------:R-:W-:-:S03]  /*1bf40*/  IMAD R4, R5, R2, R4 ;  /* 0x0000000205047224 */ /* 0x000fc600078e0204 */
[----:B------:R-:W-:-:S04]  /*1bf50*/  VIADDMNMX R6, R3, R9, R6, PT ;  /* 0x0000000903067246 */ /* 0x000fc80003800106 */
        /* <DEDUP_REMOVED lines=19> */
[----:B------:R-:W-:Y:S02]  /*1c090*/  LOP3.LUT R3, R4, R6, RZ, 0x3c, !PT ;  /* 0x0000000604037212 */ /* 0x000fe400078e3cff */
[----:B------:R-:W-:Y:S02]  /*1c0a0*/  IADD3 R4, R7, 0x1000000, R4 ;  /* 0x0100000007047810 */ /* 0x000fe40007ffe004 */
[----:B------:R-:W-:-:S07]  /*1c0b0*/  ISETP.GE.AND P2, PT, R3, RZ, PT ;  /* 0x000000ff0300720c */ /* 0x000fce0003f46270 */
[----:B------:R-:W-:-:S06]  /*1c0c0*/  @P0 VIADD R2, R2, 0x1 ;  /* 0x0000000102020836 */ /* 0x000fcc0000000000 */
[----:B------:R-:W-:Y:S01]  /*1c0d0*/  @!P2 IMAD.MOV R2, RZ, RZ, -R2 ;  /* 0x000000ffff02a224 */ /* 0x000fe200078e0a02 */
[----:B------:R-:W-:Y:S01]  /*1c0e0*/  @!P1 LOP3.LUT R2, RZ, R6, RZ, 0x33, !PT ;  /* 0x00000006ff029212 */ /* 0x000fe200078e33ff */
[----:B------:R-:W-:-:S04]  /*1c0f0*/  IMAD.MOV R6, RZ, RZ, -R6 ;  /* 0x000000ffff067224 */ /* 0x000fc800078e0a06 */
[----:B------:R-:W-:Y:S02]  /*1c100*/  IMAD R3, R2, R6, R4 ;  /* 0x0000000602037224 */ /* 0x000fe400078e0204 */
[----:B------:R-:W-:-:S03]  /*1c110*/  IMAD.MOV.U32 R4, RZ, RZ, R2 ;  /* 0x000000ffff047224 */ /* 0x000fc600078e0002 */
[----:B------:R0:W-:Y:S04]  /*1c120*/  STL [R1+0x8], R3 ;  /* 0x0000080301007387 */ /* 0x0001e80000100800 */
.L_x_1297:
[----:B------:R-:W-:-:S05]  /*1c130*/  LOP3.LUT R4, RZ, R4, RZ, 0x33, !PT ;  /* 0x00000004ff047212 */ /* 0x000fca00078e33ff */
[----:B------:R-:W-:-:S05]  /*1c140*/  IMAD.IADD R0, R0, 0x1, R4 ;  /* 0x0000000100007824 */ /* 0x000fca00078e0204 */
[----:B------:R2:W-:Y:S01]  /*1c150*/  STL [R1+0x4], R0 ;  /* 0x0000040001007387 */ /* 0x0005e20000100800 */
[----:B------:R-:W-:Y:S05]  /*1c160*/  BRA `(.L_x_1298) ;  /* 0x0000000000107947 */ /* 0x000fea0003800000 */
.L_x_1293:
[----:B------:R0:W-:Y:S01]  /*1c170*/  STL [R1], R4 ;  /* 0x0000000401007387 */ /* 0x0001e20000100800 */
[----:B------:R-:W-:-:S03]  /*1c180*/  ULDC UR42, c[0x0][0xc3c] ;  /* 0x00030f00002a7ab9 */ /* 0x000fc60000000800 */
[----:B------:R0:W-:Y:S04]  /*1c190*/  STL [R1+0x4], RZ ;  /* 0x000004ff01007387 */ /* 0x0001e80000100800 */
[----:B------:R0:W-:Y:S02]  /*1c1a0*/  STL [R1+0x8], RZ ;  /* 0x000008ff01007387 */ /* 0x0001e40000100800 */
.L_x_1298:
[----:B-1----:R-:W3:Y:S04]  /*1c1b0*/  LDL R2, [R1+0x8] ;  /* 0x0000080001027983 */ /* 0x002ee80000100800 */
[----:B0-----:R-:W4:Y:S04]  /*1c1c0*/  LDL R3, [R1+0x4] ;  /* 0x0000040001037983 */ /* 0x001f280000100800 */
[----:B------:R-:W5:Y:S01]  /*1c1d0*/  LDL R4, [R1] ;  /* 0x0000000001047983 */ /* 0x000f620000100800 */
[----:B--2---:R-:W0:Y:S02]  /*1c1e0*/  S2R R0, SR_TID.X ;  /* 0x0000000000007919 */ /* 0x004e240000002100 */
[----:B0-----:R-:W-:Y:S01]  /*1c1f0*/  LOP3.LUT R0, R0, 0x1f, RZ, 0xc0, !PT ;  /* 0x0000001f00007812 */ /* 0x001fe200078ec0ff */
[----:B------:R-:W-:Y:S03]  /*1c200*/  BAR.SYNC.DEFER_BLOCKING 0x4, 0x180 ;  /* 0x0106000000007b1d */ /* 0x000fe60000010000 */
[----:B------:R-:W-:-:S13]  /*1c210*/  ISETP.NE.AND P0, PT, R0, RZ, PT ;  /* 0x000000ff0000720c */ /* 0x000fda0003f05270 */
[----:B------:R-:W0:Y:S01]  /*1c220*/  @!P0 S2R R0, SR_CgaCtaId ;  /* 0x0000000000008919 */ /* 0x000e220000008800 */
[----:B---3--:R-:W-:Y:S01]  /*1c230*/  IMAD.MOV.U32 R6, RZ, RZ, R2 ;  /* 0x000000ffff067224 */ /* 0x008fe200078e0002 */
[----:B------:R-:W-:-:S04]  /*1c240*/  @!P0 MOV R2, 0x400 ;  /* 0x0000040000028802 */ /* 0x000fc80000000f00 */
[----:B0-----:R-:W-:Y:S01]  /*1c250*/  @!P0 LEA R17, R0, R2, 0x18 ;  /* 0x0000000200118211 */ /* 0x001fe200078ec0ff */
[----:B------:R-:W-:Y:S02]  /*1c260*/  IMAD.U32 R0, RZ, RZ, UR42 ;  /* 0x0000002aff007e24 */ /* 0x000fe4000f8e00ff */
[----:B----4-:R-:W-:Y:S02]  /*1c270*/  IMAD.MOV.U32 R5, RZ, RZ, R3 ;  /* 0x000000ffff057224 */ /* 0x010fe400078e0003 */
[----:B------:R-:W-:-:S05]  /*1c280*/  @!P0 IMAD.MOV.U32 R7, RZ, RZ, R0 ;  /* 0x000000ffff078224 */ /* 0x000fca00078e0000 */
[----:B-----5:R2:W-:Y:S01]  /*1c290*/  @!P0 STS.128 [R17+0x2a8d0], R4 ;  /* 0x02a8d00411008388 */ /* 0x0205e20000000c00 */
[----:B------:R-:W-:Y:S06]  /*1c2a0*/  BAR.ARV 0x5, 0x180 ;  /* 0x0146000000007b1d */ /* 0x000fec0000002000 */
.L_x_1291:
[----:B------:R-:W-:Y:S02]  /*1c2b0*/  ULDC UR4, c[0x0][0xc3c] ;  /* 0x00030f0000047ab9 */ /* 0x000fe40000000800 */
[----:B------:R-:W-:-:S06]  /*1c2c0*/  UISETP.GE.AND UP0, UPT, UR42, UR4, UPT ;  /* 0x000000042a00728c */ /* 0x000fcc000bf06270 */
[----:B------:R-:W-:-:S13]  /*1c2d0*/  PLOP3.LUT P0, PT, PT, PT, UP0, 0x80, 0x0 ;  /* 0x000000000000781c */ /* 0x000fda0003f0f008 */
[----:B------:R-:W-:Y:S05]  /*1c2e0*/  @!P0 BRA `(.L_x_1299) ;  /* 0xffffffac00488947 */ /* 0x000fea000383ffff */
.L_x_1219:
[----:B0-----:R-:W3:Y:S01]  /*1c2f0*/  LDL.LU R0, [R1+0x38] ;  /* 0x0000380001007983 */ /* 0x001ee20000300800 */
[----:B------:R-:W-:Y:S01]  /*1c300*/  BSSY B0, `(.L_x_1300) ;  /* 0x000000b000007945 */ /* 0x000fe20003800000 */
[----:B-12---:R-:W0:Y:S01]  /*1c310*/  S2R R4, SR_CgaCtaId ;  /* 0x0000000000047919 */ /* 0x006e220000008800 */
[----:B---3--:R-:W-:-:S05]  /*1c320*/  VIADD R0, R0, 0x1 ;  /* 0x0000000100007836 */ /* 0x008fca0000000000 */
        /* <DEDUP_REMOVED lines=8> */
.L_x_1340:
[----:B------:R-:W-:Y:S05]  /*1c3b0*/  BSYNC B0 ;  /* 0x0000000000007941 */ /* 0x000fea0003800000 */
.L_x_1300:
[----:B------:R-:W-:-:S03]  /*1c3c0*/  UMOV UR4, 0xffffffff ;  /* 0xffffffff00047882 */ /* 0x000fc60000000000 */
[----:B------:R-:W-:Y:S05]  /*1c3d0*/  BRA.DIV UR4, `(.L_x_1302) ;  /* 0x0000001204107947 */ /* 0x000fea000b800000 */
[----:B0-----:R-:W0:Y:S02]  /*1c3e0*/  S2R R0, SR_TID.X ;  /* 0x0000000000007919 */ /* 0x001e240000002100 */
[----:B0-----:R-:W-:-:S04]  /*1c3f0*/  SHF.R.U32.HI R0, RZ, 0x5, R0 ;  /* 0x00000005ff007819 */ /* 0x001fc80000011600 */
[----:B------:R-:W-:-:S05]  /*1c400*/  LOP3.LUT R0, R0, 0x3, RZ, 0xc0, !PT ;  /* 0x0000000300007812 */ /* 0x000fca00078ec0ff */
[----:B------:R0:W1:Y:S02]  /*1c410*/  SHFL.IDX PT, R14, R0, RZ, 0x1f ;  /* 0x00001fff000e7589 */ /* 0x00006400000e0000 */
.L_x_1343:
[----:B-1----:R-:W-:Y:S01]  /*1c420*/  ISETP.NE.AND P0, PT, R14, RZ, PT ;  /* 0x000000ff0e00720c */ /* 0x002fe20003f05270 */
[----:B------:R-:W-:-:S12]  /*1c430*/  BSSY B0, `(.L_x_1303) ;  /* 0x000002b000007945 */ /* 0x000fd80003800000 */
[----:B------:R-:W-:Y:S05]  /*1c440*/  @P0 BRA `(.L_x_1304) ;  /* 0x0000000000a40947 */ /* 0x000fea0003800000 */
[----:B------:R-:W-:-:S03]  /*1c450*/  UMOV UR4, 0xffffffff ;  /* 0xffffffff00047882 */ /* 0x000fc60000000000 */
[----:B------:R-:W-:Y:S05]  /*1c460*/  BRA.DIV UR4, `(.L_x_1305) ;  /* 0x0000001204207947 */ /* 0x000fea000b800000 */
[----:B------:R-:W-:-:S13]  /*1c470*/  ELECT P6, URZ, PT ;  /* 0x00000000003f782f */ /* 0x000fda00038c0000 */
.L_x_1346:
[----:B------:R-:W-:Y:S05]  /*1c480*/  @!P6 BRA `(.L_x_1304) ;  /* 0x000000000094e947 */ /* 0x000fea0003800000 */
[----:B------:R-:W-:-:S06]  /*1c490*/  ULOP3.LUT UR4, UR38, 0x2, URZ, 0xfc, !UPT ;  /* 0x0000000226047892 */ /* 0x000fcc000f8efc3f */
[----:B0-----:R-:W-:-:S05]  /*1c4a0*/  IMAD.U32 R0, RZ, RZ, UR4 ;  /* 0x00000004ff007e24 */ /* 0x001fca000f8e00ff */
[----:B------:R-:W-:-:S13]  /*1c4b0*/  ISETP.NE.AND P0, PT, R0, 0x3, PT ;  /* 0x000000030000780c */ /* 0x000fda0003f05270 */
[----:B------:R-:W-:Y:S05]  /*1c4c0*/  @!P0 BRA `(.L_x_1306) ;  /* 0x0000000000048947 */ /* 0x000fea0003800000 */
[----:B------:R-:W-:Y:S01]  /*1c4d0*/  BPT.TRAP 0x1 ;  /* 0x000000040000795c */ /* 0x000fe20000300000 */
.L_x_1306:
        /* <DEDUP_REMOVED lines=12> */
.L_x_1347:
[----:B------:R-:W1:Y:S02]  /*1c5a0*/  SYNCS.PHASECHK.TRANS64.TRYWAIT P1, [R5+URZ], R0 ;  /* 0x00000000050075a7 */ /* 0x000e64000802017f */
[----:B-1----:R-:W-:Y:S05]  /*1c5b0*/  @!P1 BRA `(.L_x_1308) ;  /* 0x0000001000009947 */ /* 0x002fea0003800000 */
.L_x_1348:
[----:B------:R-:W-:Y:S05]  /*1c5c0*/  @!P0 BRA `(.L_x_1309) ;  /* 0x0000000000048947 */ /* 0x000fea0003800000 */
[----:B------:R-:W-:Y:S01]  /*1c5d0*/  BPT.TRAP 0x1 ;  /* 0x000000040000795c */ /* 0x000fe20000300000 */
.L_x_1309:
[----:B-1----:R-:W-:-:S04]  /*1c5e0*/  IMAD R5, R18, 0x8, R3 ;  /* 0x0000000812057824 */ /* 0x002fc800078e0203 */
[----:B------:R-:W1:Y:S02]  /*1c5f0*/  SYNCS.PHASECHK.TRANS64.TRYWAIT P1, [R5+URZ+0x2a860], R4 ;  /* 0x02a86004050075a7 */ /* 0x000e64000802017f */
[----:B-1----:R-:W-:Y:S05]  /*1c600*/  @!P1 BRA `(.L_x_1310) ;  /* 0x0000001000009947 */ /* 0x002fea0003800000 */
.L_x_1349:
[----:B------:R-:W-:Y:S05]  /*1c610*/  @!P0 BRA `(.L_x_1311) ;  /* 0x0000000000048947 */ /* 0x000fea0003800000 */
[----:B------:R-:W-:Y:S01]  /*1c620*/  BPT.TRAP 0x1 ;  /* 0x000000040000795c */ /* 0x000fe20000300000 */
.L_x_1311:
[----:B------:R-:W-:-:S04]  /*1c630*/  IMAD R3, R2, 0x8, R3 ;  /* 0x0000000802037824 */ /* 0x000fc800078e0203 */
[----:B------:R-:W2:Y:S02]  /*1c640*/  SYNCS.PHASECHK.TRANS64.TRYWAIT P1, [R3+URZ+0x2a860], R0 ;  /* 0x02a86000030075a7 */ /* 0x000ea4000802017f */
[----:B--2---:R-:W-:Y:S05]  /*1c650*/  @!P1 BRA `(.L_x_1312) ;  /* 0x0000001000009947 */ /* 0x004fea0003800000 */
.L_x_1350:
[----:B------:R-:W-:Y:S05]  /*1c660*/  @!P0 BRA `(.L_x_1313) ;  /* 0x0000000000048947 */ /* 0x000fea0003800000 */
[----:B------:R-:W-:Y:S01]  /*1c670*/  BPT.TRAP 0x1 ;  /* 0x000000040000795c */ /* 0x000fe20000300000 */
.L_x_1313:
[----:B------:R-:W3:Y:S02]  /*1c680*/  SYNCS.PHASECHK.TRANS64.TRYWAIT P0, [R5+URZ+0x2a880], R4 ;  /* 0x02a88004050075a7 */ /* 0x000ee4000800017f */
[----:B---3--:R-:W-:Y:S05]  /*1c690*/  @!P0 BRA `(.L_x_1314) ;  /* 0x0000001000048947 */ /* 0x008fea0003800000 */
.L_x_1315:
[----:B----4-:R4:W0:Y:S02]  /*1c6a0*/  SYNCS.PHASECHK.TRANS64.TRYWAIT P0, [R3+URZ+0x2a880], R0 ;  /* 0x02a88000030075a7 */ /* 0x010824000800017f */
[----:B0-----:R-:W-:Y:S05]  /*1c6b0*/  @!P0 NANOSLEEP.SYNCS 0x989680 ;  /* 0x009896800000895d */ /* 0x001fea0003900000 */
[----:B------:R-:W0:Y:S02]  /*1c6c0*/  @!P0 SYNCS.PHASECHK.TRANS64 P0, [R3+URZ+0x2a880], R0 ;  /* 0x02a88000030085a7 */ /* 0x000e24000800007f */
[----:B0-----:R-:W-:Y:S05]  /*1c6d0*/  @!P0 BRA `(.L_x_1315) ;  /* 0xfffffffc00f08947 */ /* 0x001fea000383ffff */
.L_x_1304:
[----:B------:R-:W-:Y:S05]  /*1c6e0*/  BSYNC B0 ;  /* 0x0000000000007941 */ /* 0x000fea0003800000 */
.L_x_1303:
[----:B------:R-:W-:Y:S05]  /*1c6f0*/  EXIT ;  /* 0x000000000000794d */ /* 0x000fea0003800000 */
.L_x_1114:
[----:B0-----:R-:W-:-:S04]  /*1c700*/  IMAD.U32 R3, RZ, RZ, UR36 ;  /* 0x00000024ff037e24 */ /* 0x001fc8000f8e00ff */
[----:B------:R0:W1:Y:S03]  /*1c710*/  SYNCS.PHASECHK.TRANS64.TRYWAIT P1, [R3+URZ+0x2a800], R6 ;  /* 0x02a80006030075a7 */ /* 0x000066000802017f */
[----:B-1----:R-:W-:Y:S05]  /*1c720*/  @!P1 NANOSLEEP.SYNCS 0x989680 ;  /* 0x009896800000995d */ /* 0x002fea0003900000 */
[----:B------:R-:W1:Y:S02]  /*1c730*/  @!P1 SYNCS.PHASECHK.TRANS64 P1, [R3+URZ+0x2a800], R6 ;  /* 0x02a80006030095a7 */ /* 0x000e64000802007f */
[----:B-1----:R-:W-:Y:S05]  /*1c740*/  @!P1 BRA `(.L_x_1114) ;  /* 0xfffffffc00ec9947 */ /* 0x002fea000383ffff */
[----:B------:R-:W-:Y:S05]  /*1c750*/  BRA `(.L_x_1316) ;  /* 0xfffffe5c00e47947 */ /* 0x000fea000383ffff */
.L_x_1118:
[----:B-1----:R1:W2:Y:S02]  /*1c760*/  SYNCS.PHASECHK.TRANS64.TRYWAIT P2, [R20+URZ+0x2a830], R3 ;  /* 0x02a83003140075a7 */ /* 0x0022a4000804017f */
[----:B--2---:R-:W-:Y:S05]  /*1c770*/  @!P2 NANOSLEEP.SYNCS 0x989680 ;  /* 0x009896800000a95d */ /* 0x004fea0003900000 */
[----:B------:R-:W2:Y:S02]  /*1c780*/  @!P2 SYNCS.PHASECHK.TRANS64 P2, [R20+URZ+0x2a830], R3 ;  /* 0x02a830031400a5a7 */ /* 0x000ea4000804007f */
[----:B--2---:R-:W-:Y:S05]  /*1c790*/  @!P2 BRA `(.L_x_1118) ;  /* 0xfffffffc00f0a947 */ /* 0x004fea000383ffff */
[----:B------:R-:W-:Y:S05]  /*1c7a0*/  BRA `(.L_x_1117) ;  /* 0xfffffe6000087947 */ /* 0x000fea000383ffff */
.L_x_1134:
[----:B-1----:R-:W-:-:S04]  /*1c7b0*/  IMAD.U32 R8, RZ, RZ, UR6 ;  /* 0x00000006ff087e24 */ /* 0x002fc8000f8e00ff */
[----:B------:R1:W2:Y:S03]  /*1c7c0*/  SYNCS.PHASECHK.TRANS64.TRYWAIT P2, [R8+URZ+0x2a830], R7 ;  /* 0x02a83007080075a7 */ /* 0x0002a6000804017f */
[----:B--2---:R-:W-:Y:S05]  /*1c7d0*/  @!P2 NANOSLEEP.SYNCS 0x989680 ;  /* 0x009896800000a95d */ /* 0x004fea0003900000 */
[----:B------:R-:W2:Y:S02]  /*1c7e0*/  @!P2 SYNCS.PHASECHK.TRANS64 P2, [R8+URZ+0x2a830], R7 ;  /* 0x02a830070800a5a7 */ /* 0x000ea4000804007f */
[----:B--2---:R-:W-:Y:S05]  /*1c7f0*/  @!P2 BRA `(.L_x_1134) ;  /* 0xfffffffc00eca947 */ /* 0x004fea000383ffff */
[----:B------:R-:W-:Y:S05]  /*1c800*/  BRA `(.L_x_1131) ;  /* 0xfffffe9c006c7947 */ /* 0x000fea000383ffff */
.L_x_1138:
[----:B-1----:R-:W-:-:S04]  /*1c810*/  IMAD.U32 R8, RZ, RZ, UR6 ;  /* 0x00000006ff087e24 */ /* 0x002fc8000f8e00ff */
[----:B------:R1:W2:Y:S03]  /*1c820*/  SYNCS.PHASECHK.TRANS64.TRYWAIT P2, [R8+URZ+0x2a850], R7 ;  /* 0x02a85007080075a7 */ /* 0x0002a6000804017f */
[----:B--2---:R-:W-:Y:S05]  /*1c830*/  @!P2 NANOSLEEP.SYNCS 0x989680 ;  /* 0x009896800000a95d */ /* 0x004fea0003900000 */
[----:B------:R-:W2:Y:S02]  /*1c840*/  @!P2 SYNCS.PHASECHK.TRANS64 P2, [R8+URZ+0x2a850], R7 ;  /* 0x02a850070800a5a7 */ /* 0x000ea4000804007f */
[----:B--2---:R-:W-:Y:S05]  /*1c850*/  @!P2 BRA `(.L_x_1138) ;  /* 0xfffffffc00eca947 */ /* 0x004fea000383ffff */
[----:B------:R-:W-:Y:S05]  /*1c860*/  BRA `(.L_x_1135) ;  /* 0xfffffea0000c7947 */ /* 0x000fea000383ffff */
.L_x_1156:
[----:B-1----:R-:W-:-:S04]  /*1c870*/  IMAD.U32 R6, RZ, RZ, UR6 ;  /* 0x00000006ff067e24 */ /* 0x002fc8000f8e00ff */
[----:B------:R1:W2:Y:S03]  /*1c880*/  SYNCS.PHASECHK.TRANS64.TRYWAIT P2, [R6+URZ+0x2a830], R5 ;  /* 0x02a83005060075a7 */ /* 0x0002a6000804017f */
[----:B--2---:R-:W-:Y:S05]  /*1c890*/  @!P2 NANOSLEEP.SYNCS 0x989680 ;  /* 0x009896800000a95d */ /* 0x004fea0003900000 */
[----:B------:R-:W2:Y:S02]  /*1c8a0*/  @!P2 SYNCS.PHASECHK.TRANS64 P2, [R6+URZ+0x2a830], R5 ;  /* 0x02a830050600a5a7 */ /* 0x000ea4000804007f */
[----:B--2---:R-:W-:Y:S05]  /*1c8b0*/  @!P2 BRA `(.L_x_1156) ;  /* 0xfffffffc00eca947 */ /* 0x004fea000383ffff */
[----:B------:R-:W-:Y:S05]  /*1c8c0*/  BRA `(.L_x_1153) ;  /* 0xfffffed8003c7947 */ /* 0x000fea000383ffff */
.L_x_1160:
[----:B-1----:R-:W-:-:S04]  /*1c8d0*/  IMAD.U32 R6, RZ, RZ, UR6 ;  /* 0x00000006ff067e24 */ /* 0x002fc8000f8e00ff */
[----:B------:R1:W2:Y:S03]  /*1c8e0*/  SYNCS.PHASECHK.TRANS64.TRYWAIT P2, [R6+URZ+0x2a850], R5 ;  /* 0x02a85005060075a7 */ /* 0x0002a6000804017f */
[----:B--2---:R-:W-:Y:S05]  /*1c8f0*/  @!P2 NANOSLEEP.SYNCS 0x989680 ;  /* 0x009896800000a95d */ /* 0x004fea0003900000 */
[----:B------:R-:W2:Y:S02]  /*1c900*/  @!P2 SYNCS.PHASECHK.TRANS64 P2, [R6+URZ+0x2a850], R5 ;  /* 0x02a850050600a5a7 */ /* 0x000ea4000804007f */
[----:B--2---:R-:W-:Y:S05]  /*1c910*/  @!P2 BRA `(.L_x_1160) ;  /* 0xfffffffc00eca947 */ /* 0x004fea000383ffff */
[----:B------:R-:W-:Y:S05]  /*1c920*/  BRA `(.L_x_1157) ;  /* 0xfffffed800e87947 */ /* 0x000fea000383ffff */
.L_x_1167:
[----:B-1----:R-:W-:-:S04]  /*1c930*/  IMAD.U32 R6, RZ, RZ, UR6 ;  /* 0x00000006ff067e24 */ /* 0x002fc8000f8e00ff */
[----:B------:R1:W2:Y:S03]  /*1c940*/  SYNCS.PHASECHK.TRANS64.TRYWAIT P2, [R6+URZ+0x2a830], R5 ;  /* 0x02a83005060075a7 */ /* 0x0002a6000804017f */
[----:B--2---:R-:W-:Y:S05]  /*1c950*/  @!P2 NANOSLEEP.SYNCS 0x989680 ;  /* 0x009896800000a95d */ /* 0x004fea0003900000 */
[----:B------:R-:W2:Y:S02]  /*1c960*/  @!P2 SYNCS.PHASECHK.TRANS64 P2, [R6+URZ+0x2a830], R5 ;  /* 0x02a830050600a5a7 */ /* 0x000ea4000804007f */
[----:B--2---:R-:W-:Y:S05]  /*1c970*/  @!P2 BRA `(.L_x_1167) ;  /* 0xfffffffc00eca947 */ /* 0x004fea000383ffff */
[----:B------:R-:W-:Y:S05]  /*1c980*/  BRA `(.L_x_1164) ;  /* 0xffffff0000487947 */ /* 0x000fea000383ffff */
.L_x_1171:
[----:B-1----:R-:W-:-:S04]  /*1c990*/  IMAD.U32 R6, RZ, RZ, UR6 ;  /* 0x00000006ff067e24 */ /* 0x002fc8000f8e00ff */
[----:B------:R1:W2:Y:S03]  /*1c9a0*/  SYNCS.PHASECHK.TRANS64.TRYWAIT P2, [R6+URZ+0x2a850], R5 ;  /* 0x02a85005060075a7 */ /* 0x0002a6000804017f */
[----:B--2---:R-:W-:Y:S05]  /*1c9b0*/  @!P2 NANOSLEEP.SYNCS 0x989680 ;  /* 0x009896800000a95d */ /* 0x004fea0003900000 */
[----:B------:R-:W2:Y:S02]  /*1c9c0*/  @!P2 SYNCS.PHASECHK.TRANS64 P2, [R6+URZ+0x2a850], R5 ;  /* 0x02a850050600a5a7 */ /* 0x000ea4000804007f */
[----:B--2---:R-:W-:Y:S05]  /*1c9d0*/  @!P2 BRA `(.L_x_1171) ;  /* 0xfffffffc00eca947 */ /* 0x004fea000383ffff */
[----:B------:R-:W-:Y:S05]  /*1c9e0*/  BRA `(.L_x_1168) ;  /* 0xffffff0000f47947 */ /* 0x000fea000383ffff */
.L_x_1185:
[----:B-1----:R-:W-:-:S04]  /*1c9f0*/  IMAD.U32 R7, RZ, RZ, UR9 ;  /* 0x00000009ff077e24 */ /* 0x002fc8000f8e00ff */
[----:B------:R1:W2:Y:S03]  /*1ca00*/  SYNCS.PHASECHK.TRANS64.TRYWAIT P1, [R7+URZ+0x2a850], R0 ;  /* 0x02a85000070075a7 */ /* 0x0002a6000802017f */
[----:B--2---:R-:W-:Y:S05]  /*1ca10*/  @!P1 NANOSLEEP.SYNCS 0x989680 ;  /* 0x009896800000995d */ /* 0x004fea0003900000 */
[----:B------:R-:W2:Y:S02]  /*1ca20*/  @!P1 SYNCS.PHASECHK.TRANS64 P1, [R7+URZ+0x2a850], R0 ;  /* 0x02a85000070095a7 */ /* 0x000ea4000802007f */
[----:B--2---:R-:W-:Y:S05]  /*1ca30*/  @!P1 BRA `(.L_x_1185) ;  /* 0xfffffffc00ec9947 */ /* 0x004fea000383ffff */
[----:B------:R-:W-:Y:S05]  /*1ca40*/  BRA `(.L_x_1184) ;  /* 0xffffff3800407947 */ /* 0x000fea000383ffff */
.L_x_1241:
[----:B------:R-:W-:Y:S02]  /*1ca50*/  IMAD.MOV.U32 R13, RZ, RZ, R0 ;  /* 0x000000ffff0d7224 */ /* 0x000fe400078e0000 */
[----:B------:R-:W-:Y:S02]  /*1ca60*/  IMAD.MOV.U32 R12, RZ, RZ, RZ ;  /* 0x000000ffff0c7224 */ /* 0x000fe400078e00ff */
[----:B------:R-:W-:Y:S02]  /*1ca70*/  IMAD.MOV.U32 R11, RZ, RZ, 0x1f ;  /* 0x0000001fff0b7424 */ /* 0x000fe400078e00ff */
[----:B------:R-:W-:-:S07]  /*1ca80*/  IMAD.MOV.U32 R15, RZ, RZ, -0x1 ;  /* 0xffffffffff0f7424 */ /* 0x000fce00078e00ff */
[----:B01----:R-:W-:Y:S05]  /*1ca90*/  WARPSYNC.COLLECTIVE R15, `(.L_x_1317) ;  /* 0x000000000f087348 */ /* 0x003fea0003c00000 */
[----:B------:R2:W3:Y:S02]  /*1caa0*/  SHFL.IDX P6, R14, R13, R12, R11 ;  /* 0x0000000c0d0e7389 */ /* 0x0004e400000c000b */
[----:B0123--:R-:W-:Y:S01]  /*1cab0*/  ENDCOLLECTIVE ;  /* 0x000000000000791b */ /* 0x00ffe20003800000 */
.L_x_1317:
[----:B------:R-:W-:Y:S05]  /*1cac0*/  BRA `(.L_x_1318) ;  /* 0xffffffb800547947 */ /* 0x000fea000383ffff */
.L_x_1243:
[----:B------:R-:W-:Y:S01]  /*1cad0*/  BSSY B0, `(.L_x_1319) ;  /* 0x0000006000007945 */ /* 0x000fe20003800000 */
[----:B------:R-:W-:-:S07]  /*1cae0*/  IMAD.MOV.U32 R15, RZ, RZ, -0x1 ;  /* 0xffffffffff0f7424 */ /* 0x000fce00078e00ff */
[----:B01----:R-:W-:Y:S05]  /*1caf0*/  WARPSYNC.COLLECTIVE R15, `(.L_x_1320) ;  /* 0x000000000f0c7348 */ /* 0x003fea0003c00000 */
[----:B------:R-:W-:Y:S02]  /*1cb00*/  ELECT P6, UR62, PT ;  /* 0x00000000003e782f */ /* 0x000fe400038c0000 */
[----:B------:R-:W-:Y:S01]  /*1cb10*/  MOV R14, UR62 ;  /* 0x0000003e000e7c02 */ /* 0x000fe20008000f00 */
[----:B01----:R-:W-:Y:S10]  /*1cb20*/  ENDCOLLECTIVE ;  /* 0x000000000000791b */ /* 0x003ff40003800000 */
.L_x_1320:
[----:B------:R-:W-:Y:S05]  /*1cb30*/  BSYNC B0 ;  /* 0x0000000000007941 */ /* 0x000fea0003800000 */
.L_x_1319:
[----:B------:R-:W-:Y:S05]  /*1cb40*/  BRA `(.L_x_1321) ;  /* 0xffffffb800647947 */ /* 0x000fea000383ffff */
.L_x_1245:
[----:B0-----:R0:W2:Y:S02]  /*1cb50*/  SYNCS.PHASECHK.TRANS64.TRYWAIT P0, [R3+URZ+0x2a880], R4 ;  /* 0x02a88004030075a7 */ /* 0x0010a4000800017f */
[----:B--2---:R-:W-:Y:S05]  /*1cb60*/  @!P0 NANOSLEEP.SYNCS 0x989680 ;  /* 0x009896800000895d */ /* 0x004fea0003900000 */
[----:B------:R-:W2:Y:S02]  /*1cb70*/  @!P0 SYNCS.PHASECHK.TRANS64 P0, [R3+URZ+0x2a880], R4 ;  /* 0x02a88004030085a7 */ /* 0x000ea4000800007f */
[----:B--2---:R-:W-:Y:S05]  /*1cb80*/  @!P0 BRA `(.L_x_1245) ;  /* 0xfffffffc00f08947 */ /* 0x004fea000383ffff */
[----:B------:R-:W-:Y:S05]  /*1cb90*/  BRA `(.L_x_1322) ;  /* 0xffffffb800c07947 */ /* 0x000fea000383ffff */
.L_x_1247:
[----:B-1----:R1:W2:Y:S02]  /*1cba0*/  SYNCS.PHASECHK.TRANS64.TRYWAIT P0, [R3+URZ+0x2a840], R4 ;  /* 0x02a84004030075a7 */ /* 0x0022a4000800017f */
[----:B--2---:R-:W-:Y:S05]  /*1cbb0*/  @!P0 NANOSLEEP.SYNCS 0x989680 ;  /* 0x009896800000895d */ /* 0x004fea0003900000 */
[----:B------:R-:W2:Y:S02]  /*1cbc0*/  @!P0 SYNCS.PHASECHK.TRANS64 P0, [R3+URZ+0x2a840], R4 ;  /* 0x02a84004030085a7 */ /* 0x000ea4000800007f */
[----:B--2---:R-:W-:Y:S05]  /*1cbd0*/  @!P0 BRA `(.L_x_1247) ;  /* 0xfffffffc00f08947 */ /* 0x004fea000383ffff */
[----:B------:R-:W-:Y:S05]  /*1cbe0*/  BRA `(.L_x_1323) ;  /* 0xffffffbc00487947 */ /* 0x000fea000383ffff */
.L_x_1251:
[----:B------:R-:W2:Y:S01]  /*1cbf0*/  LDL.LU R11, [R1+0x30] ;  /* 0x00003000010b7983 */ /* 0x000ea20000300800 */
[----:B------:R-:W-:Y:S01]  /*1cc00*/  IMAD.MOV.U32 R0, RZ, RZ, R12 ;  /* 0x000000ffff007224 */ /* 0x000fe200078e000c */
[----:B------:R-:W-:Y:S01]  /*1cc10*/  LOP3.LUT R7, R7, 0x7f, RZ, 0xc0, !PT ;  /* 0x0000007f07077812 */ /* 0x000fe200078ec0ff */
[----:B------:R-:W-:Y:S02]  /*1cc20*/  IMAD.MOV.U32 R13, RZ, RZ, R3 ;  /* 0x000000ffff0d7224 */ /* 0x000fe400078e0003 */
[----:B------:R-:W-:Y:S01]  /*1cc30*/  IMAD.MOV.U32 R12, RZ, RZ, RZ ;  /* 0x000000ffff0c7224 */ /* 0x000fe200078e00ff */
[----:B------:R-:W-:Y:S01]  /*1cc40*/  SHF.R.U32.HI R5, RZ, 0x2, R7 ;  /* 0x00000002ff057819 */ /* 0x000fe20000011607 */
[----:B------:R-:W-:-:S04]  /*1cc50*/  IMAD.MOV.U32 R15, RZ, RZ, -0x1 ;  /* 0xffffffffff0f7424 */ /* 0x000fc800078e00ff */
[----:B------:R-:W-:-:S04]  /*1cc60*/  IMAD.IADD R0, R5, 0x1, R0 ;  /* 0x0000000105007824 */ /* 0x000fc800078e0200 */
[----:B------:R-:W-:Y:S02]  /*1cc70*/  VIADD R5, R0, 0x20 ;  /* 0x0000002000057836 */ /* 0x000fe40000000000 */
[----:B--2---:R-:W-:Y:S02]  /*1cc80*/  IMAD R2, R11, R8, RZ ;  /* 0x000000080b027224 */ /* 0x004fe400078e02ff */
[----:B------:R-:W-:-:S03]  /*1cc90*/  IMAD.MOV.U32 R11, RZ, RZ, 0x1c1f ;  /* 0x00001c1fff0b7424 */ /* 0x000fc600078e00ff */
[----:B------:R-:W-:-:S13]  /*1cca0*/  ISETP.GE.AND P4, PT, R0, R2, PT ;  /* 0x000000020000720c */ /* 0x000fda0003f86270 */
[----:B-----5:R-:W-:Y:S05]  /*1ccb0*/  WARPSYNC.COLLECTIVE R15, `(.L_x_1324) ;  /* 0x000000000f087348 */ /* 0x020fea0003c00000 */
[----:B------:R0:W1:Y:S02]  /*1ccc0*/  SHFL.IDX P6, R14, R13, R12, R11 ;  /* 0x0000000c0d0e7389 */ /* 0x00006400000c000b */
[----:B01---5:R-:W-:Y:S01]  /*1ccd0*/  ENDCOLLECTIVE ;  /* 0x000000000000791b */ /* 0x023fe20003800000 */
.L_x_1324:
[----:B------:R-:W-:Y:S02]  /*1cce0*/  IMAD.MOV.U32 R13, RZ, RZ, R4 ;  /* 0x000000ffff0d7224 */ /* 0x000fe400078e0004 */
[----:B------:R-:W-:-:S07]  /*1ccf0*/  IMAD.MOV.U32 R6, RZ, RZ, R14 ;  /* 0x000000ffff067224 */ /* 0x000fce00078e000e */
[----:B------:R-:W-:Y:S05]  /*1cd00*/  WARPSYNC.COLLECTIVE R15, `(.L_x_1325) ;  /* 0x000000000f087348 */ /* 0x000fea0003c00000 */
[----:B------:R0:W1:Y:S02]  /*1cd10*/  SHFL.IDX P6, R14, R13, R12, R11 ;  /* 0x0000000c0d0e7389 */ /* 0x00006400000c000b */
[----:B01----:R-:W-:Y:S01]  /*1cd20*/  ENDCOLLECTIVE ;  /* 0x000000000000791b */ /* 0x003fe20003800000 */
.L_x_1325:
[----:B------:R-:W-:Y:S02]  /*1cd30*/  IMAD.MOV.U32 R13, RZ, RZ, R3 ;  /* 0x000000ffff0d7224 */ /* 0x000fe400078e0003 */
[----:B------:R-:W-:Y:S02]  /*1cd40*/  IMAD.MOV.U32 R12, RZ, RZ, 0x1 ;  /* 0x00000001ff0c7424 */ /* 0x000fe400078e00ff */
[----:B------:R-:W-:-:S07]  /*1cd50*/  IMAD.MOV.U32 R7, RZ, RZ, R14 ;  /* 0x000000ffff077224 */ /* 0x000fce00078e000e */
[----:B------:R-:W-:Y:S05]  /*1cd60*/  WARPSYNC.COLLECTIVE R15, `(.L_x_1326) ;  /* 0x000000000f087348 */ /* 0x000fea0003c00000 */
[----:B------:R0:W1:Y:S02]  /*1cd70*/  SHFL.IDX P6, R14, R13, R12, R11 ;  /* 0x0000000c0d0e7389 */ /* 0x00006400000c000b */
[----:B01----:R-:W-:Y:S01]  /*1cd80*/  ENDCOLLECTIVE ;  /* 0x000000000000791b */ /* 0x003fe20003800000 */
.L_x_1326:
[----:B------:R-:W-:-:S05]  /*1cd90*/  @!P4 IADD3 R7, P3, R10, R7, RZ ;  /* 0x000000070a07c210 */ /* 0x000fca0007f7e0ff */
[----:B------:R-:W-:Y:S01]  /*1cda0*/  @!P4 IMAD.X R6, RZ, RZ, R6, P3 ;  /* 0x000000ffff06c224 */ /* 0x000fe200018e0606 */
[----:B------:R-:W-:Y:S01]  /*1cdb0*/  ISETP.GE.AND P3, PT, R5, R2, PT ;  /* 0x000000020500720c */ /* 0x000fe20003f66270 */
[----:B------:R-:W-:-:S03]  /*1cdc0*/  VIADD R5, R0, 0x40 ;  /* 0x0000004000057836 */ /* 0x000fc60000000000 */
        /* <DEDUP_REMOVED lines=14> */
.L_x_1327:
[----:B------:R-:W-:Y:S02]  /*1ceb0*/  IMAD.MOV.U32 R13, RZ, RZ, R3 ;  /* 0x000000ffff0d7224 */ /* 0x000fe400078e0003 */
[----:B------:R-:W-:Y:S02]  /*1cec0*/  IMAD.MOV.U32 R12, RZ, RZ, 0x2 ;  /* 0x00000002ff0c7424 */ /* 0x000fe400078e00ff */
[----:B------:R-:W-:-:S07]  /*1ced0*/  IMAD.MOV.U32 R7, RZ, RZ, R14 ;  /* 0x000000ffff077224 */ /* 0x000fce00078e000e */
[----:B------:R-:W-:Y:S05]  /*1cee0*/  WARPSYNC.COLLECTIVE R15, `(.L_x_1328) ;  /* 0x000000000f087348 */ /* 0x000fea0003c00000 */
[----:B------:R0:W1:Y:S02]  /*1cef0*/  SHFL.IDX P6, R14, R13, R12, R11 ;  /* 0x0000000c0d0e7389 */ /* 0x00006400000c000b */
[----:B01----:R-:W-:Y:S01]  /*1cf00*/  ENDCOLLECTIVE ;  /* 0x000000000000791b */ /* 0x003fe20003800000 */
.L_x_1328:
[----:B------:R-:W-:-:S05]  /*1cf10*/  @!P3 IADD3 R7, P4, R10, R7, RZ ;  /* 0x000000070a07b210 */ /* 0x000fca0007f9e0ff */
[----:B------:R-:W-:-:S05]  /*1cf20*/  @!P3 IMAD.X R6, RZ, RZ, R6, P4 ;  /* 0x000000ffff06b224 */ /* 0x000fca00020e0606 */
        /* <DEDUP_REMOVED lines=15> */
.L_x_1329:
[----:B------:R-:W-:Y:S02]  /*1d020*/  IMAD.MOV.U32 R13, RZ, RZ, R3 ;  /* 0x000000ffff0d7224 */ /* 0x000fe400078e0003 */
[----:B------:R-:W-:Y:S02]  /*1d030*/  IMAD.MOV.U32 R12, RZ, RZ, 0x3 ;  /* 0x00000003ff0c7424 */ /* 0x000fe400078e00ff */
[----:B------:R-:W-:-:S07]  /*1d040*/  IMAD.MOV.U32 R7, RZ, RZ, R14 ;  /* 0x000000ffff077224 */ /* 0x000fce00078e000e */
[----:B------:R-:W-:Y:S05]  /*1d050*/  WARPSYNC.COLLECTIVE R15, `(.L_x_1330) ;  /* 0x000000000f087348 */ /* 0x000fea0003c00000 */
[----:B------:R0:W1:Y:S02]  /*1d060*/  SHFL.IDX P6, R14, R13, R12, R11 ;  /* 0x0000000c0d0e7389 */ /* 0x00006400000c000b */
[----:B01----:R-:W-:Y:S01]  /*1d070*/  ENDCOLLECTIVE ;  /* 0x000000000000791b */ /* 0x003fe20003800000 */
.L_x_1330:
[----:B------:R-:W-:-:S05]  /*1d080*/  @!P3 IADD3 R7, P4, R10, R7, RZ ;  /* 0x000000070a07b210 */ /* 0x000fca0007f9e0ff */
[----:B------:R-:W-:-:S05]  /*1d090*/  @!P3 IMAD.X R6, RZ, RZ, R6, P4 ;  /* 0x000000ffff06b224 */ /* 0x000fca00020e0606 */
        /* <DEDUP_REMOVED lines=8> */
.L_x_1331:
[----:B------:R-:W-:Y:S01]  /*1d120*/  @!PT LDS RZ, [RZ] ;  /* 0x00000000fffff984 */ /* 0x000fe20000000800 */
[----:B------:R-:W-:Y:S01]  /*1d130*/  @!PT LDS RZ, [RZ] ;  /* 0x00000000fffff984 */ /* 0x000fe20000000800 */
[----:B------:R-:W-:Y:S01]  /*1d140*/  @!PT LDS RZ, [RZ] ;  /* 0x00000000fffff984 */ /* 0x000fe20000000800 */
[----:B------:R0:W-:Y:S04]  /*1d150*/  @!P3 LDGSTS.E.BYPASS.LTC128B.128 [R9+0x19400], desc[UR52][R6.64], !P0 ;  /* 0x194000000609bfae */ /* 0x0001e8000c101d74 */
[----:B------:R0:W-:Y:S04]  /*1d160*/  @!P3 LDGSTS.E.BYPASS.LTC128B.128 [R9+0x1b400], desc[UR52][R6.64+0x40], !P1 ;  /* 0x1b4000400609bfae */ /* 0x0001e8000c901d74 */
[----:B------:R0:W-:Y:S01]  /*1d170*/  @!P3 LDGSTS.E.BYPASS.LTC128B.128 [R9+0x1d400], desc[UR52][R6.64+0x80], !P2 ;  /* 0x1d4000800609bfae */ /* 0x0001e2000d101d74 */
[----:B------:R-:W-:Y:S01]  /*1d180*/  IMAD.MOV.U32 R4, RZ, RZ, R14 ;  /* 0x000000ffff047224 */ /* 0x000fe200078e000e */
[----:B------:R-:W-:Y:S06]  /*1d190*/  BRA `(.L_x_1332) ;  /* 0xffffffc000b07947 */ /* 0x000fec000383ffff */
.L_x_1256:
[----:B----4-:R4:W0:Y:S02]  /*1d1a0*/  SYNCS.PHASECHK.TRANS64.TRYWAIT P0, [R17+URZ+0x2a820], R0 ;  /* 0x02a82000110075a7 */ /* 0x010824000800017f */
[----:B0-----:R-:W-:Y:S05]  /*1d1b0*/  @!P0 NANOSLEEP.SYNCS 0x989680 ;  /* 0x009896800000895d */ /* 0x001fea0003900000 */
[----:B------:R-:W0:Y:S02]  /*1d1c0*/  @!P0 SYNCS.PHASECHK.TRANS64 P0, [R17+URZ+0x2a820], R0 ;  /* 0x02a82000110085a7 */ /* 0x000e24000800007f */
[----:B0-----:R-:W-:Y:S05]  /*1d1d0*/  @!P0 BRA `(.L_x_1256) ;  /* 0xfffffffc00f08947 */ /* 0x001fea000383ffff */
[----:B------:R-:W-:Y:S05]  /*1d1e0*/  BRA `(.L_x_1333) ;  /* 0xffffffc400207947 */ /* 0x000fea000383ffff */
.L_x_1262:
[----:B0-----:R0:W1:Y:S02]  /*1d1f0*/  SYNCS.PHASECHK.TRANS64.TRYWAIT P0, [R6+URZ+0x2a880], R5 ;  /* 0x02a88005060075a7 */ /* 0x001064000800017f */
[----:B-1----:R-:W-:Y:S05]  /*1d200*/  @!P0 NANOSLEEP.SYNCS 0x989680 ;  /* 0x009896800000895d */ /* 0x002fea0003900000 */
[----:B------:R-:W1:Y:S02]  /*1d210*/  @!P0 SYNCS.PHASECHK.TRANS64 P0, [R6+URZ+0x2a880], R5 ;  /* 0x02a88005060085a7 */ /* 0x000e64000800007f */
[----:B-1----:R-:W-:Y:S05]  /*1d220*/  @!P0 BRA `(.L_x_1262) ;  /* 0xfffffffc00f08947 */ /* 0x002fea000383ffff */
[----:B------:R-:W-:Y:S05]  /*1d230*/  BRA `(.L_x_1334) ;  /* 0xffffffc400d47947 */ /* 0x000fea000383ffff */
.L_x_1269:
[----:B-1----:R1:W2:Y:S02]  /*1d240*/  SYNCS.PHASECHK.TRANS64.TRYWAIT P0, [R6+URZ+0x2a840], R5 ;  /* 0x02a84005060075a7 */ /* 0x0022a4000800017f */
[----:B--2---:R-:W-:Y:S05]  /*1d250*/  @!P0 NANOSLEEP.SYNCS 0x989680 ;  /* 0x009896800000895d */ /* 0x004fea0003900000 */
[----:B------:R-:W2:Y:S02]  /*1d260*/  @!P0 SYNCS.PHASECHK.TRANS64 P0, [R6+URZ+0x2a840], R5 ;  /* 0x02a84005060085a7 */ /* 0x000ea4000800007f */
[----:B--2---:R-:W-:Y:S05]  /*1d270*/  @!P0 BRA `(.L_x_1269) ;  /* 0xfffffffc00f08947 */ /* 0x004fea000383ffff */
[----:B------:R-:W-:Y:S05]  /*1d280*/  BRA `(.L_x_1335) ;  /* 0xffffffc800d07947 */ /* 0x000fea000383ffff */
.L_x_1277:
[----:B-1----:R1:W2:Y:S02]  /*1d290*/  SYNCS.PHASECHK.TRANS64.TRYWAIT P0, [R13+URZ+0x2a870], R4 ;  /* 0x02a870040d0075a7 */ /* 0x0022a4000800017f */
[----:B--2---:R-:W-:Y:S05]  /*1d2a0*/  @!P0 NANOSLEEP.SYNCS 0x989680 ;  /* 0x009896800000895d */ /* 0x004fea0003900000 */
[----:B------:R-:W2:Y:S02]  /*1d2b0*/  @!P0 SYNCS.PHASECHK.TRANS64 P0, [R13+URZ+0x2a870], R4 ;  /* 0x02a870040d0085a7 */ /* 0x000ea4000800007f */
[----:B--2---:R-:W-:Y:S05]  /*1d2c0*/  @!P0 BRA `(.L_x_1277) ;  /* 0xfffffffc00f08947 */ /* 0x004fea000383ffff */
[----:B------:R-:W-:Y:S05]  /*1d2d0*/  BRA `(.L_x_1336) ;  /* 0xffffffcc00e47947 */ /* 0x000fea000383ffff */
.L_x_1279:
[----:B-1----:R1:W2:Y:S02]  /*1d2e0*/  SYNCS.PHASECHK.TRANS64.TRYWAIT P0, [R13+URZ+0x2a860], R4 ;  /* 0x02a860040d0075a7 */ /* 0x0022a4000800017f */
[----:B--2---:R-:W-:Y:S05]  /*1d2f0*/  @!P0 NANOSLEEP.SYNCS 0x989680 ;  /* 0x009896800000895d */ /* 0x004fea0003900000 */
[----:B------:R-:W2:Y:S02]  /*1d300*/  @!P0 SYNCS.PHASECHK.TRANS64 P0, [R13+URZ+0x2a860], R4 ;  /* 0x02a860040d0085a7 */ /* 0x000ea4000800007f */
[----:B--2---:R-:W-:Y:S05]  /*1d310*/  @!P0 BRA `(.L_x_1279) ;  /* 0xfffffffc00f08947 */ /* 0x004fea000383ffff */
[----:B------:R-:W-:Y:S05]  /*1d320*/  BRA `(.L_x_1337) ;  /* 0xffffffcc00ec7947 */ /* 0x000fea000383ffff */
.L_x_1286:
[----:B-1----:R1:W2:Y:S02]  /*1d330*/  SYNCS.PHASECHK.TRANS64.TRYWAIT P1, [R12+URZ+0x2a870], R3 ;  /* 0x02a870030c0075a7 */ /* 0x0022a4000802017f */
[----:B--2---:R-:W-:Y:S05]  /*1d340*/  @!P1 NANOSLEEP.SYNCS 0x989680 ;  /* 0x009896800000995d */ /* 0x004fea0003900000 */
[----:B------:R-:W2:Y:S02]  /*1d350*/  @!P1 SYNCS.PHASECHK.TRANS64 P1, [R12+URZ+0x2a870], R3 ;  /* 0x02a870030c0095a7 */ /* 0x000ea4000802007f */
[----:B--2---:R-:W-:Y:S05]  /*1d360*/  @!P1 BRA `(.L_x_1286) ;  /* 0xfffffffc00f09947 */ /* 0x004fea000383ffff */
[----:B------:R-:W-:Y:S05]  /*1d370*/  BRA `(.L_x_1338) ;  /* 0xffffffd400f87947 */ /* 0x000fea000383ffff */
.L_x_1288:
[----:B-1----:R1:W2:Y:S02]  /*1d380*/  SYNCS.PHASECHK.TRANS64.TRYWAIT P1, [R12+URZ+0x2a860], R3 ;  /* 0x02a860030c0075a7 */ /* 0x0022a4000802017f */
[----:B--2---:R-:W-:Y:S05]  /*1d390*/  @!P1 NANOSLEEP.SYNCS 0x989680 ;  /* 0x009896800000995d */ /* 0x004fea0003900000 */
[----:B------:R-:W2:Y:S02]  /*1d3a0*/  @!P1 SYNCS.PHASECHK.TRANS64 P1, [R12+URZ+0x2a860], R3 ;  /* 0x02a860030c0095a7 */ /* 0x000ea4000802007f */
[----:B--2---:R-:W-:Y:S05]  /*1d3b0*/  @!P1 BRA `(.L_x_1288) ;  /* 0xfffffffc00f09947 */ /* 0x004fea000383ffff */
[----:B------:R-:W-:Y:S05]  /*1d3c0*/  BRA `(.L_x_1339) ;  /* 0xffffffd400fc7947 */ /* 0x000fea000383ffff */
.L_x_1301:
[----:B0-----:R0:W1:Y:S02]  /*1d3d0*/  SYNCS.PHASECHK.TRANS64.TRYWAIT P0, [R3+URZ+0x2a820], R0 ;  /* 0x02a82000030075a7 */ /* 0x001064000800017f */
[----:B-1----:R-:W-:Y:S05]  /*1d3e0*/  @!P0 NANOSLEEP.SYNCS 0x989680 ;  /* 0x009896800000895d */ /* 0x002fea0003900000 */
[----:B------:R-:W1:Y:S02]  /*1d3f0*/  @!P0 SYNCS.PHASECHK.TRANS64 P0, [R3+URZ+0x2a820], R0 ;  /* 0x02a82000030085a7 */ /* 0x000e64000800007f */
[----:B-1----:R-:W-:Y:S05]  /*1d400*/  @!P0 BRA `(.L_x_1301) ;  /* 0xfffffffc00f08947 */ /* 0x002fea000383ffff */
[----:B------:R-:W-:Y:S05]  /*1d410*/  BRA `(.L_x_1340) ;  /* 0xffffffec00e47947 */ /* 0x000fea000383ffff */
.L_x_1302:
        /* <DEDUP_REMOVED lines=11> */
.L_x_1342:
[----:B------:R-:W-:Y:S05]  /*1d4d0*/  BSYNC B0 ;  /* 0x0000000000007941 */ /* 0x000fea0003800000 */
.L_x_1341:
[----:B------:R-:W-:Y:S05]  /*1d4e0*/  BRA `(.L_x_1343) ;  /* 0xffffffec00cc7947 */ /* 0x000fea000383ffff */
.L_x_1305:
[----:B------:R-:W-:Y:S01]  /*1d4f0*/  BSSY B1, `(.L_x_1344) ;  /* 0x0000006000017945 */ /* 0x000fe20003800000 */
[----:B------:R-:W-:-:S07]  /*1d500*/  IMAD.MOV.U32 R15, RZ, RZ, -0x1 ;  /* 0xffffffffff0f7424 */ /* 0x000fce00078e00ff */
[----:B0-----:R-:W-:Y:S05]  /*1d510*/  WARPSYNC.COLLECTIVE R15, `(.L_x_1345) ;  /* 0x000000000f0c7348 */ /* 0x001fea0003c00000 */
[----:B------:R-:W-:Y:S02]  /*1d520*/  ELECT P6, UR62, PT ;  /* 0x00000000003e782f */ /* 0x000fe400038c0000 */
[----:B------:R-:W-:Y:S01]  /*1d530*/  MOV R14, UR62 ;  /* 0x0000003e000e7c02 */ /* 0x000fe20008000f00 */
[----:B0-----:R-:W-:Y:S10]  /*1d540*/  ENDCOLLECTIVE ;  /* 0x000000000000791b */ /* 0x001ff40003800000 */
.L_x_1345:
[----:B------:R-:W-:Y:S05]  /*1d550*/  BSYNC B1 ;  /* 0x0000000000017941 */ /* 0x000fea0003800000 */
.L_x_1344:
[----:B------:R-:W-:Y:S05]  /*1d560*/  BRA `(.L_x_1346) ;  /* 0xffffffec00c47947 */ /* 0x000fea000383ffff */
.L_x_1307:
[----:B0-----:R0:W1:Y:S02]  /*1d570*/  SYNCS.PHASECHK.TRANS64.TRYWAIT P1, [R7+URZ], R4 ;  /* 0x00000004070075a7 */ /* 0x001064000802017f */
[----:B-1----:R-:W-:Y:S05]  /*1d580*/  @!P1 NANOSLEEP.SYNCS 0x989680 ;  /* 0x009896800000995d */ /* 0x002fea0003900000 */
[----:B------:R-:W1:Y:S02]  /*1d590*/  @!P1 SYNCS.PHASECHK.TRANS64 P1, [R7+URZ], R4 ;  /* 0x00000004070095a7 */ /* 0x000e64000802007f */
[----:B-1----:R-:W-:Y:S05]  /*1d5a0*/  @!P1 BRA `(.L_x_1307) ;  /* 0xfffffffc00f09947 */ /* 0x002fea000383ffff */
[----:B------:R-:W-:Y:S05]  /*1d5b0*/  BRA `(.L_x_1347) ;  /* 0xffffffec00f87947 */ /* 0x000fea000383ffff */
.L_x_1308:
[----:B-1----:R1:W2:Y:S02]  /*1d5c0*/  SYNCS.PHASECHK.TRANS64.TRYWAIT P1, [R5+URZ], R0 ;  /* 0x00000000050075a7 */ /* 0x0022a4000802017f */
[----:B--2---:R-:W-:Y:S05]  /*1d5d0*/  @!P1 NANOSLEEP.SYNCS 0x989680 ;  /* 0x009896800000995d */ /* 0x004fea0003900000 */
[----:B------:R-:W2:Y:S02]  /*1d5e0*/  @!P1 SYNCS.PHASECHK.TRANS64 P1, [R5+URZ], R0 ;  /* 0x00000000050095a7 */ /* 0x000ea4000802007f */
[----:B--2---:R-:W-:Y:S05]  /*1d5f0*/  @!P1 BRA `(.L_x_1308) ;  /* 0xfffffffc00f09947 */ /* 0x004fea000383ffff */
[----:B------:R-:W-:Y:S05]  /*1d600*/  BRA `(.L_x_1348) ;  /* 0xffffffec00ec7947 */ /* 0x000fea000383ffff */
.L_x_1310:
[----:B-1----:R1:W2:Y:S02]  /*1d610*/  SYNCS.PHASECHK.TRANS64.TRYWAIT P1, [R5+URZ+0x2a860], R4 ;  /* 0x02a86004050075a7 */ /* 0x0022a4000802017f */
[----:B--2---:R-:W-:Y:S05]  /*1d620*/  @!P1 NANOSLEEP.SYNCS 0x989680 ;  /* 0x009896800000995d */ /* 0x004fea0003900000 */
[----:B------:R-:W2:Y:S02]  /*1d630*/  @!P1 SYNCS.PHASECHK.TRANS64 P1, [R5+URZ+0x2a860], R4 ;  /* 0x02a86004050095a7 */ /* 0x000ea4000802007f */
[----:B--2---:R-:W-:Y:S05]  /*1d640*/  @!P1 BRA `(.L_x_1310) ;  /* 0xfffffffc00f09947 */ /* 0x004fea000383ffff */
[----:B------:R-:W-:Y:S05]  /*1d650*/  BRA `(.L_x_1349) ;  /* 0xffffffec00ec7947 */ /* 0x000fea000383ffff */
.L_x_1312:
[----:B--2---:R2:W3:Y:S02]  /*1d660*/  SYNCS.PHASECHK.TRANS64.TRYWAIT P1, [R3+URZ+0x2a860], R0 ;  /* 0x02a86000030075a7 */ /* 0x0044e4000802017f */
[----:B---3--:R-:W-:Y:S05]  /*1d670*/  @!P1 NANOSLEEP.SYNCS 0x989680 ;  /* 0x009896800000995d */ /* 0x008fea0003900000 */
[----:B------:R-:W3:Y:S02]  /*1d680*/  @!P1 SYNCS.PHASECHK.TRANS64 P1, [R3+URZ+0x2a860], R0 ;  /* 0x02a86000030095a7 */ /* 0x000ee4000802007f */
[----:B---3--:R-:W-:Y:S05]  /*1d690*/  @!P1 BRA `(.L_x_1312) ;  /* 0xfffffffc00f09947 */ /* 0x008fea000383ffff */
[----:B------:R-:W-:Y:S05]  /*1d6a0*/  BRA `(.L_x_1350) ;  /* 0xffffffec00ec7947 */ /* 0x000fea000383ffff */
.L_x_1314:
[----:B---3--:R3:W4:Y:S02]  /*1d6b0*/  SYNCS.PHASECHK.TRANS64.TRYWAIT P0, [R5+URZ+0x2a880], R4 ;  /* 0x02a88004050075a7 */ /* 0x008724000800017f */
[----:B----4-:R-:W-:Y:S05]  /*1d6c0*/  @!P0 NANOSLEEP.SYNCS 0x989680 ;  /* 0x009896800000895d */ /* 0x010fea0003900000 */
[----:B------:R-:W4:Y:S02]  /*1d6d0*/  @!P0 SYNCS.PHASECHK.TRANS64 P0, [R5+URZ+0x2a880], R4 ;  /* 0x02a88004050085a7 */ /* 0x000f24000800007f */
[----:B----4-:R-:W-:Y:S05]  /*1d6e0*/  @!P0 BRA `(.L_x_1314) ;  /* 0xfffffffc00f08947 */ /* 0x010fea000383ffff */
[----:B------:R-:W-:Y:S05]  /*1d6f0*/  BRA `(.L_x_1315) ;  /* 0xffffffec00e87947 */ /* 0x000fea000383ffff */
.L_x_1351:
        /* <DEDUP_REMOVED lines=16> */
.L_x_2930:


//--------------------- .text._ZN7cutlass13device_kernelIN5flash11enable_sm90INS1_16FlashAttnFwdSm90INS1_25CollectiveMainloopFwdSm90ILi2EN4cute5tupleIJNS5_1CILi1EEES8_S8_EEENS6_IJNS7_ILi128EEESA_NS7_ILi192EEEEEELi192ENS_12float_e4m3_tEfNS_4arch4Sm90ELb0ELb1ELb1ELb1ELb0ELb1ELb0ELb1ELb1ELb1ELb1ELb0EEENS1_21CollectiveEpilogueFwdINS6_IJSA_SB_SA_EEES9_NS_10bfloat16_tESF_Li256ELb1ELb1ELb1ELb1EEENS1_36VarlenDynamicPersistentTileSchedulerILi128ELi128ELi256ELi128ELb1ELb1ELb1ELb1ELb0ELb1EEEEEEEEEvNT_6ParamsE --------------------------
	.section	.text._ZN7cutlass13device_kernelIN5flash11enable_sm90INS1_16FlashAttnFwdSm90INS1_25CollectiveMainloopFwdSm90ILi2EN4cute5tupleIJNS5_1CILi1EEES8_S8_EEENS6_IJNS7_ILi128EEESA_NS7_ILi192EEEEEELi192ENS_12float_e4m3_tEfNS_4arch4Sm90ELb0ELb1ELb1ELb1ELb0ELb1ELb0ELb1ELb1ELb1ELb1ELb0EEENS1_21CollectiveEpilogueFwdINS6_IJSA_SB_SA_EEES9_NS_10bfloat16_tESF_Li256ELb1ELb1ELb1ELb1EEENS1_36VarlenDynamicPersistentTileSchedulerILi128ELi128ELi256ELi128ELb1ELb1ELb1ELb1ELb0ELb1EEEEEEEEEvNT_6ParamsE,"ax",@progbits
	.align	128
.text._ZN7cutlass13device_kernelIN5flash11enable_sm90INS1_16FlashAttnFwdSm90INS1_25CollectiveMainloopFwdSm90ILi2EN4cute5tupleIJNS5_1CILi1EEES8_S8_EEENS6_IJNS7_ILi128EEESA_NS7_ILi192EEEEEELi192ENS_12float_e4m3_tEfNS_4arch4Sm90ELb0ELb1ELb1ELb1ELb0ELb1ELb0ELb1ELb1ELb1ELb1ELb0EEENS1_21CollectiveEpilogueFwdINS6_IJSA_SB_SA_EEES9_NS_10bfloat16_tESF_Li256ELb1ELb1ELb1ELb1EEENS1_36VarlenDynamicPersistentTileSchedulerILi128ELi128ELi256ELi128ELb1ELb1ELb1ELb1ELb0ELb1EEEEEEEEEvNT_6ParamsE:
        .type           _ZN7cutlass13device_kernelIN5flash11enable_sm90INS1_16FlashAttnFwdSm90INS1_25CollectiveMainloopFwdSm90ILi2EN4cute5tupleIJNS5_1CILi1EEES8_S8_EEENS6_IJNS7_ILi128EEESA_NS7_ILi192EEEEEELi192ENS_12float_e4m3_tEfNS_4arch4Sm90ELb0ELb1ELb1ELb1ELb0ELb1ELb0ELb1ELb1ELb1ELb1ELb0EEENS1_21CollectiveEpilogueFwdINS6_IJSA_SB_SA_EEES9_NS_10bfloat16_tESF_Li256ELb1ELb1ELb1ELb1EEENS1_36VarlenDynamicPersistentTileSchedulerILi128ELi128ELi256ELi128ELb1ELb1ELb1ELb1ELb0ELb1EEEEEEEEEvNT_6ParamsE,@function
        .size           _ZN7cutlass13device_kernelIN5flash11enable_sm90INS1_16FlashAttnFwdSm90INS1_25CollectiveMainloopFwdSm90ILi2EN4cute5tupleIJNS5_1CILi1EEES8_S8_EEENS6_IJNS7_ILi128EEESA_NS7_ILi192EEEEEELi192ENS_12float_e4m3_tEfNS_4arch4Sm90ELb0ELb1ELb1ELb1ELb0ELb1ELb0ELb1ELb1ELb1ELb1ELb0EEENS1_21CollectiveEpilogueFwdINS6_IJSA_SB_SA_EEES9_NS_10bfloat16_tESF_Li256ELb1ELb1ELb1ELb1EEENS1_36VarlenDynamicPersistentTileSchedulerILi128ELi128ELi256ELi128ELb1ELb1ELb1ELb1ELb0ELb1EEEEEEEEEvNT_6ParamsE,(.L_x_2931 - _ZN7cutlass13device_kernelIN5flash11enable_sm90INS1_16FlashAttnFwdSm90INS1_25CollectiveMainloopFwdSm90ILi2EN4cute5tupleIJNS5_1CILi1EEES8_S8_EEENS6_IJNS7_ILi128EEESA_NS7_ILi192EEEEEELi192ENS_12float_e4m3_tEfNS_4arch4Sm90ELb0ELb1ELb1ELb1ELb0ELb1ELb0ELb1ELb1ELb1ELb1ELb0EEENS1_21CollectiveEpilogueFwdINS6_IJSA_SB_SA_EEES9_NS_10bfloat16_tESF_Li256ELb1ELb1ELb1ELb1EEENS1_36VarlenDynamicPersistentTileSchedulerILi128ELi128ELi256ELi128ELb1ELb1ELb1ELb1ELb0ELb1EEEEEEEEEvNT_6ParamsE)
        .other          _ZN7cutlass13device_kernelIN5flash11enable_sm90INS1_16FlashAttnFwdSm90INS1_25CollectiveMainloopFwdSm90ILi2EN4cute5tupleIJNS5_1CILi1EEES8_S8_EEENS6_IJNS7_ILi128EEESA_NS7_ILi192EEEEEELi192ENS_12float_e4m3_tEfNS_4arch4Sm90ELb0ELb1ELb1ELb1ELb0ELb1ELb0ELb1ELb1ELb1ELb1ELb0EEENS1_21CollectiveEpilogueFwdINS6_IJSA_SB_SA_EEES9_NS_10bfloat16_tESF_Li256ELb1ELb1ELb1ELb1EEENS1_36VarlenDynamicPersistentTileSchedulerILi128ELi128ELi256ELi128ELb1ELb1ELb1ELb1ELb0ELb1EEEEEEEEEvNT_6ParamsE,@"STO_CUDA_ENTRY STV_DEFAULT"
_ZN7cutlass13device_kernelIN5flash11enable_sm90INS1_16FlashAttnFwdSm90INS1_25CollectiveMainloopFwdSm90ILi2EN4cute5tupleIJNS5_1CILi1EEES8_S8_EEENS6_IJNS7_ILi128EEESA_NS7_ILi192EEEEEELi192ENS_12float_e4m3_tEfNS_4arch4Sm90ELb0ELb1ELb1ELb1ELb0ELb1ELb0ELb1ELb1ELb1ELb1ELb0EEENS1_21CollectiveEpilogueFwdINS6_IJSA_SB_SA_EEES9_NS_10bfloat16_tESF_Li256ELb1ELb1ELb1ELb1EEENS1_36VarlenDynamicPersistentTileSchedulerILi128ELi128ELi256ELi128ELb1ELb1ELb1ELb1ELb0ELb1EEEEEEEEEvNT_6ParamsE:
        /* <DEDUP_REMOVED lines=24> */
.L_x_1353:
[----:B------:R-:W-:Y:S05]  /*0180*/  BSYNC B0 ;  /* 0x0000000000007941 */ /* 0x000fea0003800000 */
.L_x_1352:
        /* <DEDUP_REMOVED lines=41> */
.L_x_1354:
        /* <DEDUP_REMOVED lines=22> */
.L_x_1355:
        /* <DEDUP_REMOVED lines=18> */
.L_x_1356:
        /* <DEDUP_REMOVED lines=22> */
.L_x_1357:
        /* <DEDUP_REMOVED lines=22> */
.L_x_1358:
        /* <DEDUP_REMOVED lines=8> */
.L_x_1361:
        /* <DEDUP_REMOVED lines=8> */
[----:B-1----:R-:W-:-:S06]  /*0a60*/  ULEA UR4, UR36, UR4, 0x18 ;  /* 0x0000000424047291 */ /* 0x002fcc000f8ec03f */
[----:B------:R-:W-:Y:S01]  /*0a70*/  IMAD.U32 R16, RZ, RZ, UR4 ;  /* 0x00000004ff107e24 */ /* 0x000fe2000f8e00ff */
[----:B0-----:R-:W-:Y:S01]  /*0a80*/  SHF.R.U32.HI R0, RZ, 0x7, R0 ;  /* 0x00000007ff007819 */ /* 0x001fe20000011600 */
[----:B------:R-:W-:-:S03]  /*0a90*/  ULDC UR4, c[0x0][0xc3c] ;  /* 0x00030f0000047ab9 */ /* 0x000fc60000000800 */
[----:B------:R-:W-:-:S13]  /*0aa0*/  ISETP.NE.AND P0, PT, R0, 0x1, PT ;  /* 0x000000010000780c */ /* 0x000fda0003f05270 */
[----:B------:R-:W-:Y:S08]  /*0ab0*/  @!P0 BAR.ARV 0x9, 0x100 ;  /* 0x0244000000008b1d */ /* 0x000ff00000002000 */
[----:B------:R-:W-:Y:S06]  /*0ac0*/  BAR.SYNC.DEFER_BLOCKING 0x5, 0x180 ;  /* 0x0146000000007b1d */ /* 0x000fec0000010000 */
[----:B------:R-:W0:Y:S02]  /*0ad0*/  LDS.128 R212, [R16+0x2a8d0] ;  /* 0x02a8d00010d47984 */ /* 0x000e240000000c00 */
[----:B------:R-:W-:Y:S06]  /*0ae0*/  BAR.ARV 0x4, 0x180 ;  /* 0x0106000000007b1d */ /* 0x000fec0000002000 */
[----:B0-----:R-:W-:-:S13]  /*0af0*/  ISETP.GE.AND P0, PT, R215, UR4, PT ;  /* 0x00000004d7007c0c */ /* 0x001fda000bf06270 */
[----:B------:R-:W-:Y:S05]  /*0b00*/  @P0 BRA `(.L_x_1362) ;  /* 0x000002d800640947 */ /* 0x000fea0003800000 */
[----:B------:R-:W0:Y:S01]  /*0b10*/  S2R R0, SR_TID.X ;  /* 0x0000000000007919 */ /* 0x000e220000002100 */
[----:B------:R-:W-:Y:S01]  /*0b20*/  R2UR UR39, R16 ;  /* 0x00000000102772ca */ /* 0x000fe200000e0000 */
[----:B------:R-:W-:Y:S01]  /*0b30*/  IMAD.MOV.U32 R17, RZ, RZ, RZ ;  /* 0x000000ffff117224 */ /* 0x000fe200078e00ff */
[----:B------:R-:W-:Y:S01]  /*0b40*/  CS2R R18, SRZ ;  /* 0x0000000000127805 */ /* 0x000fe2000001ff00 */
[----:B------:R-:W-:Y:S01]  /*0b50*/  IMAD.MOV.U32 R206, RZ, RZ, RZ ;  /* 0x000000ffffce7224 */ /* 0x000fe200078e00ff */
[----:B------:R-:W-:Y:S01]  /*0b60*/  ULOP3.LUT UR42, UR37, 0x1, URZ, 0xfc, !UPT ;  /* 0x00000001252a7892 */ /* 0x000fe2000f8efc3f */
[----:B------:R-:W-:-:S08]  /*0b70*/  UMOV UR38, URZ ;  /* 0x0000003f00267c82 */ /* 0x000fd00008000000 */
[----:B------:R-:W-:Y:S01]  /*0b80*/  UIADD3 UR39, UR39, 0x18400, URZ ;  /* 0x0001840027277890 */ /* 0x000fe2000fffe03f */
[----:B0-----:R-:W-:-:S05]  /*0b90*/  VIADD R0, R0, 0xffffff80 ;  /* 0xffffff8000007836 */ /* 0x001fca0000000000 */
[-C--:B------:R-:W-:Y:S02]  /*0ba0*/  LEA.HI R4, R0, R0.reuse, RZ, 0x1 ;  /* 0x0000000000047211 */ /* 0x080fe400078f08ff */
[----:B------:R-:W-:Y:S02]  /*0bb0*/  SHF.R.S32.HI R3, RZ, 0x1f, R0 ;  /* 0x0000001fff037819 */ /* 0x000fe40000011400 */
[----:B------:R-:W-:Y:S02]  /*0bc0*/  SHF.R.S32.HI R201, RZ, 0x1, R4 ;  /* 0x00000001ffc97819 */ /* 0x000fe40000011404 */
[CC--:B------:R-:W-:Y:S02]  /*0bd0*/  LEA.HI R7, R3.reuse, R0.reuse, RZ, 0x5 ;  /* 0x0000000003077211 */ /* 0x0c0fe400078f28ff */
[CC--:B------:R-:W-:Y:S02]  /*0be0*/  LEA.HI R2, R3.reuse, R0.reuse, RZ, 0x7 ;  /* 0x0000000003027211 */ /* 0x0c0fe400078f38ff */
[----:B------:R-:W-:Y:S01]  /*0bf0*/  LEA.HI R6, R3, R0, RZ, 0x2 ;  /* 0x0000000003067211 */ /* 0x000fe200078f10ff */
[----:B------:R-:W-:Y:S01]  /*0c00*/  IMAD.SHL.U32 R9, R7, 0x20, RZ ;  /* 0x0000002007097824 */ /* 0x000fe200078e00ff */
[----:B------:R-:W-:-:S02]  /*0c10*/  LOP3.LUT R5, R4, 0xfffffffe, RZ, 0xc0, !PT ;  /* 0xfffffffe04057812 */ /* 0x000fc400078ec0ff */
[----:B------:R-:W-:Y:S02]  /*0c20*/  LEA.HI R3, R3, R0, RZ, 0x4 ;  /* 0x0000000003037211 */ /* 0x000fe400078f20ff */
[----:B------:R-:W-:Y:S01]  /*0c30*/  LEA.HI R4, R4, R201, RZ, 0x1 ;  /* 0x000000c904047211 */ /* 0x000fe200078f08ff */
[----:B------:R-:W-:Y:S01]  /*0c40*/  IMAD.IADD R5, R0, 0x1, -R5 ;  /* 0x0000000100057824 */ /* 0x000fe200078e0a05 */
[----:B------:R-:W-:Y:S02]  /*0c50*/  LOP3.LUT R7, R3, 0x3fffff0, RZ, 0xc0, !PT ;  /* 0x03fffff003077812 */ /* 0x000fe400078ec0ff */
[----:B------:R-:W-:Y:S01]  /*0c60*/  LOP3.LUT R11, R2, 0xffffff80, RZ, 0xc0, !PT ;  /* 0xffffff80020b7812 */ /* 0x000fe200078ec0ff */
[----:B------:R-:W-:Y:S01]  /*0c70*/  IMAD.SHL.U32 R204, R5, 0x8, RZ ;  /* 0x0000000805cc7824 */ /* 0x000fe200078e00ff */
[----:B------:R-:W-:Y:S01]  /*0c80*/  LOP3.LUT R4, R4, 0x3fffffe, RZ, 0xc0, !PT ;  /* 0x03fffffe04047812 */ /* 0x000fe200078ec0ff */
[C---:B------:R-:W-:Y:S01]  /*0c90*/  IMAD.IADD R7, R0.reuse, 0x1, -R7 ;  /* 0x0000000100077824 */ /* 0x040fe200078e0a07 */
[----:B------:R-:W-:Y:S01]  /*0ca0*/  SHF.R.S32.HI R8, RZ, 0x4, R3 ;  /* 0x00000004ff087819 */ /* 0x000fe20000011403 */
[----:B------:R-:W-:Y:S01]  /*0cb0*/  IMAD.IADD R14, R0, 0x1, -R11 ;  /* 0x00000001000e7824 */ /* 0x000fe200078e0a0b */
[----:B------:R-:W-:Y:S01]  /*0cc0*/  LOP3.LUT R13, R6, 0xfffffffc, RZ, 0xc0, !PT ;  /* 0xfffffffc060d7812 */ /* 0x000fe200078ec0ff */
[----:B------:R-:W-:Y:S01]  /*0cd0*/  IMAD.IADD R4, R201, 0x1, -R4 ;  /* 0x00000001c9047824 */ /* 0x000fe200078e0a04 */
[----:B------:R-:W-:Y:S01]  /*0ce0*/  LOP3.LUT R10, R9, 0xfffffc00, RZ, 0xc0, !PT ;  /* 0xfffffc00090a7812 */ /* 0x000fe200078ec0ff */
[----:B------:R-:W-:Y:S01]  /*0cf0*/  VIADD R217, R204, 0x20 ;  /* 0x00000020ccd97836 */ /* 0x000fe20000000000 */
[----:B------:R-:W-:Y:S01]  /*0d00*/  LEA.HI R3, R3, R8, RZ, 0x1 ;  /* 0x0000000803037211 */ /* 0x000fe200078f08ff */
[----:B------:R-:W-:Y:S01]  /*0d10*/  IMAD.IADD R13, R0, 0x1, -R13 ;  /* 0x00000001000d7824 */ /* 0x000fe200078e0a0d */
[----:B------:R-:W-:Y:S01]  /*0d20*/  SHF.R.S32.HI R0, RZ, 0x2, R6 ;  /* 0x00000002ff007819 */ /* 0x000fe20000011406 */
[----:B------:R-:W-:Y:S01]  /*0d30*/  IMAD R10, R7, 0x40, R10 ;  /* 0x00000040070a7824 */ /* 0x000fe200078e020a */
[----:B------:R-:W-:Y:S01]  /*0d40*/  SHF.R.S32.HI R7, RZ, 0x1f, R6 ;  /* 0x0000001fff077819 */ /* 0x000fe20000011406 */
[----:B------:R-:W-:Y:S01]  /*0d50*/  IMAD R210, R8, 0x8, R4 ;  /* 0x0000000808d27824 */ /* 0x000fe200078e0204 */
[----:B------:R-:W-:Y:S01]  /*0d60*/  SHF.R.S32.HI R4, RZ, 0x1f, R14 ;  /* 0x0000001fff047819 */ /* 0x000fe2000001140e */
[----:B------:R-:W-:Y:S01]  /*0d70*/  VIADD R216, R204, 0x40 ;  /* 0x00000040ccd87836 */ /* 0x000fe20000000000 */
[----:B------:R-:W-:Y:S01]  /*0d80*/  LOP3.LUT R9, R3, 0x1ffffffe, RZ, 0xc0, !PT ;  /* 0x1ffffffe03097812 */ /* 0x000fe200078ec0ff */
[----:B------:R-:W-:Y:S01]  /*0d90*/  STL [R1+0x24], R14 ;  /* 0x0000240e01007387 */ /* 0x000fe20000100800 */
[----:B------:R-:W-:Y:S01]  /*0da0*/  SHF.R.S32.HI R3, RZ, 0x7, R2 ;  /* 0x00000007ff037819 */ /* 0x000fe20000011402 */
[----:B------:R-:W-:Y:S01]  /*0db0*/  IMAD.SHL.U32 R22, R5, 0x10, RZ ;  /* 0x0000001005167824 */ /* 0x000fe200078e00ff */
[----:B------:R-:W-:Y:S01]  /*0dc0*/  LEA.HI R7, R7, R0, RZ, 0x2 ;  /* 0x0000000007077211 */ /* 0x000fe200078f10ff */
[----:B------:R-:W-:Y:S01]  /*0dd0*/  IMAD.IADD R9, R8, 0x1, -R9 ;  /* 0x0000000108097824 */ /* 0x000fe200078e0a09 */
[----:B------:R-:W-:Y:S01]  /*0de0*/  LEA.HI R6, R4, R14, RZ, 0x2 ;  /* 0x0000000e04067211 */ /* 0x000fe200078f10ff */
[----:B------:R-:W-:Y:S01]  /*0df0*/  IMAD.SHL.U32 R210, R210, 0x40, RZ ;  /* 0x00000040d2d27824 */ /* 0x000fe200078e00ff */
[----:B------:R-:W-:Y:S01]  /*0e00*/  LEA.HI R2, R2, R3, RZ, 0x1 ;  /* 0x0000000302027211 */ /* 0x000fe200078f08ff */
[----:B------:R-:W-:Y:S01]  /*0e10*/  IMAD R9, R9, 0x8, R10 ;  /* 0x0000000809097824 */ /* 0x000fe200078e020a */
[----:B------:R-:W-:Y:S01]  /*0e20*/  LOP3.LUT R7, R7, 0xfffffffc, RZ, 0xc0, !PT ;  /* 0xfffffffc07077812 */ /* 0x000fe200078ec0ff */
[C---:B------:R-:W-:Y:S01]  /*0e30*/  VIADD R218, R204.reuse, 0x10 ;  /* 0x00000010ccda7836 */ /* 0x040fe20000000000 */
[--C-:B------:R-:W-:Y:S01]  /*0e40*/  SHF.R.S32.HI R8, RZ, 0x2, R6.reuse ;  /* 0x00000002ff087819 */ /* 0x100fe20000011406 */
[----:B------:R-:W-:Y:S01]  /*0e50*/  VIADD R219, R204, 0x30 ;  /* 0x00000030ccdb7836 */ /* 0x000fe20000000000 */
[----:B------:R-:W-:Y:S01]  /*0e60*/  SHF.R.S32.HI R11, RZ, 0x1f, R6 ;  /* 0x0000001fff0b7819 */ /* 0x000fe20000011406 */
[----:B------:R-:W-:Y:S01]  /*0e70*/  IMAD.IADD R7, R0, 0x1, -R7 ;  /* 0x0000000100077824 */ /* 0x000fe200078e0a07 */
[----:B------:R-:W-:Y:S01]  /*0e80*/  LOP3.LUT R2, R2, 0x3fffffe, RZ, 0xc0, !PT ;  /* 0x03fffffe02027812 */ /* 0x000fe200078ec0ff */
[----:B------:R-:W-:Y:S01]  /*0e90*/  IMAD.IADD R0, R204, 0x1, R217 ;  /* 0x00000001cc007824 */ /* 0x000fe200078e02d9 */
[----:B------:R-:W-:Y:S01]  /*0ea0*/  LEA.HI R11, R11, R8, RZ, 0x3 ;  /* 0x000000080b0b7211 */ /* 0x000fe200078f18ff */
[----:B------:R-:W-:Y:S01]  /*0eb0*/  IMAD.SHL.U32 R7, R7, 0x80, RZ ;  /* 0x0000008007077824 */ /* 0x000fe200078e00ff */
[----:B------:R-:W-:Y:S01]  /*0ec0*/  LEA.HI R4, R4, R14, RZ, 0x5 ;  /* 0x0000000e04047211 */ /* 0x000fe200078f28ff */
[----:B------:R-:W-:Y:S01]  /*0ed0*/  IMAD.IADD R2, R3, 0x1, -R2 ;  /* 0x0000000103027824 */ /* 0x000fe200078e0a02 */
[----:B------:R-:W-:Y:S01]  /*0ee0*/  LOP3.LUT R11, R11, 0xfffffff8, RZ, 0xc0, !PT ;  /* 0xfffffff80b0b7812 */ /* 0x000fe200078ec0ff */
[----:B------:R-:W-:Y:S01]  /*0ef0*/  IMAD.IADD R3, R204, 0x1, R216 ;  /* 0x00000001cc037824 */ /* 0x000fe200078e02d8 */
[----:B------:R-:W-:Y:S01]  /*0f00*/  SHF.R.S32.HI R15, RZ, 0x1f, R0 ;  /* 0x0000001fff0f7819 */ /* 0x000fe20000011400 */
[----:B------:R0:W-:Y:S01]  /*0f10*/  STL [R1+0x6c], R9 ;  /* 0x00006c0901007387 */ /* 0x0001e20000100800 */
[----:B------:R-:W-:Y:S01]  /*0f20*/  SHF.R.S32.HI R4, RZ, 0x5, R4 ;  /* 0x00000005ff047819 */ /* 0x000fe20000011404 */
[----:B------:R-:W-:Y:S01]  /*0f30*/  IMAD.IADD R11, R8, 0x1, -R11 ;  /* 0x00000001080b7824 */ /* 0x000fe200078e0a0b */
[----:B------:R-:W-:Y:S01]  /*0f40*/  SHF.R.S32.HI R8, RZ, 0x1f, R3 ;  /* 0x0000001fff087819 */ /* 0x000fe20000011403 */
[----:B------:R-:W-:Y:S01]  /*0f50*/  VIADD R220, R204, 0x50 ;  /* 0x00000050ccdc7836 */ /* 0x000fe20000000000 */
[----:B------:R-:W-:Y:S01]  /*0f60*/  LEA.HI R10, R15, R0, RZ, 0x6 ;  /* 0x000000000f0a7211 */ /* 0x000fe200078f30ff */
[----:B------:R-:W-:Y:S01]  /*0f70*/  IMAD R11, R4, 0x10, R11 ;  /* 0x00000010040b7824 */ /* 0x000fe200078e020b */
[----:B------:R-:W-:-:S02]  /*0f80*/  LOP3.LUT R208, R7, 0x180, RZ, 0xc0, !PT ;  /* 0x0000018007d07812 */ /* 0x000fc400078ec0ff */
[----:B------:R-:W-:Y:S01]  /*0f90*/  LOP3.LUT R6, R6, 0x7ffffffc, RZ, 0xc0, !PT ;  /* 0x7ffffffc06067812 */ /* 0x000fe200078ec0ff */
[----:B------:R-:W-:Y:S01]  /*0fa0*/  IMAD.SHL.U32 R10, R10, 0x80, RZ ;  /* 0x000000800a0a7824 */ /* 0x000fe200078e00ff */
[----:B0-----:R-:W-:Y:S01]  /*0fb0*/  LEA.HI R9, R15, R0, RZ, 0x4 ;  /* 0x000000000f097211 */ /* 0x001fe200078f20ff */
[----:B------:R-:W-:Y:S01]  /*0fc0*/  IMAD R12, R2, 0x40, R11 ;  /* 0x00000040020c7824 */ /* 0x000fe200078e020b */
[----:B------:R-:W-:Y:S01]  /*0fd0*/  LEA.HI R0, R13, R13, RZ, 0x1 ;  /* 0x0000000d0d007211 */ /* 0x000fe200078f08ff */
[----:B------:R-:W-:Y:S01]  /*0fe0*/  IMAD.IADD R6, R14, 0x1, -R6 ;  /* 0x000000010e067824 */ /* 0x000fe200078e0a06 */
[CC--:B------:R-:W-:Y:S02]  /*0ff0*/  LEA.HI R15, R8.reuse, R3.reuse, RZ, 0x4 ;  /* 0x00000003080f7211 */ /* 0x0c0fe400078f20ff */
[----:B------:R-:W-:Y:S01]  /*1000*/  LEA.HI R3, R8, R3, RZ, 0x6 ;  /* 0x0000000308037211 */ /* 0x000fe200078f30ff */
[----:B------:R-:W-:Y:S01]  /*1010*/  IMAD.SHL.U32 R200, R6, 0x2, RZ ;  /* 0x0000000206c87824 */ /* 0x000fe200078e00ff */
[----:B------:R-:W-:Y:S01]  /*1020*/  LOP3.LUT R0, R0, 0x1ffffffe, RZ, 0xc0, !PT ;  /* 0x1ffffffe00007812 */ /* 0x000fe200078ec0ff */
[----:B------:R-:W-:Y:S01]  /*1030*/  STL [R1+0x68], R12 ;  /* 0x0000680c01007387 */ /* 0x000fe20000100800 */
[----:B------:R-:W-:Y:S01]  /*1040*/  LOP3.LUT R4, R208, 0x30, R9, 0xf8, !PT ;  /* 0x00000030d0047812 */ /* 0x000fe200078ef809 */
[----:B------:R-:W-:Y:S01]  /*1050*/  IMAD.SHL.U32 R7, R3, 0x80, RZ ;  /* 0x0000008003077824 */ /* 0x000fe200078e00ff */
[----:B------:R-:W-:Y:S01]  /*1060*/  SHF.R.U32.HI R209, RZ, 0x3, R208 ;  /* 0x00000003ffd17819 */ /* 0x000fe200000116d0 */
[----:B------:R-:W-:Y:S01]  /*1070*/  IMAD.IADD R221, R13, 0x1, -R0 ;  /* 0x000000010ddd7824 */ /* 0x000fe200078e0a00 */
[----:B------:R-:W-:Y:S01]  /*1080*/  LOP3.LUT R3, R10, 0xffffe000, RZ, 0xc0, !PT ;  /* 0xffffe0000a037812 */ /* 0x000fe200078ec0ff */
[----:B------:R-:W-:Y:S01]  /*1090*/  VIADD R236, R200, 0x50 ;  /* 0x00000050c8ec7836 */ /* 0x000fe20000000000 */
[-C--:B------:R-:W-:Y:S01]  /*10a0*/  LOP3.LUT R4, R4, R209.reuse, RZ, 0x3c, !PT ;  /* 0x000000d104047212 */ /* 0x080fe200078e3cff */
[C---:B------:R-:W-:Y:S01]  /*10b0*/  VIADD R235, R200.reuse, 0x58 ;  /* 0x00000058c8eb7836 */ /* 0x040fe20000000000 */
[----:B------:R-:W-:Y:S01]  /*10c0*/  SHF.R.S32.HI R0, RZ, 0x1f, R201 ;  /* 0x0000001fff007819 */ /* 0x000fe200000114c9 */
[----:B------:R-:W-:Y:S01]  /*10d0*/  VIADD R233, R200, 0x68 ;  /* 0x00000068c8e97836 */ /* 0x000fe20000000000 */
[--C-:B------:R-:W-:Y:S01]  /*10e0*/  LOP3.LUT R0, R208, 0x10, R22.reuse, 0xf8, !PT ;  /* 0x00000010d0007812 */ /* 0x100fe200078ef816 */
[----:B------:R-:W-:Y:S01]  /*10f0*/  VIADD R232, R200, 0x70 ;  /* 0x00000070c8e87836 */ /* 0x000fe20000000000 */
[----:B------:R-:W-:Y:S01]  /*1100*/  LOP3.LUT R2, R208, 0x30, R22, 0xf8, !PT ;  /* 0x00000030d0027812 */ /* 0x000fe200078ef816 */
[----:B------:R-:W-:Y:S01]  /*1110*/  VIADD R230, R200, 0x80 ;  /* 0x00000080c8e67836 */ /* 0x000fe20000000000 */
[----:B------:R-:W-:Y:S01]  /*1120*/  LOP3.LUT R8, R208, 0x30, R15, 0xf8, !PT ;  /* 0x00000030d0087812 */ /* 0x000fe200078ef80f */
[C---:B------:R-:W-:Y:S01]  /*1130*/  VIADD R229, R200.reuse, 0x88 ;  /* 0x00000088c8e57836 */ /* 0x040fe20000000000 */
[----:B------:R-:W-:Y:S01]  /*1140*/  LOP3.LUT R9, R7, 0xffffe000, RZ, 0xc0, !PT ;  /* 0xffffe00007097812 */ /* 0x000fe200078ec0ff */
[----:B------:R-:W-:Y:S01]  /*1150*/  VIADD R237, R200, 0x48 ;  /* 0x00000048c8ed7836 */ /* 0x000fe20000000000 */
[-C--:B------:R-:W-:Y:S01]  /*1160*/  IADD3 R7, R4, R210.reuse, R3 ;  /* 0x000000d204077210 */ /* 0x080fe20007ffe003 */
[----:B------:R-:W-:Y:S01]  /*1170*/  VIADD R4, R200, 0x30 ;  /* 0x00000030c8047836 */ /* 0x000fe20000000000 */
[-C--:B------:R-:W-:Y:S01]  /*1180*/  LOP3.LUT R223, R0, R209.reuse, RZ, 0x3c, !PT ;  /* 0x000000d100df7212 */ /* 0x080fe200078e3cff */
[----:B------:R-:W-:Y:S01]  /*1190*/  VIADD R234, R200, 0x60 ;  /* 0x00000060c8ea7836 */ /* 0x000fe20000000000 */
[-C--:B------:R-:W-:Y:S01]  /*11a0*/  LOP3.LUT R3, R2, R209.reuse, RZ, 0x3c, !PT ;  /* 0x000000d102037212 */ /* 0x080fe200078e3cff */
[C---:B------:R-:W-:Y:S01]  /*11b0*/  VIADD R2, R200.reuse, 0x38 ;  /* 0x00000038c8027836 */ /* 0x040fe20000000000 */
[----:B------:R-:W-:Y:S01]  /*11c0*/  SHF.R.S32.HI R0, RZ, 0x1f, R200 ;  /* 0x0000001fff007819 */ /* 0x000fe200000114c8 */
[----:B------:R-:W-:Y:S01]  /*11d0*/  VIADD R0, R200, 0x40 ;  /* 0x00000040c8007836 */ /* 0x000fe20000000000 */
[----:B------:R-:W-:Y:S01]  /*11e0*/  LOP3.LUT R8, R8, R209, RZ, 0x3c, !PT ;  /* 0x000000d108087212 */ /* 0x000fe200078e3cff */
[C---:B------:R-:W-:Y:S01]  /*11f0*/  VIADD R231, R200.reuse, 0x78 ;  /* 0x00000078c8e77836 */ /* 0x040fe20000000000 */
[----:B------:R-:W-:Y:S01]  /*1200*/  SHF.R.S32.HI R2, RZ, 0x1f, R2 ;  /* 0x0000001fff027819 */ /* 0x000fe20000011402 */
[----:B------:R-:W-:Y:S01]  /*1210*/  VIADD R11, R200, 0x8 ;  /* 0x00000008c80b7836 */ /* 0x000fe20000000000 */
[-C--:B------:R-:W-:Y:S01]  /*1220*/  IADD3 R9, R8, R210.reuse, R9 ;  /* 0x000000d208097210 */ /* 0x080fe20007ffe009 */
        /* <DEDUP_REMOVED lines=9> */
[----:B------:R-:W-:Y:S01]  /*12c0*/  IADD3 R3, R16, R210, R3 ;  /* 0x000000d210037210 */ /* 0x000fe20007ffe003 */
[----:B------:R-:W-:Y:S01]  /*12d0*/  VIADD R226, R200, 0x98 ;  /* 0x00000098c8e27836 */ /* 0x000fe20000000000 */
[----:B------:R-:W-:Y:S01]  /*12e0*/  SHF.R.S32.HI R0, RZ, 0x1f, R232 ;  /* 0x0000001fff007819 */ /* 0x000fe200000114e8 */
[----:B------:R-:W-:Y:S01]  /*12f0*/  IMAD.IADD R223, R210, 0x1, R223 ;  /* 0x00000001d2df7824 */ /* 0x000fe200078e02df */
[----:B------:R-:W-:Y:S01]  /*1300*/  SHF.R.S32.HI R2, RZ, 0x1f, R230 ;  /* 0x0000001fff027819 */ /* 0x000fe200000114e6 */
[C---:B------:R-:W-:Y:S01]  /*1310*/  IMAD.IADD R2, R16.reuse, 0x1, R7 ;  /* 0x0000000110027824 */ /* 0x040fe200078e0207 */
[----:B------:R-:W-:Y:S01]  /*1320*/  SHF.R.S32.HI R0, RZ, 0x1f, R229 ;  /* 0x0000001fff007819 */ /* 0x000fe200000114e5 */
[----:B------:R-:W-:Y:S01]  /*1330*/  IMAD.IADD R0, R16, 0x1, R9 ;  /* 0x0000000110007824 */ /* 0x000fe200078e0209 */
[----:B------:R0:W-:Y:S01]  /*1340*/  STL [R1+0x64], R3 ;  /* 0x0000640301007387 */ /* 0x0001e20000100800 */
[----:B------:R-:W-:Y:S01]  /*1350*/  SHF.R.S32.HI R11, RZ, 0x1f, R11 ;  /* 0x0000001fff0b7819 */ /* 0x000fe2000001140b */
[----:B------:R-:W-:Y:S01]  /*1360*/  IMAD R221, R221, 0x8, R12 ;  /* 0x00000008dddd7824 */ /* 0x000fe200078e020c */
[----:B------:R-:W-:Y:S01]  /*1370*/  SHF.R.S32.HI R10, RZ, 0x1f, R10 ;  /* 0x0000001fff0a7819 */ /* 0x000fe2000001140a */
[----:B------:R1:W-:Y:S01]  /*1380*/  STL [R1+0x60], R2 ;  /* 0x0000600201007387 */ /* 0x0003e20000100800 */
[----:B------:R-:W-:-:S02]  /*1390*/  SHF.R.S32.HI R6, RZ, 0x1f, R6 ;  /* 0x0000001fff067819 */ /* 0x000fc40000011406 */
[----:B------:R-:W-:Y:S01]  /*13a0*/  SHF.R.S32.HI R5, RZ, 0x1f, R5 ;  /* 0x0000001fff057819 */ /* 0x000fe20000011405 */
[----:B------:R1:W-:Y:S01]  /*13b0*/  STL [R1+0x5c], R0 ;  /* 0x00005c0001007387 */ /* 0x0003e20000100800 */
[----:B0-----:R-:W-:Y:S02]  /*13c0*/  SHF.R.S32.HI R3, RZ, 0x1f, R8 ;  /* 0x0000001fff037819 */ /* 0x001fe40000011408 */
[----:B------:R-:W-:Y:S02]  /*13d0*/  SHF.R.S32.HI R3, RZ, 0x1f, R4 ;  /* 0x0000001fff037819 */ /* 0x000fe40000011404 */
[----:B------:R-:W-:Y:S02]  /*13e0*/  SHF.R.S32.HI R3, RZ, 0x1f, R237 ;  /* 0x0000001fff037819 */ /* 0x000fe400000114ed */
[----:B------:R-:W-:Y:S02]  /*13f0*/  SHF.R.S32.HI R3, RZ, 0x1f, R234 ;  /* 0x0000001fff037819 */ /* 0x000fe400000114ea */
[----:B------:R-:W-:-:S02]  /*1400*/  SHF.R.S32.HI R3, RZ, 0x1f, R231 ;  /* 0x0000001fff037819 */ /* 0x000fc400000114e7 */
[----:B-1----:R-:W-:-:S07]  /*1410*/  SHF.R.S32.HI R3, RZ, 0x1f, R228 ;  /* 0x0000001fff037819 */ /* 0x002fce00000114e4 */
.L_x_1594:
[----:B------:R-:W-:Y:S05]  /*1420*/  YIELD ;  /* 0x0000000000007946 */ /* 0x000fea0003800000 */
[----:B------:R-:W-:Y:S01]  /*1430*/  ULDC.64 UR4, c[0x0][0xa28] ;  /* 0x00028a0000047ab9 */ /* 0x000fe20000000a00 */
[----:B0--3--:R-:W0:Y:S01]  /*1440*/  LDC.64 R4, c[0x0][0xa08] ;  /* 0x00028200ff047b82 */ /* 0x009e220000000a00 */
[----:B------:R-:W-:Y:S01]  /*1450*/  ISETP.NE.U32.AND P1, PT, RZ, UR4, PT ;  /* 0x00000004ff007c0c */ /* 0x000fe2000bf25070 */
[----:B------:R-:W-:Y:S02]  /*1460*/  IMAD.MOV.U32 R29, RZ, RZ, RZ ;  /* 0x000000ffff1d7224 */ /* 0x000fe400078e00ff */
[----:B------:R-:W-:Y:S01]  /*1470*/  IMAD.MOV.U32 R10, RZ, RZ, RZ ;  /* 0x000000ffff0a7224 */ /* 0x000fe200078e00ff */
[----:B------:R-:W-:Y:S01]  /*1480*/  ISETP.NE.AND.EX P1, PT, RZ, UR5, PT, P1 ;  /* 0x00000005ff007c0c */ /* 0x000fe2000bf25310 */
[----:B------:R-:W-:-:S02]  /*1490*/  ULDC.64 UR4, c[0x0][0xa18] ;  /* 0x0002860000047ab9 */ /* 0x000fc40000000a00 */
[----:B------:R-:W-:-:S04]  /*14a0*/  ISETP.NE.U32.AND P2, PT, RZ, UR4, PT ;  /* 0x00000004ff007c0c */ /* 0x000fc8000bf45070 */
[----:B------:R-:W-:Y:S01]  /*14b0*/  ISETP.NE.AND.EX P2, PT, RZ, UR5, PT, P2 ;  /* 0x00000005ff007c0c */ /* 0x000fe2000bf45320 */
[----:B------:R-:W-:Y:S02]  /*14c0*/  ULDC.64 UR4, c[0x0][0xa08] ;  /* 0x0002820000047ab9 */ /* 0x000fe40000000a00 */
[----:B------:R-:W-:-:S03]  /*14d0*/  ISETP.NE.U32.AND P0, PT, RZ, UR4, PT ;  /* 0x00000004ff007c0c */ /* 0x000fc6000bf05070 */
[----:B-1----:R-:W1:Y:S01]  /*14e0*/  @P1 LDC.64 R2, c[0x0][0xa28] ;  /* 0x00028a00ff021b82 */ /* 0x002e620000000a00 */
[----:B------:R-:W-:Y:S01]  /*14f0*/  ISETP.NE.AND.EX P0, PT, RZ, UR5, PT, P0 ;  /* 0x00000005ff007c0c */ /* 0x000fe2000bf05300 */
[----:B0-----:R-:W-:-:S06]  /*1500*/  IMAD.WIDE R8, R215, 0x4, R4 ;  /* 0x00000004d7087825 */ /* 0x001fcc00078e0204 */
[----:B------:R-:W0:Y:S01]  /*1510*/  @P2 LDC.64 R6, c[0x0][0xa18] ;  /* 0x00028600ff062b82 */ /* 0x000e220000000a00 */
[----:B------:R-:W-:Y:S02]  /*1520*/  ULDC UR4, c[0x0][0x288] ;  /* 0x0000a20000047ab9 */ /* 0x000fe40000000800 */
[----:B------:R-:W-:Y:S01]  /*1530*/  IMAD.U32 R202, RZ, RZ, UR4 ;  /* 0x00000004ffca7e24 */ /* 0x000fe2000f8e00ff */
[----:B------:R-:W-:Y:S02]  /*1540*/  ULDC.64 UR4, c[0x0][0x418] ;  /* 0x0001060000047ab9 */ /* 0x000fe40000000a00 */
[----:B-----5:R-:W5:Y:S01]  /*1550*/  @P0 LDG.E R29, desc[UR40][R8.64] ;  /* 0x00000028081d0981 */ /* 0x020f62000c1e1900 */
[----:B-1----:R-:W-:-:S04]  /*1560*/  @P1 IMAD.WIDE R2, R215, 0x4, R2 ;  /* 0x00000004d7021825 */ /* 0x002fc800078e0202 */
[----:B0-----:R-:W-:Y:S01]  /*1570*/  @P2 IMAD.WIDE R4, R215, 0x4, R6 ;  /* 0x00000004d7042825 */ /* 0x001fe200078e0206 */
[----:B------:R-:W-:Y:S01]  /*1580*/  UISETP.NE.U32.AND UP0, UPT, UR4, URZ, UPT ;  /* 0x0000003f0400728c */ /* 0x000fe2000bf05070 */
[----:B------:R0:W5:Y:S02]  /*1590*/  @P1 LDG.E R10, desc[UR40][R2.64] ;  /* 0x00000028020a1981 */ /* 0x000164000c1e1900 */
[----:B------:R-:W-:Y:S02]  /*15a0*/  ULDC UR4, c[0x0][0x424] ;  /* 0x0001090000047ab9 */ /* 0x000fe40000000800 */
[----:B------:R1:W5:Y:S01]  /*15b0*/  @P2 LDG.E R202, desc[UR40][R4.64] ;  /* 0x0000002804ca2981 */ /* 0x000362000c1e1900 */
[----:B------:R-:W-:-:S03]  /*15c0*/  UISETP.NE.AND.EX UP0, UPT, UR5, URZ, UPT, UP0 ;  /* 0x0000003f0500728c */ /* 0x000fc6000bf05300 */
[----:B------:R-:W-:Y:S01]  /*15d0*/  ULDC UR5, c[0x0][0x2f0] ;  /* 0x0000bc0000057ab9 */ /* 0x000fe20000000800 */
[----:B------:R-:W-:-:S04]  /*15e0*/  USEL UR4, UR4, 0x1, UP0 ;  /* 0x0000000104047887 */ /* 0x000fc80008000000 */
[----:B------:R-:W-:-:S03]  /*15f0*/  UIMAD UR4, UR4, UR5, URZ ;  /* 0x00000005040472a4 */ /* 0x000fc6000f8e023f */
[----:B------:R-:W-:Y:S02]  /*1600*/  ULDC UR5, c[0x0][0x348] ;  /* 0x0000d20000057ab9 */ /* 0x000fe40000000800 */
[----:B0-----:R-:W-:Y:S02]  /*1610*/  IMAD.U32 R2, RZ, RZ, UR5 ;  /* 0x00000005ff027e24 */ /* 0x001fe4000f8e00ff */
[----:B------:R-:W-:Y:S01]  /*1620*/  IMAD.U32 R30, RZ, RZ, UR4 ;  /* 0x00000004ff1e7e24 */ /* 0x000fe2000f8e00ff */
[----:B-1--4-:R-:W-:Y:S06]  /*1630*/  @P2 BRA `(.L_x_1363) ;  /* 0x0000000000242947 */ /* 0x012fec0003800000 */
        /* <DEDUP_REMOVED lines=9> */
.L_x_1363:
[----:B------:R-:W-:Y:S01]  /*16d0*/  ULDC.64 UR4, c[0x0][0xa20] ;  /* 0x0002880000047ab9 */ /* 0x000fe20000000a00 */
[C---:B------:R-:W-:Y:S01]  /*16e0*/  LOP3.LUT R3, R214.reuse, 0xff000000, RZ, 0xc0, !PT ;  /* 0xff000000d6037812 */ /* 0x040fe200078ec0ff */
[----:B------:R-:W-:Y:S01]  /*16f0*/  IMAD.MOV.U32 R225, RZ, RZ, R215 ;  /* 0x000000ffffe17224 */ /* 0x000fe200078e00d7 */
[----:B------:R-:W-:Y:S02]  /*1700*/  ISETP.NE.U32.AND P1, PT, RZ, UR4, PT ;  /* 0x00000004ff007c0c */ /* 0x000fe4000bf25070 */
[C---:B------:R-:W-:Y:S02]  /*1710*/  LOP3.LUT R0, R214.reuse, 0xff0000, RZ, 0xc0, !PT ;  /* 0x00ff0000d6007812 */ /* 0x040fe400078ec0ff */
[----:B------:R-:W-:Y:S02]  /*1720*/  ISETP.NE.AND.EX P1, PT, RZ, UR5, PT, P1 ;  /* 0x00000005ff007c0c */ /* 0x000fe4000bf25310 */
[----:B------:R-:W-:Y:S02]  /*1730*/  SHF.R.U32.HI R3, RZ, 0x8, R3 ;  /* 0x00000008ff037819 */ /* 0x000fe40000011603 */
[----:B------:R-:W-:-:S02]  /*1740*/  LOP3.LUT R222, R214, 0xffff, RZ, 0xc0, !PT ;  /* 0x0000ffffd6de7812 */ /* 0x000fc400078ec0ff */
[----:B------:R-:W-:-:S07]  /*1750*/  LEA.HI R224, R0, R3, RZ, 0x10 ;  /* 0x0000000300e07211 */ /* 0x000fce00078f80ff */
[----:B------:R-:W-:Y:S05]  /*1760*/  @!P1 BRA `(.L_x_1364) ;  /* 0x0000000000109947 */ /* 0x000fea0003800000 */
[----:B------:R-:W0:Y:S02]  /*1770*/  LDC.64 R4, c[0x0][0xa20] ;  /* 0x00028800ff047b82 */ /* 0x000e240000000a00 */
[----:B0-----:R-:W-:-:S05]  /*1780*/  IMAD.WIDE R4, R215, 0x4, R4 ;  /* 0x00000004d7047825 */ /* 0x001fca00078e0204 */
[----:B------:R0:W5:Y:S01]  /*1790*/  LDG.E R30, desc[UR40][R4.64] ;  /* 0x00000028041e7981 */ /* 0x000162000c1e1900 */
[----:B------:R-:W-:Y:S05]  /*17a0*/  BRA `(.L_x_1365) ;  /* 0x0000000000107947 */ /* 0x000fea0003800000 */
.L_x_1364:
[----:B------:R-:W-:Y:S05]  /*17b0*/  @!P0 BRA `(.L_x_1365) ;  /* 0x00000000000c8947 */ /* 0x000fea0003800000 */
[----:B------:R-:W2:Y:S04]  /*17c0*/  LDG.E R3, desc[UR40][R8.64] ;  /* 0x0000002808037981 */ /* 0x000ea8000c1e1900 */
[----:B------:R-:W2:Y:S02]  /*17d0*/  LDG.E R30, desc[UR40][R8.64+0x4] ;  /* 0x00000428081e7981 */ /* 0x000ea4000c1e1900 */
[----:B--2---:R-:W-:-:S07]  /*17e0*/  IMAD.IADD R30, R30, 0x1, -R3 ;  /* 0x000000011e1e7824 */ /* 0x004fce00078e0a03 */
.L_x_1365:
[----:B------:R-:W-:Y:S01]  /*17f0*/  ULDC.64 UR4, c[0x0][0xa10] ;  /* 0x0002840000047ab9 */ /* 0x000fe20000000a00 */
[----:B0-----:R-:W0:Y:S01]  /*1800*/  LDC R4, c[0x0][0x448] ;  /* 0x00011200ff047b82 */ /* 0x001e220000000800 */
[----:B------:R-:W-:-:S04]  /*1810*/  ISETP.NE.U32.AND P0, PT, RZ, UR4, PT ;  /* 0x00000004ff007c0c */ /* 0x000fc8000bf05070 */
[----:B------:R-:W-:Y:S01]  /*1820*/  ISETP.NE.AND.EX P0, PT, RZ, UR5, PT, P0 ;  /* 0x00000005ff007c0c */ /* 0x000fe2000bf05300 */
[----:B------:R-:W-:Y:S02]  /*1830*/  ULDC.64 UR4, c[0x0][0xa30] ;  /* 0x00028c0000047ab9 */ /* 0x000fe40000000a00 */
[----:B------:R-:W-:-:S04]  /*1840*/  ISETP.NE.U32.AND P1, PT, RZ, UR4, PT ;  /* 0x00000004ff007c0c */ /* 0x000fc8000bf25070 */
[----:B------:R-:W-:-:S06]  /*1850*/  ISETP.NE.AND.EX P1, PT, RZ, UR5, PT, P1 ;  /* 0x00000005ff007c0c */ /* 0x000fcc000bf25310 */
[----:B------:R-:W1:Y:S08]  /*1860*/  @P0 LDC.64 R6, c[0x0][0xa10] ;  /* 0x00028400ff060b82 */ /* 0x000e700000000a00 */
[----:B------:R-:W2:Y:S01]  /*1870*/  @P1 LDC.64 R8, c[0x0][0xa30] ;  /* 0x00028c00ff081b82 */ /* 0x000ea20000000a00 */
[----:B-1----:R-:W-:-:S05]  /*1880*/  @P0 IMAD.WIDE R6, R215, 0x4, R6 ;  /* 0x00000004d7060825 */ /* 0x002fca00078e0206 */
[----:B------:R-:W3:Y:S04]  /*1890*/  @P0 LDG.E R0, desc[UR40][R6.64] ;  /* 0x0000002806000981 */ /* 0x000ee8000c1e1900 */
[----:B------:R-:W3:Y:S01]  /*18a0*/  @P0 LDG.E R3, desc[UR40][R6.64+0x4] ;  /* 0x0000042806030981 */ /* 0x000ee2000c1e1900 */
[----:B-----5:R-:W-:Y:S02]  /*18b0*/  IMAD.MOV.U32 R26, RZ, RZ, R30 ;  /* 0x000000ffff1a7224 */ /* 0x020fe400078e001e */
[----:B--2---:R-:W-:-:S05]  /*18c0*/  @P1 IMAD.WIDE R8, R215, 0x4, R8 ;  /* 0x00000004d7081825 */ /* 0x004fca00078e0208 */
[----:B------:R1:W5:Y:S01]  /*18d0*/  @P1 LDG.E R26, desc[UR40][R8.64] ;  /* 0x00000028081a1981 */ /* 0x000362000c1e1900 */
[----:B0-----:R-:W-:Y:S01]  /*18e0*/  ISETP.NE.AND P1, PT, R4, 0x1, PT ;  /* 0x000000010400780c */ /* 0x001fe20003f25270 */
[----:B------:R-:W-:Y:S01]  /*18f0*/  IMAD.SHL.U32 R207, R213, 0x80, RZ ;  /* 0x00000080d5cf7824 */ /* 0x000fe200078e00ff */
[----:B------:R-:W0:Y:S01]  /*1900*/  LDC.64 R4, c[0x0][0x9e0] ;  /* 0x00027800ff047b82 */ /* 0x000e220000000a00 */
[----:B------:R-:W-:-:S10]  /*1910*/  IMAD.IADD R13, R30, 0x1, -R10 ;  /* 0x000000011e0d7824 */ /* 0x000fd400078e0a0a */
[----:B------:R-:W2:Y:S08]  /*1920*/  @P1 LDC R11, c[0x0][0x44c] ;  /* 0x00011300ff0b1b82 */ /* 0x000eb00000000800 */
[----:B------:R-:W4:Y:S01]  /*1930*/  @P1 LDC R12, c[0x0][0x450] ;  /* 0x00011400ff0c1b82 */ /* 0x000f220000000800 */
[----:B0-----:R-:W-:Y:S01]  /*1940*/  ISETP.GE.AND P2, PT, R5, 0x1, PT ;  /* 0x000000010500780c */ /* 0x001fe20003f46270 */
[----:B---3--:R-:W-:-:S02]  /*1950*/  @P0 IMAD.IADD R2, R3, 0x1, -R0 ;  /* 0x0000000103020824 */ /* 0x008fc400078e0a00 */
[----:B------:R-:W-:Y:S02]  /*1960*/  VIADD R0, R207, 0x7f ;  /* 0x0000007fcf007836 */ /* 0x000fe40000000000 */
[----:B------:R-:W-:Y:S02]  /*1970*/  IMAD.IADD R203, R13, 0x1, R2 ;  /* 0x000000010dcb7824 */ /* 0x000fe400078e0202 */
[----:B--2---:R-:W-:-:S03]  /*1980*/  @P1 IMAD.HI.U32 R3, R0, R11, RZ ;  /* 0x0000000b00031227 */ /* 0x004fc600078e00ff */
[C---:B------:R-:W-:Y:S01]  /*1990*/  IADD3 R28, R203.reuse, 0x1, -R202 ;  /* 0x00000001cb1c7810 */ /* 0x040fe20007ffe8ca */
[----:B------:R-:W-:Y:S01]  /*19a0*/  IMAD.MOV.U32 R7, RZ, RZ, R0 ;  /* 0x000000ffff077224 */ /* 0x000fe200078e0000 */
[----:B----4-:R-:W-:Y:S01]  /*19b0*/  @P1 SHF.R.U32.HI R7, RZ, R12, R3 ;  /* 0x0000000cff071219 */ /* 0x010fe20000011603 */
[----:B------:R-:W-:-:S04]  /*19c0*/  VIADD R0, R203, 0x7f ;  /* 0x0000007fcb007836 */ /* 0x000fc80000000000 */
[----:B-1----:R-:W-:Y:S01]  /*19d0*/  IMAD.IADD R9, R28, 0x1, R7 ;  /* 0x000000011c097824 */ /* 0x002fe200078e0207 */
[----:B------:R-:W-:-:S03]  /*19e0*/  SHF.R.S32.HI R3, RZ, 0x1f, R0 ;  /* 0x0000001fff037819 */ /* 0x000fc60000011400 */
[----:B------:R-:W-:Y:S01]  /*19f0*/  IMAD.IADD R4, R9, 0x1, R4 ;  /* 0x0000000109047824 */ /* 0x000fe200078e0204 */
[----:B------:R-:W-:-:S04]  /*1a00*/  LEA.HI R3, R3, R0, RZ, 0x7 ;  /* 0x0000000003037211 */ /* 0x000fc800078f38ff */
[----:B------:R-:W-:Y:S01]  /*1a10*/  SHF.R.S32.HI R27, RZ, 0x7, R3 ;  /* 0x00000007ff1b7819 */ /* 0x000fe20000011403 */
[----:B------:R-:W-:Y:S06]  /*1a20*/  @!P2 BRA `(.L_x_1366) ;  /* 0x000000000048a947 */ /* 0x000fec0003800000 */
[C---:B------:R-:W-:Y:S01]  /*1a30*/  ISETP.GT.AND P0, PT, R9.reuse, RZ, PT ;  /* 0x000000ff0900720c */ /* 0x040fe20003f04270 */
[----:B------:R-:W-:Y:S01]  /*1a40*/  BSSY B0, `(.L_x_1367) ;  /* 0x000000e000007945 */ /* 0x000fe20003800000 */
[----:B------:R-:W-:-:S11]  /*1a50*/  VIADD R0, R9, 0xffffffff ;  /* 0xffffffff09007836 */ /* 0x000fd60000000000 */
[----:B------:R-:W-:Y:S05]  /*1a60*/  @P0 BRA `(.L_x_1368) ;  /* 0x00000000001c0947 */ /* 0x000fea0003800000 */
[----:B------:R-:W-:Y:S01]  /*1a70*/  ISETP.NE.AND P0, PT, R5, 0x1, PT ;  /* 0x000000010500780c */ /* 0x000fe20003f05270 */
[----:B------:R-:W-:-:S12]  /*1a80*/  IMAD.MOV R3, RZ, RZ, -R9 ;  /* 0x000000ffff037224 */ /* 0x000fd800078e0a09 */
[----:B------:R-:W0:Y:S02]  /*1a90*/  @P0 LDC.64 R6, c[0x0][0x9e8] ;  /* 0x00027a00ff060b82 */ /* 0x000e240000000a00 */
[----:B0-----:R-:W-:-:S05]  /*1aa0*/  @P0 IMAD.HI.U32 R0, R3, R6, RZ ;  /* 0x0000000603000227 */ /* 0x001fca00078e00ff */
[----:B------:R-:W-:-:S04]  /*1ab0*/  @P0 SHF.R.U32.HI R3, RZ, R7, R0 ;  /* 0x00000007ff030219 */ /* 0x000fc80000011600 */
[----:B------:R-:W-:Y:S01]  /*1ac0*/  LOP3.LUT R0, RZ, R3, RZ, 0x33, !PT ;  /* 0x00000003ff007212 */ /* 0x000fe200078e33ff */
[----:B------:R-:W-:Y:S06]  /*1ad0*/  BRA `(.L_x_1369) ;  /* 0x0000000000107947 */ /* 0x000fec0003800000 */
.L_x_1368:
[----:B------:R-:W-:-:S13]  /*1ae0*/  ISETP.NE.AND P0, PT, R5, 0x1, PT ;  /* 0x000000010500780c */ /* 0x000fda0003f05270 */
[----:B------:R-:W0:Y:S02]  /*1af0*/  @P0 LDC.64 R6, c[0x0][0x9e8] ;  /* 0x00027a00ff060b82 */ /* 0x000e240000000a00 */
[----:B0-----:R-:W-:-:S05]  /*1b00*/  @P0 IMAD.HI.U32 R6, R0, R6, RZ ;  /* 0x0000000600060227 */ /* 0x001fca00078e00ff */
[----:B------:R-:W-:-:S07]  /*1b10*/  @P0 SHF.R.U32.HI R0, RZ, R7, R6 ;  /* 0x00000007ff000219 */ /* 0x000fce0000011606 */
.L_x_1369:
[----:B------:R-:W-:Y:S05]  /*1b20*/  BSYNC B0 ;  /* 0x0000000000007941 */ /* 0x000fea0003800000 */
.L_x_1367:
[----:B------:R-:W-:-:S05]  /*1b30*/  IMAD R3, R0, R5, R5 ;  /* 0x0000000500037224 */ /* 0x000fca00078e0205 */
[----:B------:R-:W-:-:S07]  /*1b40*/  VIMNMX R4, R4, R3, PT ;  /* 0x0000000304047248 */ /* 0x000fce0003fe0100 */
.L_x_1366:
[----:B------:R-:W0:Y:S01]  /*1b50*/  @P1 LDC R0, c[0x0][0x44c] ;  /* 0x00011300ff001b82 */ /* 0x000e220000000800 */
[----:B------:R-:W-:Y:S01]  /*1b60*/  VIADD R4, R4, 0x7f ;  /* 0x0000007f04047836 */ /* 0x000fe20000000000 */
[----:B------:R-:W-:Y:S01]  /*1b70*/  ULDC UR4, c[0x0][0x9dc] ;  /* 0x0002770000047ab9 */ /* 0x000fe20000000800 */
[----:B------:R-:W-:Y:S02]  /*1b80*/  IMAD.MOV.U32 R7, RZ, RZ, R207 ;  /* 0x000000ffff077224 */ /* 0x000fe400078e00cf */
[----:B------:R-:W-:Y:S01]  /*1b90*/  IMAD.IADD R102, R203, 0x1, -R202 ;  /* 0x00000001cb667824 */ /* 0x000fe200078e0aca */
[----:B------:R-:W-:Y:S02]  /*1ba0*/  SHF.R.S32.HI R3, RZ, 0x1f, R4 ;  /* 0x0000001fff037819 */ /* 0x000fe40000011404 */
[----:B------:R-:W1:Y:S02]  /*1bb0*/  @P1 LDC R9, c[0x0][0x450] ;  /* 0x00011400ff091b82 */ /* 0x000e640000000800 */
[----:B------:R-:W-:Y:S01]  /*1bc0*/  LEA.HI R3, R3, R4, RZ, 0x7 ;  /* 0x0000000403037211 */ /* 0x000fe200078f38ff */
[----:B0-----:R-:W-:-:S05]  /*1bd0*/  @P1 IMAD.HI.U32 R0, R207, R0, RZ ;  /* 0x00000000cf001227 */ /* 0x001fca00078e00ff */
[----:B-1----:R-:W-:Y:S02]  /*1be0*/  @P1 SHF.R.U32.HI R7, RZ, R9, R0 ;  /* 0x00000009ff071219 */ /* 0x002fe40000011600 */
[----:B------:R-:W-:-:S03]  /*1bf0*/  SHF.R.S32.HI R0, RZ, 0x7, R3 ;  /* 0x00000007ff007819 */ /* 0x000fc60000011403 */
[----:B------:R-:W-:Y:S01]  /*1c00*/  IMAD.IADD R3, R102, 0x1, R7 ;  /* 0x0000000166037824 */ /* 0x000fe200078e0207 */
[----:B------:R-:W-:-:S03]  /*1c10*/  VIMNMX R8, R27, R0, PT ;  /* 0x000000001b087248 */ /* 0x000fc60003fe0100 */
[----:B------:R-:W-:Y:S01]  /*1c20*/  VIADD R0, R3, -UR4 ;  /* 0x8000000403007c36 */ /* 0x000fe20008000000 */
[----:B------:R-:W-:Y:S06]  /*1c30*/  @!P2 BRA `(.L_x_1370) ;  /* 0x000000000044a947 */ /* 0x000fec0003800000 */
[----:B------:R-:W-:Y:S01]  /*1c40*/  ISETP.GT.AND P0, PT, R3, -0x1, PT ;  /* 0xffffffff0300780c */ /* 0x000fe20003f04270 */
[----:B------:R-:W-:-:S12]  /*1c50*/  BSSY B0, `(.L_x_1371) ;  /* 0x000000d000007945 */ /* 0x000fd80003800000 */
[----:B------:R-:W-:Y:S05]  /*1c60*/  @P0 BRA `(.L_x_1372) ;  /* 0x00000000001c0947 */ /* 0x000fea0003800000 */
[----:B------:R-:W-:Y:S02]  /*1c70*/  ISETP.NE.AND P0, PT, R5, 0x1, PT ;  /* 0x000000010500780c */ /* 0x000fe40003f05270 */
[----:B------:R-:W-:-:S11]  /*1c80*/  LOP3.LUT R3, RZ, R3, RZ, 0x33, !PT ;  /* 0x00000003ff037212 */ /* 0x000fd600078e33ff */
[----:B------:R-:W0:Y:S02]  /*1c90*/  @P0 LDC.64 R6, c[0x0][0x9e8] ;  /* 0x00027a00ff060b82 */ /* 0x000e240000000a00 */
[----:B0-----:R-:W-:-:S05]  /*1ca0*/  @P0 IMAD.HI.U32 R4, R3, R6, RZ ;  /* 0x0000000603040227 */ /* 0x001fca00078e00ff */
[----:B------:R-:W-:-:S04]  /*1cb0*/  @P0 SHF.R.U32.HI R3, RZ, R7, R4 ;  /* 0x00000007ff030219 */ /* 0x000fc80000011604 */
[----:B------:R-:W-:Y:S01]  /*1cc0*/  LOP3.LUT R3, RZ, R3, RZ, 0x33, !PT ;  /* 0x00000003ff037212 */ /* 0x000fe200078e33ff */
[----:B------:R-:W-:Y:S06]  /*1cd0*/  BRA `(.L_x_1373) ;  /* 0x0000000000107947 */ /* 0x000fec0003800000 */
.L_x_1372:
[----:B------:R-:W-:-:S13]  /*1ce0*/  ISETP.NE.AND P0, PT, R5, 0x1, PT ;  /* 0x000000010500780c */ /* 0x000fda0003f05270 */
[----:B------:R-:W0:Y:S02]  /*1cf0*/  @P0 LDC.64 R6, c[0x0][0x9e8] ;  /* 0x00027a00ff060b82 */ /* 0x000e240000000a00 */
[----:B0-----:R-:W-:-:S05]  /*1d00*/  @P0 IMAD.HI.U32 R4, R3, R6, RZ ;  /* 0x0000000603040227 */ /* 0x001fca00078e00ff */
[----:B------:R-:W-:-:S07]  /*1d10*/  @P0 SHF.R.U32.HI R3, RZ, R7, R4 ;  /* 0x00000007ff030219 */ /* 0x000fce0000011604 */
.L_x_1373:
[----:B------:R-:W-:Y:S05]  /*1d20*/  BSYNC B0 ;  /* 0x0000000000007941 */ /* 0x000fea0003800000 */
.L_x_1371:
[----:B------:R-:W-:-:S05]  /*1d30*/  IMAD R3, R3, R5, RZ ;  /* 0x0000000503037224 */ /* 0x000fca00078e02ff */
[----:B------:R-:W-:-:S07]  /*1d40*/  VIMNMX R0, R0, R3, !PT ;  /* 0x0000000300007248 */ /* 0x000fce0007fe0100 */
.L_x_1370:
[----:B------:R-:W-:Y:S01]  /*1d50*/  SHF.R.S32.HI R3, RZ, 0x1f, R0 ;  /* 0x0000001fff037819 */ /* 0x000fe20000011400 */
[----:B------:R-:W-:Y:S01]  /*1d60*/  BSSY B0, `(.L_x_1374) ;  /* 0x0000028000007945 */ /* 0x000fe20003800000 */
[----:B------:R-:W-:Y:S02]  /*1d70*/  LOP3.LUT R227, R224, 0xff, RZ, 0xc0, !PT ;  /* 0x000000ffe0e37812 */ /* 0x000fe400078ec0ff */
[----:B------:R-:W-:Y:S01]  /*1d80*/  LEA.HI R3, R3, R0, RZ, 0x7 ;  /* 0x0000000003037211 */ /* 0x000fe200078f38ff */
[----:B------:R-:W-:Y:S01]  /*1d90*/  IMAD.MOV.U32 R0, RZ, RZ, RZ ;  /* 0x000000ffff007224 */ /* 0x000fe200078e00ff */
[----:B------:R-:W-:Y:S02]  /*1da0*/  SHF.R.U32.HI R224, RZ, 0x10, R224 ;  /* 0x00000010ffe07819 */ /* 0x000fe400000116e0 */
[----:B------:R-:W-:-:S04]  /*1db0*/  SHF.R.S32.HI R3, RZ, 0x7, R3 ;  /* 0x00000007ff037819 */ /* 0x000fc80000011403 */
[----:B------:R-:W-:-:S04]  /*1dc0*/  VIMNMX R9, RZ, R3, !PT ;  /* 0x00000003ff097248 */ /* 0x000fc80007fe0100 */
[----:B------:R-:W-:-:S13]  /*1dd0*/  ISETP.GT.AND P0, PT, R8, R9, PT ;  /* 0x000000090800720c */ /* 0x000fda0003f04270 */
[----:B------:R-:W-:Y:S05]  /*1de0*/  @!P0 BRA `(.L_x_1375) ;  /* 0x00000000007c8947 */ /* 0x000fea0003800000 */
[----:B------:R-:W-:Y:S01]  /*1df0*/  ISETP.NE.AND P0, PT, R224, RZ, PT ;  /* 0x000000ffe000720c */ /* 0x000fe20003f05270 */
[----:B------:R-:W-:-:S03]  /*1e00*/  ULDC UR4, c[0x0][0x9f0] ;  /* 0x00027c0000047ab9 */ /* 0x000fc60000000800 */
[----:B------:R-:W-:-:S04]  /*1e10*/  SEL R11, R224, UR4, P0 ;  /* 0x00000004e00b7c07 */ /* 0x000fc80008000000 */
[-C--:B------:R-:W-:Y:S02]  /*1e20*/  IABS R6, R11.reuse ;  /* 0x0000000b00067213 */ /* 0x080fe40000000000 */
[----:B------:R-:W-:Y:S02]  /*1e30*/  IADD3 R0, R11, -0x1, R8 ;  /* 0xffffffff0b007810 */ /* 0x000fe40007ffe008 */
[----:B------:R-:W0:Y:S01]  /*1e40*/  I2F.RP R3, R6 ;  /* 0x0000000600037306 */ /* 0x000e220000209400 */
[----:B------:R-:W-:Y:S02]  /*1e50*/  IABS R12, R11 ;  /* 0x0000000b000c7213 */ /* 0x000fe40000000000 */
[----:B------:R-:W-:-:S05]  /*1e60*/  IMAD.IADD R0, R0, 0x1, -R9 ;  /* 0x0000000100007824 */ /* 0x000fca00078e0a09 */
[----:B------:R-:W-:Y:S02]  /*1e70*/  IABS R10, R0 ;  /* 0x00000000000a7213 */ /* 0x000fe40000000000 */
[----:B------:R-:W-:-:S04]  /*1e80*/  LOP3.LUT R0, R0, R11, RZ, 0x3c, !PT ;  /* 0x0000000b00007212 */ /* 0x000fc800078e3cff */
[----:B------:R-:W-:Y:S01]  /*1e90*/  ISETP.GE.AND P2, PT, R0, RZ, PT ;  /* 0x000000ff0000720c */ /* 0x000fe20003f46270 */
[----:B0-----:R-:W0:Y:S02]  /*1ea0*/  MUFU.RCP R3, R3 ;  /* 0x0000000300037308 */ /* 0x001e240000001000 */
[----:B0-----:R-:W-:Y:S02]  /*1eb0*/  VIADD R4, R3, 0xffffffe ;  /* 0x0ffffffe03047836 */ /* 0x001fe40000000000 */
[----:B------:R-:W-:-:S04]  /*1ec0*/  IMAD.MOV R3, RZ, RZ, -R12 ;  /* 0x000000ffff037224 */ /* 0x000fc800078e0a0c */
[----:B------:R0:W1:Y:S02]  /*1ed0*/  F2I.FTZ.U32.TRUNC.NTZ R5, R4 ;  /* 0x0000000400057305 */ /* 0x000064000021f000 */
[----:B0-----:R-:W-:Y:S02]  /*1ee0*/  IMAD.MOV.U32 R4, RZ, RZ, RZ ;  /* 0x000000ffff047224 */ /* 0x001fe400078e00ff */
[----:B-1----:R-:W-:-:S04]  /*1ef0*/  IMAD.MOV R7, RZ, RZ, -R5 ;  /* 0x000000ffff077224 */ /* 0x002fc800078e0a05 */
[----:B------:R-:W-:-:S04]  /*1f00*/  IMAD R7, R7, R6, RZ ;  /* 0x0000000607077224 */ /* 0x000fc800078e02ff */
[----:B------:R-:W-:-:S04]  /*1f10*/  IMAD.HI.U32 R5, R5, R7, R4 ;  /* 0x0000000705057227 */ /* 0x000fc800078e0004 */
[----:B------:R-:W-:-:S04]  /*1f20*/  IMAD.MOV.U32 R4, RZ, RZ, R10 ;  /* 0x000000ffff047224 */ /* 0x000fc800078e000a */
        /* <DEDUP_REMOVED lines=11> */
.L_x_1375:
[----:B------:R-:W-:Y:S05]  /*1fe0*/  BSYNC B0 ;  /* 0x0000000000007941 */ /* 0x000fea0003800000 */
.L_x_1374:
[----:B------:R-:W-:-:S05]  /*1ff0*/  IMAD R3, R227, R0, R9 ;  /* 0x00000000e3037224 */ /* 0x000fca00078e0209 */
[C---:B------:R-:W-:Y:S01]  /*2000*/  VIADDMNMX R0, R3.reuse, R0, R8, PT ;  /* 0x0000000003007246 */ /* 0x040fe20003800108 */
[----:B------:R-:W-:-:S04]  /*2010*/  IMAD R3, R3, 0x80, -R13 ;  /* 0x0000008003037824 */ /* 0x000fc800078e0a0d */
[----:B------:R-:W-:Y:S01]  /*2020*/  IMAD R5, R0, 0x80, -R13 ;  /* 0x0000008000057824 */ /* 0x000fe200078e0a0d */
[----:B------:R-:W-:-:S04]  /*2030*/  VIMNMX R3, RZ, R3, !PT ;  /* 0x00000003ff037248 */ /* 0x000fc80007fe0100 */
[----:B------:R-:W-:Y:S02]  /*2040*/  VIMNMX R0, R5, R2, PT ;  /* 0x0000000205007248 */ /* 0x000fe40003fe0100 */
[----:B------:R-:W-:Y:S02]  /*2050*/  SHF.R.U32.HI R25, RZ, 0x7, R3 ;  /* 0x00000007ff197819 */ /* 0x000fe40000011603 */
[----:B------:R-:W-:-:S03]  /*2060*/  ISETP.GT.AND P0, PT, R0, R3, PT ;  /* 0x000000030000720c */ /* 0x000fc60003f04270 */
[----:B------:R-:W-:-:S10]  /*2070*/  IMAD.MOV.U32 R24, RZ, RZ, R25 ;  /* 0x000000ffff187224 */ /* 0x000fd400078e0019 */
[----:B------:R-:W-:-:S05]  /*2080*/  @P0 VIADD R0, R0, 0x7f ;  /* 0x0000007f00000836 */ /* 0x000fca0000000000 */
[----:B------:R-:W-:-:S04]  /*2090*/  @P0 SHF.R.S32.HI R3, RZ, 0x1f, R0 ;  /* 0x0000001fff030819 */ /* 0x000fc80000011400 */
[----:B------:R-:W-:-:S04]  /*20a0*/  @P0 LEA.HI R3, R3, R0, RZ, 0x7 ;  /* 0x0000000003030211 */ /* 0x000fc800078f38ff */
[----:B------:R-:W-:Y:S02]  /*20b0*/  @P0 SHF.R.S32.HI R24, RZ, 0x7, R3 ;  /* 0x00000007ff180819 */ /* 0x000fe40000011403 */
        /* <DEDUP_REMOVED lines=22> */
[----:B-1---5:R-:W-:Y:S05]  /*2220*/  CALL.ABS.NOINC R14 ;  /* 0x000000000e007343 */ /* 0x022fea0003c00000 */
.L_x_1378:
[----:B------:R-:W-:Y:S05]  /*2230*/  BSYNC B6 ;  /* 0x0000000000067941 */ /* 0x000fea0003800000 */
.L_x_1377:
        /* <DEDUP_REMOVED lines=20> */
.L_x_1380:
[----:B------:R-:W-:Y:S05]  /*2380*/  BSYNC B6 ;  /* 0x0000000000067941 */ /* 0x000fea0003800000 */
.L_x_1379:
[----:B------:R-:W-:Y:S01]  /*2390*/  ULDC.64 UR4, c[0x0][0x9f8] ;  /* 0x00027e0000047ab9 */ /* 0x000fe20000000a00 */
[----:B------:R-:W-:Y:S01]  /*23a0*/  IMAD.MOV.U32 R0, RZ, RZ, R215 ;  /* 0x000000ffff007224 */ /* 0x000fe200078e00d7 */
[----:B------:R-:W-:Y:S01]  /*23b0*/  ISETP.NE.U32.AND P0, PT, RZ, UR4, PT ;  /* 0x00000004ff007c0c */ /* 0x000fe2000bf05070 */
[----:B------:R-:W0:Y:S01]  /*23c0*/  S2R R20, SR_TID.X ;  /* 0x0000000000147919 */ /* 0x000e220000002100 */
[----:B------:R-:W1:Y:S02]  /*23d0*/  LDC.64 R84, c[0x0][0x300] ;  /* 0x0000c000ff547b82 */ /* 0x000e640000000a00 */
[----:B------:R-:W-:Y:S01]  /*23e0*/  ISETP.NE.AND.EX P0, PT, RZ, UR5, PT, P0 ;  /* 0x00000005ff007c0c */ /* 0x000fe2000bf05300 */
[----:B------:R-:W-:Y:S01]  /*23f0*/  IMAD.IADD R29, R29, 0x1, R30 ;  /* 0x000000011d1d7824 */ /* 0x000fe200078e021e */
[----:B------:R-:W-:-:S04]  /*2400*/  ULDC.64 UR4, c[0x0][0xa08] ;  /* 0x0002820000047ab9 */ /* 0x000fc80000000a00 */
[----:B------:R-:W2:Y:S08]  /*2410*/  LDC.64 R82, c[0x0][0x408] ;  /* 0x00010200ff527b82 */ /* 0x000eb00000000a00 */
[----:B------:R-:W3:Y:S01]  /*2420*/  @P0 LDC.64 R4, c[0x0][0x9f8] ;  /* 0x00027e00ff040b82 */ /* 0x000ee20000000a00 */
[----:B------:R-:W-:Y:S01]  /*2430*/  SHF.R.S32.HI R23, RZ, 0x1f, R22 ;  /* 0x0000001fff177819 */ /* 0x000fe20000011416 */
[----:B------:R-:W-:Y:S01]  /*2440*/  VIADD R103, R22, 0x20 ;  /* 0x0000002016677836 */ /* 0x000fe20000000000 */
[----:B------:R-:W-:-:S05]  /*2450*/  SHF.R.S32.HI R12, RZ, 0x1f, R201 ;  /* 0x0000001fff0c7819 */ /* 0x000fca00000114c9 */
[----:B------:R-:W4:Y:S01]  /*2460*/  LDC R77, c[0x0][0x3f4] ;  /* 0x0000fd00ff4d7b82 */ /* 0x000f220000000800 */
[----:B------:R-:W-:-:S07]  /*2470*/  VIADD R94, R22, 0x40 ;  /* 0x00000040165e7836 */ /* 0x000fce0000000000 */
[----:B------:R-:W2:Y:S01]  /*2480*/  LDC.64 R80, c[0x0][0x3f8] ;  /* 0x0000fe00ff507b82 */ /* 0x000ea20000000a00 */
[----:B---3--:R-:W-:-:S05]  /*2490*/  @P0 IMAD.WIDE R4, R215, 0x4, R4 ;  /* 0x00000004d7040825 */ /* 0x008fca00078e0204 */
[----:B------:R3:W3:Y:S01]  /*24a0*/  @P0 LDG.E R0, desc[UR40][R4.64] ;  /* 0x0000002804000981 */ /* 0x0006e2000c1e1900 */
[----:B------:R-:W-:Y:S01]  /*24b0*/  SHF.R.S32.HI R13, RZ, 0x1f, R29 ;  /* 0x0000001fff0d7819 */ /* 0x000fe2000001141d */
[----:B0-----:R-:W-:Y:S01]  /*24c0*/  VIADD R9, R20, 0xffffff80 ;  /* 0xffffff8014097836 */ /* 0x001fe20000000000 */
[----:B------:R-:W-:Y:S01]  /*24d0*/  ISETP.NE.U32.AND P0, PT, RZ, UR4, PT ;  /* 0x00000004ff007c0c */ /* 0x000fe2000bf05070 */
[-C--:B-1----:R-:W-:Y:S01]  /*24e0*/  IMAD.WIDE.U32 R6, R29, R84.reuse, RZ ;  /* 0x000000541d067225 */ /* 0x082fe200078e00ff */
[----:B------:R-:W-:Y:S02]  /*24f0*/  SHF.R.U32.HI R20, RZ, 0x7, R20 ;  /* 0x00000007ff147819 */ /* 0x000fe40000011614 */
[----:B------:R-:W-:Y:S01]  /*2500*/  ISETP.NE.AND.EX P0, PT, RZ, UR5, PT, P0 ;  /* 0x00000005ff007c0c */ /* 0x000fe2000bf05300 */
[----:B------:R-:W-:Y:S01]  /*2510*/  IMAD R8, R13, R84, RZ ;  /* 0x000000540d087224 */ /* 0x000fe200078e02ff */
[----:B------:R-:W-:Y:S01]  /*2520*/  ULDC.64 UR4, c[0x0][0x308] ;  /* 0x0000c20000047ab9 */ /* 0x000fe20000000a00 */
[----:B------:R-:W-:Y:S01]  /*2530*/  ISETP.NE.AND P6, PT, R20, 0x1, PT ;  /* 0x000000011400780c */ /* 0x000fe20003fc5270 */
[C---:B------:R-:W-:Y:S01]  /*2540*/  VIADD R93, R22.reuse, 0x60 ;  /* 0x00000060165d7836 */ /* 0x040fe20000000000 */
[----:B------:R-:W-:Y:S01]  /*2550*/  SHF.R.S32.HI R205, RZ, 0x1f, R204 ;  /* 0x0000001fffcd7819 */ /* 0x000fe200000114cc */
[----:B------:R-:W-:Y:S01]  /*2560*/  IMAD R3, R29, R85, R8 ;  /* 0x000000551d037224 */ /* 0x000fe200078e0208 */
[----:B------:R-:W-:Y:S01]  /*2570*/  SHF.R.S32.HI R8, RZ, 0x1f, R9 ;  /* 0x0000001fff087819 */ /* 0x000fe20000011409 */
[----:B------:R-:W-:Y:S01]  /*2580*/  VIADD R92, R22, 0x80 ;  /* 0x00000080165c7836 */ /* 0x000fe20000000000 */
[----:B----4-:R-:W-:Y:S01]  /*2590*/  ISETP.GE.AND P2, PT, R94, R77, PT ;  /* 0x0000004d5e00720c */ /* 0x010fe20003f46270 */
[----:B------:R-:W-:Y:S01]  /*25a0*/  IMAD.IADD R7, R7, 0x1, R3 ;  /* 0x0000000107077824 */ /* 0x000fe200078e0203 */
[----:B------:R-:W-:Y:S01]  /*25b0*/  LEA.HI R8, R8, R9, RZ, 0x2 ;  /* 0x0000000908087211 */ /* 0x000fe200078f10ff */
[----:B--2---:R-:W-:Y:S01]  /*25c0*/  IMAD.WIDE.U32 R54, R201, R80, R22 ;  /* 0x00000050c9367225 */ /* 0x004fe200078e0016 */
[----:B------:R-:W-:-:S02]  /*25d0*/  P2R R105, PR, RZ, 0x4 ;  /* 0x00000004ff697803 */ /* 0x000fc40000000000 */
[----:B------:R-:W-:Y:S01]  /*25e0*/  SHF.R.S32.HI R10, RZ, 0x2, R8 ;  /* 0x00000002ff0a7819 */ /* 0x000fe20000011408 */
[----:B---3--:R-:W-:Y:S01]  /*25f0*/  IMAD.WIDE.U32 R4, R222, UR4, R6 ;  /* 0x00000004de047c25 */ /* 0x008fe2000f8e0006 */
[----:B------:R-:W-:-:S03]  /*2600*/  SHF.R.S32.HI R9, RZ, 0x1f, R8 ;  /* 0x0000001fff097819 */ /* 0x000fc60000011408 */
[----:B------:R-:W-:Y:S01]  /*2610*/  IMAD R5, R222, UR5, R5 ;  /* 0x00000005de057c24 */ /* 0x000fe2000f8e0205 */
[----:B------:R-:W-:Y:S01]  /*2620*/  LEA.HI R6, R9, R10, RZ, 0x2 ;  /* 0x0000000a09067211 */ /* 0x000fe200078f10ff */
[----:B------:R-:W-:Y:S01]  /*2630*/  ULDC.64 UR4, c[0x0][0x310] ;  /* 0x0000c40000047ab9 */ /* 0x000fe20000000a00 */
[C---:B------:R-:W-:Y:S02]  /*2640*/  IMAD.WIDE.U32 R52, R201.reuse, R80, R204 ;  /* 0x00000050c9347225 */ /* 0x040fe400078e00cc */
[----:B------:R-:W-:Y:S02]  /*2650*/  LOP3.LUT R7, R6, 0xfffffffc, RZ, 0xc0, !PT ;  /* 0xfffffffc06077812 */ /* 0x000fe400078ec0ff */
[----:B------:R-:W-:Y:S02]  /*2660*/  IMAD R6, R12, R84, RZ ;  /* 0x000000540c067224 */ /* 0x000fe400078e02ff */
[----:B------:R-:W-:-:S04]  /*2670*/  IMAD.WIDE.U32 R58, R201, R82, R22 ;  /* 0x00000052c93a7225 */ /* 0x000fc800078e0016 */
[C---:B------:R-:W-:Y:S01]  /*2680*/  IMAD R95, R201.reuse, R85, R6 ;  /* 0x00000055c95f7224 */ /* 0x040fe200078e0206 */
[----:B------:R-:W-:Y:S01]  /*2690*/  SHF.L.U64.HI R85, R84, 0x7, R85 ;  /* 0x0000000754557819 */ /* 0x000fe20000010255 */
[----:B------:R-:W-:-:S04]  /*26a0*/  IMAD.WIDE.U32 R56, R201, R82, R204 ;  /* 0x00000052c9387225 */ /* 0x000fc800078e00cc */
[----:B------:R-:W-:Y:S02]  /*26b0*/  VIADD R79, R22, 0xa0 ;  /* 0x000000a0164f7836 */ /* 0x000fe40000000000 */
[----:B------:R-:W-:Y:S01]  /*26c0*/  VIADD R78, R20, 0x8 ;  /* 0x00000008144e7836 */ /* 0x000fe20000000000 */
[----:B------:R-:W-:Y:S02]  /*26d0*/  SHF.R.S32.HI R3, RZ, 0x1f, R0 ;  /* 0x0000001fff037819 */ /* 0x000fe40000011400 */
[----:B------:R-:W-:Y:S01]  /*26e0*/  SEL R8, R0, RZ, !P0 ;  /* 0x000000ff00087207 */ /* 0x000fe20004000000 */
[----:B------:R-:W-:Y:S01]  /*26f0*/  IMAD.IADD R0, R10, 0x1, -R7 ;  /* 0x000000010a007824 */ /* 0x000fe200078e0a07 */
[----:B------:R-:W-:-:S03]  /*2700*/  SEL R9, R3, RZ, !P0 ;  /* 0x000000ff03097207 */ /* 0x000fc60004000000 */
[----:B------:R-:W-:-:S04]  /*2710*/  IMAD.WIDE.U32 R62, R8, UR4, R4 ;  /* 0x00000004083e7c25 */ /* 0x000fc8000f8e0004 */
[----:B------:R-:W-:Y:S02]  /*2720*/  IMAD R3, R9, UR4, RZ ;  /* 0x0000000409037c24 */ /* 0x000fe4000f8e02ff */
[----:B------:R-:W-:-:S04]  /*2730*/  IMAD.WIDE.U32 R4, R201, R84, R22 ;  /* 0x00000054c9047225 */ /* 0x000fc800078e0016 */
[----:B------:R-:W-:Y:S01]  /*2740*/  IMAD R3, R8, UR5, R3 ;  /* 0x0000000508037c24 */ /* 0x000fe2000f8e0203 */
[----:B------:R-:W-:Y:S05]  /*2750*/  @!P6 WARPSYNC.ALL ;  /* 0x000000000000e948 */ /* 0x000fea0003800000 */
[----:B------:R-:W-:Y:S01]  /*2760*/  ULDC.64 UR4, c[0x0][0x330] ;  /* 0x0000cc0000047ab9 */ /* 0x000fe20000000a00 */
[----:B------:R-:W-:Y:S01]  /*2770*/  IMAD.IADD R101, R63, 0x1, R3 ;  /* 0x000000013f657824 */ /* 0x000fe200078e0203 */
[----:B------:R-:W-:Y:S01]  /*2780*/  ULDC.64 UR6, c[0x0][0x338] ;  /* 0x0000ce0000067ab9 */ /* 0x000fe20000000a00 */
[C---:B------:R-:W-:Y:S01]  /*2790*/  IMAD.WIDE.U32 R60, R222.reuse, UR4, R22 ;  /* 0x00000004de3c7c25 */ /* 0x040fe2000f8e0016 */
[----:B------:R-:W-:Y:S01]  /*27a0*/  ULDC UR4, c[0x0][0x2f4] ;  /* 0x0000bd0000047ab9 */ /* 0x000fe20000000800 */
[----:B------:R-:W-:Y:S01]  /*27b0*/  @!P6 BAR.SYNC.DEFER_BLOCKING 0x9, 0x100 ;  /* 0x024400000000eb1d */ /* 0x000fe20000010000 */
[----:B------:R-:W-:Y:S01]  /*27c0*/  ISETP.GE.AND P1, PT, R103, UR4, PT ;  /* 0x0000000467007c0c */ /* 0x000fe2000bf26270 */
[----:B------:R-:W-:Y:S01]  /*27d0*/  IMAD R61, R222, UR5, R61 ;  /* 0x00000005de3d7c24 */ /* 0x000fe2000f8e023d */
[----:B------:R-:W-:Y:S01]  /*27e0*/  ISETP.GE.AND P0, PT, R22, UR4, PT ;  /* 0x0000000416007c0c */ /* 0x000fe2000bf06270 */
[----:B------:R-:W-:Y:S01]  /*27f0*/  IMAD.SHL.U32 R84, R84, 0x80, RZ ;  /* 0x0000008054547824 */ /* 0x000fe200078e00ff */
[----:B------:R-:W-:Y:S01]  /*2800*/  SEL R6, RZ, 0xffffffff, P1 ;  /* 0xffffffffff067807 */ /* 0x000fe20000800000 */
[----:B------:R-:W-:Y:S01]  /*2810*/  IMAD.WIDE.U32 R60, R8, UR6, R60 ;  /* 0x00000006083c7c25 */ /* 0x000fe2000f8e003c */
[----:B------:R-:W-:-:S02]  /*2820*/  IADD3 R100, P1, R62, R4, RZ ;  /* 0x000000043e647210 */ /* 0x000fc40007f3e0ff */
[----:B------:R-:W-:Y:S01]  /*2830*/  SEL R3, RZ, 0x1, P0 ;  /* 0x00000001ff037807 */ /* 0x000fe20000000000 */
[----:B------:R-:W-:Y:S01]  /*2840*/  IMAD.SHL.U32 R6, R6, 0x2, RZ ;  /* 0x0000000206067824 */ /* 0x000fe200078e00ff */
[----:B------:R-:W-:Y:S01]  /*2850*/  LOP3.LUT P0, RZ, R0, 0x2, RZ, 0xc0, !PT ;  /* 0x0000000200ff7812 */ /* 0x000fe2000780c0ff */
[----:B------:R-:W-:Y:S01]  /*2860*/  IMAD R4, R12, R82, RZ ;  /* 0x000000520c047224 */ /* 0x000fe200078e02ff */
[----:B------:R-:W-:Y:S02]  /*2870*/  IADD3.X R95, R101, R5, R95, P1, !PT ;  /* 0x00000005655f7210 */ /* 0x000fe40000ffe45f */
[----:B------:R-:W-:Y:S01]  /*2880*/  ISETP.GE.AND P0, PT, R94, UR4, PT ;  /* 0x000000045e007c0c */ /* 0x000fe2000bf06270 */
[----:B------:R-:W-:Y:S01]  /*2890*/  IMAD R7, R201, R83, R4 ;  /* 0x00000053c9077224 */ /* 0x000fe200078e0204 */
[----:B------:R-:W-:Y:S02]  /*28a0*/  ISETP.GE.AND P1, PT, R93, UR4, PT ;  /* 0x000000045d007c0c */ /* 0x000fe4000bf26270 */
[----:B------:R-:W-:Y:S01]  /*28b0*/  LOP3.LUT R3, R6, 0x2, R3, 0xe2, !PT ;  /* 0x0000000206037812 */ /* 0x000fe200078ee203 */
[----:B------:R-:W-:Y:S01]  /*28c0*/  IMAD R6, R12, R80, RZ ;  /* 0x000000500c067224 */ /* 0x000fe200078e02ff */
[----:B------:R-:W-:Y:S01]  /*28d0*/  SEL R4, RZ, 0x4, P0 ;  /* 0x00000004ff047807 */ /* 0x000fe20000000000 */
[----:B------:R-:W-:Y:S01]  /*28e0*/  IMAD.IADD R59, R59, 0x1, R7 ;  /* 0x000000013b3b7824 */ /* 0x000fe200078e0207 */
[----:B------:R-:W-:Y:S01]  /*28f0*/  SEL R5, RZ, 0x8, P1 ;  /* 0x00000008ff057807 */ /* 0x000fe20000800000 */
[----:B------:R-:W-:Y:S01]  /*2900*/  IMAD.IADD R57, R7, 0x1, R57 ;  /* 0x0000000107397824 */ /* 0x000fe200078e0239 */
[----:B------:R-:W-:Y:S01]  /*2910*/  ISETP.GE.AND P0, PT, R92, UR4, PT ;  /* 0x000000045c007c0c */ /* 0x000fe2000bf06270 */
[----:B-----5:R-:W-:Y:S01]  /*2920*/  IMAD.WIDE.U32 R58, R26, R82, R58 ;  /* 0x000000521a3a7225 */ /* 0x020fe200078e003a */
[----:B------:R-:W-:-:S02]  /*2930*/  LOP3.LUT R3, R5, R3, R4, 0xfe, !PT ;  /* 0x0000000305037212 */ /* 0x000fc400078efe04 */
[----:B------:R-:W-:Y:S01]  /*2940*/  SEL R4, RZ, 0x10, P0 ;  /* 0x00000010ff047807 */ /* 0x000fe20000000000 */
[----:B------:R-:W-:Y:S01]  /*2950*/  IMAD R5, R9, UR6, RZ ;  /* 0x0000000609057c24 */ /* 0x000fe2000f8e02ff */
[-C--:B------:R-:W-:Y:S01]  /*2960*/  ISETP.GE.AND P0, PT, R22, R77.reuse, PT ;  /* 0x0000004d1600720c */ /* 0x080fe20003f06270 */
[----:B------:R-:W-:Y:S01]  /*2970*/  IMAD.WIDE.U32 R56, R26, R82, R56 ;  /* 0x000000521a387225 */ /* 0x000fe200078e0038 */
[----:B------:R-:W-:Y:S02]  /*2980*/  LOP3.LUT R4, R3, R4, RZ, 0xfc, !PT ;  /* 0x0000000403047212 */ /* 0x000fe400078efcff */
[----:B------:R-:W-:Y:S01]  /*2990*/  ISETP.GE.AND P1, PT, R103, R77, PT ;  /* 0x0000004d6700720c */ /* 0x000fe20003f26270 */
[----:B------:R-:W-:Y:S01]  /*29a0*/  IMAD R11, R8, UR7, R5 ;  /* 0x00000007080b7c24 */ /* 0x000fe2000f8e0205 */
[----:B------:R-:W-:Y:S01]  /*29b0*/  SEL R3, R77, RZ, P0 ;  /* 0x000000ff4d037207 */ /* 0x000fe20000000000 */
[----:B------:R-:W-:Y:S01]  /*29c0*/  IMAD R5, R201, R81, R6 ;  /* 0x00000051c9057224 */ /* 0x000fe200078e0206 */
[----:B------:R-:W-:Y:S01]  /*29d0*/  SEL R6, R77, RZ, P1 ;  /* 0x000000ff4d067207 */ /* 0x000fe20000800000 */
[----:B------:R-:W-:Y:S01]  /*29e0*/  IMAD.IADD R66, R61, 0x1, R11 ;  /* 0x000000013d427824 */ /* 0x000fe200078e020b */
[----:B------:R-:W-:Y:S01]  /*29f0*/  SEL R7, R77, RZ, P2 ;  /* 0x000000ff4d077207 */ /* 0x000fe20001000000 */
[----:B------:R-:W-:Y:S01]  /*2a00*/  IMAD.IADD R3, R22, 0x1, R3 ;  /* 0x0000000116037824 */ /* 0x000fe200078e0203 */
[----:B------:R-:W-:Y:S01]  /*2a10*/  SHF.R.S32.HI R9, RZ, 0x1f, R26 ;  /* 0x0000001fff097819 */ /* 0x000fe2000001141a */
[----:B------:R-:W-:Y:S01]  /*2a20*/  IMAD.IADD R55, R55, 0x1, R5 ;  /* 0x0000000137377824 */ /* 0x000fe200078e0205 */
[----:B------:R-:W-:Y:S01]  /*2a30*/  IADD3 R30, P2, R201, R29, RZ ;  /* 0x0000001dc91e7210 */ /* 0x000fe20007f5e0ff */
[----:B------:R-:W-:Y:S01]  /*2a40*/  IMAD.IADD R53, R5, 0x1, R53 ;  /* 0x0000000105357824 */ /* 0x000fe200078e0235 */
[----:B------:R-:W-:Y:S01]  /*2a50*/  LOP3.LUT R65, R4, 0x1, RZ, 0xc0, !PT ;  /* 0x0000000104417812 */ /* 0x000fe200078ec0ff */
[----:B------:R-:W-:Y:S01]  /*2a60*/  IMAD.IADD R5, R103, 0x1, R6 ;  /* 0x0000000167057824 */ /* 0x000fe200078e0206 */
[----:B------:R-:W-:Y:S01]  /*2a70*/  SHF.R.S32.HI R6, RZ, 0x1f, R3 ;  /* 0x0000001fff067819 */ /* 0x000fe20000011403 */
[----:B------:R-:W-:-:S02]  /*2a80*/  IMAD.IADD R7, R94, 0x1, R7 ;  /* 0x000000015e077824 */ /* 0x000fc400078e0207 */
[----:B------:R-:W-:Y:S01]  /*2a90*/  IMAD.X R31, R12, 0x1, R13, P2 ;  /* 0x000000010c1f7824 */ /* 0x000fe200010e060d */
[-C--:B------:R-:W-:Y:S01]  /*2aa0*/  LEA.HI R91, R6, R3.reuse, RZ, 0x4 ;  /* 0x00000003065b7211 */ /* 0x080fe200078f20ff */
[-C--:B------:R-:W-:Y:S01]  /*2ab0*/  IMAD.WIDE.U32 R54, R26, R80.reuse, R54 ;  /* 0x000000501a367225 */ /* 0x080fe200078e0036 */
[----:B------:R-:W-:Y:S02]  /*2ac0*/  LEA.HI R3, R6, R3, RZ, 0x6 ;  /* 0x0000000306037211 */ /* 0x000fe400078f30ff */
[----:B------:R-:W-:Y:S01]  /*2ad0*/  LOP3.LUT R6, R208, 0x30, R91, 0xf8, !PT ;  /* 0x00000030d0067812 */ /* 0x000fe200078ef85b */
[----:B------:R-:W-:Y:S01]  /*2ae0*/  IMAD.WIDE.U32 R52, R26, R80, R52 ;  /* 0x000000501a347225 */ /* 0x000fe200078e0034 */
[----:B------:R-:W-:Y:S02]  /*2af0*/  SHF.R.S32.HI R8, RZ, 0x1f, R5 ;  /* 0x0000001fff087819 */ /* 0x000fe40000011405 */
[----:B------:R-:W-:Y:S01]  /*2b00*/  LOP3.LUT R6, R6, R209, RZ, 0x3c, !PT ;  /* 0x000000d106067212 */ /* 0x000fe200078e3cff */
[----:B------:R-:W-:Y:S01]  /*2b10*/  IMAD.SHL.U32 R3, R3, 0x80, RZ ;  /* 0x0000008003037824 */ /* 0x000fe200078e00ff */
[----:B------:R-:W-:Y:S01]  /*2b20*/  SHF.R.S32.HI R10, RZ, 0x1f, R7 ;  /* 0x0000001fff0a7819 */ /* 0x000fe20000011407 */
[----:B------:R-:W-:Y:S01]  /*2b30*/  IMAD.SHL.U32 R77, R77, 0x2, RZ ;  /* 0x000000024d4d7824 */ /* 0x000fe200078e00ff */
[----:B------:R-:W-:-:S02]  /*2b40*/  LEA.HI R90, R8, R5, RZ, 0x4 ;  /* 0x00000005085a7211 */ /* 0x000fc400078f20ff */
[----:B------:R-:W-:Y:S02]  /*2b50*/  LOP3.LUT R3, R3, 0xffffe000, RZ, 0xc0, !PT ;  /* 0xffffe00003037812 */ /* 0x000fe400078ec0ff */
[----:B------:R-:W-:Y:S02]  /*2b60*/  LEA.HI R89, R10, R7, RZ, 0x4 ;  /* 0x000000070a597211 */ /* 0x000fe400078f20ff */
[----:B------:R-:W-:Y:S01]  /*2b70*/  IADD3 R88, R6, R3, R210 ;  /* 0x0000000306587210 */ /* 0x000fe20007ffe0d2 */
[C---:B------:R-:W-:Y:S01]  /*2b80*/  IMAD R3, R9.reuse, R82, RZ ;  /* 0x0000005209037224 */ /* 0x040fe200078e02ff */
[----:B------:R-:W-:Y:S01]  /*2b90*/  LEA.HI R5, R8, R5, RZ, 0x6 ;  /* 0x0000000508057211 */ /* 0x000fe200078f30ff */
[----:B------:R-:W-:Y:S01]  /*2ba0*/  IMAD R9, R9, R80, RZ ;  /* 0x0000005009097224 */ /* 0x000fe200078e02ff */
[----:B------:R-:W-:Y:S01]  /*2bb0*/  LEA.HI R7, R10, R7, RZ, 0x6 ;  /* 0x000000070a077211 */ /* 0x000fe200078f30ff */
[----:B------:R-:W-:Y:S01]  /*2bc0*/  IMAD R3, R26, R83, R3 ;  /* 0x000000531a037224 */ /* 0x000fe200078e0203 */
[----:B------:R-:W-:Y:S01]  /*2bd0*/  ISETP.GE.AND P2, PT, R79, UR4, PT ;  /* 0x000000044f007c0c */ /* 0x000fe2000bf46270 */
[----:B------:R-:W-:Y:S01]  /*2be0*/  IMAD.SHL.U32 R5, R5, 0x80, RZ ;  /* 0x0000008005057824 */ /* 0x000fe200078e00ff */
[C---:B------:R-:W-:Y:S01]  /*2bf0*/  LOP3.LUT R8, R208.reuse, 0x30, R90, 0xf8, !PT ;  /* 0x00000030d0087812 */ /* 0x040fe200078ef85a */
[----:B------:R-:W-:Y:S01]  /*2c00*/  IMAD.IADD R76, R59, 0x1, R3 ;  /* 0x000000013b4c7824 */ /* 0x000fe200078e0203 */
[----:B------:R-:W-:Y:S01]  /*2c10*/  LOP3.LUT R10, R208, 0x30, R89, 0xf8, !PT ;  /* 0x00000030d00a7812 */ /* 0x000fe200078ef859 */
[----:B------:R-:W-:Y:S01]  /*2c20*/  IMAD.IADD R75, R3, 0x1, R57 ;  /* 0x00000001034b7824 */ /* 0x000fe200078e0239 */
[----:B------:R-:W-:Y:S01]  /*2c30*/  SEL R3, RZ, 0x20, P2 ;  /* 0x00000020ff037807 */ /* 0x000fe20001000000 */
[----:B------:R-:W-:Y:S01]  /*2c40*/  IMAD.SHL.U32 R7, R7, 0x80, RZ ;  /* 0x0000008007077824 */ /* 0x000fe200078e00ff */
[----:B------:R-:W-:Y:S01]  /*2c50*/  LOP3.LUT R5, R5, 0xffffe000, RZ, 0xc0, !PT ;  /* 0xffffe00005057812 */ /* 0x000fe200078ec0ff */
[----:B------:R-:W-:Y:S01]  /*2c60*/  IMAD R9, R26, R81, R9 ;  /* 0x000000511a097224 */ /* 0x000fe200078e0209 */
[----:B------:R-:W-:-:S02]  /*2c70*/  LOP3.LUT R3, R4, R3, RZ, 0xfc, !PT ;  /* 0x0000000304037212 */ /* 0x000fc400078efcff */
[-C--:B------:R-:W-:Y:S01]  /*2c80*/  LOP3.LUT R8, R8, R209.reuse, RZ, 0x3c, !PT ;  /* 0x000000d108087212 */ /* 0x080fe200078e3cff */
[----:B------:R-:W-:Y:S01]  /*2c90*/  IMAD.IADD R74, R55, 0x1, R9 ;  /* 0x00000001374a7824 */ /* 0x000fe200078e0209 */
[----:B------:R-:W-:Y:S01]  /*2ca0*/  LOP3.LUT R7, R7, 0xffffe000, RZ, 0xc0, !PT ;  /* 0xffffe00007077812 */ /* 0x000fe200078ec0ff */
[----:B------:R-:W-:Y:S01]  /*2cb0*/  IMAD.IADD R73, R9, 0x1, R53 ;  /* 0x0000000109497824 */ /* 0x000fe200078e0235 */
[----:B------:R-:W-:Y:S02]  /*2cc0*/  LOP3.LUT R10, R10, R209, RZ, 0x3c, !PT ;  /* 0x000000d10a0a7212 */ /* 0x000fe400078e3cff */
[----:B------:R-:W-:Y:S02]  /*2cd0*/  LOP3.LUT R72, R91, 0xfffffff0, RZ, 0xc0, !PT ;  /* 0xfffffff05b487812 */ /* 0x000fe400078ec0ff */
[----:B------:R-:W-:Y:S02]  /*2ce0*/  LOP3.LUT R71, R90, 0xfffffff0, RZ, 0xc0, !PT ;  /* 0xfffffff05a477812 */ /* 0x000fe400078ec0ff */
[----:B------:R-:W-:-:S02]  /*2cf0*/  LOP3.LUT R70, R89, 0xfffffff0, RZ, 0xc0, !PT ;  /* 0xfffffff059467812 */ /* 0x000fc400078ec0ff */
[C---:B------:R-:W-:Y:S01]  /*2d00*/  SHF.L.U64.HI R83, R82.reuse, 0x7, R83 ;  /* 0x0000000752537819 */ /* 0x040fe20000010253 */
[----:B------:R-:W-:Y:S01]  /*2d10*/  IMAD.SHL.U32 R82, R82, 0x80, RZ ;  /* 0x0000008052527824 */ /* 0x000fe200078e00ff */
[C---:B------:R-:W-:Y:S01]  /*2d20*/  SHF.L.U64.HI R81, R80.reuse, 0x7, R81 ;  /* 0x0000000750517819 */ /* 0x040fe20000010251 */
[----:B------:R-:W-:Y:S01]  /*2d30*/  IMAD.SHL.U32 R80, R80, 0x80, RZ ;  /* 0x0000008050507824 */ /* 0x000fe200078e00ff */
[C---:B------:R-:W-:Y:S02]  /*2d40*/  LOP3.LUT R64, R3.reuse, 0x2, RZ, 0xc0, !PT ;  /* 0x0000000203407812 */ /* 0x040fe400078ec0ff */
[C---:B------:R-:W-:Y:S02]  /*2d50*/  LOP3.LUT R29, R3.reuse, 0x4, RZ, 0xc0, !PT ;  /* 0x00000004031d7812 */ /* 0x040fe400078ec0ff */
[C---:B------:R-:W-:Y:S02]  /*2d60*/  LOP3.LUT R21, R3.reuse, 0x8, RZ, 0xc0, !PT ;  /* 0x0000000803157812 */ /* 0x040fe400078ec0ff */
[----:B------:R-:W-:-:S02]  /*2d70*/  LOP3.LUT R20, R3, 0x10, RZ, 0xc0, !PT ;  /* 0x0000001003147812 */ /* 0x000fc400078ec0ff */
[--C-:B------:R-:W-:Y:S02]  /*2d80*/  IADD3 R87, R8, R5, R210.reuse ;  /* 0x0000000508577210 */ /* 0x100fe40007ffe0d2 */
[----:B------:R-:W-:Y:S02]  /*2d90*/  IADD3 R86, R10, R7, R210 ;  /* 0x000000070a567210 */ /* 0x000fe40007ffe0d2 */
[----:B------:R-:W-:Y:S02]  /*2da0*/  SHF.R.S32.HI R69, RZ, 0x1f, R72 ;  /* 0x0000001fff457819 */ /* 0x000fe40000011448 */
[----:B------:R-:W-:Y:S02]  /*2db0*/  SHF.R.S32.HI R68, RZ, 0x1f, R71 ;  /* 0x0000001fff447819 */ /* 0x000fe40000011447 */
[----:B------:R-:W-:Y:S02]  /*2dc0*/  SHF.R.S32.HI R67, RZ, 0x1f, R70 ;  /* 0x0000001fff437819 */ /* 0x000fe40000011446 */
[----:B------:R-:W-:-:S07]  /*2dd0*/  LOP3.LUT R3, R3, 0x20, RZ, 0xc0, !PT ;  /* 0x0000002003037812 */ /* 0x000fce00078ec0ff */
.L_x_1436:
[----:B0-----:R-:W0:Y:S01]  /*2de0*/  LDC.64 R96, c[0x0][0x2e8] ;  /* 0x0000ba00ff607b82 */ /* 0x001e220000000a00 */
[----:B------:R-:W-:Y:S01]  /*2df0*/  VIADD R24, R24, 0xffffffff ;  /* 0xffffffff18187836 */ /* 0x000fe20000000000 */
[----:B------:R-:W-:Y:S01]  /*2e00*/  LOP3.LUT P4, RZ, R0, 0x2, RZ, 0xc0, !PT ;  /* 0x0000000200ff7812 */ /* 0x000fe2000788c0ff */
[----:B------:R-:W-:Y:S01]  /*2e10*/  IMAD R107, R17, 0x6000, R223 ;  /* 0x00006000116b7824 */ /* 0x000fe200078e02df */
[----:B------:R-:W-:Y:S05]  /*2e20*/  YIELD ;  /* 0x0000000000007946 */ /* 0x000fea0003800000 */
[----:B-1----:R-:W1:Y:S01]  /*2e30*/  LDC R110, c[0x0][0x3f4] ;  /* 0x0000fd00ff6e7b82 */ /* 0x002e620000000800 */
[----:B------:R-:W-:Y:S01]  /*2e40*/  SHF.R.S32.HI R4, RZ, 0x1f, R24 ;  /* 0x0000001fff047819 */ /* 0x000fe20000011418 */
[-C--:B------:R-:W-:Y:S01]  /*2e50*/  IMAD R5, R85, R24.reuse, RZ ;  /* 0x0000001855057224 */ /* 0x080fe200078e02ff */
[----:B------:R-:W-:Y:S01]  /*2e60*/  BSSY B0, `(.L_x_1381) ;  /* 0x0000655000007945 */ /* 0x000fe20003800000 */
[----:B------:R-:W-:-:S04]  /*2e70*/  IMAD.WIDE.U32 R48, R84, R24, RZ ;  /* 0x0000001854307225 */ /* 0x000fc800078e00ff */
[----:B------:R-:W-:-:S04]  /*2e80*/  IMAD R5, R4, R84, R5 ;  /* 0x0000005404057224 */ /* 0x000fc800078e0205 */
[----:B------:R-:W-:Y:S02]  /*2e90*/  IMAD.IADD R99, R49, 0x1, R5 ;  /* 0x0000000131637824 */ /* 0x000fe400078e0205 */
[C---:B------:R-:W-:Y:S01]  /*2ea0*/  VIADD R5, R107.reuse, 0x20 ;  /* 0x000000206b057836 */ /* 0x040fe20000000000 */
[----:B0-----:R-:W-:Y:S01]  /*2eb0*/  IADD3 R8, P2, P3, R48, R96, R100 ;  /* 0x0000006030087210 */ /* 0x001fe20007b5e064 */
[----:B------:R-:W-:Y:S02]  /*2ec0*/  @P4 VIADD R5, R107, 0xffffffe0 ;  /* 0xffffffe06b054836 */ /* 0x000fe40000000000 */
[C---:B------:R-:W-:Y:S01]  /*2ed0*/  IMAD.IADD R107, R16.reuse, 0x1, R107 ;  /* 0x00000001106b7824 */ /* 0x040fe200078e026b */
[----:B------:R-:W-:Y:S01]  /*2ee0*/  IADD3.X R9, R99, R97, R95, P2, P3 ;  /* 0x0000006163097210 */ /* 0x000fe200017e645f */
[----:B------:R-:W-:Y:S01]  /*2ef0*/  IMAD.IADD R106, R16, 0x1, R5 ;  /* 0x00000001106a7824 */ /* 0x000fe200078e0205 */
[----:B------:R-:W-:Y:S02]  /*2f00*/  ISETP.GT.AND P2, PT, R24, R25, PT ;  /* 0x000000191800720c */ /* 0x000fe40003f44270 */
[----:B-1----:R-:W-:-:S13]  /*2f10*/  ISETP.GE.AND P3, PT, R110, 0x1, PT ;  /* 0x000000016e00780c */ /* 0x002fda0003f66270 */
[----:B------:R-:W-:Y:S05]  /*2f20*/  @!P3 BRA `(.L_x_1382) ;  /* 0x0000006000a0b947 */ /* 0x000fea0003800000 */
[----:B------:R-:W-:Y:S01]  /*2f30*/  ULDC.U8 UR4, c[0x0][0x410] ;  /* 0x0001040000047ab9 */ /* 0x000fe20000000000 */
[-C--:B------:R-:W-:Y:S01]  /*2f40*/  IMAD R5, R81, R24.reuse, RZ ;  /* 0x0000001851057224 */ /* 0x080fe200078e02ff */
[----:B------:R-:W-:Y:S01]  /*2f50*/  ISETP.NE.AND P3, PT, RZ, UR4, PT ;  /* 0x00000004ff007c0c */ /* 0x000fe2000bf65270 */
[----:B------:R-:W-:Y:S02]  /*2f60*/  IMAD R7, R83, R24, RZ ;  /* 0x0000001853077224 */ /* 0x000fe400078e02ff */
[----:B------:R-:W-:Y:S02]  /*2f70*/  IMAD R108, R24, -0x80, R2 ;  /* 0xffffff80186c7824 */ /* 0x000fe400078e0202 */
[C---:B------:R-:W-:Y:S02]  /*2f80*/  IMAD R5, R4.reuse, R80, R5 ;  /* 0x0000005004057224 */ /* 0x040fe400078e0205 */
[----:B------:R-:W-:Y:S01]  /*2f90*/  IMAD R7, R4, R82, R7 ;  /* 0x0000005204077224 */ /* 0x000fe200078e0207 */
[----:B------:R-:W-:Y:S01]  /*2fa0*/  VIMNMX R108, R108, 0x80, PT ;  /* 0x000000806c6c7848 */ /* 0x000fe20003fe0100 */
[----:B------:R-:W-:-:S04]  /*2fb0*/  IMAD.WIDE.U32 R46, R80, R24, RZ ;  /* 0x00000018502e7225 */ /* 0x000fc800078e00ff */
[----:B------:R-:W-:-:S04]  /*2fc0*/  IMAD.WIDE.U32 R44, R82, R24, RZ ;  /* 0x00000018522c7225 */ /* 0x000fc800078e00ff */
[----:B------:R-:W-:Y:S02]  /*2fd0*/  IMAD.IADD R98, R47, 0x1, R5 ;  /* 0x000000012f627824 */ /* 0x000fe400078e0205 */
        /* <DEDUP_REMOVED lines=53> */
.L_x_1385:
[----:B------:R-:W-:Y:S05]  /*3330*/  BSYNC B1 ;  /* 0x0000000000017941 */ /* 0x000fea0003800000 */
.L_x_1384:
[----:B------:R-:W-:Y:S01]  /*3340*/  UISETP.NE.AND UP0, UPT, UR42, 0x3, UPT ;  /* 0x000000032a00788c */ /* 0x000fe2000bf05270 */
[----:B0----5:R-:W-:Y:S02]  /*3350*/  IMAD.MOV.U32 R44, RZ, RZ, R10 ;  /* 0x000000ffff2c7224 */ /* 0x021fe400078e000a */
[----:B------:R-:W-:Y:S02]  /*3360*/  IMAD.MOV.U32 R46, RZ, RZ, R14 ;  /* 0x000000ffff2e7224 */ /* 0x000fe400078e000e */
[----:B------:R-:W-:Y:S01]  /*3370*/  IMAD.MOV.U32 R98, RZ, RZ, R34 ;  /* 0x000000ffff627224 */ /* 0x000fe200078e0022 */
[----:B------:R-:W-:Y:S01]  /*3380*/  PLOP3.LUT P3, PT, PT, PT, UP0, 0x80, 0x0 ;  /* 0x000000000000781c */ /* 0x000fe20003f6f008 */
        /* <DEDUP_REMOVED lines=11> */
.L_x_1386:
[----:B------:R-:W-:Y:S01]  /*3440*/  IMAD R104, R17, 0x8, R16 ;  /* 0x0000000811687824 */ /* 0x000fe200078e0210 */
[----:B------:R-:W-:Y:S01]  /*3450*/  SHF.L.U32 R109, R206, 0x1f, RZ ;  /* 0x0000001fce6d7819 */ /* 0x000fe200000006ff */
[----:B------:R-:W-:Y:S03]  /*3460*/  BSSY B1, `(.L_x_1387) ;  /* 0x0000003000017945 */ /* 0x000fe60003800000 */
[----:B------:R-:W0:Y:S02]  /*3470*/  SYNCS.PHASECHK.TRANS64.TRYWAIT P5, [R104+URZ+0x2a890], R109 ;  /* 0x02a8906d680075a7 */ /* 0x000e2400080a017f */
[----:B0-----:R-:W-:Y:S05]  /*3480*/  @!P5 BRA `(.L_x_1388) ;  /* 0x000002b0000cd947 */ /* 0x001fea0003800000 */
.L_x_1755:
[----:B------:R-:W-:Y:S05]  /*3490*/  BSYNC B1 ;  /* 0x0000000000017941 */ /* 0x000fea0003800000 */
.L_x_1387:
[----:B------:R-:W-:Y:S05]  /*34a0*/  @P4 BRA `(.L_x_1389) ;  /* 0x0000005c00c04947 */ /* 0x000fea0003800000 */
[----:B------:R-:W-:Y:S01]  /*34b0*/  ISETP.NE.AND P4, PT, R65, RZ, PT ;  /* 0x000000ff4100720c */ /* 0x000fe20003f85270 */
[----:B------:R-:W-:-:S12]  /*34c0*/  BSSY B1, `(.L_x_1390) ;  /* 0x000006f000017945 */ /* 0x000fd80003800000 */
[----:B------:R-:W-:Y:S05]  /*34d0*/  @!P4 BRA `(.L_x_1391) ;  /* 0x0000000400b4c947 */ /* 0x000fea0003800000 */
[----:B------:R1:W2:Y:S01]  /*34e0*/  LDS.128 R4, [R107+0x1e400] ;  /* 0x01e400006b047984 */ /* 0x0002a20000000c00 */
[----:B------:R-:W-:Y:S01]  /*34f0*/  ISETP.GE.AND P4, PT, R204, R110, PT ;  /* 0x0000006ecc00720c */ /* 0x000fe20003f86270 */
[----:B------:R-:W-:-:S12]  /*3500*/  BSSY B2, `(.L_x_1392) ;  /* 0x0000069000027945 */ /* 0x000fd80003800000 */
[----:B-1----:R-:W-:Y:S05]  /*3510*/  @P4 BRA `(.L_x_1393) ;  /* 0x00000004009c4947 */ /* 0x002fea0003800000 */
[----:B------:R-:W-:Y:S02]  /*3520*/  SHF.R.U32.HI R96, RZ, 0x8, R97 ;  /* 0x00000008ff607819 */ /* 0x000fe40000011661 */
[----:B------:R-:W-:Y:S02]  /*3530*/  SHF.R.U32.HI R50, RZ, 0x8, R51 ;  /* 0x00000008ff327819 */ /* 0x000fe40000011633 */
[----:B------:R-:W-:Y:S01]  /*3540*/  SHF.R.U32.HI R116, RZ, 0x10, R97 ;  /* 0x00000010ff747819 */ /* 0x000fe20000011661 */
[----:B------:R-:W-:Y:S01]  /*3550*/  IMAD.SHL.U32 R96, R96, 0x100, RZ ;  /* 0x0000010060607824 */ /* 0x000fe200078e00ff */
[----:B------:R-:W-:Y:S01]  /*3560*/  LOP3.LUT R97, R97, 0xff0000ff, RZ, 0xc0, !PT ;  /* 0xff0000ff61617812 */ /* 0x000fe200078ec0ff */
[----:B------:R-:W-:Y:S01]  /*3570*/  IMAD.SHL.U32 R50, R50, 0x100, RZ ;  /* 0x0000010032327824 */ /* 0x000fe200078e00ff */
[----:B------:R-:W-:Y:S02]  /*3580*/  SHF.R.U32.HI R118, RZ, 0x10, R51 ;  /* 0x00000010ff767819 */ /* 0x000fe40000011633 */
[----:B------:R-:W-:Y:S01]  /*3590*/  LOP3.LUT R115, R51, 0xff0000ff, RZ, 0xc0, !PT ;  /* 0xff0000ff33737812 */ /* 0x000fe200078ec0ff */
[----:B--2---:R-:W-:Y:S01]  /*35a0*/  IMAD.MOV.U32 R51, RZ, RZ, R4 ;  /* 0x000000ffff337224 */ /* 0x004fe200078e0004 */
[----:B------:R-:W-:Y:S01]  /*35b0*/  LOP3.LUT R117, R97, 0xff00, R96, 0xf8, !PT ;  /* 0x0000ff0061757812 */ /* 0x000fe200078ef860 */
[----:B------:R-:W-:Y:S01]  /*35c0*/  IMAD.U32 R96, R116, 0x10000, RZ ;  /* 0x0001000074607824 */ /* 0x000fe200078e00ff */
[----:B------:R-:W-:-:S02]  /*35d0*/  F2FP.F16.E4M3.UNPACK_B R4, R5 ;  /* 0x00000005ff04723e */ /* 0x000fc400020006ff */
[----:B------:R-:W-:Y:S02]  /*35e0*/  F2FP.F16.E4M3.UNPACK_B R97, R125.H1 ;  /* 0x0000007dff61723e */ /* 0x000fe400030006ff */
[----:B------:R-:W-:Y:S01]  /*35f0*/  LOP3.LUT R115, R115, 0xff00, R50, 0xf8, !PT ;  /* 0x0000ff0073737812 */ /* 0x000fe200078ef832 */
[----:B------:R-:W-:Y:S01]  /*3600*/  IMAD.U32 R50, R118, 0x10000, RZ ;  /* 0x0001000076327824 */ /* 0x000fe200078e00ff */
[----:B------:R-:W-:Y:S01]  /*3610*/  LOP3.LUT R121, R117, 0xff0000, R96, 0xf8, !PT ;  /* 0x00ff000075797812 */ /* 0x000fe200078ef860 */
[--C-:B------:R-:W-:Y:S01]  /*3620*/  HADD2.F32 R96, -RZ, R4.reuse.H1_H1 ;  /* 0x30000004ff607230 */ /* 0x100fe20000004100 */
[----:B------:R-:W-:Y:S01]  /*3630*/  F2FP.F16.E4M3.UNPACK_B R116, R124.H1 ;  /* 0x0000007cff74723e */ /* 0x000fe200030006ff */
[--C-:B------:R-:W-:Y:S01]  /*3640*/  HADD2.F32 R119, -RZ, R97.reuse.H0_H0 ;  /* 0x20000061ff777230 */ /* 0x100fe20000004100 */
[----:B------:R-:W-:Y:S01]  /*3650*/  F2FP.F16.E4M3.UNPACK_B R5, R5.H1 ;  /* 0x00000005ff05723e */ /* 0x000fe200030006ff */
[----:B------:R-:W-:Y:S01]  /*3660*/  HADD2.F32 R4, -RZ, R4.H0_H0 ;  /* 0x20000004ff047230 */ /* 0x000fe20000004100 */
[----:B------:R-:W-:Y:S01]  /*3670*/  LOP3.LUT R50, R115, 0xff0000, R50, 0xf8, !PT ;  /* 0x00ff000073327812 */ /* 0x000fe200078ef832 */
[----:B------:R-:W-:-:S02]  /*3680*/  HADD2.F32 R118, -RZ, R97.H1_H1 ;  /* 0x30000061ff767230 */ /* 0x000fc40000004100 */
[-C--:B------:R-:W-:Y:S01]  /*3690*/  FMUL.FTZ R123, R96, R119.reuse ;  /* 0x00000077607b7220 */ /* 0x080fe20000410000 */
[--C-:B------:R-:W-:Y:S02]  /*36a0*/  HADD2.F32 R117, -RZ, R116.reuse.H0_H0 ;  /* 0x20000074ff757230 */ /* 0x100fe40000004100 */
[--C-:B------:R-:W-:Y:S02]  /*36b0*/  HADD2.F32 R115, -RZ, R5.reuse.H1_H1 ;  /* 0x30000005ff737230 */ /* 0x100fe40000004100 */
[----:B------:R-:W-:Y:S02]  /*36c0*/  HADD2.F32 R97, -RZ, R5.H0_H0 ;  /* 0x20000005ff617230 */ /* 0x000fe40000004100 */
[C---:B------:R-:W-:Y:S01]  /*36d0*/  FMUL.FTZ R5, R4.reuse, R119 ;  /* 0x0000007704057220 */ /* 0x040fe20000410000 */
[----:B------:R-:W-:Y:S02]  /*36e0*/  HADD2.F32 R116, -RZ, R116.H1_H1 ;  /* 0x30000074ff747230 */ /* 0x000fe40000004100 */
[-C--:B------:R-:W-:Y:S01]  /*36f0*/  FMUL.FTZ R120, R115, R118.reuse ;  /* 0x0000007673787220 */ /* 0x080fe20000410000 */
[-C--:B------:R-:W-:Y:S01]  /*3700*/  FFMA.FTZ R4, R4, R117.reuse, -R123 ;  /* 0x0000007504047223 */ /* 0x080fe2000001087b */
[----:B------:R-:W-:Y:S01]  /*3710*/  FFMA.FTZ R5, R96, R117, R5 ;  /* 0x0000007560057223 */ /* 0x000fe20000010005 */
[----:B------:R-:W-:Y:S01]  /*3720*/  FMUL.FTZ R122, R97, R118 ;  /* 0x00000076617a7220 */ /* 0x000fe20000410000 */
[----:B------:R-:W-:-:S02]  /*3730*/  F2FP.F16.E4M3.UNPACK_B R96, R51.H1 ;  /* 0x00000033ff60723e */ /* 0x000fc400030006ff */
[----:B------:R-:W-:Y:S01]  /*3740*/  F2FP.F16.E4M3.UNPACK_B R51, R51 ;  /* 0x00000033ff33723e */ /* 0x000fe200020006ff */
[-C--:B------:R-:W-:Y:S01]  /*3750*/  FFMA.FTZ R126, R115, R116.reuse, R122 ;  /* 0x00000074737e7223 */ /* 0x080fe2000001007a */
[----:B------:R-:W-:Y:S01]  /*3760*/  F2FP.F16.E4M3.UNPACK_B R118, R125 ;  /* 0x0000007dff76723e */ /* 0x000fe200020006ff */
[----:B------:R-:W-:Y:S01]  /*3770*/  FFMA.FTZ R125, R97, R116, -R120 ;  /* 0x00000074617d7223 */ /* 0x000fe20000010878 */
[----:B------:R-:W-:Y:S01]  /*3780*/  F2FP.F16.E4M3.UNPACK_B R116, R124 ;  /* 0x0000007cff74723e */ /* 0x000fe200020006ff */
[--C-:B------:R-:W-:Y:S02]  /*3790*/  HADD2.F32 R97, -RZ, R96.reuse.H0_H0 ;  /* 0x20000060ff617230 */ /* 0x100fe40000004100 */
[----:B------:R-:W-:Y:S01]  /*37a0*/  HADD2.F32 R115, -RZ, R96.H1_H1 ;  /* 0x30000060ff737230 */ /* 0x000fe20000004100 */
[----:B------:R-:W-:Y:S01]  /*37b0*/  F2FP.SATFINITE.E4M3.F32.PACK_AB_MERGE_C R128, R126, R125, RZ ;  /* 0x0000007d7e80723e */ /* 0x000fe200048070ff */
[----:B------:R-:W-:Y:S02]  /*37c0*/  HADD2.F32 R96, -RZ, R51.H0_H0 ;  /* 0x20000033ff607230 */ /* 0x000fe40000004100 */
[--C-:B------:R-:W-:Y:S01]  /*37d0*/  HADD2.F32 R120, -RZ, R118.reuse.H1_H1 ;  /* 0x30000076ff787230 */ /* 0x100fe20000004100 */
[----:B------:R-:W-:Y:S01]  /*37e0*/  F2FP.SATFINITE.E4M3.F32.PACK_AB_MERGE_C R5, R5, R4, R128 ;  /* 0x000000040505723e */ /* 0x000fe20004807080 */
[----:B------:R-:W-:-:S02]  /*37f0*/  HADD2.F32 R117, -RZ, R118.H0_H0 ;  /* 0x20000076ff757230 */ /* 0x000fc40000004100 */
[----:B------:R-:W-:Y:S02]  /*3800*/  HADD2.F32 R51, -RZ, R51.H1_H1 ;  /* 0x30000033ff337230 */ /* 0x000fe40000004100 */
[-C--:B------:R-:W-:Y:S01]  /*3810*/  FMUL.FTZ R122, R115, R120.reuse ;  /* 0x00000078737a7220 */ /* 0x080fe20000410000 */
[--C-:B------:R-:W-:Y:S02]  /*3820*/  HADD2.F32 R118, -RZ, R116.reuse.H1_H1 ;  /* 0x30000074ff767230 */ /* 0x100fe40000004100 */
[----:B------:R-:W-:Y:S01]  /*3830*/  FMUL.FTZ R124, R97, R120 ;  /* 0x00000078617c7220 */ /* 0x000fe20000410000 */
[----:B------:R-:W-:Y:S02]  /*3840*/  HADD2.F32 R116, -RZ, R116.H0_H0 ;  /* 0x20000074ff747230 */ /* 0x000fe40000004100 */
[-C--:B------:R-:W-:Y:S01]  /*3850*/  FMUL.FTZ R119, R51, R117.reuse ;  /* 0x0000007533777220 */ /* 0x080fe20000410000 */
[C---:B------:R-:W-:Y:S01]  /*3860*/  FMUL.FTZ R120, R96.reuse, R117 ;  /* 0x0000007560787220 */ /* 0x040fe20000410000 */
[-C--:B------:R-:W-:Y:S01]  /*3870*/  FFMA.FTZ R122, R97, R118.reuse, -R122 ;  /* 0x00000076617a7223 */ /* 0x080fe2000001087a */
[----:B------:R-:W-:Y:S01]  /*3880*/  FFMA.FTZ R115, R115, R118, R124 ;  /* 0x0000007673737223 */ /* 0x000fe2000001007c */
[-C--:B------:R-:W-:Y:S01]  /*3890*/  FFMA.FTZ R123, R96, R116.reuse, -R119 ;  /* 0x00000074607b7223 */ /* 0x080fe20000010877 */
[----:B------:R-:W-:Y:S01]  /*38a0*/  F2FP.F16.E4M3.UNPACK_B R96, R7.H1 ;  /* 0x00000007ff60723e */ /* 0x000fe200030006ff */
[----:B------:R-:W-:Y:S01]  /*38b0*/  FFMA.FTZ R124, R51, R116, R120 ;  /* 0x00000074337c7223 */ /* 0x000fe20000010078 */
[----:B------:R-:W-:-:S02]  /*38c0*/  F2FP.F16.E4M3.UNPACK_B R119, R121.H1 ;  /* 0x00000079ff77723e */ /* 0x000fc400030006ff */
[----:B------:R-:W-:Y:S01]  /*38d0*/  F2FP.SATFINITE.E4M3.F32.PACK_AB_MERGE_C R127, R115, R122, RZ ;  /* 0x0000007a737f723e */ /* 0x000fe200048070ff */
[--C-:B------:R-:W-:Y:S01]  /*38e0*/  HADD2.F32 R115, -RZ, R96.reuse.H1_H1 ;  /* 0x30000060ff737230 */ /* 0x100fe20000004100 */
[----:B------:R-:W-:Y:S01]  /*38f0*/  F2FP.F16.E4M3.UNPACK_B R117, R50.H1 ;  /* 0x00000032ff75723e */ /* 0x000fe200030006ff */
[----:B------:R-:W-:Y:S01]  /*3900*/  HADD2.F32 R122, -RZ, R119.H1_H1 ;  /* 0x30000077ff7a7230 */ /* 0x000fe20000004100 */
[----:B------:R-:W-:Y:S01]  /*3910*/  F2FP.F16.E4M3.UNPACK_B R51, R6.H1 ;  /* 0x00000006ff33723e */ /* 0x000fe200030006ff */
[----:B------:R-:W-:Y:S01]  /*3920*/  HADD2.F32 R97, -RZ, R96.H0_H0 ;  /* 0x20000060ff617230 */ /* 0x000fe20000004100 */
        /* <DEDUP_REMOVED lines=10> */
[-C--:B------:R-:W-:Y:S01]  /*39d0*/  FMUL.FTZ R122, R96, R120.reuse ;  /* 0x00000078607a7220 */ /* 0x080fe20000410000 */
[----:B------:R-:W-:Y:S01]  /*39e0*/  F2FP.F16.E4M3.UNPACK_B R7, R7 ;  /* 0x00000007ff07723e */ /* 0x000fe200020006ff */
[C---:B------:R-:W-:Y:S01]  /*39f0*/  FMUL.FTZ R97, R51.reuse, R120 ;  /* 0x0000007833617220 */ /* 0x040fe20000410000 */
[----:B------:R-:W-:Y:S01]  /*3a00*/  F2FP.F16.E4M3.UNPACK_B R6, R6 ;  /* 0x00000006ff06723e */ /* 0x000fe200020006ff */
[----:B------:R-:W-:Y:S01]  /*3a10*/  FFMA.FTZ R122, R51, R50, -R122 ;  /* 0x00000032337a7223 */ /* 0x000fe2000001087a */
[----:B------:R-:W-:-:S02]  /*3a20*/  HADD2.F32 R121, -RZ, R121.H0_H0 ;  /* 0x20000079ff797230 */ /* 0x000fc40000004100 */
[----:B------:R-:W-:Y:S01]  /*3a30*/  FFMA.FTZ R97, R96, R50, R97 ;  /* 0x0000003260617223 */ /* 0x000fe20000010061 */
[--C-:B------:R-:W-:Y:S02]  /*3a40*/  HADD2.F32 R50, -RZ, R7.reuse.H0_H0 ;  /* 0x20000007ff327230 */ /* 0x100fe40000004100 */
[----:B------:R-:W-:Y:S01]  /*3a50*/  FFMA.FTZ R126, R115, R118, R126 ;  /* 0x00000076737e7223 */ /* 0x000fe2000001007e */
[----:B------:R-:W-:Y:S01]  /*3a60*/  HADD2.F32 R51, -RZ, R7.H1_H1 ;  /* 0x30000007ff337230 */ /* 0x000fe20000004100 */
[----:B------:R-:W-:Y:S01]  /*3a70*/  F2FP.SATFINITE.E4M3.F32.PACK_AB_MERGE_C R4, R124, R123, R127 ;  /* 0x0000007b7c04723e */ /* 0x000fe2000480707f */
[--C-:B------:R-:W-:Y:S01]  /*3a80*/  HADD2.F32 R7, -RZ, R6.reuse.H0_H0 ;  /* 0x20000006ff077230 */ /* 0x100fe20000004100 */
[----:B------:R-:W-:Y:S01]  /*3a90*/  F2FP.SATFINITE.E4M3.F32.PACK_AB_MERGE_C R97, R97, R122, RZ ;  /* 0x0000007a6161723e */ /* 0x000fe200048070ff */
[----:B------:R-:W-:Y:S01]  /*3aa0*/  HADD2.F32 R6, -RZ, R6.H1_H1 ;  /* 0x30000006ff067230 */ /* 0x000fe20000004100 */
[----:B------:R-:W-:Y:S01]  /*3ab0*/  F2FP.SATFINITE.E4M3.F32.PACK_AB_MERGE_C R125, R126, R125, RZ ;  /* 0x0000007d7e7d723e */ /* 0x000fe200048070ff */
[----:B------:R-:W-:-:S02]  /*3ac0*/  HADD2.F32 R119, -RZ, R119.H0_H0 ;  /* 0x20000077ff777230 */ /* 0x000fc40000004100 */
[----:B------:R-:W-:Y:S02]  /*3ad0*/  HADD2.F32 R117, -RZ, R117.H0_H0 ;  /* 0x20000075ff757230 */ /* 0x000fe40000004100 */
[----:B------:R-:W-:Y:S01]  /*3ae0*/  FMUL.FTZ R96, R6, R121 ;  /* 0x0000007906607220 */ /* 0x000fe20000410000 */
[----:B------:R-:W-:Y:S02]  /*3af0*/  HADD2.F32 R116, -RZ, R116.H0_H0 ;  /* 0x20000074ff747230 */ /* 0x000fe40000004100 */
[-C--:B------:R-:W-:Y:S01]  /*3b00*/  FMUL.FTZ R115, R51, R119.reuse ;  /* 0x0000007733737220 */ /* 0x080fe20000410000 */
[C---:B------:R-:W-:Y:S01]  /*3b10*/  FMUL.FTZ R118, R50.reuse, R119 ;  /* 0x0000007732767220 */ /* 0x040fe20000410000 */
[----:B------:R-:W-:Y:S02]  /*3b20*/  FMUL.FTZ R121, R7, R121 ;  /* 0x0000007907797220 */ /* 0x000fe40000410000 */
[-C--:B------:R-:W-:Y:S01]  /*3b30*/  FFMA.FTZ R115, R50, R117.reuse, -R115 ;  /* 0x0000007532737223 */ /* 0x080fe20000010873 */
[----:B------:R-:W-:Y:S01]  /*3b40*/  FFMA.FTZ R118, R51, R117, R118 ;  /* 0x0000007533767223 */ /* 0x000fe20000010076 */
[-C--:B------:R-:W-:Y:S01]  /*3b50*/  FFMA.FTZ R96, R7, R116.reuse, -R96 ;  /* 0x0000007407607223 */ /* 0x080fe20000010860 */
[----:B------:R-:W-:-:S03]  /*3b60*/  FFMA.FTZ R121, R6, R116, R121 ;  /* 0x0000007406797223 */ /* 0x000fc60000010079 */
[----:B------:R-:W-:Y:S02]  /*3b70*/  F2FP.SATFINITE.E4M3.F32.PACK_AB_MERGE_C R7, R118, R115, R125 ;  /* 0x000000737607723e */ /* 0x000fe4000480707d */
[----:B------:R-:W-:-:S07]  /*3b80*/  F2FP.SATFINITE.E4M3.F32.PACK_AB_MERGE_C R6, R121, R96, R97 ;  /* 0x000000607906723e */ /* 0x000fce0004807061 */
.L_x_1393:
[----:B------:R-:W-:Y:S05]  /*3b90*/  BSYNC B2 ;  /* 0x0000000000027941 */ /* 0x000fea0003800000 */
.L_x_1392:
[----:B--2---:R1:W-:Y:S02]  /*3ba0*/  STG.E.128 desc[UR40][R8.64], R4 ;  /* 0x0000000408007986 */ /* 0x0043e4000c101d28 */
.L_x_1391:
[----:B------:R-:W-:Y:S05]  /*3bb0*/  BSYNC B1 ;  /* 0x0000000000017941 */ /* 0x000fea0003800000 */
.L_x_1390:
[----:B------:R-:W-:Y:S01]  /*3bc0*/  ISETP.NE.AND P4, PT, R64, RZ, PT ;  /* 0x000000ff4000720c */ /* 0x000fe20003f85270 */
[----:B------:R-:W-:-:S12]  /*3bd0*/  BSSY B1, `(.L_x_1394) ;  /* 0x000006f000017945 */ /* 0x000fd80003800000 */
[----:B------:R-:W-:Y:S05]  /*3be0*/  @!P4 BRA `(.L_x_1395) ;  /* 0x0000000400b4c947 */ /* 0x000fea0003800000 */
[----:B-1----:R1:W2:Y:S01]  /*3bf0*/  LDS.128 R4, [R106+0x1e400] ;  /* 0x01e400006a047984 */ /* 0x0022a20000000c00 */
[----:B------:R-:W-:Y:S01]  /*3c00*/  ISETP.GE.AND P4, PT, R218, R110, PT ;  /* 0x0000006eda00720c */ /* 0x000fe20003f86270 */
[----:B------:R-:W-:-:S12]  /*3c10*/  BSSY B2, `(.L_x_1396) ;  /* 0x0000069000027945 */ /* 0x000fd80003800000 */
[----:B-1----:R-:W-:Y:S05]  /*3c20*/  @P4 BRA `(.L_x_1397) ;  /* 0x00000004009c4947 */ /* 0x002fea0003800000 */
[----:B------:R-:W-:Y:S02]  /*3c30*/  SHF.R.U32.HI R97, RZ, 0x8, R43 ;  /* 0x00000008ff617819 */ /* 0x000fe4000001162b */
[----:B------:R-:W-:Y:S02]  /*3c40*/  SHF.R.U32.HI R42, RZ, 0x8, R49 ;  /* 0x00000008ff2a7819 */ /* 0x000fe40000011631 */
[----:B------:R-:W-:Y:S02]  /*3c50*/  LOP3.LUT R48, R43, 0xff0000ff, RZ, 0xc0, !PT ;  /* 0xff0000ff2b307812 */ /* 0x000fe400078ec0ff */
[----:B------:R-:W-:Y:S01]  /*3c60*/  SHF.R.U32.HI R96, RZ, 0x10, R43 ;  /* 0x00000010ff607819 */ /* 0x000fe2000001162b */
[----:B------:R-:W-:Y:S01]  /*3c70*/  IMAD.SHL.U32 R43, R97, 0x100, RZ ;  /* 0x00000100612b7824 */ /* 0x000fe200078e00ff */
[----:B------:R-:W-:Y:S02]  /*3c80*/  LOP3.LUT R50, R49, 0xff0000ff, RZ, 0xc0, !PT ;  /* 0xff0000ff31327812 */ /* 0x000fe400078ec0ff */
[----:B------:R-:W-:Y:S01]  /*3c90*/  SHF.R.U32.HI R51, RZ, 0x10, R49 ;  /* 0x00000010ff337819 */ /* 0x000fe20000011631 */
[----:B------:R-:W-:Y:S01]  /*3ca0*/  IMAD.SHL.U32 R49, R42, 0x100, RZ ;  /* 0x000001002a317824 */ /* 0x000fe200078e00ff */
[----:B------:R-:W-:Y:S01]  /*3cb0*/  LOP3.LUT R43, R48, 0xff00, R43, 0xf8, !PT ;  /* 0x0000ff00302b7812 */ /* 0x000fe200078ef82b */
[----:B--2---:R-:W-:Y:S01]  /*3cc0*/  IMAD.MOV.U32 R42, RZ, RZ, R4 ;  /* 0x000000ffff2a7224 */ /* 0x004fe200078e0004 */
[----:B------:R-:W-:Y:S01]  /*3cd0*/  F2FP.F16.E4M3.UNPACK_B R4, R5 ;  /* 0x00000005ff04723e */ /* 0x000fe200020006ff */
[----:B------:R-:W-:Y:S01]  /*3ce0*/  IMAD.U32 R48, R96, 0x10000, RZ ;  /* 0x0001000060307824 */ /* 0x000fe200078e00ff */
[----:B------:R-:W-:Y:S01]  /*3cf0*/  LOP3.LUT R50, R50, 0xff00, R49, 0xf8, !PT ;  /* 0x0000ff0032327812 */ /* 0x000fe200078ef831 */
[----:B------:R-:W-:Y:S01]  /*3d00*/  IMAD.U32 R51, R51, 0x10000, RZ ;  /* 0x0001000033337824 */ /* 0x000fe200078e00ff */
[----:B------:R-:W-:-:S02]  /*3d10*/  F2FP.F16.E4M3.UNPACK_B R49, R114.H1 ;  /* 0x00000072ff31723e */ /* 0x000fc400030006ff */
[----:B------:R-:W-:Y:S01]  /*3d20*/  LOP3.LUT R96, R43, 0xff0000, R48, 0xf8, !PT ;  /* 0x00ff00002b607812 */ /* 0x000fe200078ef830 */
[--C-:B------:R-:W-:Y:S01]  /*3d30*/  HADD2.F32 R43, -RZ, R4.reuse.H1_H1 ;  /* 0x30000004ff2b7230 */ /* 0x100fe20000004100 */
[----:B------:R-:W-:Y:S01]  /*3d40*/  LOP3.LUT R116, R50, 0xff0000, R51, 0xf8, !PT ;  /* 0x00ff000032747812 */ /* 0x000fe200078ef833 */
[--C-:B------:R-:W-:Y:S01]  /*3d50*/  HADD2.F32 R97, -RZ, R49.reuse.H0_H0 ;  /* 0x20000031ff617230 */ /* 0x100fe20000004100 */
[----:B------:R-:W-:Y:S01]  /*3d60*/  F2FP.F16.E4M3.UNPACK_B R50, R113.H1 ;  /* 0x00000071ff32723e */ /* 0x000fe200030006ff */
[----:B------:R-:W-:Y:S01]  /*3d70*/  HADD2.F32 R4, -RZ, R4.H0_H0 ;  /* 0x20000004ff047230 */ /* 0x000fe20000004100 */
[----:B------:R-:W-:Y:S01]  /*3d80*/  F2FP.F16.E4M3.UNPACK_B R5, R5.H1 ;  /* 0x00000005ff05723e */ /* 0x000fe200030006ff */
[----:B------:R-:W-:Y:S02]  /*3d90*/  HADD2.F32 R115, -RZ, R49.H1_H1 ;  /* 0x30000031ff737230 */ /* 0x000fe40000004100 */
[----:B------:R-:W-:Y:S01]  /*3da0*/  FMUL.FTZ R117, R43, R97 ;  /* 0x000000612b757220 */ /* 0x000fe20000410000 */
[----:B------:R-:W-:-:S02]  /*3db0*/  HADD2.F32 R51, -RZ, R50.H0_H0 ;  /* 0x20000032ff337230 */ /* 0x000fc40000004100 */
[----:B------:R-:W-:Y:S01]  /*3dc0*/  FMUL.FTZ R118, R4, R97 ;  /* 0x0000006104767220 */ /* 0x000fe20000410000 */
[--C-:B------:R-:W-:Y:S01]  /*3dd0*/  HADD2.F32 R49, -RZ, R5.reuse.H1_H1 ;  /* 0x30000005ff317230 */ /* 0x100fe20000004100 */
[----:B------:R-:W-:Y:S01]  /*3de0*/  F2FP.F16.E4M3.UNPACK_B R114, R114 ;  /* 0x00000072ff72723e */ /* 0x000fe200020006ff */
[----:B------:R-:W-:Y:S02]  /*3df0*/  HADD2.F32 R48, -RZ, R5.H0_H0 ;  /* 0x20000005ff307230 */ /* 0x000fe40000004100 */
[----:B------:R-:W-:Y:S01]  /*3e00*/  FFMA.FTZ R5, R43, R51, R118 ;  /* 0x000000332b057223 */ /* 0x000fe20000010076 */
[----:B------:R-:W-:Y:S02]  /*3e10*/  HADD2.F32 R50, -RZ, R50.H1_H1 ;  /* 0x30000032ff327230 */ /* 0x000fe40000004100 */
[CC--:B------:R-:W-:Y:S01]  /*3e20*/  FMUL.FTZ R97, R49.reuse, R115.reuse ;  /* 0x0000007331617220 */ /* 0x0c0fe20000410000 */
        /* <DEDUP_REMOVED lines=21> */
[CC--:B------:R-:W-:Y:S01]  /*3f80*/  FMUL.FTZ R51, R43.reuse, R114.reuse ;  /* 0x000000722b337220 */ /* 0x0c0fe20000410000 */
[----:B------:R-:W-:Y:S01]  /*3f90*/  FMUL.FTZ R118, R42, R114 ;  /* 0x000000722a767220 */ /* 0x000fe20000410000 */
[----:B------:R-:W-:Y:S02]  /*3fa0*/  F2FP.F16.E4M3.UNPACK_B R50, R96.H1 ;  /* 0x00000060ff32723e */ /* 0x000fe400030006ff */
[----:B------:R-:W-:Y:S01]  /*3fb0*/  F2FP.SATFINITE.E4M3.F32.PACK_AB_MERGE_C R121, R120, R97, RZ ;  /* 0x000000617879723e */ /* 0x000fe200048070ff */
[----:B------:R-:W-:Y:S01]  /*3fc0*/  FFMA.FTZ R118, R43, R113, -R118 ;  /* 0x000000712b767223 */ /* 0x000fe20000010876 */
[----:B------:R-:W-:Y:S01]  /*3fd0*/  F2FP.F16.E4M3.UNPACK_B R43, R7.H1 ;  /* 0x00000007ff2b723e */ /* 0x000fe200030006ff */
[----:B------:R-:W-:Y:S01]  /*3fe0*/  FFMA.FTZ R115, R42, R113, R51 ;  /* 0x000000712a737223 */ /* 0x000fe20000010033 */
[----:B------:R-:W-:Y:S01]  /*3ff0*/  F2FP.F16.E4M3.UNPACK_B R97, R116.H1 ;  /* 0x00000074ff61723e */ /* 0x000fe200030006ff */
[----:B------:R-:W-:Y:S01]  /*4000*/  HADD2.F32 R51, -RZ, R50.H1_H1 ;  /* 0x30000032ff337230 */ /* 0x000fe20000004100 */
[----:B------:R-:W-:Y:S01]  /*4010*/  F2FP.F16.E4M3.UNPACK_B R42, R6.H1 ;  /* 0x00000006ff2a723e */ /* 0x000fe200030006ff */
        /* <DEDUP_REMOVED lines=13> */
[-C--:B------:R-:W-:Y:S01]  /*40f0*/  FMUL.FTZ R117, R43, R113.reuse ;  /* 0x000000712b757220 */ /* 0x080fe20000410000 */
[----:B------:R-:W-:Y:S01]  /*4100*/  F2FP.F16.E4M3.UNPACK_B R6, R6 ;  /* 0x00000006ff06723e */ /* 0x000fe200020006ff */
[----:B------:R-:W-:Y:S01]  /*4110*/  FMUL.FTZ R114, R42, R113 ;  /* 0x000000712a727220 */ /* 0x000fe20000410000 */
[----:B------:R-:W-:-:S02]  /*4120*/  HADD2.F32 R97, -RZ, R97.H0_H0 ;  /* 0x20000061ff617230 */ /* 0x000fc40000004100 */
[-C--:B------:R-:W-:Y:S01]  /*4130*/  FFMA.FTZ R117, R42, R48.reuse, -R117 ;  /* 0x000000302a757223 */ /* 0x080fe20000010875 */
[--C-:B------:R-:W-:Y:S02]  /*4140*/  HADD2.F32 R42, -RZ, R7.reuse.H0_H0 ;  /* 0x20000007ff2a7230 */ /* 0x100fe40000004100 */
[----:B------:R-:W-:Y:S01]  /*4150*/  FFMA.FTZ R114, R43, R48, R114 ;  /* 0x000000302b727223 */ /* 0x000fe20000010072 */
[----:B------:R-:W-:Y:S02]  /*4160*/  HADD2.F32 R43, -RZ, R7.H1_H1 ;  /* 0x30000007ff2b7230 */ /* 0x000fe40000004100 */
[----:B------:R-:W-:Y:S01]  /*4170*/  FFMA.FTZ R122, R49, R51, R120 ;  /* 0x00000033317a7223 */ /* 0x000fe20000010078 */
[--C-:B------:R-:W-:Y:S02]  /*4180*/  HADD2.F32 R7, -RZ, R6.reuse.H0_H0 ;  /* 0x20000006ff077230 */ /* 0x100fe40000004100 */
[----:B------:R-:W-:Y:S01]  /*4190*/  FMUL.FTZ R120, R42, R97 ;  /* 0x000000612a787220 */ /* 0x000fe20000410000 */
[----:B------:R-:W-:-:S02]  /*41a0*/  HADD2.F32 R6, -RZ, R6.H1_H1 ;  /* 0x30000006ff067230 */ /* 0x000fc40000004100 */
[----:B------:R-:W-:Y:S01]  /*41b0*/  FMUL.FTZ R51, R43, R97 ;  /* 0x000000612b337220 */ /* 0x000fe20000410000 */
[----:B------:R-:W-:Y:S01]  /*41c0*/  HADD2.F32 R116, -RZ, R116.H0_H0 ;  /* 0x20000074ff747230 */ /* 0x000fe20000004100 */
[----:B------:R-:W-:Y:S01]  /*41d0*/  F2FP.SATFINITE.E4M3.F32.PACK_AB_MERGE_C R114, R114, R117, RZ ;  /* 0x000000757272723e */ /* 0x000fe200048070ff */
[----:B------:R-:W-:Y:S01]  /*41e0*/  HADD2.F32 R50, -RZ, R50.H0_H0 ;  /* 0x20000032ff327230 */ /* 0x000fe20000004100 */
[----:B------:R-:W-:Y:S01]  /*41f0*/  F2FP.SATFINITE.E4M3.F32.PACK_AB_MERGE_C R119, R122, R119, RZ ;  /* 0x000000777a77723e */ /* 0x000fe200048070ff */
[----:B------:R-:W-:Y:S02]  /*4200*/  HADD2.F32 R96, -RZ, R96.H0_H0 ;  /* 0x20000060ff607230 */ /* 0x000fe40000004100 */
[-C--:B------:R-:W-:Y:S01]  /*4210*/  FMUL.FTZ R48, R6, R116.reuse ;  /* 0x0000007406307220 */ /* 0x080fe20000410000 */
[----:B------:R-:W-:Y:S01]  /*4220*/  FMUL.FTZ R49, R7, R116 ;  /* 0x0000007407317220 */ /* 0x000fe20000410000 */
[-C--:B------:R-:W-:Y:S01]  /*4230*/  FFMA.FTZ R51, R42, R50.reuse, -R51 ;  /* 0x000000322a337223 */ /* 0x080fe20000010833 */
[----:B------:R-:W-:Y:S01]  /*4240*/  FFMA.FTZ R120, R43, R50, R120 ;  /* 0x000000322b787223 */ /* 0x000fe20000010078 */
[-C--:B------:R-:W-:Y:S01]  /*4250*/  FFMA.FTZ R48, R7, R96.reuse, -R48 ;  /* 0x0000006007307223 */ /* 0x080fe20000010830 */
[----:B------:R-:W-:Y:S01]  /*4260*/  FFMA.FTZ R49, R6, R96, R49 ;  /* 0x0000006006317223 */ /* 0x000fe20000010031 */
[----:B------:R-:W-:-:S02]  /*4270*/  F2FP.SATFINITE.E4M3.F32.PACK_AB_MERGE_C R4, R115, R118, R121 ;  /* 0x000000767304723e */ /* 0x000fc40004807079 */
[----:B------:R-:W-:Y:S02]  /*4280*/  F2FP.SATFINITE.E4M3.F32.PACK_AB_MERGE_C R7, R120, R51, R119 ;  /* 0x000000337807723e */ /* 0x000fe40004807077 */
[----:B------:R-:W-:-:S07]  /*4290*/  F2FP.SATFINITE.E4M3.F32.PACK_AB_MERGE_C R6, R49, R48, R114 ;  /* 0x000000303106723e */ /* 0x000fce0004807072 */
.L_x_1397:
[----:B------:R-:W-:Y:S05]  /*42a0*/  BSYNC B2 ;  /* 0x0000000000027941 */ /* 0x000fea0003800000 */
.L_x_1396:
[----:B--2---:R2:W-:Y:S02]  /*42b0*/  STG.E.128 desc[UR40][R8.64+0x20], R4 ;  /* 0x0000200408007986 */ /* 0x0045e4000c101d28 */
.L_x_1395:
[----:B------:R-:W-:Y:S05]  /*42c0*/  BSYNC B1 ;  /* 0x0000000000017941 */ /* 0x000fea0003800000 */
.L_x_1394:
[----:B------:R-:W-:Y:S01]  /*42d0*/  ISETP.NE.AND P4, PT, R29, RZ, PT ;  /* 0x000000ff1d00720c */ /* 0x000fe20003f85270 */
[----:B------:R-:W-:-:S12]  /*42e0*/  BSSY B1, `(.L_x_1398) ;  /* 0x000006f000017945 */ /* 0x000fd80003800000 */
[----:B------:R-:W-:Y:S05]  /*42f0*/  @!P4 BRA `(.L_x_1399) ;  /* 0x0000000400b4c947 */ /* 0x000fea0003800000 */
[----:B-12---:R1:W2:Y:S01]  /*4300*/  LDS.128 R4, [R107+0x20400] ;  /* 0x020400006b047984 */ /* 0x0062a20000000c00 */
[----:B------:R-:W-:Y:S01]  /*4310*/  ISETP.GE.AND P4, PT, R217, R110, PT ;  /* 0x0000006ed900720c */ /* 0x000fe20003f86270 */
[----:B------:R-:W-:-:S12]  /*4320*/  BSSY B2, `(.L_x_1400) ;  /* 0x0000069000027945 */ /* 0x000fd80003800000 */
[----:B-1----:R-:W-:Y:S05]  /*4330*/  @P4 BRA `(.L_x_1401) ;  /* 0x00000004009c4947 */ /* 0x002fea0003800000 */
[----:B------:R-:W-:Y:S02]  /*4340*/  SHF.R.U32.HI R43, RZ, 0x8, R39 ;  /* 0x00000008ff2b7819 */ /* 0x000fe40000011627 */
[----:B------:R-:W-:Y:S02]  /*4350*/  SHF.R.U32.HI R38, RZ, 0x8, R41 ;  /* 0x00000008ff267819 */ /* 0x000fe40000011629 */
[----:B------:R-:W-:Y:S02]  /*4360*/  SHF.R.U32.HI R49, RZ, 0x10, R39 ;  /* 0x00000010ff317819 */ /* 0x000fe40000011627 */
[----:B------:R-:W-:Y:S01]  /*4370*/  LOP3.LUT R40, R39, 0xff0000ff, RZ, 0xc0, !PT ;  /* 0xff0000ff27287812 */ /* 0x000fe200078ec0ff */
[----:B------:R-:W-:Y:S01]  /*4380*/  IMAD.SHL.U32 R39, R43, 0x100, RZ ;  /* 0x000001002b277824 */ /* 0x000fe200078e00ff */
[----:B------:R-:W-:Y:S02]  /*4390*/  SHF.R.U32.HI R48, RZ, 0x10, R41 ;  /* 0x00000010ff307819 */ /* 0x000fe40000011629 */
[----:B------:R-:W-:Y:S01]  /*43a0*/  LOP3.LUT R42, R41, 0xff0000ff, RZ, 0xc0, !PT ;  /* 0xff0000ff292a7812 */ /* 0x000fe200078ec0ff */
        /* <DEDUP_REMOVED lines=53> */
[-C--:B------:R-:W-:Y:S01]  /*4700*/  F2FP.F16.E4M3.UNPACK_B R49, R51.reuse.H1 ;  /* 0x00000033ff31723e */ /* 0x080fe200030006ff */
        /* <DEDUP_REMOVED lines=42> */
.L_x_1401:
[----:B------:R-:W-:Y:S05]  /*49b0*/  BSYNC B2 ;  /* 0x0000000000027941 */ /* 0x000fea0003800000 */
.L_x_1400:
[----:B--2---:R3:W-:Y:S02]  /*49c0*/  STG.E.128 desc[UR40][R8.64+0x40], R4 ;  /* 0x0000400408007986 */ /* 0x0047e4000c101d28 */
.L_x_1399:
[----:B------:R-:W-:Y:S05]  /*49d0*/  BSYNC B1 ;  /* 0x0000000000017941 */ /* 0x000fea0003800000 */
.L_x_1398:
[----:B------:R-:W-:Y:S01]  /*49e0*/  ISETP.NE.AND P4, PT, R21, RZ, PT ;  /* 0x000000ff1500720c */ /* 0x000fe20003f85270 */
[----:B------:R-:W-:-:S12]  /*49f0*/  BSSY B1, `(.L_x_1402) ;  /* 0x000006f000017945 */ /* 0x000fd80003800000 */
[----:B------:R-:W-:Y:S05]  /*4a00*/  @!P4 BRA `(.L_x_1403) ;  /* 0x0000000400b4c947 */ /* 0x000fea0003800000 */
[----:B-123--:R1:W2:Y:S01]  /*4a10*/  LDS.128 R4, [R106+0x20400] ;  /* 0x020400006a047984 */ /* 0x00e2a20000000c00 */
        /* <DEDUP_REMOVED lines=106> */
.L_x_1405:
[----:B------:R-:W-:Y:S05]  /*50c0*/  BSYNC B2 ;  /* 0x0000000000027941 */ /* 0x000fea0003800000 */
.L_x_1404:
[----:B--2---:R4:W-:Y:S02]  /*50d0*/  STG.E.128 desc[UR40][R8.64+0x60], R4 ;  /* 0x0000600408007986 */ /* 0x0049e4000c101d28 */
.L_x_1403:
[----:B------:R-:W-:Y:S05]  /*50e0*/  BSYNC B1 ;  /* 0x0000000000017941 */ /* 0x000fea0003800000 */
.L_x_1402:
[----:B------:R-:W-:Y:S01]  /*50f0*/  ISETP.NE.AND P4, PT, R20, RZ, PT ;  /* 0x000000ff1400720c */ /* 0x000fe20003f85270 */
[----:B------:R-:W-:-:S12]  /*5100*/  BSSY B1, `(.L_x_1406) ;  /* 0x0000070000017945 */ /* 0x000fd80003800000 */
[----:B------:R-:W-:Y:S05]  /*5110*/  @!P4 BRA `(.L_x_1407) ;  /* 0x0000000400b8c947 */ /* 0x000fea0003800000 */
[----:B-1234-:R1:W2:Y:S01]  /*5120*/  LDS.128 R4, [R107+0x22400] ;  /* 0x022400006b047984 */ /* 0x01e2a20000000c00 */
[----:B------:R-:W-:Y:S01]  /*5130*/  ISETP.GE.AND P4, PT, R216, R110, PT ;  /* 0x0000006ed800720c */ /* 0x000fe20003f86270 */
[----:B------:R-:W-:-:S12]  /*5140*/  BSSY B2, `(.L_x_1408) ;  /* 0x000006a000027945 */ /* 0x000fd80003800000 */
[----:B-1----:R-:W-:Y:S05]  /*5150*/  @P4 BRA `(.L_x_1409) ;  /* 0x0000000400a04947 */ /* 0x002fea0003800000 */
[----:B------:R-:W-:Y:S01]  /*5160*/  SHF.R.U32.HI R35, RZ, 0x8, R33 ;  /* 0x00000008ff237819 */ /* 0x000fe20000011621 */
[----:B--2---:R-:W-:Y:S01]  /*5170*/  IMAD.MOV.U32 R32, RZ, RZ, R7 ;  /* 0x000000ffff207224 */ /* 0x004fe200078e0007 */
[----:B------:R-:W-:Y:S01]  /*5180*/  SHF.R.U32.HI R14, RZ, 0x8, R15 ;  /* 0x00000008ff0e7819 */ /* 0x000fe2000001160f */
[----:B------:R-:W-:Y:S01]  /*5190*/  IMAD.MOV.U32 R7, RZ, RZ, R4 ;  /* 0x000000ffff077224 */ /* 0x000fe200078e0004 */
[----:B------:R-:W-:Y:S02]  /*51a0*/  SHF.R.U32.HI R36, RZ, 0x10, R33 ;  /* 0x00000010ff247819 */ /* 0x000fe40000011621 */
[----:B------:R-:W-:Y:S01]  /*51b0*/  LOP3.LUT R34, R33, 0xff0000ff, RZ, 0xc0, !PT ;  /* 0xff0000ff21227812 */ /* 0x000fe200078ec0ff */
[----:B------:R-:W-:Y:S01]  /*51c0*/  IMAD.SHL.U32 R33, R35, 0x100, RZ ;  /* 0x0000010023217824 */ /* 0x000fe200078e00ff */
[----:B------:R-:W-:Y:S01]  /*51d0*/  SHF.R.U32.HI R37, RZ, 0x10, R15 ;  /* 0x00000010ff257819 */ /* 0x000fe2000001160f */
[----:B------:R-:W-:Y:S01]  /*51e0*/  IMAD.SHL.U32 R14, R14, 0x100, RZ ;  /* 0x000001000e0e7824 */ /* 0x000fe200078e00ff */
[----:B------:R-:W-:-:S02]  /*51f0*/  LOP3.LUT R15, R15, 0xff0000ff, RZ, 0xc0, !PT ;  /* 0xff0000ff0f0f7812 */ /* 0x000fc400078ec0ff */
[----:B------:R-:W-:Y:S01]  /*5200*/  LOP3.LUT R38, R34, 0xff00, R33, 0xf8, !PT ;  /* 0x0000ff0022267812 */ /* 0x000fe200078ef821 */
[----:B------:R-:W-:Y:S01]  /*5210*/  IMAD.U32 R33, R36, 0x10000, RZ ;  /* 0x0001000024217824 */ /* 0x000fe200078e00ff */
[----:B------:R-:W-:Y:S01]  /*5220*/  LOP3.LUT R15, R15, 0xff00, R14, 0xf8, !PT ;  /* 0x0000ff000f0f7812 */ /* 0x000fe200078ef80e */
[----:B------:R-:W-:Y:S01]  /*5230*/  IMAD.U32 R14, R37, 0x10000, RZ ;  /* 0x00010000250e7824 */ /* 0x000fe200078e00ff */
[----:B------:R-:W-:Y:S02]  /*5240*/  F2FP.F16.E4M3.UNPACK_B R4, R5 ;  /* 0x00000005ff04723e */ /* 0x000fe400020006ff */
[----:B------:R-:W-:Y:S02]  /*5250*/  F2FP.F16.E4M3.UNPACK_B R34, R47.H1 ;  /* 0x0000002fff22723e */ /* 0x000fe400030006ff */
[----:B------:R-:W-:Y:S02]  /*5260*/  F2FP.F16.E4M3.UNPACK_B R5, R5.H1 ;  /* 0x00000005ff05723e */ /* 0x000fe400030006ff */
[----:B------:R-:W-:Y:S01]  /*5270*/  LOP3.LUT R39, R38, 0xff0000, R33, 0xf8, !PT ;  /* 0x00ff000026277812 */ /* 0x000fe200078ef821 */
[--C-:B------:R-:W-:Y:S01]  /*5280*/  HADD2.F32 R38, -RZ, R34.reuse.H1_H1 ;  /* 0x30000022ff267230 */ /* 0x100fe20000004100 */
[----:B------:R-:W-:Y:S01]  /*5290*/  LOP3.LUT R36, R15, 0xff0000, R14, 0xf8, !PT ;  /* 0x00ff00000f247812 */ /* 0x000fe200078ef80e */
[----:B------:R-:W-:Y:S01]  /*52a0*/  HADD2.F32 R15, -RZ, R5.H1_H1 ;  /* 0x30000005ff0f7230 */ /* 0x000fe20000004100 */
[----:B------:R-:W-:Y:S01]  /*52b0*/  F2FP.F16.E4M3.UNPACK_B R33, R46.H1 ;  /* 0x0000002eff21723e */ /* 0x000fe200030006ff */
[----:B------:R-:W-:Y:S01]  /*52c0*/  HADD2.F32 R37, -RZ, R34.H0_H0 ;  /* 0x20000022ff257230 */ /* 0x000fe20000004100 */
[----:B------:R-:W-:Y:S01]  /*52d0*/  F2FP.F16.E4M3.UNPACK_B R47, R47 ;  /* 0x0000002fff2f723e */ /* 0x000fe200020006ff */
[----:B------:R-:W-:-:S02]  /*52e0*/  HADD2.F32 R14, -RZ, R4.H1_H1 ;  /* 0x30000004ff0e7230 */ /* 0x000fc40000004100 */
[----:B------:R-:W-:Y:S01]  /*52f0*/  FMUL.FTZ R40, R15, R38 ;  /* 0x000000260f287220 */ /* 0x000fe20000410000 */
[----:B------:R-:W-:Y:S01]  /*5300*/  HADD2.F32 R5, -RZ, R5.H0_H0 ;  /* 0x20000005ff057230 */ /* 0x000fe20000004100 */
[----:B------:R-:W-:Y:S01]  /*5310*/  F2FP.F16.E4M3.UNPACK_B R46, R46 ;  /* 0x0000002eff2e723e */ /* 0x000fe200020006ff */
[--C-:B------:R-:W-:Y:S02]  /*5320*/  HADD2.F32 R34, -RZ, R33.reuse.H1_H1 ;  /* 0x30000021ff227230 */ /* 0x100fe40000004100 */
[----:B------:R-:W-:Y:S01]  /*5330*/  FMUL.FTZ R41, R14, R37 ;  /* 0x000000250e297220 */ /* 0x000fe20000410000 */
[----:B------:R-:W-:Y:S02]  /*5340*/  HADD2.F32 R4, -RZ, R4.H0_H0 ;  /* 0x20000004ff047230 */ /* 0x000fe40000004100 */
[C---:B------:R-:W-:Y:S01]  /*5350*/  FMUL.FTZ R38, R5.reuse, R38 ;  /* 0x0000002605267220 */ /* 0x040fe20000410000 */
[----:B------:R-:W-:Y:S02]  /*5360*/  HADD2.F32 R35, -RZ, R33.H0_H0 ;  /* 0x20000021ff237230 */ /* 0x000fe40000004100 */
[-C--:B------:R-:W-:Y:S01]  /*5370*/  FFMA.FTZ R42, R5, R34.reuse, -R40 ;  /* 0x00000022052a7223 */ /* 0x080fe20000010828 */
[----:B------:R-:W-:Y:S01]  /*5380*/  F2FP.F16.E4M3.UNPACK_B R5, R7.H1 ;  /* 0x00000007ff05723e */ /* 0x000fe200030006ff */
[C---:B------:R-:W-:Y:S01]  /*5390*/  FMUL.FTZ R37, R4.reuse, R37 ;  /* 0x0000002504257220 */ /* 0x040fe20000410000 */
[----:B------:R-:W-:Y:S01]  /*53a0*/  F2FP.F16.E4M3.UNPACK_B R7, R7 ;  /* 0x00000007ff07723e */ /* 0x000fe200020006ff */
[----:B------:R-:W-:Y:S01]  /*53b0*/  FFMA.FTZ R49, R15, R34, R38 ;  /* 0x000000220f317223 */ /* 0x000fe20000010026 */
[-C--:B------:R-:W-:Y:S01]  /*53c0*/  FFMA.FTZ R4, R4, R35.reuse, -R41 ;  /* 0x0000002304047223 */ /* 0x080fe20000010829 */
[----:B------:R-:W-:Y:S01]  /*53d0*/  FFMA.FTZ R43, R14, R35, R37 ;  /* 0x000000230e2b7223 */ /* 0x000fe20000010025 */
[----:B------:R-:W-:-:S02]  /*53e0*/  HADD2.F32 R14, -RZ, R5.H0_H0 ;  /* 0x20000005ff0e7230 */ /* 0x000fc40000004100 */
[----:B------:R-:W-:Y:S01]  /*53f0*/  HADD2.F32 R15, -RZ, R5.H1_H1 ;  /* 0x30000005ff0f7230 */ /* 0x000fe20000004100 */
[----:B------:R-:W-:Y:S01]  /*5400*/  F2FP.SATFINITE.E4M3.F32.PACK_AB_MERGE_C R49, R49, R42, RZ ;  /* 0x0000002a3131723e */ /* 0x000fe200048070ff */
[----:B------:R-:W-:Y:S02]  /*5410*/  HADD2.F32 R5, -RZ, R7.H0_H0 ;  /* 0x20000007ff057230 */ /* 0x000fe40000004100 */
[--C-:B------:R-:W-:Y:S02]  /*5420*/  HADD2.F32 R35, -RZ, R47.reuse.H1_H1 ;  /* 0x3000002fff237230 */ /* 0x100fe40000004100 */
[----:B------:R-:W-:Y:S02]  /*5430*/  HADD2.F32 R34, -RZ, R47.H0_H0 ;  /* 0x2000002fff227230 */ /* 0x000fe40000004100 */
[----:B------:R-:W-:Y:S02]  /*5440*/  HADD2.F32 R7, -RZ, R7.H1_H1 ;  /* 0x30000007ff077230 */ /* 0x000fe40000004100 */
[----:B------:R-:W-:Y:S01]  /*5450*/  FMUL.FTZ R37, R15, R35 ;  /* 0x000000230f257220 */ /* 0x000fe20000410000 */
[----:B------:R-:W-:-:S02]  /*5460*/  HADD2.F32 R33, -RZ, R46.H1_H1 ;  /* 0x3000002eff217230 */ /* 0x000fc40000004100 */
[C---:B------:R-:W-:Y:S01]  /*5470*/  FMUL.FTZ R40, R14.reuse, R35 ;  /* 0x000000230e287220 */ /* 0x040fe20000410000 */
[----:B------:R-:W-:Y:S02]  /*5480*/  HADD2.F32 R46, -RZ, R46.H0_H0 ;  /* 0x2000002eff2e7230 */ /* 0x000fe40000004100 */
[-C--:B------:R-:W-:Y:S01]  /*5490*/  FMUL.FTZ R38, R7, R34.reuse ;  /* 0x0000002207267220 */ /* 0x080fe20000410000 */
[----:B------:R-:W-:Y:S01]  /*54a0*/  FMUL.FTZ R34, R5, R34 ;  /* 0x0000002205227220 */ /* 0x000fe20000410000 */
[-C--:B------:R-:W-:Y:S01]  /*54b0*/  FFMA.FTZ R37, R14, R33.reuse, -R37 ;  /* 0x000000210e257223 */ /* 0x080fe20000010825 */
[----:B------:R-:W-:Y:S01]  /*54c0*/  FFMA.FTZ R14, R15, R33, R40 ;  /* 0x000000210f0e7223 */ /* 0x000fe20000010028 */
[----:B------:R-:W-:Y:S01]  /*54d0*/  F2FP.F16.E4M3.UNPACK_B R35, R39.H1 ;  /* 0x00000027ff23723e */ /* 0x000fe200030006ff */
[----:B------:R-:W-:Y:S01]  /*54e0*/  FFMA.FTZ R41, R7, R46, R34 ;  /* 0x0000002e07297223 */ /* 0x000fe20000010022 */
[----:B------:R-:W-:Y:S01]  /*54f0*/  F2FP.F16.E4M3.UNPACK_B R7, R32.H1 ;  /* 0x00000020ff07723e */ /* 0x000fe200030006ff */
[----:B------:R-:W-:Y:S01]  /*5500*/  FFMA.FTZ R40, R5, R46, -R38 ;  /* 0x0000002e05287223 */ /* 0x000fe20000010826 */
[----:B------:R-:W-:Y:S01]  /*5510*/  F2FP.SATFINITE.E4M3.F32.PACK_AB_MERGE_C R48, R14, R37, RZ ;  /* 0x000000250e30723e */ /* 0x000fe200048070ff */
[----:B------:R-:W-:Y:S01]  /*5520*/  HADD2.F32 R37, -RZ, R35.H1_H1 ;  /* 0x30000023ff257230 */ /* 0x000fe20000004100 */
[----:B------:R-:W-:Y:S01]  /*5530*/  F2FP.F16.E4M3.UNPACK_B R33, R36.H1 ;  /* 0x00000024ff21723e */ /* 0x000fe200030006ff */
[--C-:B------:R-:W-:Y:S01]  /*5540*/  HADD2.F32 R15, -RZ, R7.reuse.H1_H1 ;  /* 0x30000007ff0f7230 */ /* 0x100fe20000004100 */
[----:B------:R-:W-:Y:S01]  /*5550*/  F2FP.F16.E4M3.UNPACK_B R5, R6.H1 ;  /* 0x00000006ff05723e */ /* 0x000fe200030006ff */
[----:B------:R-:W-:Y:S01]  /*5560*/  HADD2.F32 R14, -RZ, R7.H0_H0 ;  /* 0x20000007ff0e7230 */ /* 0x000fe20000004100 */
        /* <DEDUP_REMOVED lines=13> */
[----:B------:R-:W-:Y:S01]  /*5640*/  F2FP.F16.E4M3.UNPACK_B R6, R6 ;  /* 0x00000006ff06723e */ /* 0x000fe200020006ff */
[----:B------:R-:W-:Y:S01]  /*5650*/  FFMA.FTZ R46, R15, R34, R46 ;  /* 0x000000220f2e7223 */ /* 0x000fe2000001002e */
[-C--:B------:R-:W-:Y:S01]  /*5660*/  FFMA.FTZ R42, R5, R14.reuse, -R42 ;  /* 0x0000000e052a7223 */ /* 0x080fe2000001082a */
[----:B------:R-:W-:Y:S01]  /*5670*/  FFMA.FTZ R15, R7, R14, R38 ;  /* 0x0000000e070f7223 */ /* 0x000fe20000010026 */
[----:B------:R-:W-:-:S02]  /*5680*/  HADD2.F32 R7, -RZ, R32.H0_H0 ;  /* 0x20000020ff077230 */ /* 0x000fc40000004100 */
[----:B------:R-:W-:Y:S01]  /*5690*/  HADD2.F32 R5, -RZ, R6.H0_H0 ;  /* 0x20000006ff057230 */ /* 0x000fe20000004100 */
[----:B------:R-:W-:Y:S01]  /*56a0*/  F2FP.SATFINITE.E4M3.F32.PACK_AB_MERGE_C R46, R46, R47, RZ ;  /* 0x0000002f2e2e723e */ /* 0x000fe200048070ff */
[----:B------:R-:W-:Y:S01]  /*56b0*/  HADD2.F32 R32, -RZ, R32.H1_H1 ;  /* 0x30000020ff207230 */ /* 0x000fe20000004100 */
[----:B------:R-:W-:Y:S01]  /*56c0*/  F2FP.SATFINITE.E4M3.F32.PACK_AB_MERGE_C R15, R15, R42, RZ ;  /* 0x0000002a0f0f723e */ /* 0x000fe200048070ff */
[----:B------:R-:W-:Y:S02]  /*56d0*/  HADD2.F32 R35, -RZ, R35.H0_H0 ;  /* 0x20000023ff237230 */ /* 0x000fe40000004100 */
[----:B------:R-:W-:Y:S02]  /*56e0*/  HADD2.F32 R6, -RZ, R6.H1_H1 ;  /* 0x30000006ff067230 */ /* 0x000fe40000004100 */
[----:B------:R-:W-:Y:S02]  /*56f0*/  HADD2.F32 R39, -RZ, R39.H0_H0 ;  /* 0x20000027ff277230 */ /* 0x000fe40000004100 */
[----:B------:R-:W-:Y:S01]  /*5700*/  FMUL.FTZ R34, R32, R35 ;  /* 0x0000002320227220 */ /* 0x000fe20000410000 */
[----:B------:R-:W-:-:S02]  /*5710*/  HADD2.F32 R33, -RZ, R33.H0_H0 ;  /* 0x20000021ff217230 */ /* 0x000fc40000004100 */
        /* <DEDUP_REMOVED lines=8> */
[----:B------:R-:W-:Y:S02]  /*57a0*/  F2FP.SATFINITE.E4M3.F32.PACK_AB_MERGE_C R5, R43, R4, R49 ;  /* 0x000000042b05723e */ /* 0x000fe40004807031 */
[----:B------:R-:W-:-:S02]  /*57b0*/  F2FP.SATFINITE.E4M3.F32.PACK_AB_MERGE_C R4, R41, R40, R48 ;  /* 0x000000282904723e */ /* 0x000fc40004807030 */
[----:B------:R-:W-:Y:S02]  /*57c0*/  F2FP.SATFINITE.E4M3.F32.PACK_AB_MERGE_C R6, R39, R14, R15 ;  /* 0x0000000e2706723e */ /* 0x000fe4000480700f */
[----:B------:R-:W-:-:S07]  /*57d0*/  F2FP.SATFINITE.E4M3.F32.PACK_AB_MERGE_C R7, R35, R34, R46 ;  /* 0x000000222307723e */ /* 0x000fce000480702e */
.L_x_1409:
[----:B------:R-:W-:Y:S05]  /*57e0*/  BSYNC B2 ;  /* 0x0000000000027941 */ /* 0x000fea0003800000 */
.L_x_1408:
[----:B--2---:R1:W-:Y:S02]  /*57f0*/  STG.E.128 desc[UR40][R8.64+0x80], R4 ;  /* 0x0000800408007986 */ /* 0x0043e4000c101d28 */
.L_x_1407:
[----:B------:R-:W-:Y:S05]  /*5800*/  BSYNC B1 ;  /* 0x0000000000017941 */ /* 0x000fea0003800000 */
.L_x_1406:
[----:B------:R-:W-:-:S13]  /*5810*/  ISETP.NE.AND P4, PT, R3, RZ, PT ;  /* 0x000000ff0300720c */ /* 0x000fda0003f85270 */
[----:B------:R-:W-:Y:S05]  /*5820*/  @!P4 BRA `(.L_x_1389) ;  /* 0x0000003800e0c947 */ /* 0x000fea0003800000 */
[----:B-1234-:R1:W2:Y:S01]  /*5830*/  LDS.128 R4, [R106+0x22400] ;  /* 0x022400006a047984 */ /* 0x01e2a20000000c00 */
[----:B------:R-:W-:Y:S01]  /*5840*/  ISETP.GE.AND P4, PT, R220, R110, PT ;  /* 0x0000006edc00720c */ /* 0x000fe20003f86270 */
[----:B------:R-:W-:-:S12]  /*5850*/  BSSY B1, `(.L_x_1410) ;  /* 0x000006b000017945 */ /* 0x000fd80003800000 */
[----:B-1----:R-:W-:Y:S05]  /*5860*/  @P4 BRA `(.L_x_1411) ;  /* 0x0000000400a44947 */ /* 0x002fea0003800000 */
[----:B------:R-:W-:Y:S01]  /*5870*/  SHF.R.U32.HI R34, RZ, 0x8, R11 ;  /* 0x00000008ff227819 */ /* 0x000fe2000001160b */
[----:B--2---:R-:W-:Y:S01]  /*5880*/  IMAD.MOV.U32 R12, RZ, RZ, R7 ;  /* 0x000000ffff0c7224 */ /* 0x004fe200078e0007 */
[--C-:B------:R-:W-:Y:S02]  /*5890*/  SHF.R.U32.HI R15, RZ, 0x8, R13.reuse ;  /* 0x00000008ff0f7819 */ /* 0x100fe4000001160d */
[----:B------:R-:W-:Y:S01]  /*58a0*/  LOP3.LUT R14, R13, 0xff0000ff, RZ, 0xc0, !PT ;  /* 0xff0000ff0d0e7812 */ /* 0x000fe200078ec0ff */
[----:B------:R-:W-:Y:S01]  /*58b0*/  IMAD.SHL.U32 R7, R34, 0x100, RZ ;  /* 0x0000010022077824 */ /* 0x000fe200078e00ff */
[----:B------:R-:W-:Y:S01]  /*58c0*/  SHF.R.U32.HI R32, RZ, 0x10, R13 ;  /* 0x00000010ff207819 */ /* 0x000fe2000001160d */
[----:B------:R-:W-:Y:S01]  /*58d0*/  IMAD.SHL.U32 R13, R15, 0x100, RZ ;  /* 0x000001000f0d7824 */ /* 0x000fe200078e00ff */
[----:B------:R-:W-:Y:S02]  /*58e0*/  LOP3.LUT R10, R11, 0xff0000ff, RZ, 0xc0, !PT ;  /* 0xff0000ff0b0a7812 */ /* 0x000fe400078ec0ff */
[----:B------:R-:W-:Y:S01]  /*58f0*/  SHF.R.U32.HI R33, RZ, 0x10, R11 ;  /* 0x00000010ff217819 */ /* 0x000fe2000001160b */
[----:B------:R-:W-:Y:S01]  /*5900*/  IMAD.U32 R32, R32, 0x10000, RZ ;  /* 0x0001000020207824 */ /* 0x000fe200078e00ff */
[----:B------:R-:W-:Y:S01]  /*5910*/  LOP3.LUT R7, R10, 0xff00, R7, 0xf8, !PT ;  /* 0x0000ff000a077812 */ /* 0x000fe200078ef807 */
[----:B------:R-:W-:Y:S01]  /*5920*/  IMAD.MOV.U32 R11, RZ, RZ, R6 ;  /* 0x000000ffff0b7224 */ /* 0x000fe200078e0006 */
[----:B------:R-:W-:Y:S01]  /*5930*/  LOP3.LUT R13, R14, 0xff00, R13, 0xf8, !PT ;  /* 0x0000ff000e0d7812 */ /* 0x000fe200078ef80d */
[----:B------:R-:W-:Y:S01]  /*5940*/  IMAD.U32 R10, R33, 0x10000, RZ ;  /* 0x00010000210a7824 */ /* 0x000fe200078e00ff */
[----:B------:R-:W-:-:S02]  /*5950*/  F2FP.F16.E4M3.UNPACK_B R14, R45.H1 ;  /* 0x0000002dff0e723e */ /* 0x000fc400030006ff */
[-C--:B------:R-:W-:Y:S02]  /*5960*/  F2FP.F16.E4M3.UNPACK_B R6, R5.reuse ;  /* 0x00000005ff06723e */ /* 0x080fe400020006ff */
[----:B------:R-:W-:Y:S01]  /*5970*/  LOP3.LUT R34, R13, 0xff0000, R32, 0xf8, !PT ;  /* 0x00ff00000d227812 */ /* 0x000fe200078ef820 */
[----:B------:R-:W-:Y:S01]  /*5980*/  HADD2.F32 R32, -RZ, R14.H0_H0 ;  /* 0x2000000eff207230 */ /* 0x000fe20000004100 */
[----:B------:R-:W-:Y:S01]  /*5990*/  LOP3.LUT R15, R7, 0xff0000, R10, 0xf8, !PT ;  /* 0x00ff0000070f7812 */ /* 0x000fe200078ef80a */
[----:B------:R-:W-:Y:S01]  /*59a0*/  HADD2.F32 R7, -RZ, R6.H1_H1 ;  /* 0x30000006ff077230 */ /* 0x000fe20000004100 */
[----:B------:R-:W-:Y:S01]  /*59b0*/  F2FP.F16.E4M3.UNPACK_B R13, R44.H1 ;  /* 0x0000002cff0d723e */ /* 0x000fe200030006ff */
[----:B------:R-:W-:Y:S01]  /*59c0*/  HADD2.F32 R33, -RZ, R14.H1_H1 ;  /* 0x3000000eff217230 */ /* 0x000fe20000004100 */
[----:B------:R-:W-:Y:S01]  /*59d0*/  F2FP.F16.E4M3.UNPACK_B R5, R5.H1 ;  /* 0x00000005ff05723e */ /* 0x000fe200030006ff */
[----:B------:R-:W-:Y:S02]  /*59e0*/  HADD2.F32 R6, -RZ, R6.H0_H0 ;  /* 0x20000006ff067230 */ /* 0x000fe40000004100 */
[----:B------:R-:W-:Y:S01]  /*59f0*/  FMUL.FTZ R35, R7, R32 ;  /* 0x0000002007237220 */ /* 0x000fe20000410000 */
[----:B------:R-:W-:Y:S01]  /*5a00*/  HADD2.F32 R14, -RZ, R13.H0_H0 ;  /* 0x2000000dff0e7230 */ /* 0x000fe20000004100 */
[----:B------:R-:W-:Y:S01]  /*5a10*/  F2FP.F16.E4M3.UNPACK_B R45, R45 ;  /* 0x0000002dff2d723e */ /* 0x000fe200020006ff */
[----:B------:R-:W-:-:S02]  /*5a20*/  HADD2.F32 R10, -RZ, R5.H1_H1 ;  /* 0x30000005ff0a7230 */ /* 0x000fc40000004100 */
[C---:B------:R-:W-:Y:S01]  /*5a30*/  FMUL.FTZ R32, R6.reuse, R32 ;  /* 0x0000002006207220 */ /* 0x040fe20000410000 */
[----:B------:R-:W-:Y:S02]  /*5a40*/  HADD2.F32 R5, -RZ, R5.H0_H0 ;  /* 0x20000005ff057230 */ /* 0x000fe40000004100 */
[-C--:B------:R-:W-:Y:S01]  /*5a50*/  FFMA.FTZ R36, R6, R14.reuse, -R35 ;  /* 0x0000000e06247223 */ /* 0x080fe20000010823 */
[----:B------:R-:W-:Y:S02]  /*5a60*/  HADD2.F32 R13, -RZ, R13.H1_H1 ;  /* 0x3000000dff0d7230 */ /* 0x000fe40000004100 */
[CC--:B------:R-:W-:Y:S01]  /*5a70*/  FMUL.FTZ R6, R10.reuse, R33.reuse ;  /* 0x000000210a067220 */ /* 0x0c0fe20000410000 */
[----:B------:R-:W-:Y:S01]  /*5a80*/  FFMA.FTZ R37, R7, R14, R32 ;  /* 0x0000000e07257223 */ /* 0x000fe20000010020 */
[C---:B------:R-:W-:Y:S01]  /*5a90*/  FMUL.FTZ R33, R5.reuse, R33 ;  /* 0x0000002105217220 */ /* 0x040fe20000410000 */
[----:B------:R-:W-:Y:S01]  /*5aa0*/  F2FP.F16.E4M3.UNPACK_B R44, R44 ;  /* 0x0000002cff2c723e */ /* 0x000fe200020006ff */
[-C--:B------:R-:W-:Y:S01]  /*5ab0*/  FFMA.FTZ R38, R5, R13.reuse, -R6 ;  /* 0x0000000d05267223 */ /* 0x080fe20000010806 */
[-C--:B------:R-:W-:Y:S01]  /*5ac0*/  F2FP.F16.E4M3.UNPACK_B R5, R4.reuse.H1 ;  /* 0x00000004ff05723e */ /* 0x080fe200030006ff */
        /* <DEDUP_REMOVED lines=8> */
[----:B------:R-:W-:Y:S02]  /*5b50*/  HADD2.F32 R45, -RZ, R45.H0_H0 ;  /* 0x2000002dff2d7230 */ /* 0x000fe40000004100 */
[----:B------:R-:W-:Y:S01]  /*5b60*/  FMUL.FTZ R33, R7, R13 ;  /* 0x0000000d07217220 */ /* 0x000fe20000410000 */
[----:B------:R-:W-:-:S02]  /*5b70*/  HADD2.F32 R4, -RZ, R4.H1_H1 ;  /* 0x30000004ff047230 */ /* 0x000fc40000004100 */
[--C-:B------:R-:W-:Y:S02]  /*5b80*/  HADD2.F32 R10, -RZ, R44.reuse.H1_H1 ;  /* 0x3000002cff0a7230 */ /* 0x100fe40000004100 */
[----:B------:R-:W-:Y:S02]  /*5b90*/  HADD2.F32 R44, -RZ, R44.H0_H0 ;  /* 0x2000002cff2c7230 */ /* 0x000fe40000004100 */
[-C--:B------:R-:W-:Y:S01]  /*5ba0*/  FMUL.FTZ R14, R4, R45.reuse ;  /* 0x0000002d040e7220 */ /* 0x080fe20000410000 */
[----:B------:R-:W-:Y:S01]  /*5bb0*/  FMUL.FTZ R45, R5, R45 ;  /* 0x0000002d052d7220 */ /* 0x000fe20000410000 */
[-C--:B------:R-:W-:Y:S01]  /*5bc0*/  FFMA.FTZ R33, R6, R10.reuse, -R33 ;  /* 0x0000000a06217223 */ /* 0x080fe20000010821 */
[----:B------:R-:W-:Y:S01]  /*5bd0*/  FFMA.FTZ R32, R7, R10, R32 ;  /* 0x0000000a07207223 */ /* 0x000fe20000010020 */
[----:B------:R-:W-:Y:S01]  /*5be0*/  FFMA.FTZ R35, R5, R44, -R14 ;  /* 0x0000002c05237223 */ /* 0x000fe2000001080e */
        /* <DEDUP_REMOVED lines=12> */
[----:B------:R-:W-:Y:S01]  /*5cb0*/  FMUL.FTZ R39, R7, R33 ;  /* 0x0000002107277220 */ /* 0x000fe20000410000 */
[----:B------:R-:W-:-:S02]  /*5cc0*/  HADD2.F32 R5, -RZ, R4.H1_H1 ;  /* 0x30000004ff057230 */ /* 0x000fc40000004100 */
[C---:B------:R-:W-:Y:S01]  /*5cd0*/  FMUL.FTZ R38, R6.reuse, R33 ;  /* 0x0000002106267220 */ /* 0x040fe20000410000 */
[----:B------:R-:W-:Y:S02]  /*5ce0*/  HADD2.F32 R32, -RZ, R34.H1_H1 ;  /* 0x30000022ff207230 */ /* 0x000fe40000004100 */
[----:B------:R-:W-:Y:S01]  /*5cf0*/  FFMA.FTZ R39, R6, R13, -R39 ;  /* 0x0000000d06277223 */ /* 0x000fe20000010827 */
[----:B------:R-:W-:Y:S01]  /*5d00*/  HADD2.F32 R4, -RZ, R4.H0_H0 ;  /* 0x20000004ff047230 */ /* 0x000fe20000004100 */
[----:B------:R-:W-:Y:S01]  /*5d10*/  F2FP.F16.E4M3.UNPACK_B R11, R11 ;  /* 0x0000000bff0b723e */ /* 0x000fe200020006ff */
        /* <DEDUP_REMOVED lines=11> */
[----:B------:R-:W-:Y:S02]  /*5dd0*/  HADD2.F32 R12, -RZ, R12.H1_H1 ;  /* 0x3000000cff0c7230 */ /* 0x000fe40000004100 */
[----:B------:R-:W-:Y:S01]  /*5de0*/  FMUL.FTZ R7, R11, R34 ;  /* 0x000000220b077220 */ /* 0x000fe20000410000 */
[----:B------:R-:W-:-:S02]  /*5df0*/  HADD2.F32 R14, -RZ, R14.H0_H0 ;  /* 0x2000000eff0e7230 */ /* 0x000fc40000004100 */
[----:B------:R-:W-:Y:S01]  /*5e00*/  FMUL.FTZ R34, R4, R34 ;  /* 0x0000002204227220 */ /* 0x000fe20000410000 */
        /* <DEDUP_REMOVED lines=12> */
[----:B------:R-:W-:Y:S01]  /*5ed0*/  F2FP.SATFINITE.E4M3.F32.PACK_AB_MERGE_C R5, R37, R36, R41 ;  /* 0x000000242505723e */ /* 0x000fe20004807029 */
[----:B------:R-:W-:Y:S01]  /*5ee0*/  IMAD.MOV.U32 R6, RZ, RZ, R32 ;  /* 0x000000ffff067224 */ /* 0x000fe200078e0020 */
[----:B------:R-:W-:-:S07]  /*5ef0*/  F2FP.SATFINITE.E4M3.F32.PACK_AB_MERGE_C R4, R44, R35, R40 ;  /* 0x000000232c04723e */ /* 0x000fce0004807028 */
.L_x_1411:
[----:B------:R-:W-:Y:S05]  /*5f00*/  BSYNC B1 ;  /* 0x0000000000017941 */ /* 0x000fea0003800000 */
.L_x_1410:
[----:B--2---:R1:W-:Y:S01]  /*5f10*/  STG.E.128 desc[UR40][R8.64+0xa0], R4 ;  /* 0x0000a00408007986 */ /* 0x0043e2000c101d28 */
[----:B------:R-:W-:Y:S05]  /*5f20*/  BRA `(.L_x_1389) ;  /* 0x0000003400207947 */ /* 0x000fea0003800000 */
.L_x_1383:
        /* <DEDUP_REMOVED lines=42> */
.L_x_1413:
[----:B------:R-:W-:Y:S05]  /*61d0*/  BSYNC B1 ;  /* 0x0000000000017941 */ /* 0x000fea0003800000 */
.L_x_1412:
[----:B------:R-:W-:Y:S01]  /*61e0*/  UISETP.NE.AND UP0, UPT, UR42, 0x3, UPT ;  /* 0x000000032a00788c */ /* 0x000fe2000bf05270 */
[----:B-----5:R-:W-:Y:S02]  /*61f0*/  IMAD.MOV.U32 R111, RZ, RZ, R6 ;  /* 0x000000ffff6f7224 */ /* 0x020fe400078e0006 */
        /* <DEDUP_REMOVED lines=14> */
.L_x_1414:
[----:B------:R-:W-:Y:S01]  /*62e0*/  IMAD R104, R17, 0x8, R16 ;  /* 0x0000000811687824 */ /* 0x000fe200078e0210 */
[----:B------:R-:W-:Y:S01]  /*62f0*/  SHF.L.U32 R109, R206, 0x1f, RZ ;  /* 0x0000001fce6d7819 */ /* 0x000fe200000006ff */
[----:B------:R-:W-:Y:S03]  /*6300*/  BSSY B1, `(.L_x_1415) ;  /* 0x0000003000017945 */ /* 0x000fe60003800000 */
[----:B------:R-:W1:Y:S02]  /*6310*/  SYNCS.PHASECHK.TRANS64.TRYWAIT P5, [R104+URZ+0x2a890], R109 ;  /* 0x02a8906d680075a7 */ /* 0x000e6400080a017f */
[----:B-1----:R-:W-:Y:S05]  /*6320*/  @!P5 BRA `(.L_x_1416) ;  /* 0x000002800078d947 */ /* 0x002fea0003800000 */
.L_x_1756:
[----:B------:R-:W-:Y:S05]  /*6330*/  BSYNC B1 ;  /* 0x0000000000017941 */ /* 0x000fea0003800000 */
.L_x_1415:
[----:B------:R-:W-:Y:S05]  /*6340*/  @P4 BRA `(.L_x_1389) ;  /* 0x0000003000184947 */ /* 0x000fea0003800000 */
[----:B------:R-:W2:Y:S01]  /*6350*/  LDC R116, c[0x0][0x2f4] ;  /* 0x0000bd00ff747b82 */ /* 0x000ea20000000800 */
[----:B------:R-:W-:Y:S01]  /*6360*/  ISETP.NE.AND P4, PT, R65, RZ, PT ;  /* 0x000000ff4100720c */ /* 0x000fe20003f85270 */
[----:B------:R-:W-:Y:S01]  /*6370*/  ULDC.64 UR4, c[0x0][0x300] ;  /* 0x0000c00000047ab9 */ /* 0x000fe20000000a00 */
[----:B0-----:R-:W-:Y:S01]  /*6380*/  SHF.R.S32.HI R44, RZ, 0x1f, R201 ;  /* 0x0000001fff2c7819 */ /* 0x001fe200000114c9 */
[----:B------:R-:W-:Y:S01]  /*6390*/  IMAD.MOV.U32 R98, RZ, RZ, R48 ;  /* 0x000000ffff627224 */ /* 0x000fe200078e0030 */
[----:B------:R-:W-:Y:S03]  /*63a0*/  BSSY B1, `(.L_x_1417) ;  /* 0x00000f6000017945 */ /* 0x000fe60003800000 */
[----:B------:R-:W-:Y:S02]  /*63b0*/  IMAD R44, R44, UR4, RZ ;  /* 0x000000042c2c7c24 */ /* 0x000fe4000f8e02ff */
[----:B------:R-:W-:-:S04]  /*63c0*/  IMAD.WIDE.U32 R98, R201, UR4, R98 ;  /* 0x00000004c9627c25 */ /* 0x000fc8000f8e0062 */
[----:B------:R-:W-:-:S04]  /*63d0*/  IMAD R45, R201, UR5, R44 ;  /* 0x00000005c92d7c24 */ /* 0x000fc8000f8e022c */
[----:B------:R-:W-:Y:S02]  /*63e0*/  IMAD.IADD R118, R45, 0x1, R99 ;  /* 0x000000012d767824 */ /* 0x000fe400078e0263 */
[----:B--2---:R-:W-:Y:S01]  /*63f0*/  IMAD.IADD R120, R116, 0x1, -R77 ;  /* 0x0000000174787824 */ /* 0x004fe200078e0a4d */
[----:B------:R-:W-:Y:S06]  /*6400*/  @!P4 BRA `(.L_x_1418) ;  /* 0x0000000c00bcc947 */ /* 0x000fec0003800000 */
[----:B------:R-:W-:Y:S01]  /*6410*/  SEL R44, R77, R120, !P0 ;  /* 0x000000784d2c7207 */ /* 0x000fe20004000000 */
[----:B------:R-:W-:Y:S01]  /*6420*/  BSSY B2, `(.L_x_1419) ;  /* 0x00000e3000027945 */ /* 0x000fe20003800000 */
[----:B------:R-:W-:Y:S02]  /*6430*/  IADD3 R123, P4, P5, R62, R98, R72 ;  /* 0x000000623e7b7210 */ /* 0x000fe40007d9e048 */
[----:B------:R-:W-:Y:S02]  /*6440*/  SHF.R.S32.HI R45, RZ, 0x1f, R44 ;  /* 0x0000001fff2d7819 */ /* 0x000fe4000001142c */
[----:B------:R-:W-:Y:S02]  /*6450*/  IADD3.X R122, R101, R118, R69, P4, P5 ;  /* 0x00000076657a7210 */ /* 0x000fe400027ea445 */
[----:B------:R-:W-:Y:S02]  /*6460*/  LEA.HI R45, R45, R44, RZ, 0x5 ;  /* 0x0000002c2d2d7211 */ /* 0x000fe400078f28ff */
[----:B------:R-:W-:-:S02]  /*6470*/  ISETP.GE.AND P4, PT, R22, R110, PT ;  /* 0x0000006e1600720c */ /* 0x000fc40003f86270 */
[----:B------:R-:W-:-:S04]  /*6480*/  SHF.R.S32.HI R44, RZ, 0x5, R45 ;  /* 0x00000005ff2c7819 */ /* 0x000fc8000001142d */
[----:B------:R-:W-:-:S04]  /*6490*/  LEA.HI.SX32 R44, R91, R44, 0x1c ;  /* 0x0000002c5b2c7211 */ /* 0x000fc800078fe2ff */
[----:B------:R-:W-:Y:S01]  /*64a0*/  SHF.R.S32.HI R45, RZ, 0x1f, R44 ;  /* 0x0000001fff2d7819 */ /* 0x000fe2000001142c */
[----:B------:R-:W-:-:S03]  /*64b0*/  IMAD.SHL.U32 R125, R44, 0x10, RZ ;  /* 0x000000102c7d7824 */ /* 0x000fc600078e00ff */
[----:B------:R-:W-:Y:S02]  /*64c0*/  LEA.HI R45, R45, R44, RZ, 0x2 ;  /* 0x0000002c2d2d7211 */ /* 0x000fe400078f10ff */
[----:B------:R-:W-:-:S03]  /*64d0*/  LOP3.LUT R44, R208, 0x30, R125, 0xf8, !PT ;  /* 0x00000030d02c7812 */ /* 0x000fc600078ef87d */
[----:B------:R-:W-:Y:S01]  /*64e0*/  IMAD.SHL.U32 R45, R45, 0x800, RZ ;  /* 0x000008002d2d7824 */ /* 0x000fe200078e00ff */
[----:B------:R-:W-:-:S04]  /*64f0*/  LOP3.LUT R44, R44, R209, RZ, 0x3c, !PT ;  /* 0x000000d12c2c7212 */ /* 0x000fc800078e3cff */
[----:B------:R-:W-:-:S04]  /*6500*/  LOP3.LUT R45, R45, 0xffffe000, RZ, 0xc0, !PT ;  /* 0xffffe0002d2d7812 */ /* 0x000fc800078ec0ff */
[----:B------:R-:W-:Y:S01]  /*6510*/  IADD3 R44, R44, R45, R210 ;  /* 0x0000002d2c2c7210 */ /* 0x000fe20007ffe0d2 */
[----:B------:R-:W-:-:S04]  /*6520*/  IMAD R45, R17, 0x6000, R88 ;  /* 0x00006000112d7824 */ /* 0x000fc800078e0258 */
[----:B------:R-:W-:Y:S02]  /*6530*/  IMAD R47, R17, 0x6000, R44 ;  /* 0x00006000112f7824 */ /* 0x000fe400078e022c */
[C---:B------:R-:W-:Y:S02]  /*6540*/  IMAD.IADD R45, R16.reuse, 0x1, R45 ;  /* 0x00000001102d7824 */ /* 0x040fe400078e022d */
[----:B------:R-:W-:-:S04]  /*6550*/  IMAD.IADD R48, R16, 0x1, R47 ;  /* 0x0000000110307824 */ /* 0x000fc800078e022f */
[----:B------:R-:W0:Y:S04]  /*6560*/  LDS.128 R44, [R45+0x1e400] ;  /* 0x01e400002d2c7984 */ /* 0x000e280000000c00 */
[----:B------:R-:W2:Y:S01]  /*6570*/  LDS.128 R48, [R48+0x1e400] ;  /* 0x01e4000030307984 */ /* 0x000ea20000000c00 */
[----:B------:R-:W-:Y:S05]  /*6580*/  @P4 BRA `(.L_x_1420) ;  /* 0x0000000c00304947 */ /* 0x000fea0003800000 */
[--C-:B------:R-:W-:Y:S02]  /*6590*/  SHF.R.U32.HI R12, RZ, 0x8, R13.reuse ;  /* 0x00000008ff0c7819 */ /* 0x100fe4000001160d */
[----:B------:R-:W-:Y:S02]  /*65a0*/  SHF.R.U32.HI R132, RZ, 0x10, R13 ;  /* 0x00000010ff847819 */ /* 0x000fe4000001160d */
[----:B------:R-:W-:Y:S01]  /*65b0*/  LOP3.LUT R13, R13, 0xff0000ff, RZ, 0xc0, !PT ;  /* 0xff0000ff0d0d7812 */ /* 0x000fe200078ec0ff */
[----:B------:R-:W-:Y:S01]  /*65c0*/  IMAD.SHL.U32 R12, R12, 0x100, RZ ;  /* 0x000001000c0c7824 */ /* 0x000fe200078e00ff */
[----:B------:R-:W-:Y:S02]  /*65d0*/  SHF.R.U32.HI R14, RZ, 0x8, R15 ;  /* 0x00000008ff0e7819 */ /* 0x000fe4000001160f */
[----:B------:R-:W-:Y:S02]  /*65e0*/  SHF.R.U32.HI R42, RZ, 0x8, R43 ;  /* 0x00000008ff2a7819 */ /* 0x000fe4000001162b */
[----:B------:R-:W-:Y:S01]  /*65f0*/  LOP3.LUT R13, R13, 0xff00, R12, 0xf8, !PT ;  /* 0x0000ff000d0d7812 */ /* 0x000fe200078ef80c */
[----:B------:R-:W-:Y:S01]  /*6600*/  IMAD.SHL.U32 R12, R14, 0x100, RZ ;  /* 0x000001000e0c7824 */ /* 0x000fe200078e00ff */
[----:B------:R-:W-:Y:S01]  /*6610*/  SHF.R.U32.HI R129, RZ, 0x10, R15 ;  /* 0x00000010ff817819 */ /* 0x000fe2000001160f */
[----:B------:R-:W-:Y:S01]  /*6620*/  IMAD.U32 R14, R132, 0x10000, RZ ;  /* 0x00010000840e7824 */ /* 0x000fe200078e00ff */
[----:B------:R-:W-:Y:S01]  /*6630*/  SHF.R.U32.HI R40, RZ, 0x8, R41 ;  /* 0x00000008ff287819 */ /* 0x000fe20000011629 */
[----:B------:R-:W-:Y:S01]  /*6640*/  IMAD.SHL.U32 R42, R42, 0x100, RZ ;  /* 0x000001002a2a7824 */ /* 0x000fe200078e00ff */
[----:B------:R-:W-:-:S02]  /*6650*/  SHF.R.U32.HI R131, RZ, 0x10, R43 ;  /* 0x00000010ff837819 */ /* 0x000fc4000001162b */
[----:B------:R-:W-:Y:S01]  /*6660*/  LOP3.LUT R43, R43, 0xff0000ff, RZ, 0xc0, !PT ;  /* 0xff0000ff2b2b7812 */ /* 0x000fe200078ec0ff */
[----:B------:R-:W-:Y:S01]  /*6670*/  IMAD.SHL.U32 R40, R40, 0x100, RZ ;  /* 0x0000010028287824 */ /* 0x000fe200078e00ff */
[----:B------:R-:W-:Y:S01]  /*6680*/  LOP3.LUT R15, R15, 0xff0000ff, RZ, 0xc0, !PT ;  /* 0xff0000ff0f0f7812 */ /* 0x000fe200078ec0ff */
[----:B------:R-:W-:Y:S01]  /*6690*/  IMAD.U32 R131, R131, 0x10000, RZ ;  /* 0x0001000083837824 */ /* 0x000fe200078e00ff */
[----:B------:R-:W-:Y:S01]  /*66a0*/  LOP3.LUT R14, R13, 0xff0000, R14, 0xf8, !PT ;  /* 0x00ff00000d0e7812 */ /* 0x000fe200078ef80e */
[----:B------:R-:W-:Y:S01]  /*66b0*/  IMAD.U32 R13, R129, 0x10000, RZ ;  /* 0x00010000810d7824 */ /* 0x000fe200078e00ff */
[----:B------:R-:W-:Y:S02]  /*66c0*/  SHF.R.U32.HI R130, RZ, 0x10, R41 ;  /* 0x00000010ff827819 */ /* 0x000fe40000011629 */
[----:B------:R-:W-:Y:S02]  /*66d0*/  LOP3.LUT R136, R43, 0xff00, R42, 0xf8, !PT ;  /* 0x0000ff002b887812 */ /* 0x000fe400078ef82a */
[----:B------:R-:W-:-:S02]  /*66e0*/  LOP3.LUT R41, R41, 0xff0000ff, RZ, 0xc0, !PT ;  /* 0xff0000ff29297812 */ /* 0x000fc400078ec0ff */
[----:B------:R-:W-:Y:S01]  /*66f0*/  LOP3.LUT R12, R15, 0xff00, R12, 0xf8, !PT ;  /* 0x0000ff000f0c7812 */ /* 0x000fe200078ef80c */
[----:B------:R-:W-:Y:S01]  /*6700*/  IMAD.U32 R15, R130, 0x10000, RZ ;  /* 0x00010000820f7824 */ /* 0x000fe200078e00ff */
[----:B------:R-:W-:Y:S02]  /*6710*/  F2FP.F16.E4M3.UNPACK_B R132, R128.H1 ;  /* 0x00000080ff84723e */ /* 0x000fe400030006ff */
[----:B--2---:R-:W-:Y:S02]  /*6720*/  F2FP.F16.E4M3.UNPACK_B R43, R48.H1 ;  /* 0x00000030ff2b723e */ /* 0x004fe400030006ff */
[----:B0-----:R-:W-:Y:S02]  /*6730*/  F2FP.F16.E4M3.UNPACK_B R42, R44.H1 ;  /* 0x0000002cff2a723e */ /* 0x001fe400030006ff */
[----:B------:R-:W-:Y:S01]  /*6740*/  LOP3.LUT R134, R41, 0xff00, R40, 0xf8, !PT ;  /* 0x0000ff0029867812 */ /* 0x000fe200078ef828 */
[----:B------:R-:W-:Y:S01]  /*6750*/  HADD2.F32 R41, -RZ, R43.H0_H0 ;  /* 0x2000002bff297230 */ /* 0x000fe20000004100 */
[----:B------:R-:W-:Y:S01]  /*6760*/  LOP3.LUT R13, R12, 0xff0000, R13, 0xf8, !PT ;  /* 0x00ff00000c0d7812 */ /* 0x000fe200078ef80d */
[----:B------:R-:W-:Y:S01]  /*6770*/  HADD2.F32 R12, -RZ, R132.H0_H0 ;  /* 0x20000084ff0c7230 */ /* 0x000fe20000004100 */
[----:B------:R-:W-:Y:S01]  /*6780*/  F2FP.F16.E4M3.UNPACK_B R129, R127.H1 ;  /* 0x0000007fff81723e */ /* 0x000fe200030006ff */
[----:B------:R-:W-:Y:S01]  /*6790*/  HADD2.F32 R40, -RZ, R42.H0_H0 ;  /* 0x2000002aff287230 */ /* 0x000fe20000004100 */
[----:B------:R-:W-:Y:S01]  /*67a0*/  LOP3.LUT R15, R134, 0xff0000, R15, 0xf8, !PT ;  /* 0x00ff0000860f7812 */ /* 0x000fe200078ef80f */
[----:B------:R-:W-:-:S02]  /*67b0*/  HADD2.F32 R134, -RZ, R132.H1_H1 ;  /* 0x30000084ff867230 */ /* 0x000fc40000004100 */
[CC--:B------:R-:W-:Y:S01]  /*67c0*/  FMUL.FTZ R133, R41.reuse, R12.reuse ;  /* 0x0000000c29857220 */ /* 0x0c0fe20000410000 */
[--C-:B------:R-:W-:Y:S02]  /*67d0*/  HADD2.F32 R130, -RZ, R129.reuse.H0_H0 ;  /* 0x20000081ff827230 */ /* 0x100fe40000004100 */
[----:B------:R-:W-:Y:S01]  /*67e0*/  FMUL.FTZ R138, R40, R12 ;  /* 0x0000000c288a7220 */ /* 0x000fe20000410000 */
[----:B------:R-:W-:Y:S01]  /*67f0*/  LOP3.LUT R12, R136, 0xff0000, R131, 0xf8, !PT ;  /* 0x00ff0000880c7812 */ /* 0x000fe200078ef883 */
[----:B------:R-:W-:Y:S01]  /*6800*/  HADD2.F32 R131, -RZ, R129.H1_H1 ;  /* 0x30000081ff837230 */ /* 0x000fe20000004100 */
[----:B------:R-:W-:Y:S01]  /*6810*/  F2FP.F16.E4M3.UNPACK_B R132, R128 ;  /* 0x00000080ff84723e */ /* 0x000fe200020006ff */
[-C--:B------:R-:W-:Y:S01]  /*6820*/  FFMA.FTZ R40, R40, R130.reuse, -R133 ;  /* 0x0000008228287223 */ /* 0x080fe20000010885 */
[----:B------:R-:W-:Y:S01]  /*6830*/  FFMA.FTZ R41, R41, R130, R138 ;  /* 0x0000008229297223 */ /* 0x000fe2000001008a */
[----:B------:R-:W-:Y:S01]  /*6840*/  HADD2.F32 R129, -RZ, R43.H1_H1 ;  /* 0x3000002bff817230 */ /* 0x000fe20000004100 */
[----:B------:R-:W-:Y:S01]  /*6850*/  F2FP.F16.E4M3.UNPACK_B R130, R127 ;  /* 0x0000007fff82723e */ /* 0x000fe200020006ff */
[----:B------:R-:W-:Y:S01]  /*6860*/  HADD2.F32 R42, -RZ, R42.H1_H1 ;  /* 0x3000002aff2a7230 */ /* 0x000fe20000004100 */
[----:B------:R-:W-:Y:S01]  /*6870*/  F2FP.F16.E4M3.UNPACK_B R48, R48 ;  /* 0x00000030ff30723e */ /* 0x000fe200020006ff */
[----:B------:R-:W-:Y:S01]  /*6880*/  HADD2.F32 R133, -RZ, R132.H0_H0 ;  /* 0x20000084ff857230 */ /* 0x000fe20000004100 */
[----:B------:R-:W-:Y:S01]  /*6890*/  F2FP.F16.E4M3.UNPACK_B R127, R44 ;  /* 0x0000002cff7f723e */ /* 0x000fe200020006ff */
[-C--:B------:R-:W-:Y:S01]  /*68a0*/  FMUL.FTZ R43, R129, R134.reuse ;  /* 0x00000086812b7220 */ /* 0x080fe20000410000 */
[----:B------:R-:W-:Y:S01]  /*68b0*/  FMUL.FTZ R134, R42, R134 ;  /* 0x000000862a867220 */ /* 0x000fe20000410000 */
[----:B------:R-:W-:-:S02]  /*68c0*/  HADD2.F32 R128, -RZ, R48.H0_H0 ;  /* 0x20000030ff807230 */ /* 0x000fc40000004100 */
[----:B------:R-:W-:Y:S02]  /*68d0*/  HADD2.F32 R44, -RZ, R127.H0_H0 ;  /* 0x2000007fff2c7230 */ /* 0x000fe40000004100 */
[-C--:B------:R-:W-:Y:S01]  /*68e0*/  FFMA.FTZ R43, R42, R131.reuse, -R43 ;  /* 0x000000832a2b7223 */ /* 0x080fe2000001082b */
[----:B------:R-:W-:Y:S01]  /*68f0*/  FFMA.FTZ R42, R129, R131, R134 ;  /* 0x00000083812a7223 */ /* 0x000fe20000010086 */
[----:B------:R-:W-:Y:S02]  /*6900*/  HADD2.F32 R131, -RZ, R130.H0_H0 ;  /* 0x20000082ff837230 */ /* 0x000fe40000004100 */
[-C--:B------:R-:W-:Y:S01]  /*6910*/  FMUL.FTZ R135, R128, R133.reuse ;  /* 0x0000008580877220 */ /* 0x080fe20000410000 */
[----:B------:R-:W-:Y:S01]  /*6920*/  FMUL.FTZ R133, R44, R133 ;  /* 0x000000852c857220 */ /* 0x000fe20000410000 */
[----:B------:R-:W-:Y:S01]  /*6930*/  HADD2.F32 R132, -RZ, R132.H1_H1 ;  /* 0x30000084ff847230 */ /* 0x000fe20000004100 */
[----:B------:R-:W-:Y:S01]  /*6940*/  F2FP.F16.E4M3.UNPACK_B R134, R124.H1 ;  /* 0x0000007cff86723e */ /* 0x000fe200030006ff */
[----:B------:R-:W-:-:S02]  /*6950*/  HADD2.F32 R129, -RZ, R48.H1_H1 ;  /* 0x30000030ff817230 */ /* 0x000fc40000004100 */
[-C--:B------:R-:W-:Y:S01]  /*6960*/  FFMA.FTZ R48, R128, R131.reuse, R133 ;  /* 0x0000008380307223 */ /* 0x080fe20000010085 */
[----:B------:R-:W-:Y:S02]  /*6970*/  HADD2.F32 R127, -RZ, R127.H1_H1 ;  /* 0x3000007fff7f7230 */ /* 0x000fe40000004100 */
[----:B------:R-:W-:Y:S01]  /*6980*/  FFMA.FTZ R44, R44, R131, -R135 ;  /* 0x000000832c2c7223 */ /* 0x000fe20000010887 */
[----:B------:R-:W-:Y:S02]  /*6990*/  HADD2.F32 R130, -RZ, R130.H1_H1 ;  /* 0x30000082ff827230 */ /* 0x000fe40000004100 */
[----:B------:R-:W-:Y:S01]  /*69a0*/  FMUL.FTZ R128, R129, R132 ;  /* 0x0000008481807220 */ /* 0x000fe20000410000 */
[----:B------:R-:W-:Y:S01]  /*69b0*/  F2FP.F16.E4M3.UNPACK_B R131, R50.H1 ;  /* 0x00000032ff83723e */ /* 0x000fe200030006ff */
[C---:B------:R-:W-:Y:S01]  /*69c0*/  FMUL.FTZ R136, R127.reuse, R132 ;  /* 0x000000847f887220 */ /* 0x040fe20000410000 */
[----:B------:R-:W-:Y:S01]  /*69d0*/  F2FP.F16.E4M3.UNPACK_B R133, R126.H1 ;  /* 0x0000007eff85723e */ /* 0x000fe200030006ff */
[----:B------:R-:W-:Y:S01]  /*69e0*/  FFMA.FTZ R127, R127, R130, -R128 ;  /* 0x000000827f7f7223 */ /* 0x000fe20000010880 */
[----:B------:R-:W-:Y:S01]  /*69f0*/  F2FP.F16.E4M3.UNPACK_B R128, R46.H1 ;  /* 0x0000002eff80723e */ /* 0x000fe200030006ff */
[----:B------:R-:W-:-:S02]  /*6a00*/  HADD2.F32 R137, -RZ, R134.H0_H0 ;  /* 0x20000086ff897230 */ /* 0x000fc40000004100 */
[----:B------:R-:W-:Y:S01]  /*6a10*/  FFMA.FTZ R129, R129, R130, R136 ;  /* 0x0000008281817223 */ /* 0x000fe20000010088 */
[----:B------:R-:W-:Y:S01]  /*6a20*/  HADD2.F32 R132, -RZ, R131.H0_H0 ;  /* 0x20000083ff847230 */ /* 0x000fe20000004100 */
[----:B------:R-:W-:Y:S01]  /*6a30*/  F2FP.F16.E4M3.UNPACK_B R46, R46 ;  /* 0x0000002eff2e723e */ /* 0x000fe200020006ff */
        /* <DEDUP_REMOVED lines=8> */
[----:B------:R-:W-:Y:S01]  /*6ac0*/  HADD2.F32 R128, -RZ, R128.H1_H1 ;  /* 0x30000080ff807230 */ /* 0x000fe20000004100 */
[----:B------:R-:W-:Y:S01]  /*6ad0*/  F2FP.F16.E4M3.UNPACK_B R130, R124 ;  /* 0x0000007cff82723e */ /* 0x000fe200020006ff */
[----:B------:R-:W-:Y:S02]  /*6ae0*/  HADD2.F32 R133, -RZ, R133.H1_H1 ;  /* 0x30000085ff857230 */ /* 0x000fe40000004100 */
[----:B------:R-:W-:Y:S01]  /*6af0*/  FMUL.FTZ R139, R131, R134 ;  /* 0x00000086838b7220 */ /* 0x000fe20000410000 */
[----:B------:R-:W-:Y:S01]  /*6b00*/  F2FP.F16.E4M3.UNPACK_B R124, R50 ;  /* 0x00000032ff7c723e */ /* 0x000fe200020006ff */
[----:B------:R-:W-:Y:S01]  /*6b10*/  FMUL.FTZ R134, R128, R134 ;  /* 0x0000008680867220 */ /* 0x000fe20000410000 */
[----:B------:R-:W-:Y:S01]  /*6b20*/  FFMA.FTZ R132, R132, R135, R137 ;  /* 0x0000008784847223 */ /* 0x000fe20000010089 */
[----:B------:R-:W-:Y:S01]  /*6b30*/  FFMA.FTZ R143, R128, R133, -R139 ;  /* 0x00000085808f7223 */ /* 0x000fe2000001088b */
[----:B------:R-:W-:Y:S01]  /*6b40*/  F2FP.F16.E4M3.UNPACK_B R128, R126 ;  /* 0x0000007eff80723e */ /* 0x000fe200020006ff */
[----:B------:R-:W-:-:S02]  /*6b50*/  HADD2.F32 R126, -RZ, R124.H0_H0 ;  /* 0x2000007cff7e7230 */ /* 0x000fc40000004100 */
[----:B------:R-:W-:Y:S01]  /*6b60*/  FFMA.FTZ R145, R131, R133, R134 ;  /* 0x0000008583917223 */ /* 0x000fe20000010086 */
[--C-:B------:R-:W-:Y:S01]  /*6b70*/  HADD2.F32 R135, -RZ, R130.reuse.H0_H0 ;  /* 0x20000082ff877230 */ /* 0x100fe20000004100 */
[----:B------:R-:W-:Y:S01]  /*6b80*/  F2FP.SATFINITE.E4M3.F32.PACK_AB_MERGE_C R40, R43, R40, RZ ;  /* 0x000000282b28723e */ /* 0x000fe200048070ff */
[----:B------:R-:W-:Y:S01]  /*6b90*/  HADD2.F32 R137, -RZ, R130.H1_H1 ;  /* 0x30000082ff897230 */ /* 0x000fe20000004100 */
[----:B------:R-:W-:Y:S01]  /*6ba0*/  F2FP.F16.E4M3.UNPACK_B R42, R49 ;  /* 0x00000031ff2a723e */ /* 0x000fe200020006ff */
[----:B------:R-:W-:Y:S02]  /*6bb0*/  HADD2.F32 R50, -RZ, R46.H0_H0 ;  /* 0x2000002eff327230 */ /* 0x000fe40000004100 */
[----:B------:R-:W-:Y:S01]  /*6bc0*/  FMUL.FTZ R139, R126, R135 ;  /* 0x000000877e8b7220 */ /* 0x000fe20000410000 */
[----:B------:R-:W-:Y:S01]  /*6bd0*/  HADD2.F32 R124, -RZ, R124.H1_H1 ;  /* 0x3000007cff7c7230 */ /* 0x000fe20000004100 */
[----:B------:R-:W-:Y:S01]  /*6be0*/  F2FP.F16.E4M3.UNPACK_B R43, R15 ;  /* 0x0000000fff2b723e */ /* 0x000fe200020006ff */
[----:B------:R-:W-:-:S02]  /*6bf0*/  HADD2.F32 R46, -RZ, R46.H1_H1 ;  /* 0x3000002eff2e7230 */ /* 0x000fc40000004100 */
[----:B------:R-:W-:Y:S01]  /*6c00*/  FMUL.FTZ R135, R50, R135 ;  /* 0x0000008732877220 */ /* 0x000fe20000410000 */
[--C-:B------:R-:W-:Y:S02]  /*6c10*/  HADD2.F32 R131, -RZ, R128.reuse.H0_H0 ;  /* 0x20000080ff837230 */ /* 0x100fe40000004100 */
[-C--:B------:R-:W-:Y:S01]  /*6c20*/  FMUL.FTZ R141, R124, R137.reuse ;  /* 0x000000897c8d7220 */ /* 0x080fe20000410000 */
[----:B------:R-:W-:Y:S02]  /*6c30*/  HADD2.F32 R133, -RZ, R128.H1_H1 ;  /* 0x30000080ff857230 */ /* 0x000fe40000004100 */
[----:B------:R-:W-:Y:S01]  /*6c40*/  FMUL.FTZ R137, R46, R137 ;  /* 0x000000892e897220 */ /* 0x000fe20000410000 */
[----:B------:R-:W-:Y:S01]  /*6c50*/  F2FP.SATFINITE.E4M3.F32.PACK_AB_MERGE_C R48, R129, R48, R41 ;  /* 0x000000308130723e */ /* 0x000fe20004807029 */
[----:B------:R-:W-:Y:S01]  /*6c60*/  FFMA.FTZ R139, R50, R131, -R139 ;  /* 0x00000083328b7223 */ /* 0x000fe2000001088b */
[----:B------:R-:W-:Y:S01]  /*6c70*/  F2FP.F16.E4M3.UNPACK_B R41, R45 ;  /* 0x0000002dff29723e */ /* 0x000fe200020006ff */
[----:B------:R-:W-:Y:S01]  /*6c80*/  FFMA.FTZ R50, R126, R131, R135 ;  /* 0x000000837e327223 */ /* 0x000fe20000010087 */
[----:B------:R-:W-:Y:S01]  /*6c90*/  FFMA.FTZ R137, R124, R133, R137 ;  /* 0x000000857c897223 */ /* 0x000fe20000010089 */
[----:B------:R-:W-:Y:S01]  /*6ca0*/  F2FP.SATFINITE.E4M3.F32.PACK_AB_MERGE_C R44, R127, R44, R40 ;  /* 0x0000002c7f2c723e */ /* 0x000fe20004807028 */
        /* <DEDUP_REMOVED lines=16> */
[----:B------:R-:W-:Y:S01]  /*6db0*/  F2FP.F16.E4M3.UNPACK_B R127, R15.H1 ;  /* 0x0000000fff7f723e */ /* 0x000fe200030006ff */
[C---:B------:R-:W-:Y:S01]  /*6dc0*/  FMUL.FTZ R129, R43.reuse, R128 ;  /* 0x000000802b817220 */ /* 0x040fe20000410000 */
[----:B------:R-:W-:Y:S01]  /*6dd0*/  F2FP.F16.E4M3.UNPACK_B R14, R14.H1 ;  /* 0x0000000eff0e723e */ /* 0x000fe200030006ff */
[-C--:B------:R-:W-:Y:S01]  /*6de0*/  FFMA.FTZ R43, R43, R126.reuse, -R124 ;  /* 0x0000007e2b2b7223 */ /* 0x080fe2000001087c */
[----:B------:R-:W-:Y:S02]  /*6df0*/  HADD2.F32 R124, -RZ, R49.H0_H0 ;  /* 0x20000031ff7c7230 */ /* 0x000fe40000004100 */
[----:B------:R-:W-:Y:S01]  /*6e00*/  FFMA.FTZ R42, R42, R126, R129 ;  /* 0x0000007e2a2a7223 */ /* 0x000fe20000010081 */
[----:B------:R-:W-:Y:S01]  /*6e10*/  HADD2.F32 R128, -RZ, R127.H0_H0 ;  /* 0x2000007fff807230 */ /* 0x000fe20000004100 */
[----:B------:R-:W-:Y:S01]  /*6e20*/  F2FP.SATFINITE.E4M3.F32.PACK_AB_MERGE_C R132, R145, R132, RZ ;  /* 0x000000849184723e */ /* 0x000fe200048070ff */
[----:B------:R-:W-:-:S02]  /*6e30*/  HADD2.F32 R15, -RZ, R45.H0_H0 ;  /* 0x2000002dff0f7230 */ /* 0x000fc40000004100 */
[----:B------:R-:W-:Y:S01]  /*6e40*/  FFMA.FTZ R46, R46, R133, -R141 ;  /* 0x000000852e2e7223 */ /* 0x000fe2000001088d */
[----:B------:R-:W-:Y:S02]  /*6e50*/  HADD2.F32 R126, -RZ, R49.H1_H1 ;  /* 0x30000031ff7e7230 */ /* 0x000fe40000004100 */
[-C--:B------:R-:W-:Y:S01]  /*6e60*/  FMUL.FTZ R130, R124, R128.reuse ;  /* 0x000000807c827220 */ /* 0x080fe20000410000 */
[----:B------:R-:W-:Y:S02]  /*6e70*/  HADD2.F32 R127, -RZ, R127.H1_H1 ;  /* 0x3000007fff7f7230 */ /* 0x000fe40000004100 */
[----:B------:R-:W-:Y:S01]  /*6e80*/  FMUL.FTZ R129, R15, R128 ;  /* 0x000000800f817220 */ /* 0x000fe20000410000 */
[--C-:B------:R-:W-:Y:S01]  /*6e90*/  HADD2.F32 R49, -RZ, R14.reuse.H0_H0 ;  /* 0x2000000eff317230 */ /* 0x100fe20000004100 */
[----:B------:R-:W-:Y:S01]  /*6ea0*/  F2FP.SATFINITE.E4M3.F32.PACK_AB_MERGE_C R50, R137, R50, R132 ;  /* 0x000000328932723e */ /* 0x000fe20004807084 */
[----:B------:R-:W-:Y:S02]  /*6eb0*/  HADD2.F32 R45, -RZ, R45.H1_H1 ;  /* 0x3000002dff2d7230 */ /* 0x000fe40000004100 */
[----:B------:R-:W-:Y:S01]  /*6ec0*/  FMUL.FTZ R132, R126, R127 ;  /* 0x0000007f7e847220 */ /* 0x000fe20000410000 */
[----:B------:R-:W-:-:S02]  /*6ed0*/  HADD2.F32 R128, -RZ, R14.H1_H1 ;  /* 0x3000000eff807230 */ /* 0x000fc40000004100 */
[-C--:B------:R-:W-:Y:S01]  /*6ee0*/  FFMA.FTZ R14, R15, R49.reuse, -R130 ;  /* 0x000000310f0e7223 */ /* 0x080fe20000010882 */
[----:B------:R-:W-:Y:S01]  /*6ef0*/  F2FP.SATFINITE.E4M3.F32.PACK_AB_MERGE_C R136, R143, R136, RZ ;  /* 0x000000888f88723e */ /* 0x000fe200048070ff */
[----:B------:R-:W-:Y:S01]  /*6f00*/  FFMA.FTZ R15, R124, R49, R129 ;  /* 0x000000317c0f7223 */ /* 0x000fe20000010081 */
[C---:B------:R-:W-:Y:S01]  /*6f10*/  FMUL.FTZ R129, R45.reuse, R127 ;  /* 0x0000007f2d817220 */ /* 0x040fe20000410000 */
[-C--:B------:R-:W-:Y:S01]  /*6f20*/  FFMA.FTZ R45, R45, R128.reuse, -R132 ;  /* 0x000000802d2d7223 */ /* 0x080fe20000010884 */
[----:B------:R-:W-:Y:S02]  /*6f30*/  F2FP.SATFINITE.E4M3.F32.PACK_AB_MERGE_C R46, R46, R139, R136 ;  /* 0x0000008b2e2e723e */ /* 0x000fe40004807088 */
[----:B------:R-:W-:Y:S01]  /*6f40*/  F2FP.F16.E4M3.UNPACK_B R49, R47 ;  /* 0x0000002fff31723e */ /* 0x000fe200020006ff */
[----:B------:R-:W-:Y:S01]  /*6f50*/  FFMA.FTZ R136, R126, R128, R129 ;  /* 0x000000807e887223 */ /* 0x000fe20000010081 */
[----:B------:R-:W-:Y:S02]  /*6f60*/  F2FP.F16.E4M3.UNPACK_B R132, R12 ;  /* 0x0000000cff84723e */ /* 0x000fe400020006ff */
[----:B------:R-:W-:-:S02]  /*6f70*/  F2FP.F16.E4M3.UNPACK_B R126, R51.H1 ;  /* 0x00000033ff7e723e */ /* 0x000fc400030006ff */
[----:B------:R-:W-:Y:S01]  /*6f80*/  F2FP.F16.E4M3.UNPACK_B R133, R12.H1 ;  /* 0x0000000cff85723e */ /* 0x000fe200030006ff */
[----:B------:R-:W-:Y:S01]  /*6f90*/  HADD2.F32 R134, -RZ, R132.H0_H0 ;  /* 0x20000084ff867230 */ /* 0x000fe20000004100 */
[----:B------:R-:W-:Y:S01]  /*6fa0*/  F2FP.F16.E4M3.UNPACK_B R47, R47.H1 ;  /* 0x0000002fff2f723e */ /* 0x000fe200030006ff */
[----:B------:R-:W-:Y:S01]  /*6fb0*/  HADD2.F32 R12, -RZ, R126.H0_H0 ;  /* 0x2000007eff0c7230 */ /* 0x000fe20000004100 */
[----:B------:R-:W-:Y:S01]  /*6fc0*/  F2FP.F16.E4M3.UNPACK_B R127, R51 ;  /* 0x00000033ff7f723e */ /* 0x000fe200020006ff */
[----:B------:R-:W-:Y:S01]  /*6fd0*/  HADD2.F32 R51, -RZ, R49.H0_H0 ;  /* 0x20000031ff337230 */ /* 0x000fe20000004100 */
[-C--:B------:R-:W-:Y:S01]  /*6fe0*/  F2FP.F16.E4M3.UNPACK_B R129, R13.reuse ;  /* 0x0000000dff81723e */ /* 0x080fe200020006ff */
[----:B------:R-:W-:Y:S01]  /*6ff0*/  HADD2.F32 R135, -RZ, R133.H0_H0 ;  /* 0x20000085ff877230 */ /* 0x000fe20000004100 */
[----:B------:R-:W-:Y:S01]  /*7000*/  F2FP.F16.E4M3.UNPACK_B R13, R13.H1 ;  /* 0x0000000dff0d723e */ /* 0x000fe200030006ff */
[----:B------:R-:W-:Y:S02]  /*7010*/  HADD2.F32 R124, -RZ, R47.H0_H0 ;  /* 0x2000002fff7c7230 */ /* 0x000fe40000004100 */
[----:B------:R-:W-:Y:S01]  /*7020*/  FMUL.FTZ R137, R51, R134 ;  /* 0x0000008633897220 */ /* 0x000fe20000410000 */
[----:B------:R-:W-:-:S02]  /*7030*/  HADD2.F32 R128, -RZ, R127.H0_H0 ;  /* 0x2000007fff807230 */ /* 0x000fc40000004100 */
[-C--:B------:R-:W-:Y:S01]  /*7040*/  FMUL.FTZ R139, R12, R135.reuse ;  /* 0x000000870c8b7220 */ /* 0x080fe20000410000 */
[----:B------:R-:W-:Y:S02]  /*7050*/  HADD2.F32 R130, -RZ, R129.H0_H0 ;  /* 0x20000081ff827230 */ /* 0x000fe40000004100 */
[----:B------:R-:W-:Y:S01]  /*7060*/  FMUL.FTZ R135, R124, R135 ;  /* 0x000000877c877220 */ /* 0x000fe20000410000 */
[----:B------:R-:W-:Y:S02]  /*7070*/  HADD2.F32 R126, -RZ, R126.H1_H1 ;  /* 0x3000007eff7e7230 */ /* 0x000fe40000004100 */
[C---:B------:R-:W-:Y:S01]  /*7080*/  FMUL.FTZ R138, R128.reuse, R134 ;  /* 0x00000086808a7220 */ /* 0x040fe20000410000 */
[----:B------:R-:W-:Y:S02]  /*7090*/  HADD2.F32 R133, -RZ, R133.H1_H1 ;  /* 0x30000085ff857230 */ /* 0x000fe40000004100 */
[----:B------:R-:W-:Y:S01]  /*70a0*/  FFMA.FTZ R137, R128, R130, R137 ;  /* 0x0000008280897223 */ /* 0x000fe20000010089 */
[----:B------:R-:W-:-:S02]  /*70b0*/  HADD2.F32 R47, -RZ, R47.H1_H1 ;  /* 0x3000002fff2f7230 */ /* 0x000fc40000004100 */
[----:B------:R-:W-:Y:S01]  /*70c0*/  FFMA.FTZ R138, R51, R130, -R138 ;  /* 0x00000082338a7223 */ /* 0x000fe2000001088a */
[----:B------:R-:W-:Y:S02]  /*70d0*/  HADD2.F32 R131, -RZ, R13.H0_H0 ;  /* 0x2000000dff837230 */ /* 0x000fe40000004100 */
[-C--:B------:R-:W-:Y:S01]  /*70e0*/  FMUL.FTZ R128, R126, R133.reuse ;  /* 0x000000857e807220 */ /* 0x080fe20000410000 */
[----:B------:R-:W-:Y:S02]  /*70f0*/  HADD2.F32 R127, -RZ, R127.H1_H1 ;  /* 0x3000007fff7f7230 */ /* 0x000fe40000004100 */
[----:B------:R-:W-:Y:S01]  /*7100*/  FMUL.FTZ R133, R47, R133 ;  /* 0x000000852f857220 */ /* 0x000fe20000410000 */
[----:B------:R-:W-:Y:S02]  /*7110*/  HADD2.F32 R132, -RZ, R132.H1_H1 ;  /* 0x30000084ff847230 */ /* 0x000fe40000004100 */
[----:B------:R-:W-:Y:S01]  /*7120*/  FFMA.FTZ R135, R12, R131, R135 ;  /* 0x000000830c877223 */ /* 0x000fe20000010087 */
[----:B------:R-:W-:-:S02]  /*7130*/  HADD2.F32 R13, -RZ, R13.H1_H1 ;  /* 0x3000000dff0d7230 */ /* 0x000fc40000004100 */
[----:B------:R-:W-:Y:S01]  /*7140*/  FFMA.FTZ R139, R124, R131, -R139 ;  /* 0x000000837c8b7223 */ /* 0x000fe2000001088b */
[----:B------:R-:W-:Y:S02]  /*7150*/  HADD2.F32 R49, -RZ, R49.H1_H1 ;  /* 0x30000031ff317230 */ /* 0x000fe40000004100 */
[-C--:B------:R-:W-:Y:S01]  /*7160*/  FMUL.FTZ R124, R127, R132.reuse ;  /* 0x000000847f7c7220 */ /* 0x080fe20000410000 */
[----:B------:R-:W-:Y:S02]  /*7170*/  HADD2.F32 R12, -RZ, R129.H1_H1 ;  /* 0x30000081ff0c7230 */ /* 0x000fe40000004100 */
[-C--:B------:R-:W-:Y:S01]  /*7180*/  FFMA.FTZ R128, R47, R13.reuse, -R128 ;  /* 0x0000000d2f807223 */ /* 0x080fe20000010880 */
[----:B------:R-:W-:Y:S01]  /*7190*/  FFMA.FTZ R126, R126, R13, R133 ;  /* 0x0000000d7e7e7223 */ /* 0x000fe20000010085 */
[----:B------:R-:W-:Y:S01]  /*71a0*/  FMUL.FTZ R132, R49, R132 ;  /* 0x0000008431847220 */ /* 0x000fe20000410000 */
[----:B------:R-:W-:Y:S01]  /*71b0*/  F2FP.SATFINITE.E4M3.F32.PACK_AB_MERGE_C R14, R45, R14, RZ ;  /* 0x0000000e2d0e723e */ /* 0x000fe200048070ff */
[-C--:B------:R-:W-:Y:S01]  /*71c0*/  FFMA.FTZ R49, R49, R12.reuse, -R124 ;  /* 0x0000000c31317223 */ /* 0x080fe2000001087c */
[----:B------:R-:W-:Y:S01]  /*71d0*/  F2FP.SATFINITE.E4M3.F32.PACK_AB_MERGE_C R128, R128, R139, RZ ;  /* 0x0000008b8080723e */ /* 0x000fe200048070ff */
[----:B------:R-:W-:Y:S01]  /*71e0*/  FFMA.FTZ R132, R127, R12, R132 ;  /* 0x0000000c7f847223 */ /* 0x000fe20000010084 */
[----:B------:R-:W-:-:S02]  /*71f0*/  F2FP.SATFINITE.E4M3.F32.PACK_AB_MERGE_C R15, R136, R15, RZ ;  /* 0x0000000f880f723e */ /* 0x000fc400048070ff */
[----:B------:R-:W-:Y:S02]  /*7200*/  F2FP.SATFINITE.E4M3.F32.PACK_AB_MERGE_C R126, R126, R135, RZ ;  /* 0x000000877e7e723e */ /* 0x000fe400048070ff */
[----:B------:R-:W-:Y:S02]  /*7210*/  F2FP.SATFINITE.E4M3.F32.PACK_AB_MERGE_C R47, R49, R138, R128 ;  /* 0x0000008a312f723e */ /* 0x000fe40004807080 */
[----:B------:R-:W-:Y:S02]  /*7220*/  F2FP.SATFINITE.E4M3.F32.PACK_AB_MERGE_C R45, R43, R40, R14 ;  /* 0x000000282b2d723e */ /* 0x000fe4000480700e */
[----:B------:R-:W-:Y:S02]  /*7230*/  F2FP.SATFINITE.E4M3.F32.PACK_AB_MERGE_C R49, R42, R41, R15 ;  /* 0x000000292a31723e */ /* 0x000fe4000480700f */
[----:B------:R-:W-:-:S07]  /*7240*/  F2FP.SATFINITE.E4M3.F32.PACK_AB_MERGE_C R51, R132, R137, R126 ;  /* 0x000000898433723e */ /* 0x000fce000480707e */
.L_x_1420:
[----:B------:R-:W-:Y:S05]  /*7250*/  BSYNC B2 ;  /* 0x0000000000027941 */ /* 0x000fea0003800000 */
.L_x_1419:
        /* <DEDUP_REMOVED lines=9> */
[----:B--2---:R0:W-:Y:S03]  /*72f0*/  @!P4 STG.E.128 desc[UR40][R14.64], R48 ;  /* 0x000000300e00c986 */ /* 0x0041e6000c101d28 */
.L_x_1418:
[----:B------:R-:W-:Y:S05]  /*7300*/  BSYNC B1 ;  /* 0x0000000000017941 */ /* 0x000fea0003800000 */
.L_x_1417:
[----:B------:R-:W-:Y:S01]  /*7310*/  ISETP.NE.AND P4, PT, R64, RZ, PT ;  /* 0x000000ff4000720c */ /* 0x000fe20003f85270 */
[----:B------:R-:W-:-:S12]  /*7320*/  BSSY B1, `(.L_x_1421) ;  /* 0x00000f2000017945 */ /* 0x000fd80003800000 */
[----:B------:R-:W-:Y:S05]  /*7330*/  @!P4 BRA `(.L_x_1422) ;  /* 0x0000000c00c0c947 */ /* 0x000fea0003800000 */
[----:B0-----:R-:W-:Y:S01]  /*7340*/  SEL R12, R77, R120, !P1 ;  /* 0x000000784d0c7207 */ /* 0x001fe20004800000 */
        /* <DEDUP_REMOVED lines=24> */
[----:B------:R-:W-:Y:S02]  /*74d0*/  LOP3.LUT R8, R9, 0xff0000ff, RZ, 0xc0, !PT ;  /* 0xff0000ff09087812 */ /* 0x000fe400078ec0ff */
[----:B------:R-:W-:Y:S01]  /*74e0*/  SHF.R.U32.HI R51, RZ, 0x10, R9 ;  /* 0x00000010ff337819 */ /* 0x000fe20000011609 */
[----:B------:R-:W-:Y:S01]  /*74f0*/  IMAD.SHL.U32 R9, R124, 0x100, RZ ;  /* 0x000001007c097824 */ /* 0x000fe200078e00ff */
[----:B------:R-:W-:Y:S02]  /*7500*/  SHF.R.U32.HI R50, RZ, 0x8, R11 ;  /* 0x00000008ff327819 */ /* 0x000fe4000001160b */
[----:B------:R-:W-:Y:S02]  /*7510*/  SHF.R.U32.HI R49, RZ, 0x8, R39 ;  /* 0x00000008ff317819 */ /* 0x000fe40000011627 */
[----:B------:R-:W-:-:S02]  /*7520*/  LOP3.LUT R10, R11, 0xff0000ff, RZ, 0xc0, !PT ;  /* 0xff0000ff0b0a7812 */ /* 0x000fc400078ec0ff */
[----:B------:R-:W-:Y:S01]  /*7530*/  SHF.R.U32.HI R48, RZ, 0x10, R11 ;  /* 0x00000010ff307819 */ /* 0x000fe2000001160b */
[----:B------:R-:W-:Y:S01]  /*7540*/  IMAD.SHL.U32 R11, R50, 0x100, RZ ;  /* 0x00000100320b7824 */ /* 0x000fe200078e00ff */
[----:B------:R-:W-:Y:S01]  /*7550*/  LOP3.LUT R8, R8, 0xff00, R9, 0xf8, !PT ;  /* 0x0000ff0008087812 */ /* 0x000fe200078ef809 */
[----:B------:R-:W-:Y:S01]  /*7560*/  IMAD.U32 R9, R51, 0x10000, RZ ;  /* 0x0001000033097824 */ /* 0x000fe200078e00ff */
[--C-:B------:R-:W-:Y:S01]  /*7570*/  SHF.R.U32.HI R46, RZ, 0x8, R37.reuse ;  /* 0x00000008ff2e7819 */ /* 0x100fe20000011625 */
[----:B------:R-:W-:Y:S01]  /*7580*/  IMAD.SHL.U32 R49, R49, 0x100, RZ ;  /* 0x0000010031317824 */ /* 0x000fe200078e00ff */
[----:B------:R-:W-:Y:S02]  /*7590*/  LOP3.LUT R36, R37, 0xff0000ff, RZ, 0xc0, !PT ;  /* 0xff0000ff25247812 */ /* 0x000fe400078ec0ff */
[----:B------:R-:W-:Y:S01]  /*75a0*/  SHF.R.U32.HI R123, RZ, 0x10, R37 ;  /* 0x00000010ff7b7819 */ /* 0x000fe20000011625 */
[----:B0-----:R-:W-:Y:S01]  /*75b0*/  IMAD.MOV.U32 R37, RZ, RZ, R12 ;  /* 0x000000ffff257224 */ /* 0x001fe200078e000c */
[----:B------:R-:W-:-:S02]  /*75c0*/  LOP3.LUT R38, R39, 0xff0000ff, RZ, 0xc0, !PT ;  /* 0xff0000ff27267812 */ /* 0x000fc400078ec0ff */
[----:B------:R-:W-:Y:S01]  /*75d0*/  SHF.R.U32.HI R122, RZ, 0x10, R39 ;  /* 0x00000010ff7a7819 */ /* 0x000fe20000011627 */
[----:B------:R-:W-:Y:S01]  /*75e0*/  IMAD.SHL.U32 R39, R46, 0x100, RZ ;  /* 0x000001002e277824 */ /* 0x000fe200078e00ff */
[----:B------:R-:W-:Y:S02]  /*75f0*/  LOP3.LUT R11, R10, 0xff00, R11, 0xf8, !PT ;  /* 0x0000ff000a0b7812 */ /* 0x000fe400078ef80b */
[----:B------:R-:W-:Y:S01]  /*7600*/  LOP3.LUT R10, R8, 0xff0000, R9, 0xf8, !PT ;  /* 0x00ff0000080a7812 */ /* 0x000fe200078ef809 */
[----:B------:R-:W-:Y:S01]  /*7610*/  IMAD.U32 R8, R48, 0x10000, RZ ;  /* 0x0001000030087824 */ /* 0x000fe200078e00ff */
[----:B------:R-:W-:Y:S01]  /*7620*/  LOP3.LUT R51, R38, 0xff00, R49, 0xf8, !PT ;  /* 0x0000ff0026337812 */ /* 0x000fe200078ef831 */
[----:B------:R-:W-:Y:S01]  /*7630*/  IMAD.U32 R122, R122, 0x10000, RZ ;  /* 0x000100007a7a7824 */ /* 0x000fe200078e00ff */
[----:B------:R-:W-:Y:S02]  /*7640*/  F2FP.F16.E4M3.UNPACK_B R48, R121.H1 ;  /* 0x00000079ff30723e */ /* 0x000fe400030006ff */
[----:B--2---:R-:W-:-:S02]  /*7650*/  F2FP.F16.E4M3.UNPACK_B R46, R40.H1 ;  /* 0x00000028ff2e723e */ /* 0x004fc400030006ff */
[----:B------:R-:W-:Y:S01]  /*7660*/  F2FP.F16.E4M3.UNPACK_B R38, R37.H1 ;  /* 0x00000025ff26723e */ /* 0x000fe200030006ff */
[----:B------:R-:W-:Y:S01]  /*7670*/  HADD2.F32 R9, -RZ, R48.H0_H0 ;  /* 0x20000030ff097230 */ /* 0x000fe20000004100 */
[----:B------:R-:W-:Y:S01]  /*7680*/  LOP3.LUT R50, R36, 0xff00, R39, 0xf8, !PT ;  /* 0x0000ff0024327812 */ /* 0x000fe200078ef827 */
[----:B------:R-:W-:Y:S01]  /*7690*/  HADD2.F32 R36, -RZ, R46.H0_H0 ;  /* 0x2000002eff247230 */ /* 0x000fe20000004100 */
[----:B------:R-:W-:Y:S01]  /*76a0*/  F2FP.F16.E4M3.UNPACK_B R39, R117.H1 ;  /* 0x00000075ff27723e */ /* 0x000fe200030006ff */
[----:B------:R-:W-:Y:S01]  /*76b0*/  HADD2.F32 R12, -RZ, R38.H0_H0 ;  /* 0x20000026ff0c7230 */ /* 0x000fe20000004100 */
[----:B------:R-:W-:Y:S01]  /*76c0*/  LOP3.LUT R8, R11, 0xff0000, R8, 0xf8, !PT ;  /* 0x00ff00000b087812 */ /* 0x000fe200078ef808 */
[----:B------:R-:W-:Y:S02]  /*76d0*/  IMAD.U32 R11, R123, 0x10000, RZ ;  /* 0x000100007b0b7824 */ /* 0x000fe400078e00ff */
[----:B------:R-:W-:Y:S01]  /*76e0*/  FMUL.FTZ R123, R36, R9 ;  /* 0x00000009247b7220 */ /* 0x000fe20000410000 */
[----:B------:R-:W-:-:S02]  /*76f0*/  HADD2.F32 R49, -RZ, R39.H0_H0 ;  /* 0x20000027ff317230 */ /* 0x000fc40000004100 */
[----:B------:R-:W-:Y:S01]  /*7700*/  FMUL.FTZ R125, R12, R9 ;  /* 0x000000090c7d7220 */ /* 0x000fe20000410000 */
[----:B------:R-:W-:Y:S01]  /*7710*/  HADD2.F32 R48, -RZ, R48.H1_H1 ;  /* 0x30000030ff307230 */ /* 0x000fe20000004100 */
[----:B------:R-:W-:Y:S01]  /*7720*/  LOP3.LUT R11, R50, 0xff0000, R11, 0xf8, !PT ;  /* 0x00ff0000320b7812 */ /* 0x000fe200078ef80b */
[----:B------:R-:W-:Y:S02]  /*7730*/  HADD2.F32 R50, -RZ, R39.H1_H1 ;  /* 0x30000027ff327230 */ /* 0x000fe40000004100 */
[-C--:B------:R-:W-:Y:S01]  /*7740*/  FFMA.FTZ R12, R12, R49.reuse, -R123 ;  /* 0x000000310c0c7223 */ /* 0x080fe2000001087b */
[----:B------:R-:W-:Y:S01]  /*7750*/  FFMA.FTZ R36, R36, R49, R125 ;  /* 0x0000003124247223 */ /* 0x000fe2000001007d */
[----:B------:R-:W-:Y:S01]  /*7760*/  HADD2.F32 R39, -RZ, R38.H1_H1 ;  /* 0x30000026ff277230 */ /* 0x000fe20000004100 */
[----:B------:R-:W-:Y:S01]  /*7770*/  F2FP.F16.E4M3.UNPACK_B R121, R121 ;  /* 0x00000079ff79723e */ /* 0x000fe200020006ff */
[----:B------:R-:W-:Y:S01]  /*7780*/  HADD2.F32 R49, -RZ, R46.H1_H1 ;  /* 0x3000002eff317230 */ /* 0x000fe20000004100 */
[----:B------:R-:W-:-:S02]  /*7790*/  F2FP.F16.E4M3.UNPACK_B R40, R40 ;  /* 0x00000028ff28723e */ /* 0x000fc400020006ff */
[----:B------:R-:W-:Y:S01]  /*77a0*/  F2FP.F16.E4M3.UNPACK_B R46, R37 ;  /* 0x00000025ff2e723e */ /* 0x000fe200020006ff */
[-C--:B------:R-:W-:Y:S01]  /*77b0*/  FMUL.FTZ R124, R39, R48.reuse ;  /* 0x00000030277c7220 */ /* 0x080fe20000410000 */
[----:B------:R-:W-:Y:S01]  /*77c0*/  LOP3.LUT R9, R51, 0xff0000, R122, 0xf8, !PT ;  /* 0x00ff000033097812 */ /* 0x000fe200078ef87a */
[----:B------:R-:W-:Y:S01]  /*77d0*/  FMUL.FTZ R122, R49, R48 ;  /* 0x00000030317a7220 */ /* 0x000fe20000410000 */
[----:B------:R-:W-:Y:S01]  /*77e0*/  F2FP.F16.E4M3.UNPACK_B R117, R117 ;  /* 0x00000075ff75723e */ /* 0x000fe200020006ff */
[----:B------:R-:W-:Y:S02]  /*77f0*/  HADD2.F32 R123, -RZ, R121.H0_H0 ;  /* 0x20000079ff7b7230 */ /* 0x000fe40000004100 */
[----:B------:R-:W-:Y:S02]  /*7800*/  HADD2.F32 R48, -RZ, R40.H0_H0 ;  /* 0x20000028ff307230 */ /* 0x000fe40000004100 */
[----:B------:R-:W-:Y:S01]  /*7810*/  FFMA.FTZ R37, R39, R50, -R122 ;  /* 0x0000003227257223 */ /* 0x000fe2000001087a */
[----:B------:R-:W-:-:S02]  /*7820*/  HADD2.F32 R38, -RZ, R46.H0_H0 ;  /* 0x2000002eff267230 */ /* 0x000fc40000004100 */
[----:B------:R-:W-:Y:S01]  /*7830*/  FFMA.FTZ R39, R49, R50, R124 ;  /* 0x0000003231277223 */ /* 0x000fe2000001007c */
        /* <DEDUP_REMOVED lines=9> */
[CC--:B------:R-:W-:Y:S01]  /*78d0*/  FMUL.FTZ R51, R49.reuse, R121.reuse ;  /* 0x0000007931337220 */ /* 0x0c0fe20000410000 */
[----:B------:R-:W-:Y:S01]  /*78e0*/  F2FP.F16.E4M3.UNPACK_B R50, R42.H1 ;  /* 0x0000002aff32723e */ /* 0x000fe200030006ff */
[C---:B------:R-:W-:Y:S01]  /*78f0*/  FMUL.FTZ R124, R46.reuse, R121 ;  /* 0x000000792e7c7220 */ /* 0x040fe20000410000 */
[----:B------:R-:W-:Y:S01]  /*7900*/  F2FP.F16.E4M3.UNPACK_B R48, R119.H1 ;  /* 0x00000077ff30723e */ /* 0x000fe200030006ff */
[----:B------:R-:W-:Y:S01]  /*7910*/  FFMA.FTZ R123, R46, R117, -R51 ;  /* 0x000000752e7b7223 */ /* 0x000fe20000010833 */
[----:B------:R-:W-:Y:S01]  /*7920*/  F2FP.F16.E4M3.UNPACK_B R121, R115.H1 ;  /* 0x00000073ff79723e */ /* 0x000fe200030006ff */
[----:B------:R-:W-:Y:S01]  /*7930*/  HADD2.F32 R51, -RZ, R50.H0_H0 ;  /* 0x20000032ff337230 */ /* 0x000fe20000004100 */
[-C--:B------:R-:W-:Y:S01]  /*7940*/  F2FP.F16.E4M3.UNPACK_B R46, R14.reuse.H1 ;  /* 0x0000000eff2e723e */ /* 0x080fe200030006ff */
[----:B------:R-:W-:Y:S01]  /*7950*/  FFMA.FTZ R125, R49, R117, R124 ;  /* 0x00000075317d7223 */ /* 0x000fe2000001007c */
[----:B------:R-:W-:Y:S01]  /*7960*/  HADD2.F32 R117, -RZ, R48.H1_H1 ;  /* 0x30000030ff757230 */ /* 0x000fe20000004100 */
[----:B------:R-:W-:Y:S01]  /*7970*/  F2FP.F16.E4M3.UNPACK_B R119, R119 ;  /* 0x00000077ff77723e */ /* 0x000fe200020006ff */
[----:B------:R-:W-:Y:S01]  /*7980*/  HADD2.F32 R50, -RZ, R50.H1_H1 ;  /* 0x30000032ff327230 */ /* 0x000fe20000004100 */
[----:B------:R-:W-:Y:S01]  /*7990*/  F2FP.F16.E4M3.UNPACK_B R14, R14 ;  /* 0x0000000eff0e723e */ /* 0x000fe200020006ff */
[----:B------:R-:W-:Y:S01]  /*79a0*/  HADD2.F32 R122, -RZ, R48.H0_H0 ;  /* 0x20000030ff7a7230 */ /* 0x000fe20000004100 */
[----:B------:R-:W-:Y:S01]  /*79b0*/  F2FP.F16.E4M3.UNPACK_B R115, R115 ;  /* 0x00000073ff73723e */ /* 0x000fe200020006ff */
[----:B------:R-:W-:-:S02]  /*79c0*/  HADD2.F32 R48, -RZ, R46.H0_H0 ;  /* 0x2000002eff307230 */ /* 0x000fc40000004100 */
[----:B------:R-:W-:Y:S01]  /*79d0*/  FMUL.FTZ R129, R50, R117 ;  /* 0x0000007532817220 */ /* 0x000fe20000410000 */
[--C-:B------:R-:W-:Y:S02]  /*79e0*/  HADD2.F32 R49, -RZ, R121.reuse.H0_H0 ;  /* 0x20000079ff317230 */ /* 0x100fe40000004100 */
[-C--:B------:R-:W-:Y:S01]  /*79f0*/  FMUL.FTZ R127, R51, R122.reuse ;  /* 0x0000007a337f7220 */ /* 0x080fe20000410000 */
[----:B------:R-:W-:Y:S02]  /*7a00*/  HADD2.F32 R46, -RZ, R46.H1_H1 ;  /* 0x3000002eff2e7230 */ /* 0x000fe40000004100 */
[C---:B------:R-:W-:Y:S01]  /*7a10*/  FMUL.FTZ R122, R48.reuse, R122 ;  /* 0x0000007a307a7220 */ /* 0x040fe20000410000 */
[----:B------:R-:W-:Y:S02]  /*7a20*/  HADD2.F32 R121, -RZ, R121.H1_H1 ;  /* 0x30000079ff797230 */ /* 0x000fe40000004100 */
[----:B------:R-:W-:Y:S01]  /*7a30*/  FFMA.FTZ R127, R48, R49, -R127 ;  /* 0x00000031307f7223 */ /* 0x000fe2000001087f */
[----:B------:R-:W-:Y:S01]  /*7a40*/  F2FP.SATFINITE.E4M3.F32.PACK_AB_MERGE_C R12, R37, R12, RZ ;  /* 0x0000000c250c723e */ /* 0x000fe200048070ff */
[C---:B------:R-:W-:Y:S01]  /*7a50*/  FMUL.FTZ R117, R46.reuse, R117 ;  /* 0x000000752e757220 */ /* 0x040fe20000410000 */
[----:B------:R-:W-:Y:S01]  /*7a60*/  FFMA.FTZ R122, R51, R49, R122 ;  /* 0x00000031337a7223 */ /* 0x000fe2000001007a */
[----:B------:R-:W-:Y:S01]  /*7a70*/  FFMA.FTZ R124, R46, R121, -R129 ;  /* 0x000000792e7c7223 */ /* 0x000fe20000010881 */
[----:B------:R-:W-:Y:S01]  /*7a80*/  F2FP.F16.E4M3.UNPACK_B R46, R42 ;  /* 0x0000002aff2e723e */ /* 0x000fe200020006ff */
[----:B------:R-:W-:-:S02]  /*7a90*/  HADD2.F32 R51, -RZ, R119.H0_H0 ;  /* 0x20000077ff337230 */ /* 0x000fc40000004100 */
[----:B------:R-:W-:Y:S01]  /*7aa0*/  FFMA.FTZ R129, R50, R121, R117 ;  /* 0x0000007932817223 */ /* 0x000fe20000010075 */
[----:B------:R-:W-:Y:S01]  /*7ab0*/  HADD2.F32 R119, -RZ, R119.H1_H1 ;  /* 0x30000077ff777230 */ /* 0x000fe20000004100 */
[----:B------:R-:W-:Y:S01]  /*7ac0*/  F2FP.SATFINITE.E4M3.F32.PACK_AB_MERGE_C R36, R39, R36, RZ ;  /* 0x000000242724723e */ /* 0x000fe200048070ff */
[----:B------:R-:W-:Y:S01]  /*7ad0*/  HADD2.F32 R48, -RZ, R46.H0_H0 ;  /* 0x2000002eff307230 */ /* 0x000fe20000004100 */
[----:B------:R-:W-:Y:S01]  /*7ae0*/  F2FP.SATFINITE.E4M3.F32.PACK_AB_MERGE_C R12, R123, R38, R12 ;  /* 0x000000267b0c723e */ /* 0x000fe2000480700c */
[----:B------:R-:W-:Y:S01]  /*7af0*/  HADD2.F32 R42, -RZ, R14.H0_H0 ;  /* 0x2000000eff2a7230 */ /* 0x000fe20000004100 */
[----:B------:R-:W-:Y:S01]  /*7b00*/  F2FP.F16.E4M3.UNPACK_B R39, R41 ;  /* 0x00000029ff27723e */ /* 0x000fe200020006ff */
        /* <DEDUP_REMOVED lines=12> */
[-C--:B------:R-:W-:Y:S01]  /*7bd0*/  FFMA.FTZ R14, R14, R115.reuse, -R121 ;  /* 0x000000730e0e7223 */ /* 0x080fe20000010879 */
[----:B------:R-:W-:Y:S01]  /*7be0*/  FFMA.FTZ R119, R46, R115, R119 ;  /* 0x000000732e777223 */ /* 0x000fe20000010077 */
[----:B------:R-:W-:Y:S01]  /*7bf0*/  F2FP.SATFINITE.E4M3.F32.PACK_AB_MERGE_C R40, R125, R40, R36 ;  /* 0x000000287d28723e */ /* 0x000fe20004807024 */
[----:B------:R-:W-:Y:S01]  /*7c00*/  HADD2.F32 R46, -RZ, R39.H0_H0 ;  /* 0x20000027ff2e7230 */ /* 0x000fe20000004100 */
[----:B------:R-:W-:Y:S01]  /*7c10*/  F2FP.SATFINITE.E4M3.F32.PACK_AB_MERGE_C R124, R124, R127, RZ ;  /* 0x0000007f7c7c723e */ /* 0x000fe200048070ff */
[----:B------:R-:W-:Y:S01]  /*7c20*/  HADD2.F32 R115, -RZ, R38.H0_H0 ;  /* 0x20000026ff737230 */ /* 0x000fe20000004100 */
[----:B------:R-:W-:Y:S01]  /*7c30*/  F2FP.F16.E4M3.UNPACK_B R49, R10 ;  /* 0x0000000aff31723e */ /* 0x000fe200020006ff */
[----:B------:R-:W-:Y:S01]  /*7c40*/  HADD2.F32 R36, -RZ, R37.H0_H0 ;  /* 0x20000025ff247230 */ /* 0x000fe20000004100 */
[----:B------:R-:W-:Y:S01]  /*7c50*/  F2FP.SATFINITE.E4M3.F32.PACK_AB_MERGE_C R14, R14, R117, R124 ;  /* 0x000000750e0e723e */ /* 0x000fe2000480707c */
        /* <DEDUP_REMOVED lines=9> */
[----:B------:R-:W-:-:S02]  /*7cf0*/  HADD2.F32 R49, -RZ, R49.H1_H1 ;  /* 0x30000031ff317230 */ /* 0x000fc40000004100 */
[-C--:B------:R-:W-:Y:S01]  /*7d00*/  FMUL.FTZ R51, R48, R115.reuse ;  /* 0x0000007330337220 */ /* 0x080fe20000410000 */
[C---:B------:R-:W-:Y:S01]  /*7d10*/  FMUL.FTZ R115, R38.reuse, R115 ;  /* 0x0000007326737220 */ /* 0x040fe20000410000 */
[----:B------:R-:W-:Y:S01]  /*7d20*/  F2FP.F16.E4M3.UNPACK_B R50, R11.H1 ;  /* 0x0000000bff32723e */ /* 0x000fe200030006ff */
[----:B------:R-:W-:Y:S01]  /*7d30*/  HADD2.F32 R46, -RZ, R41.H0_H0 ;  /* 0x20000029ff2e7230 */ /* 0x000fe20000004100 */
[----:B------:R-:W-:Y:S01]  /*7d40*/  F2FP.F16.E4M3.UNPACK_B R39, R13.H1 ;  /* 0x0000000dff27723e */ /* 0x000fe200030006ff */
[-C--:B------:R-:W-:Y:S01]  /*7d50*/  FFMA.FTZ R13, R38, R49.reuse, -R51 ;  /* 0x00000031260d7223 */ /* 0x080fe20000010833 */
[----:B------:R-:W-:Y:S01]  /*7d60*/  F2FP.SATFINITE.E4M3.F32.PACK_AB_MERGE_C R122, R129, R122, RZ ;  /* 0x0000007a817a723e */ /* 0x000fe200048070ff */
[----:B------:R-:W-:Y:S01]  /*7d70*/  FFMA.FTZ R38, R48, R49, R115 ;  /* 0x0000003130267223 */ /* 0x000fe20000010073 */
[----:B------:R-:W-:Y:S01]  /*7d80*/  F2FP.F16.E4M3.UNPACK_B R10, R10.H1 ;  /* 0x0000000aff0a723e */ /* 0x000fe200030006ff */
[----:B------:R-:W-:Y:S01]  /*7d90*/  HADD2.F32 R49, -RZ, R50.H0_H0 ;  /* 0x20000032ff317230 */ /* 0x000fe20000004100 */
[----:B------:R-:W-:Y:S01]  /*7da0*/  F2FP.SATFINITE.E4M3.F32.PACK_AB_MERGE_C R42, R119, R42, R122 ;  /* 0x0000002a772a723e */ /* 0x000fe2000480707a */
[----:B------:R-:W-:Y:S01]  /*7db0*/  HADD2.F32 R11, -RZ, R39.H0_H0 ;  /* 0x20000027ff0b7230 */ /* 0x000fe20000004100 */
[----:B------:R-:W-:Y:S01]  /*7dc0*/  F2FP.F16.E4M3.UNPACK_B R115, R9.H1 ;  /* 0x00000009ff73723e */ /* 0x000fe200030006ff */
[----:B------:R-:W-:-:S02]  /*7dd0*/  HADD2.F32 R41, -RZ, R41.H1_H1 ;  /* 0x30000029ff297230 */ /* 0x000fc40000004100 */
[CC--:B------:R-:W-:Y:S01]  /*7de0*/  FMUL.FTZ R124, R46.reuse, R49.reuse ;  /* 0x000000312e7c7220 */ /* 0x0c0fe20000410000 */
[----:B------:R-:W-:Y:S02]  /*7df0*/  HADD2.F32 R122, -RZ, R50.H1_H1 ;  /* 0x30000032ff7a7230 */ /* 0x000fe40000004100 */
[----:B------:R-:W-:Y:S01]  /*7e00*/  FMUL.FTZ R49, R11, R49 ;  /* 0x000000310b317220 */ /* 0x000fe20000410000 */
[--C-:B------:R-:W-:Y:S01]  /*7e10*/  HADD2.F32 R48, -RZ, R10.reuse.H0_H0 ;  /* 0x2000000aff307230 */ /* 0x100fe20000004100 */
[----:B------:R-:W-:Y:S01]  /*7e20*/  F2FP.F16.E4M3.UNPACK_B R51, R9 ;  /* 0x00000009ff33723e */ /* 0x000fe200020006ff */
[----:B------:R-:W-:Y:S01]  /*7e30*/  HADD2.F32 R39, -RZ, R39.H1_H1 ;  /* 0x30000027ff277230 */ /* 0x000fe20000004100 */
[----:B------:R-:W-:Y:S01]  /*7e40*/  F2FP.F16.E4M3.UNPACK_B R9, R8 ;  /* 0x00000008ff09723e */ /* 0x000fe200020006ff */
[----:B------:R-:W-:Y:S02]  /*7e50*/  HADD2.F32 R50, -RZ, R10.H1_H1 ;  /* 0x3000000aff327230 */ /* 0x000fe40000004100 */
[----:B------:R-:W-:Y:S01]  /*7e60*/  FMUL.FTZ R10, R41, R122 ;  /* 0x0000007a290a7220 */ /* 0x000fe20000410000 */
[-C--:B------:R-:W-:Y:S01]  /*7e70*/  FFMA.FTZ R119, R46, R48.reuse, R49 ;  /* 0x000000302e777223 */ /* 0x080fe20000010031 */
[----:B------:R-:W-:Y:S01]  /*7e80*/  F2FP.F16.E4M3.UNPACK_B R46, R43 ;  /* 0x0000002bff2e723e */ /* 0x000fe200020006ff */
[----:B------:R-:W-:Y:S01]  /*7e90*/  FFMA.FTZ R124, R11, R48, -R124 ;  /* 0x000000300b7c7223 */ /* 0x000fe2000001087c */
[C---:B------:R-:W-:Y:S01]  /*7ea0*/  FFMA.FTZ R121, R39.reuse, R50, -R10 ;  /* 0x0000003227797223 */ /* 0x040fe2000001080a */
[----:B------:R-:W-:Y:S01]  /*7eb0*/  F2FP.F16.E4M3.UNPACK_B R10, R15 ;  /* 0x0000000fff0a723e */ /* 0x000fe200020006ff */
[----:B------:R-:W-:Y:S01]  /*7ec0*/  FMUL.FTZ R122, R39, R122 ;  /* 0x0000007a277a7220 */ /* 0x000fe20000410000 */
[----:B------:R-:W-:Y:S01]  /*7ed0*/  F2FP.F16.E4M3.UNPACK_B R43, R43.H1 ;  /* 0x0000002bff2b723e */ /* 0x000fe200030006ff */
[----:B------:R-:W-:Y:S01]  /*7ee0*/  HADD2.F32 R117, -RZ, R115.H0_H0 ;  /* 0x20000073ff757230 */ /* 0x000fe20000004100 */
[----:B------:R-:W-:Y:S01]  /*7ef0*/  F2FP.F16.E4M3.UNPACK_B R15, R15.H1 ;  /* 0x0000000fff0f723e */ /* 0x000fe200030006ff */
[----:B------:R-:W-:Y:S01]  /*7f00*/  FFMA.FTZ R126, R41, R50, R122 ;  /* 0x00000032297e7223 */ /* 0x000fe2000001007a */
[----:B------:R-:W-:Y:S01]  /*7f10*/  F2FP.F16.E4M3.UNPACK_B R48, R8.H1 ;  /* 0x00000008ff30723e */ /* 0x000fe200030006ff */
[----:B------:R-:W-:Y:S01]  /*7f20*/  HADD2.F32 R8, -RZ, R43.H0_H0 ;  /* 0x2000002bff087230 */ /* 0x000fe20000004100 */
[----:B------:R-:W-:Y:S01]  /*7f30*/  F2FP.SATFINITE.E4M3.F32.PACK_AB_MERGE_C R121, R121, R124, RZ ;  /* 0x0000007c7979723e */ /* 0x000fe200048070ff */
[----:B------:R-:W-:Y:S01]  /*7f40*/  HADD2.F32 R39, -RZ, R15.H0_H0 ;  /* 0x2000000fff277230 */ /* 0x000fe20000004100 */
[----:B------:R-:W-:Y:S01]  /*7f50*/  F2FP.SATFINITE.E4M3.F32.PACK_AB_MERGE_C R119, R126, R119, RZ ;  /* 0x000000777e77723e */ /* 0x000fe200048070ff */
[----:B------:R-:W-:-:S02]  /*7f60*/  HADD2.F32 R41, -RZ, R46.H0_H0 ;  /* 0x2000002eff297230 */ /* 0x000fc40000004100 */
[CC--:B------:R-:W-:Y:S01]  /*7f70*/  FMUL.FTZ R130, R8.reuse, R117.reuse ;  /* 0x0000007508827220 */ /* 0x0c0fe20000410000 */
[----:B------:R-:W-:Y:S02]  /*7f80*/  HADD2.F32 R122, -RZ, R51.H0_H0 ;  /* 0x20000033ff7a7230 */ /* 0x000fe40000004100 */
[----:B------:R-:W-:Y:S01]  /*7f90*/  FMUL.FTZ R117, R39, R117 ;  /* 0x0000007527757220 */ /* 0x000fe20000410000 */
[----:B------:R-:W-:Y:S01]  /*7fa0*/  HADD2.F32 R49, -RZ, R48.H0_H0 ;  /* 0x20000030ff317230 */ /* 0x000fe20000004100 */
[----:B------:R-:W-:Y:S01]  /*7fb0*/  F2FP.SATFINITE.E4M3.F32.PACK_AB_MERGE_C R13, R13, R36, R121 ;  /* 0x000000240d0d723e */ /* 0x000fe20004807079 */
[----:B------:R-:W-:Y:S02]  /*7fc0*/  HADD2.F32 R11, -RZ, R10.H0_H0 ;  /* 0x2000000aff0b7230 */ /* 0x000fe40000004100 */
[----:B------:R-:W-:Y:S01]  /*7fd0*/  FMUL.FTZ R128, R41, R122 ;  /* 0x0000007a29807220 */ /* 0x000fe20000410000 */
[----:B------:R-:W-:Y:S02]  /*7fe0*/  HADD2.F32 R50, -RZ, R9.H0_H0 ;  /* 0x20000009ff327230 */ /* 0x000fe40000004100 */
[----:B------:R-:W-:Y:S01]  /*7ff0*/  FFMA.FTZ R117, R8, R49, R117 ;  /* 0x0000003108757223 */ /* 0x000fe20000010075 */
[----:B------:R-:W-:-:S02]  /*8000*/  HADD2.F32 R43, -RZ, R43.H1_H1 ;  /* 0x3000002bff2b7230 */ /* 0x000fc40000004100 */
[C---:B------:R-:W-:Y:S01]  /*8010*/  FMUL.FTZ R122, R11.reuse, R122 ;  /* 0x0000007a0b7a7220 */ /* 0x040fe20000410000 */
[----:B------:R-:W-:Y:S02]  /*8020*/  HADD2.F32 R8, -RZ, R115.H1_H1 ;  /* 0x30000073ff087230 */ /* 0x000fe40000004100 */
[-C--:B------:R-:W-:Y:S01]  /*8030*/  FFMA.FTZ R128, R11, R50.reuse, -R128 ;  /* 0x000000320b807223 */ /* 0x080fe20000010880 */
[----:B------:R-:W-:Y:S02]  /*8040*/  HADD2.F32 R15, -RZ, R15.H1_H1 ;  /* 0x3000000fff0f7230 */ /* 0x000fe40000004100 */
[----:B------:R-:W-:Y:S01]  /*8050*/  FFMA.FTZ R122, R41, R50, R122 ;  /* 0x00000032297a7223 */ /* 0x000fe2000001007a */
[----:B------:R-:W-:Y:S02]  /*8060*/  HADD2.F32 R46, -RZ, R46.H1_H1 ;  /* 0x3000002eff2e7230 */ /* 0x000fe40000004100 */
[----:B------:R-:W-:Y:S01]  /*8070*/  FMUL.FTZ R50, R43, R8 ;  /* 0x000000082b327220 */ /* 0x000fe20000410000 */
[----:B------:R-:W-:-:S02]  /*8080*/  HADD2.F32 R51, -RZ, R51.H1_H1 ;  /* 0x30000033ff337230 */ /* 0x000fc40000004100 */
[----:B------:R-:W-:Y:S01]  /*8090*/  FMUL.FTZ R8, R15, R8 ;  /* 0x000000080f087220 */ /* 0x000fe20000410000 */
[----:B------:R-:W-:Y:S02]  /*80a0*/  HADD2.F32 R10, -RZ, R10.H1_H1 ;  /* 0x3000000aff0a7230 */ /* 0x000fe40000004100 */
[----:B------:R-:W-:Y:S01]  /*80b0*/  FFMA.FTZ R130, R39, R49, -R130 ;  /* 0x0000003127827223 */ /* 0x000fe20000010882 */
[----:B------:R-:W-:Y:S02]  /*80c0*/  HADD2.F32 R48, -RZ, R48.H1_H1 ;  /* 0x30000030ff307230 */ /* 0x000fe40000004100 */
[-C--:B------:R-:W-:Y:S01]  /*80d0*/  FMUL.FTZ R11, R46, R51.reuse ;  /* 0x000000332e0b7220 */ /* 0x080fe20000410000 */
[----:B------:R-:W-:Y:S02]  /*80e0*/  HADD2.F32 R9, -RZ, R9.H1_H1 ;  /* 0x30000009ff097230 */ /* 0x000fe40000004100 */
[----:B------:R-:W-:Y:S01]  /*80f0*/  FMUL.FTZ R51, R10, R51 ;  /* 0x000000330a337220 */ /* 0x000fe20000410000 */
[----:B------:R-:W-:Y:S01]  /*8100*/  F2FP.SATFINITE.E4M3.F32.PACK_AB_MERGE_C R41, R38, R37, R119 ;  /* 0x000000252629723e */ /* 0x000fe20004807077 */
[-C--:B------:R-:W-:Y:S01]  /*8110*/  FFMA.FTZ R15, R15, R48.reuse, -R50 ;  /* 0x000000300f0f7223 */ /* 0x080fe20000010832 */
[----:B------:R-:W-:Y:S01]  /*8120*/  FFMA.FTZ R8, R43, R48, R8 ;  /* 0x000000302b087223 */ /* 0x000fe20000010008 */
[-C--:B------:R-:W-:Y:S01]  /*8130*/  FFMA.FTZ R11, R10, R9.reuse, -R11 ;  /* 0x000000090a0b7223 */ /* 0x080fe2000001080b */
[----:B------:R-:W-:-:S02]  /*8140*/  FFMA.FTZ R51, R46, R9, R51 ;  /* 0x000000092e337223 */ /* 0x000fc40000010033 */
[----:B------:R-:W-:Y:S02]  /*8150*/  F2FP.SATFINITE.E4M3.F32.PACK_AB_MERGE_C R15, R15, R130, RZ ;  /* 0x000000820f0f723e */ /* 0x000fe400048070ff */
[----:B------:R-:W-:Y:S02]  /*8160*/  F2FP.SATFINITE.E4M3.F32.PACK_AB_MERGE_C R8, R8, R117, RZ ;  /* 0x000000750808723e */ /* 0x000fe400048070ff */
[----:B------:R-:W-:Y:S02]  /*8170*/  F2FP.SATFINITE.E4M3.F32.PACK_AB_MERGE_C R15, R11, R128, R15 ;  /* 0x000000800b0f723e */ /* 0x000fe4000480700f */
[----:B------:R-:W-:-:S07]  /*8180*/  F2FP.SATFINITE.E4M3.F32.PACK_AB_MERGE_C R43, R51, R122, R8 ;  /* 0x0000007a332b723e */ /* 0x000fce0004807008 */
.L_x_1424:
[----:B------:R-:W-:Y:S05]  /*8190*/  BSYNC B2 ;  /* 0x0000000000027941 */ /* 0x000fea0003800000 */
.L_x_1423:
        /* <DEDUP_REMOVED lines=10> */
.L_x_1422:
[----:B------:R-:W-:Y:S05]  /*8240*/  BSYNC B1 ;  /* 0x0000000000017941 */ /* 0x000fea0003800000 */
.L_x_1421:
[----:B------:R-:W-:-:S13]  /*8250*/  ISETP.NE.AND P4, PT, R29, RZ, PT ;  /* 0x000000ff1d00720c */ /* 0x000fda0003f85270 */
[----:B------:R-:W-:Y:S05]  /*8260*/  @!P4 BRA `(.L_x_1389) ;  /* 0x000000100050c947 */ /* 0x000fea0003800000 */
[----:B------:R-:W-:Y:S01]  /*8270*/  ISETP.NE.AND P6, PT, R105, RZ, PT ;  /* 0x000000ff6900720c */ /* 0x000fe20003fc5270 */
[----:B------:R-:W-:Y:S01]  /*8280*/  BSSY B1, `(.L_x_1425) ;  /* 0x00000e8000017945 */ /* 0x000fe20003800000 */
[----:B------:R-:W-:Y:S02]  /*8290*/  IADD3 R37, P4, P5, R62, R98, R70 ;  /* 0x000000623e257210 */ /* 0x000fe40007d9e046 */
[----:B------:R-:W-:Y:S02]  /*82a0*/  SEL R120, R77, R120, !P6 ;  /* 0x000000784d787207 */ /* 0x000fe40007000000 */
[----:B---3--:R-:W-:Y:S02]  /*82b0*/  IADD3.X R8, R101, R118, R67, P4, P5 ;  /* 0x0000007665087210 */ /* 0x008fe400027ea443 */
[----:B------:R-:W-:Y:S02]  /*82c0*/  SHF.R.S32.HI R9, RZ, 0x1f, R120 ;  /* 0x0000001fff097819 */ /* 0x000fe40000011478 */
[----:B------:R-:W-:-:S02]  /*82d0*/  IADD3 R36, P4, R37, R96, RZ ;  /* 0x0000006025247210 */ /* 0x000fc40007f9e0ff */
[----:B------:R-:W-:-:S03]  /*82e0*/  LEA.HI R9, R9, R120, RZ, 0x5 ;  /* 0x0000007809097211 */ /* 0x000fc600078f28ff */
[----:B------:R-:W-:Y:S01]  /*82f0*/  IMAD.X R37, R8, 0x1, R97, P4 ;  /* 0x0000000108257824 */ /* 0x000fe200020e0661 */
[----:B------:R-:W-:Y:S02]  /*8300*/  SHF.R.S32.HI R8, RZ, 0x5, R9 ;  /* 0x00000005ff087819 */ /* 0x000fe40000011409 */
[----:B------:R-:W-:Y:S02]  /*8310*/  ISETP.GE.AND P4, PT, R94, R110, PT ;  /* 0x0000006e5e00720c */ /* 0x000fe40003f86270 */
        /* <DEDUP_REMOVED lines=12> */
[----:B0-----:R-:W-:-:S04]  /*83e0*/  IMAD.IADD R12, R16, 0x1, R11 ;  /* 0x00000001100c7824 */ /* 0x001fc800078e020b */
[----:B------:R-:W0:Y:S04]  /*83f0*/  LDS.128 R8, [R9+0x1e400] ;  /* 0x01e4000009087984 */ /* 0x000e280000000c00 */
[----:B------:R-:W2:Y:S01]  /*8400*/  LDS.128 R12, [R12+0x1e400] ;  /* 0x01e400000c0c7984 */ /* 0x000ea20000000c00 */
[----:B------:R-:W-:Y:S05]  /*8410*/  @P4 BRA `(.L_x_1426) ;  /* 0x0000000c00384947 */ /* 0x000fea0003800000 */
[--C-:B------:R-:W-:Y:S01]  /*8420*/  SHF.R.U32.HI R4, RZ, 0x8, R5.reuse ;  /* 0x00000008ff047819 */ /* 0x100fe20000011605 */
[----:B0-----:R-:W-:Y:S01]  /*8430*/  IMAD.MOV.U32 R32, RZ, RZ, R8 ;  /* 0x000000ffff207224 */ /* 0x001fe200078e0008 */
[----:B------:R-:W-:Y:S02]  /*8440*/  SHF.R.U32.HI R42, RZ, 0x10, R5 ;  /* 0x00000010ff2a7819 */ /* 0x000fe40000011605 */
[----:B------:R-:W-:Y:S01]  /*8450*/  LOP3.LUT R5, R5, 0xff0000ff, RZ, 0xc0, !PT ;  /* 0xff0000ff05057812 */ /* 0x000fe200078ec0ff */
[----:B------:R-:W-:Y:S01]  /*8460*/  IMAD.SHL.U32 R4, R4, 0x100, RZ ;  /* 0x0000010004047824 */ /* 0x000fe200078e00ff */
[----:B------:R-:W-:Y:S02]  /*8470*/  SHF.R.U32.HI R38, RZ, 0x8, R7 ;  /* 0x00000008ff267819 */ /* 0x000fe40000011607 */
[----:B------:R-:W-:Y:S02]  /*8480*/  SHF.R.U32.HI R34, RZ, 0x8, R33 ;  /* 0x00000008ff227819 */ /* 0x000fe40000011621 */
[----:B------:R-:W-:-:S02]  /*8490*/  SHF.R.U32.HI R6, RZ, 0x8, R35 ;  /* 0x00000008ff067819 */ /* 0x000fc40000011623 */
[----:B------:R-:W-:Y:S01]  /*84a0*/  LOP3.LUT R5, R5, 0xff00, R4, 0xf8, !PT ;  /* 0x0000ff0005057812 */ /* 0x000fe200078ef804 */
[----:B------:R-:W-:Y:S01]  /*84b0*/  IMAD.SHL.U32 R4, R38, 0x100, RZ ;  /* 0x0000010026047824 */ /* 0x000fe200078e00ff */
[----:B------:R-:W-:Y:S01]  /*84c0*/  SHF.R.U32.HI R40, RZ, 0x10, R7 ;  /* 0x00000010ff287819 */ /* 0x000fe20000011607 */
[----:B------:R-:W-:Y:S01]  /*84d0*/  IMAD.SHL.U32 R8, R34, 0x100, RZ ;  /* 0x0000010022087824 */ /* 0x000fe200078e00ff */
[----:B------:R-:W-:Y:S02]  /*84e0*/  LOP3.LUT R7, R7, 0xff0000ff, RZ, 0xc0, !PT ;  /* 0xff0000ff07077812 */ /* 0x000fe400078ec0ff */
[----:B------:R-:W-:Y:S02]  /*84f0*/  SHF.R.U32.HI R45, RZ, 0x10, R33 ;  /* 0x00000010ff2d7819 */ /* 0x000fe40000011621 */
[----:B------:R-:W-:Y:S02]  /*8500*/  SHF.R.U32.HI R43, RZ, 0x10, R35 ;  /* 0x00000010ff2b7819 */ /* 0x000fe40000011623 */
[----:B------:R-:W-:Y:S01]  /*8510*/  LOP3.LUT R41, R35, 0xff0000ff, RZ, 0xc0, !PT ;  /* 0xff0000ff23297812 */ /* 0x000fe200078ec0ff */
[----:B--2---:R-:W-:Y:S01]  /*8520*/  IMAD.MOV.U32 R35, RZ, RZ, R12 ;  /* 0x000000ffff237224 */ /* 0x004fe200078e000c */
[----:B------:R-:W-:Y:S01]  /*8530*/  LOP3.LUT R33, R33, 0xff0000ff, RZ, 0xc0, !PT ;  /* 0xff0000ff21217812 */ /* 0x000fe200078ec0ff */
[----:B------:R-:W-:Y:S01]  /*8540*/  IMAD.SHL.U32 R12, R6, 0x100, RZ ;  /* 0x00000100060c7824 */ /* 0x000fe200078e00ff */
[----:B------:R-:W-:Y:S01]  /*8550*/  LOP3.LUT R7, R7, 0xff00, R4, 0xf8, !PT ;  /* 0x0000ff0007077812 */ /* 0x000fe200078ef804 */
[----:B------:R-:W-:Y:S01]  /*8560*/  IMAD.U32 R6, R42, 0x10000, RZ ;  /* 0x000100002a067824 */ /* 0x000fe200078e00ff */
[----:B------:R-:W-:Y:S01]  /*8570*/  LOP3.LUT R42, R33, 0xff00, R8, 0xf8, !PT ;  /* 0x0000ff00212a7812 */ /* 0x000fe200078ef808 */
[----:B------:R-:W-:Y:S01]  /*8580*/  IMAD.U32 R4, R40, 0x10000, RZ ;  /* 0x0001000028047824 */ /* 0x000fe200078e00ff */
[----:B------:R-:W-:Y:S01]  /*8590*/  F2FP.F16.E4M3.UNPACK_B R40, R114.H1 ;  /* 0x00000072ff28723e */ /* 0x000fe200030006ff */
[----:B------:R-:W-:Y:S01]  /*85a0*/  IMAD.U32 R43, R43, 0x10000, RZ ;  /* 0x000100002b2b7824 */ /* 0x000fe200078e00ff */
[----:B------:R-:W-:-:S02]  /*85b0*/  F2FP.F16.E4M3.UNPACK_B R38, R35.H1 ;  /* 0x00000023ff26723e */ /* 0x000fc400030006ff */
[----:B------:R-:W-:Y:S02]  /*85c0*/  F2FP.F16.E4M3.UNPACK_B R33, R32.H1 ;  /* 0x00000020ff21723e */ /* 0x000fe400030006ff */
[----:B------:R-:W-:Y:S01]  /*85d0*/  LOP3.LUT R44, R41, 0xff00, R12, 0xf8, !PT ;  /* 0x0000ff00292c7812 */ /* 0x000fe200078ef80c */
        /* <DEDUP_REMOVED lines=19> */
[----:B------:R-:W-:Y:S01]  /*8710*/  HADD2.F32 R34, -RZ, R33.H1_H1 ;  /* 0x30000021ff227230 */ /* 0x000fe20000004100 */
[----:B------:R-:W-:Y:S01]  /*8720*/  LOP3.LUT R7, R42, 0xff0000, R7, 0xf8, !PT ;  /* 0x00ff00002a077812 */ /* 0x000fe200078ef807 */
[----:B------:R-:W-:Y:S01]  /*8730*/  HADD2.F32 R42, -RZ, R114.H0_H0 ;  /* 0x20000072ff2a7230 */ /* 0x000fe20000004100 */
[----:B------:R-:W-:Y:S01]  /*8740*/  F2FP.F16.E4M3.UNPACK_B R112, R112 ;  /* 0x00000070ff70723e */ /* 0x000fe200020006ff */
[-C--:B------:R-:W-:Y:S01]  /*8750*/  FMUL.FTZ R45, R40, R43.reuse ;  /* 0x0000002b282d7220 */ /* 0x080fe20000410000 */
[----:B------:R-:W-:Y:S01]  /*8760*/  FMUL.FTZ R43, R34, R43 ;  /* 0x0000002b222b7220 */ /* 0x000fe20000410000 */
[----:B------:R-:W-:-:S02]  /*8770*/  HADD2.F32 R33, -RZ, R32.H0_H0 ;  /* 0x20000020ff217230 */ /* 0x000fc40000004100 */
[--C-:B------:R-:W-:Y:S02]  /*8780*/  HADD2.F32 R38, -RZ, R35.reuse.H0_H0 ;  /* 0x20000023ff267230 */ /* 0x100fe40000004100 */
[-C--:B------:R-:W-:Y:S01]  /*8790*/  FFMA.FTZ R49, R34, R41.reuse, -R45 ;  /* 0x0000002922317223 */ /* 0x080fe2000001082d */
[----:B------:R-:W-:Y:S01]  /*87a0*/  FFMA.FTZ R51, R40, R41, R43 ;  /* 0x0000002928337223 */ /* 0x000fe2000001002b */
[----:B------:R-:W-:Y:S02]  /*87b0*/  HADD2.F32 R34, -RZ, R112.H0_H0 ;  /* 0x20000070ff227230 */ /* 0x000fe40000004100 */
[-C--:B------:R-:W-:Y:S01]  /*87c0*/  FMUL.FTZ R41, R33, R42.reuse ;  /* 0x0000002a21297220 */ /* 0x080fe20000410000 */
[----:B------:R-:W-:Y:S02]  /*87d0*/  HADD2.F32 R114, -RZ, R114.H1_H1 ;  /* 0x30000072ff727230 */ /* 0x000fe40000004100 */
[----:B------:R-:W-:Y:S01]  /*87e0*/  FMUL.FTZ R40, R38, R42 ;  /* 0x0000002a26287220 */ /* 0x000fe20000410000 */
[----:B------:R-:W-:-:S02]  /*87f0*/  HADD2.F32 R35, -RZ, R35.H1_H1 ;  /* 0x30000023ff237230 */ /* 0x000fc40000004100 */
[-C--:B------:R-:W-:Y:S01]  /*8800*/  FFMA.FTZ R44, R38, R34.reuse, R41 ;  /* 0x00000022262c7223 */ /* 0x080fe20000010029 */
[----:B------:R-:W-:Y:S02]  /*8810*/  HADD2.F32 R32, -RZ, R32.H1_H1 ;  /* 0x30000020ff207230 */ /* 0x000fe40000004100 */
[----:B------:R-:W-:Y:S01]  /*8820*/  FFMA.FTZ R42, R33, R34, -R40 ;  /* 0x00000022212a7223 */ /* 0x000fe20000010828 */
[----:B------:R-:W-:Y:S02]  /*8830*/  HADD2.F32 R112, -RZ, R112.H1_H1 ;  /* 0x30000070ff707230 */ /* 0x000fe40000004100 */
[-C--:B------:R-:W-:Y:S01]  /*8840*/  FMUL.FTZ R41, R35, R114.reuse ;  /* 0x0000007223297220 */ /* 0x080fe20000410000 */
[----:B------:R-:W-:Y:S01]  /*8850*/  F2FP.F16.E4M3.UNPACK_B R33, R113.H1 ;  /* 0x00000071ff21723e */ /* 0x000fe200030006ff */
[C---:B------:R-:W-:Y:S01]  /*8860*/  FMUL.FTZ R114, R32.reuse, R114 ;  /* 0x0000007220727220 */ /* 0x040fe20000410000 */
[----:B------:R-:W-:Y:S01]  /*8870*/  F2FP.F16.E4M3.UNPACK_B R34, R14.H1 ;  /* 0x0000000eff22723e */ /* 0x000fe200030006ff */
[----:B------:R-:W-:Y:S01]  /*8880*/  FFMA.FTZ R45, R32, R112, -R41 ;  /* 0x00000070202d7223 */ /* 0x000fe20000010829 */
[----:B------:R-:W-:Y:S01]  /*8890*/  F2FP.F16.E4M3.UNPACK_B R40, R111.H1 ;  /* 0x0000006fff28723e */ /* 0x000fe200030006ff */
[----:B------:R-:W-:Y:S01]  /*88a0*/  HADD2.F32 R41, -RZ, R33.H0_H0 ;  /* 0x20000021ff297230 */ /* 0x000fe20000004100 */
[----:B------:R-:W-:Y:S01]  /*88b0*/  F2FP.F16.E4M3.UNPACK_B R32, R10.H1 ;  /* 0x0000000aff20723e */ /* 0x000fe200030006ff */
[----:B------:R-:W-:-:S02]  /*88c0*/  HADD2.F32 R38, -RZ, R34.H0_H0 ;  /* 0x20000022ff267230 */ /* 0x000fc40000004100 */
[----:B------:R-:W-:Y:S01]  /*88d0*/  FFMA.FTZ R47, R35, R112, R114 ;  /* 0x00000070232f7223 */ /* 0x000fe20000010072 */
[----:B------:R-:W-:Y:S01]  /*88e0*/  HADD2.F32 R43, -RZ, R33.H1_H1 ;  /* 0x30000021ff2b7230 */ /* 0x000fe20000004100 */
[----:B------:R-:W-:Y:S01]  /*88f0*/  F2FP.F16.E4M3.UNPACK_B R113, R113 ;  /* 0x00000071ff71723e */ /* 0x000fe200020006ff */
[----:B------:R-:W-:Y:S02]  /*8900*/  HADD2.F32 R33, -RZ, R32.H0_H0 ;  /* 0x20000020ff217230 */ /* 0x000fe40000004100 */
[-C--:B------:R-:W-:Y:S01]  /*8910*/  FMUL.FTZ R46, R38, R41.reuse ;  /* 0x00000029262e7220 */ /* 0x080fe20000410000 */
[----:B------:R-:W-:Y:S01]  /*8920*/  HADD2.F32 R35, -RZ, R40.H0_H0 ;  /* 0x20000028ff237230 */ /* 0x000fe20000004100 */
[----:B------:R-:W-:Y:S01]  /*8930*/  F2FP.F16.E4M3.UNPACK_B R10, R10 ;  /* 0x0000000aff0a723e */ /* 0x000fe200020006ff */
[----:B------:R-:W-:Y:S02]  /*8940*/  HADD2.F32 R34, -RZ, R34.H1_H1 ;  /* 0x30000022ff227230 */ /* 0x000fe40000004100 */
[----:B------:R-:W-:Y:S01]  /*8950*/  FMUL.FTZ R41, R33, R41 ;  /* 0x0000002921297220 */ /* 0x000fe20000410000 */
[----:B------:R-:W-:-:S02]  /*8960*/  HADD2.F32 R32, -RZ, R32.H1_H1 ;  /* 0x30000020ff207230 */ /* 0x000fc40000004100 */
[----:B------:R-:W-:Y:S01]  /*8970*/  FFMA.FTZ R46, R33, R35, -R46 ;  /* 0x00000023212e7223 */ /* 0x000fe2000001082e */
[----:B------:R-:W-:Y:S02]  /*8980*/  HADD2.F32 R33, -RZ, R40.H1_H1 ;  /* 0x30000028ff217230 */ /* 0x000fe40000004100 */
[----:B------:R-:W-:Y:S01]  /*8990*/  FMUL.FTZ R115, R34, R43 ;  /* 0x0000002b22737220 */ /* 0x000fe20000410000 */
[----:B------:R-:W-:Y:S01]  /*89a0*/  FFMA.FTZ R40, R38, R35, R41 ;  /* 0x0000002326287223 */ /* 0x000fe20000010029 */
[C---:B------:R-:W-:Y:S01]  /*89b0*/  FMUL.FTZ R43, R32.reuse, R43 ;  /* 0x0000002b202b7220 */ /* 0x040fe20000410000 */
[----:B------:R-:W-:Y:S01]  /*89c0*/  F2FP.F16.E4M3.UNPACK_B R111, R111 ;  /* 0x0000006fff6f723e */ /* 0x000fe200020006ff */
[-C--:B------:R-:W-:Y:S01]  /*89d0*/  FFMA.FTZ R115, R32, R33.reuse, -R115 ;  /* 0x0000002120737223 */ /* 0x080fe20000010873 */
[----:B------:R-:W-:Y:S01]  /*89e0*/  F2FP.F16.E4M3.UNPACK_B R32, R14 ;  /* 0x0000000eff20723e */ /* 0x000fe200020006ff */
[----:B------:R-:W-:Y:S01]  /*89f0*/  FFMA.FTZ R43, R34, R33, R43 ;  /* 0x00000021222b7223 */ /* 0x000fe2000001002b */
[----:B------:R-:W-:Y:S01]  /*8a00*/  HADD2.F32 R35, -RZ, R113.H0_H0 ;  /* 0x20000071ff237230 */ /* 0x000fe20000004100 */
[----:B------:R-:W-:Y:S01]  /*8a10*/  F2FP.SATFINITE.E4M3.F32.PACK_AB_MERGE_C R8, R49, R8, RZ ;  /* 0x000000083108723e */ /* 0x000fe200048070ff */
[----:B------:R-:W-:Y:S01]  /*8a20*/  HADD2.F32 R14, -RZ, R10.H0_H0 ;  /* 0x2000000aff0e7230 */ /* 0x000fe20000004100 */
[----:B------:R-:W-:Y:S01]  /*8a30*/  F2FP.SATFINITE.E4M3.F32.PACK_AB_MERGE_C R12, R51, R12, RZ ;  /* 0x0000000c330c723e */ /* 0x000fe200048070ff */
[----:B------:R-:W-:Y:S01]  /*8a40*/  HADD2.F32 R33, -RZ, R32.H0_H0 ;  /* 0x20000020ff217230 */ /* 0x000fe20000004100 */
[----:B------:R-:W-:Y:S01]  /*8a50*/  F2FP.SATFINITE.E4M3.F32.PACK_AB_MERGE_C R8, R45, R42, R8 ;  /* 0x0000002a2d08723e */ /* 0x000fe20004807008 */
[----:B------:R-:W-:-:S02]  /*8a60*/  HADD2.F32 R34, -RZ, R111.H0_H0 ;  /* 0x2000006fff227230 */ /* 0x000fc40000004100 */
[CC--:B------:R-:W-:Y:S01]  /*8a70*/  FMUL.FTZ R38, R14.reuse, R35.reuse ;  /* 0x000000230e267220 */ /* 0x0c0fe20000410000 */
[----:B------:R-:W-:Y:S02]  /*8a80*/  HADD2.F32 R113, -RZ, R113.H1_H1 ;  /* 0x30000071ff717230 */ /* 0x000fe40000004100 */
[C---:B------:R-:W-:Y:S01]  /*8a90*/  FMUL.FTZ R41, R33.reuse, R35 ;  /* 0x0000002321297220 */ /* 0x040fe20000410000 */
[----:B------:R-:W-:Y:S01]  /*8aa0*/  HADD2.F32 R32, -RZ, R32.H1_H1 ;  /* 0x30000020ff207230 */ /* 0x000fe20000004100 */
[----:B------:R-:W-:Y:S01]  /*8ab0*/  F2FP.F16.E4M3.UNPACK_B R42, R7 ;  /* 0x00000007ff2a723e */ /* 0x000fe200020006ff */
[----:B------:R-:W-:Y:S02]  /*8ac0*/  HADD2.F32 R10, -RZ, R10.H1_H1 ;  /* 0x3000000aff0a7230 */ /* 0x000fe40000004100 */
[-C--:B------:R-:W-:Y:S01]  /*8ad0*/  FFMA.FTZ R41, R14, R34.reuse, -R41 ;  /* 0x000000220e297223 */ /* 0x080fe20000010829 */
[----:B------:R-:W-:Y:S02]  /*8ae0*/  HADD2.F32 R111, -RZ, R111.H1_H1 ;  /* 0x3000006fff6f7230 */ /* 0x000fe40000004100 */
[-C--:B------:R-:W-:Y:S01]  /*8af0*/  FMUL.FTZ R35, R32, R113.reuse ;  /* 0x0000007120237220 */ /* 0x080fe20000410000 */
[----:B------:R-:W-:Y:S01]  /*8b00*/  FFMA.FTZ R14, R33, R34, R38 ;  /* 0x00000022210e7223 */ /* 0x000fe20000010026 */
[C---:B------:R-:W-:Y:S01]  /*8b10*/  FMUL.FTZ R113, R10.reuse, R113 ;  /* 0x000000710a717220 */ /* 0x040fe20000410000 */
[----:B------:R-:W-:Y:S01]  /*8b20*/  F2FP.F16.E4M3.UNPACK_B R34, R13 ;  /* 0x0000000dff22723e */ /* 0x000fe200020006ff */
[----:B------:R-:W-:Y:S01]  /*8b30*/  FFMA.FTZ R10, R10, R111, -R35 ;  /* 0x0000006f0a0a7223 */ /* 0x000fe20000010823 */
[----:B------:R-:W-:Y:S01]  /*8b40*/  F2FP.F16.E4M3.UNPACK_B R33, R9 ;  /* 0x00000009ff21723e */ /* 0x000fe200020006ff */
[----:B------:R-:W-:Y:S01]  /*8b50*/  FFMA.FTZ R113, R32, R111, R113 ;  /* 0x0000006f20717223 */ /* 0x000fe20000010071 */
[----:B------:R-:W-:Y:S01]  /*8b60*/  F2FP.SATFINITE.E4M3.F32.PACK_AB_MERGE_C R38, R43, R40, RZ ;  /* 0x000000282b26723e */ /* 0x000fe200048070ff */
[----:B------:R-:W-:Y:S01]  /*8b70*/  HADD2.F32 R35, -RZ, R34.H0_H0 ;  /* 0x20000022ff237230 */ /* 0x000fe20000004100 */
[----:B------:R-:W-:Y:S01]  /*8b80*/  F2FP.SATFINITE.E4M3.F32.PACK_AB_MERGE_C R46, R115, R46, RZ ;  /* 0x0000002e732e723e */ /* 0x000fe200048070ff */
[----:B------:R-:W-:Y:S01]  /*8b90*/  HADD2.F32 R43, -RZ, R42.H0_H0 ;  /* 0x2000002aff2b7230 */ /* 0x000fe20000004100 */
[----:B------:R-:W-:Y:S01]  /*8ba0*/  F2FP.F16.E4M3.UNPACK_B R40, R6 ;  /* 0x00000006ff28723e */ /* 0x000fe200020006ff */
[----:B------:R-:W-:Y:S01]  /*8bb0*/  HADD2.F32 R32, -RZ, R33.H0_H0 ;  /* 0x20000021ff207230 */ /* 0x000fe20000004100 */
[----:B------:R-:W-:-:S02]  /*8bc0*/  F2FP.SATFINITE.E4M3.F32.PACK_AB_MERGE_C R12, R47, R44, R12 ;  /* 0x0000002c2f0c723e */ /* 0x000fc4000480700c */
[----:B------:R-:W-:Y:S01]  /*8bd0*/  F2FP.SATFINITE.E4M3.F32.PACK_AB_MERGE_C R10, R10, R41, R46 ;  /* 0x000000290a0a723e */ /* 0x000fe2000480702e */
[----:B------:R-:W-:Y:S01]  /*8be0*/  HADD2.F32 R41, -RZ, R40.H0_H0 ;  /* 0x20000028ff297230 */ /* 0x000fe20000004100 */
[----:B------:R-:W-:Y:S01]  /*8bf0*/  F2FP.SATFINITE.E4M3.F32.PACK_AB_MERGE_C R14, R113, R14, R38 ;  /* 0x0000000e710e723e */ /* 0x000fe20004807026 */
[-C--:B------:R-:W-:Y:S01]  /*8c00*/  FMUL.FTZ R45, R35, R43.reuse ;  /* 0x0000002b232d7220 */ /* 0x080fe20000410000 */
[C---:B------:R-:W-:Y:S01]  /*8c10*/  FMUL.FTZ R44, R32.reuse, R43 ;  /* 0x0000002b202c7220 */ /* 0x040fe20000410000 */
[----:B------:R-:W-:Y:S01]  /*8c20*/  HADD2.F32 R38, -RZ, R34.H1_H1 ;  /* 0x30000022ff267230 */ /* 0x000fe20000004100 */
[----:B------:R-:W-:Y:S01]  /*8c30*/  F2FP.F16.E4M3.UNPACK_B R9, R9.H1 ;  /* 0x00000009ff09723e */ /* 0x000fe200030006ff */
[----:B------:R-:W-:Y:S02]  /*8c40*/  HADD2.F32 R43, -RZ, R42.H1_H1 ;  /* 0x3000002aff2b7230 */ /* 0x000fe40000004100 */
[----:B------:R-:W-:Y:S01]  /*8c50*/  FFMA.FTZ R32, R32, R41, -R45 ;  /* 0x0000002920207223 */ /* 0x000fe2000001082d */
[----:B------:R-:W-:-:S02]  /*8c60*/  HADD2.F32 R34, -RZ, R33.H1_H1 ;  /* 0x30000021ff227230 */ /* 0x000fc40000004100 */
[----:B------:R-:W-:Y:S01]  /*8c70*/  FFMA.FTZ R33, R35, R41, R44 ;  /* 0x0000002923217223 */ /* 0x000fe2000001002c */
[----:B------:R-:W-:Y:S02]  /*8c80*/  HADD2.F32 R35, -RZ, R40.H1_H1 ;  /* 0x30000028ff237230 */ /* 0x000fe40000004100 */
[----:B------:R-:W-:Y:S01]  /*8c90*/  FMUL.FTZ R41, R38, R43 ;  /* 0x0000002b26297220 */ /* 0x000fe20000410000 */
[----:B------:R-:W-:Y:S01]  /*8ca0*/  F2FP.F16.E4M3.UNPACK_B R13, R13.H1 ;  /* 0x0000000dff0d723e */ /* 0x000fe200030006ff */
[C---:B------:R-:W-:Y:S01]  /*8cb0*/  FMUL.FTZ R43, R34.reuse, R43 ;  /* 0x0000002b222b7220 */ /* 0x040fe20000410000 */
[----:B------:R-:W-:Y:S01]  /*8cc0*/  F2FP.F16.E4M3.UNPACK_B R40, R7.H1 ;  /* 0x00000007ff28723e */ /* 0x000fe200030006ff */
[-C--:B------:R-:W-:Y:S01]  /*8cd0*/  FFMA.FTZ R45, R34, R35.reuse, -R41 ;  /* 0x00000023222d7223 */ /* 0x080fe20000010829 */
[----:B------:R-:W-:Y:S02]  /*8ce0*/  HADD2.F32 R7, -RZ, R9.H0_H0 ;  /* 0x20000009ff077230 */ /* 0x000fe40000004100 */
[----:B------:R-:W-:Y:S01]  /*8cf0*/  FFMA.FTZ R46, R38, R35, R43 ;  /* 0x00000023262e7223 */ /* 0x000fe2000001002b */
[----:B------:R-:W-:Y:S01]  /*8d00*/  HADD2.F32 R34, -RZ, R13.H0_H0 ;  /* 0x2000000dff227230 */ /* 0x000fe20000004100 */
[----:B------:R-:W-:Y:S01]  /*8d10*/  F2FP.F16.E4M3.UNPACK_B R6, R6.H1 ;  /* 0x00000006ff06723e */ /* 0x000fe200030006ff */
[----:B------:R-:W-:-:S02]  /*8d20*/  HADD2.F32 R38, -RZ, R40.H0_H0 ;  /* 0x20000028ff267230 */ /* 0x000fc40000004100 */
[----:B------:R-:W-:Y:S02]  /*8d30*/  HADD2.F32 R13, -RZ, R13.H1_H1 ;  /* 0x3000000dff0d7230 */ /* 0x000fe40000004100 */
[----:B------:R-:W-:Y:S02]  /*8d40*/  HADD2.F32 R40, -RZ, R40.H1_H1 ;  /* 0x30000028ff287230 */ /* 0x000fe40000004100 */
[-C--:B------:R-:W-:Y:S01]  /*8d50*/  FMUL.FTZ R42, R34, R38.reuse ;  /* 0x00000026222a7220 */ /* 0x080fe20000410000 */
[--C-:B------:R-:W-:Y:S02]  /*8d60*/  HADD2.F32 R35, -RZ, R6.reuse.H0_H0 ;  /* 0x20000006ff237230 */ /* 0x100fe40000004100 */
[----:B------:R-:W-:Y:S01]  /*8d70*/  FMUL.FTZ R41, R7, R38 ;  /* 0x0000002607297220 */ /* 0x000fe20000410000 */
[----:B------:R-:W-:Y:S02]  /*8d80*/  HADD2.F32 R9, -RZ, R9.H1_H1 ;  /* 0x30000009ff097230 */ /* 0x000fe40000004100 */
[----:B------:R-:W-:-:S02]  /*8d90*/  HADD2.F32 R38, -RZ, R6.H1_H1 ;  /* 0x30000006ff267230 */ /* 0x000fc40000004100 */
[----:B------:R-:W-:Y:S01]  /*8da0*/  FMUL.FTZ R6, R13, R40 ;  /* 0x000000280d067220 */ /* 0x000fe20000410000 */
[-C--:B------:R-:W-:Y:S01]  /*8db0*/  FFMA.FTZ R48, R34, R35.reuse, R41 ;  /* 0x0000002322307223 */ /* 0x080fe20000010029 */
[----:B------:R-:W-:Y:S01]  /*8dc0*/  FFMA.FTZ R47, R7, R35, -R42 ;  /* 0x00000023072f7223 */ /* 0x000fe2000001082a */
[----:B------:R-:W-:Y:S01]  /*8dd0*/  F2FP.F16.E4M3.UNPACK_B R34, R15 ;  /* 0x0000000fff22723e */ /* 0x000fe200020006ff */
[C---:B------:R-:W-:Y:S01]  /*8de0*/  FFMA.FTZ R50, R9.reuse, R38, -R6 ;  /* 0x0000002609327223 */ /* 0x040fe20000010806 */
[----:B------:R-:W-:Y:S01]  /*8df0*/  FMUL.FTZ R40, R9, R40 ;  /* 0x0000002809287220 */ /* 0x000fe20000410000 */
[----:B------:R-:W-:Y:S02]  /*8e00*/  F2FP.F16.E4M3.UNPACK_B R6, R11 ;  /* 0x0000000bff06723e */ /* 0x000fe400020006ff */
[----:B------:R-:W-:Y:S01]  /*8e10*/  F2FP.F16.E4M3.UNPACK_B R15, R15.H1 ;  /* 0x0000000fff0f723e */ /* 0x000fe200030006ff */
[----:B------:R-:W-:Y:S01]  /*8e20*/  FFMA.FTZ R49, R13, R38, R40 ;  /* 0x000000260d317223 */ /* 0x000fe20000010028 */
[-C--:B------:R-:W-:Y:S01]  /*8e30*/  F2FP.F16.E4M3.UNPACK_B R41, R5.reuse ;  /* 0x00000005ff29723e */ /* 0x080fe200020006ff */
[----:B------:R-:W-:Y:S01]  /*8e40*/  HADD2.F32 R13, -RZ, R34.H0_H0 ;  /* 0x20000022ff0d7230 */ /* 0x000fe20000004100 */
[----:B------:R-:W-:Y:S01]  /*8e50*/  F2FP.F16.E4M3.UNPACK_B R42, R5.H1 ;  /* 0x00000005ff2a723e */ /* 0x000fe200030006ff */
[----:B------:R-:W-:Y:S01]  /*8e60*/  HADD2.F32 R7, -RZ, R6.H0_H0 ;  /* 0x20000006ff077230 */ /* 0x000fe20000004100 */
[----:B------:R-:W-:Y:S01]  /*8e70*/  F2FP.F16.E4M3.UNPACK_B R11, R11.H1 ;  /* 0x0000000bff0b723e */ /* 0x000fe200030006ff */
[----:B------:R-:W-:Y:S01]  /*8e80*/  HADD2.F32 R44, -RZ, R41.H0_H0 ;  /* 0x20000029ff2c7230 */ /* 0x000fe20000004100 */
[-C--:B------:R-:W-:Y:S01]  /*8e90*/  F2FP.F16.E4M3.UNPACK_B R5, R4.reuse ;  /* 0x00000004ff05723e */ /* 0x080fe200020006ff */
[----:B------:R-:W-:Y:S01]  /*8ea0*/  HADD2.F32 R43, -RZ, R42.H0_H0 ;  /* 0x2000002aff2b7230 */ /* 0x000fe20000004100 */
[----:B------:R-:W-:Y:S01]  /*8eb0*/  F2FP.F16.E4M3.UNPACK_B R35, R4.H1 ;  /* 0x00000004ff23723e */ /* 0x000fe200030006ff */
[----:B------:R-:W-:-:S02]  /*8ec0*/  HADD2.F32 R4, -RZ, R15.H0_H0 ;  /* 0x2000000fff047230 */ /* 0x000fc40000004100 */
[-C--:B------:R-:W-:Y:S01]  /*8ed0*/  FMUL.FTZ R110, R13, R44.reuse ;  /* 0x0000002c0d6e7220 */ /* 0x080fe20000410000 */
[----:B------:R-:W-:Y:S02]  /*8ee0*/  HADD2.F32 R9, -RZ, R11.H0_H0 ;  /* 0x2000000bff097230 */ /* 0x000fe40000004100 */
[----:B------:R-:W-:Y:S01]  /*8ef0*/  FMUL.FTZ R44, R7, R44 ;  /* 0x0000002c072c7220 */ /* 0x000fe20000410000 */
[----:B------:R-:W-:Y:S02]  /*8f00*/  HADD2.F32 R38, -RZ, R5.H0_H0 ;  /* 0x20000005ff267230 */ /* 0x000fe40000004100 */
[-C--:B------:R-:W-:Y:S01]  /*8f10*/  FMUL.FTZ R112, R4, R43.reuse ;  /* 0x0000002b04707220 */ /* 0x080fe20000410000 */
[----:B------:R-:W-:Y:S02]  /*8f20*/  HADD2.F32 R40, -RZ, R35.H0_H0 ;  /* 0x20000023ff287230 */ /* 0x000fe40000004100 */
[----:B------:R-:W-:Y:S01]  /*8f30*/  FMUL.FTZ R43, R9, R43 ;  /* 0x0000002b092b7220 */ /* 0x000fe20000410000 */
[----:B------:R-:W-:-:S02]  /*8f40*/  HADD2.F32 R15, -RZ, R15.H1_H1 ;  /* 0x3000000fff0f7230 */ /* 0x000fc40000004100 */
[-C--:B------:R-:W-:Y:S01]  /*8f50*/  FFMA.FTZ R110, R7, R38.reuse, -R110 ;  /* 0x00000026076e7223 */ /* 0x080fe2000001086e */
[----:B------:R-:W-:Y:S02]  /*8f60*/  HADD2.F32 R42, -RZ, R42.H1_H1 ;  /* 0x3000002aff2a7230 */ /* 0x000fe40000004100 */
[----:B------:R-:W-:Y:S01]  /*8f70*/  FFMA.FTZ R44, R13, R38, R44 ;  /* 0x000000260d2c7223 */ /* 0x000fe2000001002c */
        /* <DEDUP_REMOVED lines=17> */
[----:B------:R-:W-:-:S02]  /*9090*/  F2FP.SATFINITE.E4M3.F32.PACK_AB_MERGE_C R48, R49, R48, RZ ;  /* 0x000000303130723e */ /* 0x000fc400048070ff */
[----:B------:R-:W-:Y:S02]  /*90a0*/  F2FP.SATFINITE.E4M3.F32.PACK_AB_MERGE_C R11, R11, R112, RZ ;  /* 0x000000700b0b723e */ /* 0x000fe400048070ff */
[----:B------:R-:W-:Y:S02]  /*90b0*/  F2FP.SATFINITE.E4M3.F32.PACK_AB_MERGE_C R42, R42, R43, RZ ;  /* 0x0000002b2a2a723e */ /* 0x000fe400048070ff */
[----:B------:R-:W-:Y:S02]  /*90c0*/  F2FP.SATFINITE.E4M3.F32.PACK_AB_MERGE_C R9, R45, R32, R47 ;  /* 0x000000202d09723e */ /* 0x000fe4000480702f */
[----:B------:R-:W-:Y:S02]  /*90d0*/  F2FP.SATFINITE.E4M3.F32.PACK_AB_MERGE_C R11, R7, R110, R11 ;  /* 0x0000006e070b723e */ /* 0x000fe4000480700b */
[----:B------:R-:W-:Y:S02]  /*90e0*/  F2FP.SATFINITE.E4M3.F32.PACK_AB_MERGE_C R13, R46, R33, R48 ;  /* 0x000000212e0d723e */ /* 0x000fe40004807030 */
[----:B------:R-:W-:-:S07]  /*90f0*/  F2FP.SATFINITE.E4M3.F32.PACK_AB_MERGE_C R15, R41, R44, R42 ;  /* 0x0000002c290f723e */ /* 0x000fce000480702a */
.L_x_1426:
[----:B------:R-:W-:Y:S05]  /*9100*/  BSYNC B1 ;  /* 0x0000000000017941 */ /* 0x000fea0003800000 */
.L_x_1425:
[----:B0-----:R4:W-:Y:S01]  /*9110*/  STG.E.128 desc[UR40][R36.64], R8 ;  /* 0x0000000824007986 */ /* 0x0019e2000c101d28 */
[----:B------:R-:W-:-:S13]  /*9120*/  ISETP.GE.AND P4, PT, R39, R116, PT ;  /* 0x000000742700720c */ /* 0x000fda0003f86270 */
[----:B------:R-:W-:Y:S05]  /*9130*/  @P4 BRA `(.L_x_1389) ;  /* 0x00000000009c4947 */ /* 0x000fea0003800000 */
[--C-:B------:R-:W-:Y:S02]  /*9140*/  SHF.R.S32.HI R4, RZ, 0x1f, R39.reuse ;  /* 0x0000001fff047819 */ /* 0x100fe40000011427 */
[----:B------:R-:W-:-:S04]  /*9150*/  IADD3 R39, P4, P5, R62, R98, R39 ;  /* 0x000000623e277210 */ /* 0x000fc80007d9e027 */
[----:B------:R-:W-:Y:S02]  /*9160*/  IADD3.X R4, R101, R118, R4, P4, P5 ;  /* 0x0000007665047210 */ /* 0x000fe400027ea404 */
[----:B------:R-:W-:-:S05]  /*9170*/  IADD3 R96, P4, R39, R96, RZ ;  /* 0x0000006027607210 */ /* 0x000fca0007f9e0ff */
[----:B------:R-:W-:-:S05]  /*9180*/  IMAD.X R97, R4, 0x1, R97, P4 ;  /* 0x0000000104617824 */ /* 0x000fca00020e0661 */
[----:B--2---:R0:W-:Y:S01]  /*9190*/  STG.E.128 desc[UR40][R96.64], R12 ;  /* 0x0000000c60007986 */ /* 0x0041e2000c101d28 */
[----:B------:R-:W-:Y:S05]  /*91a0*/  BRA `(.L_x_1389) ;  /* 0x0000000000807947 */ /* 0x000fea0003800000 */
.L_x_1382:
[----:B------:R-:W-:-:S06]  /*91b0*/  UISETP.NE.AND UP0, UPT, UR42, 0x3, UPT ;  /* 0x000000032a00788c */ /* 0x000fcc000bf05270 */
[----:B------:R-:W-:-:S13]  /*91c0*/  PLOP3.LUT P3, PT, PT, PT, UP0, 0x80, 0x0 ;  /* 0x000000000000781c */ /* 0x000fda0003f6f008 */
[----:B------:R-:W-:Y:S05]  /*91d0*/  @!P3 BRA `(.L_x_1427) ;  /* 0x000000000004b947 */ /* 0x000fea0003800000 */
[----:B------:R-:W-:Y:S01]  /*91e0*/  BPT.TRAP 0x1 ;  /* 0x000000040000795c */ /* 0x000fe20000300000 */
.L_x_1427:
[----:B------:R-:W-:Y:S01]  /*91f0*/  IMAD R104, R17, 0x8, R16 ;  /* 0x0000000811687824 */ /* 0x000fe200078e0210 */
[----:B------:R-:W-:Y:S01]  /*9200*/  SHF.L.U32 R109, R206, 0x1f, RZ ;  /* 0x0000001fce6d7819 */ /* 0x000fe200000006ff */
[----:B------:R-:W-:Y:S01]  /*9210*/  IMAD R108, R24, -0x80, R2 ;  /* 0xffffff80186c7824 */ /* 0x000fe200078e0202 */
[----:B------:R-:W-:Y:S02]  /*9220*/  BSSY B1, `(.L_x_1428) ;  /* 0x0000004000017945 */ /* 0x000fe40003800000 */
[----:B------:R-:W0:Y:S02]  /*9230*/  SYNCS.PHASECHK.TRANS64.TRYWAIT P4, [R104+URZ+0x2a890], R109 ;  /* 0x02a8906d680075a7 */ /* 0x000e24000808017f */
[----:B------:R-:W-:Y:S01]  /*9240*/  VIMNMX R108, R108, 0x80, PT ;  /* 0x000000806c6c7848 */ /* 0x000fe20003fe0100 */
[----:B0-----:R-:W-:Y:S06]  /*9250*/  @!P4 BRA `(.L_x_1429) ;  /* 0x0000025000c0c947 */ /* 0x001fec0003800000 */
.L_x_1757:
[----:B------:R-:W-:Y:S05]  /*9260*/  BSYNC B1 ;  /* 0x0000000000017941 */ /* 0x000fea0003800000 */
.L_x_1428:
        /* <DEDUP_REMOVED lines=20> */
.L_x_1389:
[----:B------:R-:W-:Y:S05]  /*93b0*/  BSYNC B0 ;  /* 0x0000000000007941 */ /* 0x000fea0003800000 */
.L_x_1381:
[----:B-1234-:R-:W1:Y:S01]  /*93c0*/  S2R R4, SR_TID.X ;  /* 0x0000000000047919 */ /* 0x01ee620000002100 */
[----:B------:R-:W-:Y:S01]  /*93d0*/  @!PT LDS RZ, [RZ] ;  /* 0x00000000fffff984 */ /* 0x000fe20000000800 */
[----:B------:R-:W-:Y:S01]  /*93e0*/  @!PT LDS RZ, [RZ] ;  /* 0x00000000fffff984 */ /* 0x000fe20000000800 */
[----:B------:R-:W-:Y:S01]  /*93f0*/  @!PT LDS RZ, [RZ] ;  /* 0x00000000fffff984 */ /* 0x000fe20000000800 */
[----:B------:R-:W-:Y:S01]  /*9400*/  @!PT LDS RZ, [RZ] ;  /* 0x00000000fffff984 */ /* 0x000fe20000000800 */
[----:B------:R2:W-:Y:S06]  /*9410*/  MEMBAR.ALL.CTA ;  /* 0x0000000000007992 */ /* 0x0005ec0000008000 */
[----:B--2---:R-:W2:Y:S01]  /*9420*/  FENCE.VIEW.ASYNC.S ;  /* 0x00000000000073c6 */ /* 0x004ea20000000000 */
[----:B------:R-:W-:Y:S05]  /*9430*/  WARPSYNC.ALL ;  /* 0x0000000000007948 */ /* 0x000fea0003800000 */
[----:B------:R-:W-:Y:S01]  /*9440*/  BSSY B0, `(.L_x_1430) ;  /* 0x0000009000007945 */ /* 0x000fe20003800000 */
[----:B-1----:R-:W-:Y:S01]  /*9450*/  LOP3.LUT R4, R4, 0x7f, RZ, 0xc0, !PT ;  /* 0x0000007f04047812 */ /* 0x002fe200078ec0ff */
[----:B--2---:R1:W-:Y:S03]  /*9460*/  BAR.SYNC.DEFER_BLOCKING R78, 0x80 ;  /* 0x0002004e0000751d */ /* 0x0043e60000010000 */
[----:B------:R-:W-:-:S13]  /*9470*/  ISETP.NE.AND P4, PT, R4, RZ, PT ;  /* 0x000000ff0400720c */ /* 0x000fda0003f85270 */
[----:B------:R-:W-:-:S05]  /*9480*/  @!P4 VIADD R4, R104, 0x2a8a0 ;  /* 0x0002a8a06804c836 */ /* 0x000fca0000000000 */
[----:B------:R-:W-:-:S04]  /*9490*/  @!P4 PRMT R4, RZ, 0x654, R4 ;  /* 0x00000654ff04c816 */ /* 0x000fc80000000004 */
[----:B------:R1:W-:Y:S01]  /*94a0*/  @!P4 SYNCS.ARRIVE.TRANS64.RED.A1T0 RZ, [R4+URZ], RZ ;  /* 0x000000ff04ffc9a7 */ /* 0x0003e2000810043f */
[----:B------:R-:W-:Y:S05]  /*94b0*/  @!P3 BRA `(.L_x_1431) ;  /* 0x000000000004b947 */ /* 0x000fea0003800000 */
[----:B------:R-:W-:Y:S01]  /*94c0*/  BPT.TRAP 0x1 ;  /* 0x000000040000795c */ /* 0x000fe20000300000 */
.L_x_1431:
[----:B------:R-:W-:Y:S05]  /*94d0*/  BSYNC B0 ;  /* 0x0000000000007941 */ /* 0x000fea0003800000 */
.L_x_1430:
[----:B------:R-:W2:Y:S01]  /*94e0*/  SYNCS.PHASECHK.TRANS64.TRYWAIT P3, [R104+URZ+0x2a8b0], R109 ;  /* 0x02a8b06d680075a7 */ /* 0x000ea2000806017f */
[----:B------:R-:W-:Y:S04]  /*94f0*/  BSSY B0, `(.L_x_1432) ;  /* 0x0000002000007945 */ /* 0x000fe80003800000 */
[----:B--2---:R-:W-:Y:S05]  /*9500*/  @!P3 BRA `(.L_x_1433) ;  /* 0x000002500028b947 */ /* 0x004fea0003800000 */
.L_x_1758:
[----:B------:R-:W-:Y:S05]  /*9510*/  BSYNC B0 ;  /* 0x0000000000007941 */ /* 0x000fea0003800000 */
.L_x_1432:
[----:B------:R-:W-:Y:S01]  /*9520*/  ISETP.GE.AND P3, PT, R201, R108, PT ;  /* 0x0000006cc900720c */ /* 0x000fe20003f66270 */
[----:B------:R-:W-:-:S12]  /*9530*/  BSSY B0, `(.L_x_1434) ;  /* 0x000001f000007945 */ /* 0x000fd80003800000 */
[----:B------:R-:W-:Y:S05]  /*9540*/  @P3 BRA `(.L_x_1435) ;  /* 0x0000000000743947 */ /* 0x000fea0003800000 */
[----:B-1----:R-:W-:Y:S01]  /*9550*/  IMAD.WIDE R4, R24, 0x80, R30 ;  /* 0x0000008018047825 */ /* 0x002fe200078e021e */
[----:B------:R-:W-:Y:S01]  /*9560*/  ULDC.64 UR4, c[0x0][0x328] ;  /* 0x0000ca0000047ab9 */ /* 0x000fe20000000a00 */
[----:B------:R-:W-:Y:S02]  /*9570*/  ULDC.64 UR6, c[0x0][0x318] ;  /* 0x0000c60000067ab9 */ /* 0x000fe40000000a00 */
[----:B------:R-:W-:Y:S02]  /*9580*/  IMAD.MOV.U32 R6, RZ, RZ, R60 ;  /* 0x000000ffff067224 */ /* 0x000fe400078e003c */
[----:B------:R-:W-:Y:S02]  /*9590*/  IMAD.MOV.U32 R7, RZ, RZ, R66 ;  /* 0x000000ffff077224 */ /* 0x000fe400078e0042 */
[----:B------:R-:W-:Y:S02]  /*95a0*/  IMAD R5, R5, UR4, RZ ;  /* 0x0000000405057c24 */ /* 0x000fe4000f8e02ff */
[----:B------:R-:W-:Y:S01]  /*95b0*/  IMAD.WIDE.U32 R6, R4, UR4, R6 ;  /* 0x0000000404067c25 */ /* 0x000fe2000f8e0006 */
[----:B------:R-:W-:-:S03]  /*95c0*/  ULDC UR4, c[0x0][0x2f4] ;  /* 0x0000bd0000047ab9 */ /* 0x000fc60000000800 */
[----:B------:R-:W-:Y:S01]  /*95d0*/  IMAD R5, R4, UR5, R5 ;  /* 0x0000000504057c24 */ /* 0x000fe2000f8e0205 */
[----:B------:R-:W-:-:S04]  /*95e0*/  IADD3 R8, P3, R6, UR6, RZ ;  /* 0x0000000606087c10 */ /* 0x000fc8000ff7e0ff */
[----:B------:R-:W-:Y:S02]  /*95f0*/  IADD3.X R9, R7, UR7, R5, P3, !PT ;  /* 0x0000000707097c10 */ /* 0x000fe40009ffe405 */
[----:B------:R-:W-:-:S13]  /*9600*/  ISETP.GE.AND P3, PT, R22, UR4, PT ;  /* 0x0000000416007c0c */ /* 0x000fda000bf66270 */
[----:B------:R-:W1:Y:S04]  /*9610*/  @!P3 LDS.128 R4, [R107+0xc400] ;  /* 0x00c400006b04b984 */ /* 0x000e680000000c00 */
[----:B-1----:R-:W-:Y:S01]  /*9620*/  @!P3 STG.E.128 desc[UR40][R8.64], R4 ;  /* 0x000000040800b986 */ /* 0x002fe2000c101d28 */
        /* <DEDUP_REMOVED lines=14> */
[----:B-1----:R3:W-:Y:S02]  /*9710*/  @!P3 STG.E.128 desc[UR40][R8.64+0xa0], R4 ;  /* 0x0000a0040800b986 */ /* 0x0027e4000c101d28 */
.L_x_1435:
[----:B------:R-:W-:Y:S05]  /*9720*/  BSYNC B0 ;  /* 0x0000000000007941 */ /* 0x000fea0003800000 */
.L_x_1434:
[----:B------:R-:W-:Y:S01]  /*9730*/  @!PT LDS RZ, [RZ] ;  /* 0x00000000fffff984 */ /* 0x000fe20000000800 */
[----:B------:R-:W-:Y:S01]  /*9740*/  @!PT LDS RZ, [RZ] ;  /* 0x00000000fffff984 */ /* 0x000fe20000000800 */
[----:B------:R-:W-:Y:S01]  /*9750*/  @!PT LDS RZ, [RZ] ;  /* 0x00000000fffff984 */ /* 0x000fe20000000800 */
[----:B------:R-:W-:Y:S01]  /*9760*/  @!PT LDS RZ, [RZ] ;  /* 0x00000000fffff984 */ /* 0x000fe20000000800 */
[----:B------:R4:W-:Y:S06]  /*9770*/  MEMBAR.ALL.CTA ;  /* 0x0000000000007992 */ /* 0x0009ec0000008000 */
[----:B----4-:R-:W4:Y:S01]  /*9780*/  FENCE.VIEW.ASYNC.S ;  /* 0x00000000000073c6 */ /* 0x010f220000000000 */
[----:B------:R-:W-:Y:S02]  /*9790*/  VIADD R17, R17, 0x1 ;  /* 0x0000000111117836 */ /* 0x000fe40000000000 */
[----:B0-2---:R-:W-:Y:S01]  /*97a0*/  @!P4 VIADD R104, R104, 0x2a8c0 ;  /* 0x0002a8c06868c836 */ /* 0x005fe20000000000 */
[----:B----4-:R0:W-:Y:S02]  /*97b0*/  BAR.SYNC.DEFER_BLOCKING R78, 0x80 ;  /* 0x0002004e0000751d */ /* 0x0101e40000010000 */
[----:B------:R-:W-:-:S02]  /*97c0*/  ISETP.NE.AND P3, PT, R17, 0x2, PT ;  /* 0x000000021100780c */ /* 0x000fc40003f65270 */
[----:B------:R-:W-:Y:S02]  /*97d0*/  @!P4 PRMT R104, RZ, 0x654, R104 ;  /* 0x00000654ff68c816 */ /* 0x000fe40000000068 */
[----:B---3--:R-:W-:Y:S02]  /*97e0*/  SEL R5, RZ, 0x1, P3 ;  /* 0x00000001ff057807 */ /* 0x008fe40001800000 */
[----:B------:R-:W-:Y:S02]  /*97f0*/  SEL R17, R17, RZ, P3 ;  /* 0x000000ff11117207 */ /* 0x000fe40001800000 */
[----:B------:R-:W-:Y:S01]  /*9800*/  LOP3.LUT R206, R206, R5, RZ, 0x3c, !PT ;  /* 0x00000005cece7212 */ /* 0x000fe200078e3cff */
[----:B------:R0:W-:Y:S01]  /*9810*/  @!P4 SYNCS.ARRIVE.TRANS64.RED.A1T0 RZ, [R104+URZ], RZ ;  /* 0x000000ff68ffc9a7 */ /* 0x0001e2000810043f */
[----:B------:R-:W-:Y:S05]  /*9820*/  @P2 BRA `(.L_x_1436) ;  /* 0xffffff94006c2947 */ /* 0x000fea000383ffff */
[----:B-1----:R-:W1:Y:S01]  /*9830*/  S2R R4, SR_TID.X ;  /* 0x0000000000047919 */ /* 0x002e620000002100 */
[----:B------:R-:W-:Y:S02]  /*9840*/  PLOP3.LUT P0, PT, PT, PT, PT, 0x8, 0x0 ;  /* 0x000000000000781c */ /* 0x000fe40003f0e170 */
[----:B-1----:R-:W-:-:S04]  /*9850*/  SHF.R.U32.HI R4, RZ, 0x7, R4 ;  /* 0x00000007ff047819 */ /* 0x002fc80000011604 */
[----:B------:R-:W-:-:S13]  /*9860*/  ISETP.NE.AND P5, PT, R4, 0x1, PT ;  /* 0x000000010400780c */ /* 0x000fda0003fa5270 */
[----:B------:R-:W-:Y:S06]  /*9870*/  @!P5 BAR.ARV 0x9, 0x100 ;  /* 0x024400000000db1d */ /* 0x000fec0000002000 */
.L_x_1376:
[----:B------:R-:W1:Y:S01]  /*9880*/  LDC R0, c[0x0][0x448] ;  /* 0x00011200ff007b82 */ /* 0x000e620000000800 */
[----:B------:R-:W-:-:S07]  /*9890*/  VIADD R3, R207, 0x7f ;  /* 0x0000007fcf037836 */ /* 0x000fce0000000000 */
[----:B------:R-:W2:Y:S01]  /*98a0*/  LDC.64 R6, c[0x0][0x9e0] ;  /* 0x00027800ff067b82 */ /* 0x000ea20000000a00 */
[----:B-1----:R-:W-:Y:S02]  /*98b0*/  ISETP.NE.AND P1, PT, R0, 0x1, PT ;  /* 0x000000010000780c */ /* 0x002fe40003f25270 */
[----:B--2---:R-:W-:-:S11]  /*98c0*/  ISETP.GE.AND P2, PT, R7, 0x1, PT ;  /* 0x000000010700780c */ /* 0x004fd60003f46270 */
[----:B------:R-:W1:Y:S08]  /*98d0*/  @P1 LDC R0, c[0x0][0x44c] ;  /* 0x00011300ff001b82 */ /* 0x000e700000000800 */
[----:B------:R-:W2:Y:S01]  /*98e0*/  @P1 LDC R5, c[0x0][0x450] ;  /* 0x00011400ff051b82 */ /* 0x000ea20000000800 */
[----:B-1----:R-:W-:-:S05]  /*98f0*/  @P1 IMAD.HI.U32 R0, R3, R0, RZ ;  /* 0x0000000003001227 */ /* 0x002fca00078e00ff */
[----:B--2---:R-:W-:-:S05]  /*9900*/  @P1 SHF.R.U32.HI R3, RZ, R5, R0 ;  /* 0x00000005ff031219 */ /* 0x004fca0000011600 */
[----:B------:R-:W-:Y:S01]  /*9910*/  IMAD.IADD R3, R28, 0x1, R3 ;  /* 0x000000011c037824 */ /* 0x000fe200078e0203 */
[----:B------:R-:W-:Y:S06]  /*9920*/  @P0 BRA `(.L_x_1437) ;  /* 0x00000000000c0947 */ /* 0x000fec0003800000 */
[----:B------:R-:W1:Y:S01]  /*9930*/  FENCE.VIEW.ASYNC.G ;  /* 0x00000000000073c6 */ /* 0x000e620000000100 */
[----:B------:R-:W-:Y:S05]  /*9940*/  WARPSYNC.ALL ;  /* 0x0000000000007948 */ /* 0x000fea0003800000 */
[----:B-1----:R-:W-:Y:S06]  /*9950*/  BAR.ARV 0xc, 0x180 ;  /* 0x0306000000007b1d */ /* 0x002fec0000002000 */
.L_x_1437:
[----:B------:R-:W-:Y:S01]  /*9960*/  IMAD.IADD R0, R3, 0x1, R6 ;  /* 0x0000000103007824 */ /* 0x000fe200078e0206 */
[----:B------:R-:W-:Y:S06]  /*9970*/  @!P2 BRA `(.L_x_1438) ;  /* 0x000000000048a947 */ /* 0x000fec0003800000 */
[C---:B------:R-:W-:Y:S01]  /*9980*/  ISETP.GT.AND P0, PT, R3.reuse, RZ, PT ;  /* 0x000000ff0300720c */ /* 0x040fe20003f04270 */
[----:B------:R-:W-:Y:S01]  /*9990*/  BSSY B0, `(.L_x_1439) ;  /* 0x000000e000007945 */ /* 0x000fe20003800000 */
[----:B------:R-:W-:-:S11]  /*99a0*/  VIADD R2, R3, 0xffffffff ;  /* 0xffffffff03027836 */ /* 0x000fd60000000000 */
        /* <DEDUP_REMOVED lines=8> */
.L_x_1440:
[----:B------:R-:W-:-:S13]  /*9a30*/  ISETP.NE.AND P0, PT, R7, 0x1, PT ;  /* 0x000000010700780c */ /* 0x000fda0003f05270 */
[----:B------:R-:W1:Y:S02]  /*9a40*/  @P0 LDC.64 R4, c[0x0][0x9e8] ;  /* 0x00027a00ff040b82 */ /* 0x000e640000000a00 */
[----:B-1----:R-:W-:-:S05]  /*9a50*/  @P0 IMAD.HI.U32 R4, R2, R4, RZ ;  /* 0x0000000402040227 */ /* 0x002fca00078e00ff */
[----:B------:R-:W-:-:S07]  /*9a60*/  @P0 SHF.R.U32.HI R2, RZ, R5, R4 ;  /* 0x00000005ff020219 */ /* 0x000fce0000011604 */
.L_x_1441:
[----:B------:R-:W-:Y:S05]  /*9a70*/  BSYNC B0 ;  /* 0x0000000000007941 */ /* 0x000fea0003800000 */
.L_x_1439:
[----:B------:R-:W-:-:S05]  /*9a80*/  IMAD R3, R2, R7, R7 ;  /* 0x0000000702037224 */ /* 0x000fca00078e0207 */
[----:B------:R-:W-:-:S07]  /*9a90*/  VIMNMX R0, R0, R3, PT ;  /* 0x0000000300007248 */ /* 0x000fce0003fe0100 */
.L_x_1438:
[----:B------:R-:W1:Y:S01]  /*9aa0*/  @P1 LDC R2, c[0x0][0x44c] ;  /* 0x00011300ff021b82 */ /* 0x000e620000000800 */
[----:B------:R-:W-:Y:S01]  /*9ab0*/  VIADD R0, R0, 0x7f ;  /* 0x0000007f00007836 */ /* 0x000fe20000000000 */
[----:B------:R-:W-:Y:S01]  /*9ac0*/  ULDC UR4, c[0x0][0x9dc] ;  /* 0x0002770000047ab9 */ /* 0x000fe20000000800 */
[----:B------:R-:W-:-:S03]  /*9ad0*/  IMAD.MOV.U32 R5, RZ, RZ, R207 ;  /* 0x000000ffff057224 */ /* 0x000fc600078e00cf */
[----:B------:R-:W-:Y:S02]  /*9ae0*/  SHF.R.S32.HI R3, RZ, 0x1f, R0 ;  /* 0x0000001fff037819 */ /* 0x000fe40000011400 */
[----:B------:R-:W2:Y:S02]  /*9af0*/  @P1 LDC R9, c[0x0][0x450] ;  /* 0x00011400ff091b82 */ /* 0x000ea40000000800 */
[----:B------:R-:W-:-:S04]  /*9b00*/  LEA.HI R3, R3, R0, RZ, 0x7 ;  /* 0x0000000003037211 */ /* 0x000fc800078f38ff */
[----:B------:R-:W-:-:S04]  /*9b10*/  SHF.R.S32.HI R0, RZ, 0x7, R3 ;  /* 0x00000007ff007819 */ /* 0x000fc80000011403 */
[----:B------:R-:W-:Y:S01]  /*9b20*/  VIMNMX R27, R27, R0, PT ;  /* 0x000000001b1b7248 */ /* 0x000fe20003fe0100 */
[----:B-1----:R-:W-:-:S05]  /*9b30*/  @P1 IMAD.HI.U32 R2, R207, R2, RZ ;  /* 0x00000002cf021227 */ /* 0x002fca00078e00ff */
[----:B--2---:R-:W-:-:S05]  /*9b40*/  @P1 SHF.R.U32.HI R5, RZ, R9, R2 ;  /* 0x00000009ff051219 */ /* 0x004fca0000011602 */
[----:B------:R-:W-:-:S04]  /*9b50*/  IMAD.IADD R2, R102, 0x1, R5 ;  /* 0x0000000166027824 */ /* 0x000fc800078e0205 */
[----:B------:R-:W-:Y:S01]  /*9b60*/  VIADD R0, R2, -UR4 ;  /* 0x8000000402007c36 */ /* 0x000fe20008000000 */
[----:B------:R-:W-:Y:S06]  /*9b70*/  @!P2 BRA `(.L_x_1442) ;  /* 0x000000000044a947 */ /* 0x000fec0003800000 */
[----:B------:R-:W-:Y:S01]  /*9b80*/  ISETP.GT.AND P0, PT, R2, -0x1, PT ;  /* 0xffffffff0200780c */ /* 0x000fe20003f04270 */
[----:B------:R-:W-:-:S12]  /*9b90*/  BSSY B0, `(.L_x_1443) ;  /* 0x000000d000007945 */ /* 0x000fd80003800000 */
        /* <DEDUP_REMOVED lines=8> */
.L_x_1444:
[----:B------:R-:W-:-:S13]  /*9c20*/  ISETP.NE.AND P0, PT, R7, 0x1, PT ;  /* 0x000000010700780c */ /* 0x000fda0003f05270 */
[----:B------:R-:W1:Y:S02]  /*9c30*/  @P0 LDC.64 R4, c[0x0][0x9e8] ;  /* 0x00027a00ff040b82 */ /* 0x000e640000000a00 */
[----:B-1----:R-:W-:-:S05]  /*9c40*/  @P0 IMAD.HI.U32 R4, R2, R4, RZ ;  /* 0x0000000402040227 */ /* 0x002fca00078e00ff */
[----:B------:R-:W-:-:S07]  /*9c50*/  @P0 SHF.R.U32.HI R2, RZ, R5, R4 ;  /* 0x00000005ff020219 */ /* 0x000fce0000011604 */
.L_x_1445:
[----:B------:R-:W-:Y:S05]  /*9c60*/  BSYNC B0 ;  /* 0x0000000000007941 */ /* 0x000fea0003800000 */
.L_x_1443:
[----:B------:R-:W-:-:S05]  /*9c70*/  IMAD R3, R2, R7, RZ ;  /* 0x0000000702037224 */ /* 0x000fca00078e02ff */
[----:B------:R-:W-:-:S07]  /*9c80*/  VIMNMX R0, R0, R3, !PT ;  /* 0x0000000300007248 */ /* 0x000fce0007fe0100 */
.L_x_1442:
[----:B------:R-:W-:Y:S01]  /*9c90*/  SHF.R.S32.HI R3, RZ, 0x1f, R0 ;  /* 0x0000001fff037819 */ /* 0x000fe20000011400 */
[----:B------:R-:W-:Y:S01]  /*9ca0*/  BSSY B0, `(.L_x_1446) ;  /* 0x0000026000007945 */ /* 0x000fe20003800000 */
[----:B------:R-:W-:Y:S02]  /*9cb0*/  IMAD.MOV.U32 R103, RZ, RZ, RZ ;  /* 0x000000ffff677224 */ /* 0x000fe400078e00ff */
[----:B------:R-:W-:-:S04]  /*9cc0*/  LEA.HI R3, R3, R0, RZ, 0x7 ;  /* 0x0000000003037211 */ /* 0x000fc800078f38ff */
        /* <DEDUP_REMOVED lines=9> */
[----:B------:R-:W1:Y:S01]  /*9d60*/  I2F.RP R4, R5 ;  /* 0x0000000500047306 */ /* 0x000e620000209400 */
[----:B------:R-:W-:Y:S02]  /*9d70*/  IABS R9, R6 ;  /* 0x0000000600097213 */ /* 0x000fe40000000000 */
[----:B------:R-:W-:-:S05]  /*9d80*/  IMAD.IADD R0, R0, 0x1, -R212 ;  /* 0x0000000100007824 */ /* 0x000fca00078e0ad4 */
[----:B-1----:R-:W1:Y:S02]  /*9d90*/  MUFU.RCP R4, R4 ;  /* 0x0000000400047308 */ /* 0x002e640000001000 */
[----:B-1----:R-:W-:Y:S02]  /*9da0*/  VIADD R2, R4, 0xffffffe ;  /* 0x0ffffffe04027836 */ /* 0x002fe40000000000 */
[----:B------:R-:W-:-:S04]  /*9db0*/  IMAD.MOV R4, RZ, RZ, -R9 ;  /* 0x000000ffff047224 */ /* 0x000fc800078e0a09 */
[----:B------:R1:W2:Y:S02]  /*9dc0*/  F2I.FTZ.U32.TRUNC.NTZ R3, R2 ;  /* 0x0000000200037305 */ /* 0x0002a4000021f000 */
[----:B-1----:R-:W-:Y:S02]  /*9dd0*/  IMAD.MOV.U32 R2, RZ, RZ, RZ ;  /* 0x000000ffff027224 */ /* 0x002fe400078e00ff */
[----:B--2---:R-:W-:-:S04]  /*9de0*/  IMAD.MOV R8, RZ, RZ, -R3 ;  /* 0x000000ffff087224 */ /* 0x004fc800078e0a03 */
[----:B------:R-:W-:Y:S01]  /*9df0*/  IMAD R7, R8, R5, RZ ;  /* 0x0000000508077224 */ /* 0x000fe200078e02ff */
[----:B------:R-:W-:Y:S02]  /*9e00*/  IABS R8, R0 ;  /* 0x0000000000087213 */ /* 0x000fe40000000000 */
[----:B------:R-:W-:Y:S01]  /*9e10*/  LOP3.LUT R0, R0, R6, RZ, 0x3c, !PT ;  /* 0x0000000600007212 */ /* 0x000fe200078e3cff */
[----:B------:R-:W-:-:S03]  /*9e20*/  IMAD.HI.U32 R3, R3, R7, R2 ;  /* 0x0000000703037227 */ /* 0x000fc600078e0002 */
[----:B------:R-:W-:Y:S01]  /*9e30*/  ISETP.GE.AND P2, PT, R0, RZ, PT ;  /* 0x000000ff0000720c */ /* 0x000fe20003f46270 */
        /* <DEDUP_REMOVED lines=12> */
.L_x_1447:
[----:B------:R-:W-:Y:S05]  /*9f00*/  BSYNC B0 ;  /* 0x0000000000007941 */ /* 0x000fea0003800000 */
.L_x_1446:
[-C--:B------:R-:W-:Y:S01]  /*9f10*/  IMAD R212, R227, R103.reuse, R212 ;  /* 0x00000067e3d47224 */ /* 0x080fe200078e02d4 */
[----:B------:R-:W-:Y:S02]  /*9f20*/  PLOP3.LUT P0, PT, PT, PT, PT, 0x80, 0x0 ;  /* 0x000000000000781c */ /* 0x000fe40003f0f070 */
[----:B------:R-:W-:Y:S02]  /*9f30*/  CS2R R4, SRZ ;  /* 0x0000000000047805 */ /* 0x000fe4000001ff00 */
[----:B------:R-:W-:Y:S01]  /*9f40*/  CS2R R120, SRZ ;  /* 0x0000000000787805 */ /* 0x000fe2000001ff00 */
[----:B------:R-:W-:Y:S01]  /*9f50*/  IMAD.MOV.U32 R0, RZ, RZ, RZ ;  /* 0x000000ffff007224 */ /* 0x000fe200078e00ff */
[----:B------:R-:W-:Y:S02]  /*9f60*/  VIADDMNMX R103, R212, R103, R27, PT ;  /* 0x00000067d4677246 */ /* 0x000fe4000380011b */
[----:B------:R-:W-:Y:S02]  /*9f70*/  CS2R R142, SRZ ;  /* 0x00000000008e7805 */ /* 0x000fe4000001ff00 */
[----:B------:R-:W-:Y:S01]  /*9f80*/  CS2R R28, SRZ ;  /* 0x00000000001c7805 */ /* 0x000fe2000001ff00 */
[----:B------:R-:W-:Y:S01]  /*9f90*/  IMAD.MOV.U32 R6, RZ, RZ, RZ ;  /* 0x000000ffff067224 */ /* 0x000fe200078e00ff */
[----:B------:R-:W-:-:S02]  /*9fa0*/  ISETP.GT.AND P1, PT, R103, R212, PT ;  /* 0x000000d46700720c */ /* 0x000fc40003f24270 */
[----:B------:R-:W-:Y:S01]  /*9fb0*/  CS2R R92, SRZ ;  /* 0x00000000005c7805 */ /* 0x000fe2000001ff00 */
[----:B------:R-:W-:Y:S01]  /*9fc0*/  IMAD.MOV.U32 R144, RZ, RZ, RZ ;  /* 0x000000ffff907224 */ /* 0x000fe200078e00ff */
        /* <DEDUP_REMOVED lines=37> */
[----:B0-----:R-:W-:Y:S01]  /*a220*/  IMAD.MOV.U32 R104, RZ, RZ, RZ ;  /* 0x000000ffff687224 */ /* 0x001fe200078e00ff */
[----:B------:R-:W-:-:S02]  /*a230*/  CS2R R98, SRZ ;  /* 0x0000000000627805 */ /* 0x000fc4000001ff00 */
[----:B------:R-:W-:Y:S02]  /*a240*/  CS2R R96, SRZ ;  /* 0x0000000000607805 */ /* 0x000fe4000001ff00 */
[----:B------:R-:W-:Y:S02]  /*a250*/  CS2R R90, SRZ ;  /* 0x00000000005a7805 */ /* 0x000fe4000001ff00 */
[----:B------:R-:W-:Y:S01]  /*a260*/  CS2R R108, SRZ ;  /* 0x00000000006c7805 */ /* 0x000fe2000001ff00 */
[----:B------:R-:W-:Y:S01]  /*a270*/  IMAD.MOV.U32 R12, RZ, RZ, RZ ;  /* 0x000000ffff0c7224 */ /* 0x000fe200078e00ff */
[----:B------:R-:W-:Y:S01]  /*a280*/  CS2R R114, SRZ ;  /* 0x0000000000727805 */ /* 0x000fe2000001ff00 */
[----:B------:R-:W-:Y:S02]  /*a290*/  IMAD.MOV.U32 R111, RZ, RZ, RZ ;  /* 0x000000ffff6f7224 */ /* 0x000fe400078e00ff */
[----:B------:R-:W-:Y:S01]  /*a2a0*/  IMAD.MOV.U32 R72, RZ, RZ, RZ ;  /* 0x000000ffff487224 */ /* 0x000fe200078e00ff */
[----:B------:R-:W-:Y:S06]  /*a2b0*/  @!P1 BRA `(.L_x_1448) ;  /* 0x0000016000709947 */ /* 0x000fec0003800000 */
        /* <DEDUP_REMOVED lines=8> */
.L_x_1761:
[----:B-1----:R-:W-:Y:S01]  /*a340*/  LEA.HI R0, R211, R211, RZ, 0x1 ;  /* 0x000000d3d3007211 */ /* 0x002fe200078f08ff */
[----:B------:R-:W-:-:S03]  /*a350*/  ULOP3.LUT UP0, URZ, UR39, 0x3ff, URZ, 0xc0, !UPT ;  /* 0x000003ff273f7892 */ /* 0x000fc6000f80c03f */
[----:B------:R-:W-:-:S03]  /*a360*/  LOP3.LUT R0, R0, 0x3e, RZ, 0xc0, !PT ;  /* 0x0000003e00007812 */ /* 0x000fc600078ec0ff */
[----:B------:R-:W-:Y:S02]  /*a370*/  PLOP3.LUT P0, PT, PT, PT, UP0, 0x80, 0x0 ;  /* 0x000000000000781c */ /* 0x000fe40003f0f008 */
[----:B------:R-:W-:-:S05]  /*a380*/  IMAD.IADD R0, R211, 0x1, -R0 ;  /* 0x00000001d3007824 */ /* 0x000fca00078e0a00 */
        /* <DEDUP_REMOVED lines=17> */
[----:B01----:R-:W-:-:S07]  /*a4a0*/  IMAD.MOV.U32 R13, RZ, RZ, RZ ;  /* 0x000000ffff0d7224 */ /* 0x003fce00078e00ff */
[----:B------:R-:W-:-:S07]  /*a4b0*/  LEPC R20, `(.L_x_1450) ;  /* 0x000000001014794e */ /* 0x000fce0000000000 */
[----:B--2--5:R-:W-:Y:S05]  /*a4c0*/  CALL.ABS.NOINC R2 ;  /* 0x0000000002007343 */ /* 0x024fea0003c00000 */
.L_x_1450:
[----:B------:R-:W-:Y:S01]  /*a4d0*/  ULDC.64 UR6, c[0x0][0x998] ;  /* 0x0002660000067ab9 */ /* 0x000fe20000000a00 */
[----:B------:R-:W-:Y:S01]  /*a4e0*/  ULDC.64 UR4, c[0x0][0x990] ;  /* 0x0002640000047ab9 */ /* 0x000fe20000000a00 */
[----:B------:R-:W-:Y:S02]  /*a4f0*/  ISETP.NE.U32.AND P1, PT, RZ, UR6, PT ;  /* 0x00000006ff007c0c */ /* 0x000fe4000bf25070 */
[----:B------:R-:W-:Y:S02]  /*a500*/  ISETP.NE.U32.AND P0, PT, RZ, UR4, PT ;  /* 0x00000004ff007c0c */ /* 0x000fe4000bf05070 */
[----:B------:R-:W-:Y:S02]  /*a510*/  ISETP.NE.AND.EX P1, PT, RZ, UR7, PT, P1 ;  /* 0x00000007ff007c0c */ /* 0x000fe4000bf25310 */
[----:B------:R-:W-:-:S11]  /*a520*/  ISETP.NE.AND.EX P0, PT, RZ, UR5, PT, P0 ;  /* 0x00000005ff007c0c */ /* 0x000fd6000bf05300 */
[----:B------:R-:W1:Y:S01]  /*a530*/  @P1 LDC.64 R8, c[0x0][0x9b8] ;  /* 0x00026e00ff081b82 */ /* 0x000e620000000a00 */
[--C-:B------:R-:W-:Y:S02]  /*a540*/  @P1 SHF.R.S32.HI R5, RZ, 0x1f, R215.reuse ;  /* 0x0000001fff051819 */ /* 0x100fe400000114d7 */
[----:B------:R-:W-:-:S05]  /*a550*/  @P0 SHF.R.S32.HI R3, RZ, 0x1f, R215 ;  /* 0x0000001fff030819 */ /* 0x000fca00000114d7 */
[----:B------:R-:W2:Y:S08]  /*a560*/  @P0 LDC.64 R6, c[0x0][0x9a8] ;  /* 0x00026a00ff060b82 */ /* 0x000eb00000000a00 */
[----:B------:R-:W3:Y:S08]  /*a570*/  @P0 LDC.64 R10, c[0x0][0x9b0] ;  /* 0x00026c00ff0a0b82 */ /* 0x000ef00000000a00 */
[----:B0-----:R-:W0:Y:S01]  /*a580*/  @P1 LDC.64 R12, c[0x0][0x9c0] ;  /* 0x00027000ff0c1b82 */ /* 0x001e220000000a00 */
[----:B-1----:R-:W-:-:S02]  /*a590*/  @P1 IMAD R2, R5, R8, RZ ;  /* 0x0000000805021224 */ /* 0x002fc400078e02ff */
[----:B------:R-:W-:-:S04]  /*a5a0*/  @P1 IMAD.WIDE.U32 R4, R215, R8, RZ ;  /* 0x00000008d7041225 */ /* 0x000fc800078e00ff */
[----:B------:R-:W-:Y:S02]  /*a5b0*/  @P1 IMAD R9, R215, R9, R2 ;  /* 0x00000009d7091224 */ /* 0x000fe400078e0202 */
[-C--:B--2---:R-:W-:Y:S02]  /*a5c0*/  @P0 IMAD R0, R3, R6.reuse, RZ ;  /* 0x0000000603000224 */ /* 0x084fe400078e02ff */
[----:B------:R-:W-:-:S04]  /*a5d0*/  @P0 IMAD.WIDE.U32 R2, R215, R6, RZ ;  /* 0x00000006d7020225 */ /* 0x000fc800078e00ff */
[----:B------:R-:W-:Y:S02]  /*a5e0*/  @P0 IMAD R7, R215, R7, R0 ;  /* 0x00000007d7070224 */ /* 0x000fe400078e0200 */
[----:B------:R-:W-:Y:S02]  /*a5f0*/  @P1 IMAD.IADD R5, R5, 0x1, R9 ;  /* 0x0000000105051824 */ /* 0x000fe400078e0209 */
[----:B------:R-:W-:Y:S02]  /*a600*/  @P0 IMAD.IADD R3, R3, 0x1, R7 ;  /* 0x0000000103030824 */ /* 0x000fe400078e0207 */
[----:B------:R-:W-:Y:S02]  /*a610*/  IMAD.MOV.U32 R0, RZ, RZ, 0x3f800000 ;  /* 0x3f800000ff007424 */ /* 0x000fe400078e00ff */
[----:B---3--:R-:W-:-:S04]  /*a620*/  @P0 IMAD.WIDE.U32 R2, R222, R10, R2 ;  /* 0x0000000ade020225 */ /* 0x008fc800078e0002 */
[----:B0-----:R-:W-:Y:S01]  /*a630*/  @P1 IMAD.WIDE.U32 R6, R222, R12, R4 ;  /* 0x0000000cde061225 */ /* 0x001fe200078e0004 */
[----:B------:R-:W-:Y:S01]  /*a640*/  @P0 LEA R4, P2, R2, UR4, 0x2 ;  /* 0x0000000402040c11 */ /* 0x000fe2000f8410ff */
[----:B------:R-:W-:Y:S02]  /*a650*/  ULDC UR4, c[0x0][0x3f4] ;  /* 0x0000fd0000047ab9 */ /* 0x000fe40000000800 */
[----:B------:R-:W-:Y:S01]  /*a660*/  @P0 IMAD R5, R222, R11, R3 ;  /* 0x0000000bde050224 */ /* 0x000fe200078e0203 */
[----:B------:R-:W-:Y:S01]  /*a670*/  @P1 LEA R8, P3, R6, UR6, 0x2 ;  /* 0x0000000606081c11 */ /* 0x000fe2000f8610ff */
[----:B------:R-:W-:-:S03]  /*a680*/  @P1 IMAD R3, R222, R13, R7 ;  /* 0x0000000dde031224 */ /* 0x000fc600078e0207 */
[----:B------:R-:W-:Y:S02]  /*a690*/  @P0 LEA.HI.X R5, R2, UR5, R5, 0x2, P2 ;  /* 0x0000000502050c11 */ /* 0x000fe400090f1405 */
[----:B------:R-:W-:Y:S01]  /*a6a0*/  @P1 LEA.HI.X R9, R6, UR7, R3, 0x2, P3 ;  /* 0x0000000706091c11 */ /* 0x000fe200098f1403 */
[----:B------:R-:W-:-:S04]  /*a6b0*/  IMAD.MOV.U32 R3, RZ, RZ, 0x3f800000 ;  /* 0x3f800000ff037424 */ /* 0x000fc800078e00ff */
        /* <DEDUP_REMOVED lines=17> */
.L_x_1454:
[----:B-1----:R1:W2:Y:S02]  /*a7d0*/  SYNCS.PHASECHK.TRANS64.TRYWAIT P0, [R16+URZ+0x2a800], R3 ;  /* 0x02a80003100075a7 */ /* 0x0022a4000800017f */
[----:B--2---:R-:W-:Y:S05]  /*a7e0*/  @!P0 NANOSLEEP.SYNCS 0x989680 ;  /* 0x009896800000895d */ /* 0x004fea0003900000 */
[----:B------:R-:W2:Y:S02]  /*a7f0*/  @!P0 SYNCS.PHASECHK.TRANS64 P0, [R16+URZ+0x2a800], R3 ;  /* 0x02a80003100085a7 */ /* 0x000ea4000800007f */
[----:B--2---:R-:W-:Y:S05]  /*a800*/  @!P0 BRA `(.L_x_1454) ;  /* 0xfffffffc00f08947 */ /* 0x004fea000383ffff */
.L_x_1453:
[----:B------:R-:W-:Y:S05]  /*a810*/  BSYNC B0 ;  /* 0x0000000000007941 */ /* 0x000fea0003800000 */
.L_x_1452:
[----:B------:R-:W-:Y:S05]  /*a820*/  BRA `(.L_x_1455) ;  /* 0x00000070002c7947 */ /* 0x000fea0003800000 */
.L_x_1451:
[----:B------:R-:W-:Y:S01]  /*a830*/  ULOP3.LUT UP0, URZ, UR39, 0x1bf, URZ, 0xc0, !UPT ;  /* 0x000001bf273f7892 */ /* 0x000fe2000f80c03f */
[----:B-----5:R-:W-:Y:S01]  /*a840*/  SHF.R.S32.HI R0, RZ, 0x1f, R26 ;  /* 0x0000001fff007819 */ /* 0x020fe2000001141a */
[----:B------:R-:W-:Y:S01]  /*a850*/  ULDC.64 UR4, c[0x0][0x3f8] ;  /* 0x0000fe0000047ab9 */ /* 0x000fe20000000a00 */
[----:B------:R-:W-:Y:S01]  /*a860*/  ULDC.64 UR6, c[0x0][0x408] ;  /* 0x0001020000067ab9 */ /* 0x000fe20000000a00 */
[----:B------:R-:W-:Y:S02]  /*a870*/  IMAD.WIDE.U32 R24, R26, UR4, RZ ;  /* 0x000000041a187c25 */ /* 0x000fe4000f8e00ff */
[----:B------:R-:W-:Y:S02]  /*a880*/  PLOP3.LUT P0, PT, PT, PT, UP0, 0x80, 0x0 ;  /* 0x000000000000781c */ /* 0x000fe40003f0f008 */
[C---:B------:R-:W-:Y:S02]  /*a890*/  IMAD R3, R0.reuse, UR4, RZ ;  /* 0x0000000400037c24 */ /* 0x040fe4000f8e02ff */
[----:B------:R-:W-:-:S02]  /*a8a0*/  IMAD R5, R0, UR6, RZ ;  /* 0x0000000600057c24 */ /* 0x000fc4000f8e02ff */
[C---:B------:R-:W-:Y:S02]  /*a8b0*/  IMAD R3, R26.reuse, UR5, R3 ;  /* 0x000000051a037c24 */ /* 0x040fe4000f8e0203 */
[C---:B------:R-:W-:Y:S02]  /*a8c0*/  IMAD R5, R26.reuse, UR7, R5 ;  /* 0x000000071a057c24 */ /* 0x040fe4000f8e0205 */
[----:B------:R-:W-:-:S04]  /*a8d0*/  IMAD.WIDE.U32 R26, R26, UR6, RZ ;  /* 0x000000061a1a7c25 */ /* 0x000fc8000f8e00ff */
[----:B------:R-:W-:Y:S02]  /*a8e0*/  IMAD.IADD R29, R3, 0x1, R25 ;  /* 0x00000001031d7824 */ /* 0x000fe400078e0219 */
[----:B------:R-:W-:Y:S01]  /*a8f0*/  IMAD.IADD R31, R5, 0x1, R27 ;  /* 0x00000001051f7824 */ /* 0x000fe200078e021b */
[----:B------:R-:W-:Y:S06]  /*a900*/  @!P0 BRA `(.L_x_1456) ;  /* 0x0000000000408947 */ /* 0x000fec0003800000 */
        /* <DEDUP_REMOVED lines=16> */
.L_x_1456:
[----:B------:R-:W-:Y:S01]  /*aa10*/  ULDC.U8 UR4, c[0x0][0x410] ;  /* 0x0001040000047ab9 */ /* 0x000fe20000000000 */
[----:B------:R-:W-:Y:S01]  /*aa20*/  BSSY B0, `(.L_x_1457) ;  /* 0x00006e3000007945 */ /* 0x000fe20003800000 */
[----:B------:R-:W-:Y:S01]  /*aa30*/  ISETP.NE.AND P0, PT, RZ, UR4, PT ;  /* 0x00000004ff007c0c */ /* 0x000fe2000bf05270 */
[----:B------:R-:W-:-:S12]  /*aa40*/  IMAD.IADD R10, R201, 0x1, R207 ;  /* 0x00000001c90a7824 */ /* 0x000fd800078e02cf */
[----:B------:R-:W-:Y:S05]  /*aa50*/  @!P0 BRA `(.L_x_1458) ;  /* 0x0000003400b08947 */ /* 0x000fea0003800000 */
[----:B------:R-:W0:Y:S01]  /*aa60*/  LDC R21, c[0x0][0x448] ;  /* 0x00011200ff157b82 */ /* 0x000e220000000800 */
[----:B------:R-:W-:Y:S01]  /*aa70*/  IMAD.MOV.U32 R11, RZ, RZ, R10 ;  /* 0x000000ffff0b7224 */ /* 0x000fe200078e000a */
[----:B------:R-:W-:Y:S01]  /*aa80*/  ULDC.64 UR4, c[0x0][0x3f8] ;  /* 0x0000fe0000047ab9 */ /* 0x000fe20000000a00 */
[----:B------:R-:W-:Y:S01]  /*aa90*/  IMAD.MOV.U32 R8, RZ, RZ, R26 ;  /* 0x000000ffff087224 */ /* 0x000fe200078e001a */
[----:B------:R-:W-:Y:S01]  /*aaa0*/  ULDC.64 UR6, c[0x0][0x408] ;  /* 0x0001020000067ab9 */ /* 0x000fe20000000a00 */
[----:B------:R-:W-:Y:S01]  /*aab0*/  IMAD.MOV.U32 R9, RZ, RZ, R31 ;  /* 0x000000ffff097224 */ /* 0x000fe200078e001f */
[----:B------:R-:W-:Y:S01]  /*aac0*/  ULDC.64 UR8, c[0x0][0x400] ;  /* 0x0001000000087ab9 */ /* 0x000fe20000000a00 */
[----:B------:R-:W-:Y:S02]  /*aad0*/  IMAD.MOV.U32 R6, RZ, RZ, R24 ;  /* 0x000000ffff067224 */ /* 0x000fe400078e0018 */
[----:B------:R-:W-:Y:S01]  /*aae0*/  IMAD.MOV.U32 R7, RZ, RZ, R29 ;  /* 0x000000ffff077224 */ /* 0x000fe200078e001d */
[----:B0-----:R-:W-:-:S13]  /*aaf0*/  ISETP.NE.AND P0, PT, R21, 0x1, PT ;  /* 0x000000011500780c */ /* 0x001fda0003f05270 */
[----:B------:R-:W0:Y:S08]  /*ab00*/  @P0 LDC R3, c[0x0][0x44c] ;  /* 0x00011300ff030b82 */ /* 0x000e300000000800 */
[----:B------:R-:W1:Y:S01]  /*ab10*/  @P0 LDC R5, c[0x0][0x450] ;  /* 0x00011400ff050b82 */ /* 0x000e620000000800 */
[----:B0-----:R-:W-:-:S05]  /*ab20*/  @P0 IMAD.HI.U32 R0, R10, R3, RZ ;  /* 0x000000030a000227 */ /* 0x001fca00078e00ff */
[----:B-1----:R-:W-:-:S04]  /*ab30*/  @P0 SHF.R.U32.HI R11, RZ, R5, R0 ;  /* 0x00000005ff0b0219 */ /* 0x002fc80000011600 */
[----:B------:R-:W-:Y:S01]  /*ab40*/  SHF.R.S32.HI R0, RZ, 0x1f, R11 ;  /* 0x0000001fff007819 */ /* 0x000fe2000001140b */
[----:B------:R-:W-:-:S04]  /*ab50*/  IMAD.WIDE.U32 R8, R11, UR6, R8 ;  /* 0x000000060b087c25 */ /* 0x000fc8000f8e0008 */
[----:B------:R-:W-:Y:S01]  /*ab60*/  IMAD R4, R0, UR4, RZ ;  /* 0x0000000400047c24 */ /* 0x000fe2000f8e02ff */
[----:B------:R-:W-:Y:S01]  /*ab70*/  IADD3 R5, P1, R8, UR8, RZ ;  /* 0x0000000808057c10 */ /* 0x000fe2000ff3e0ff */
[----:B------:R-:W-:-:S04]  /*ab80*/  IMAD.WIDE.U32 R6, R11, UR4, R6 ;  /* 0x000000040b067c25 */ /* 0x000fc8000f8e0006 */
[----:B------:R-:W-:Y:S02]  /*ab90*/  IMAD R0, R0, UR6, RZ ;  /* 0x0000000600007c24 */ /* 0x000fe4000f8e02ff */
[C---:B------:R-:W-:Y:S01]  /*aba0*/  IMAD R13, R11.reuse, UR5, R4 ;  /* 0x000000050b0d7c24 */ /* 0x040fe2000f8e0204 */
[----:B------:R-:W-:Y:S01]  /*abb0*/  ULDC.64 UR4, c[0x0][0x3e8] ;  /* 0x0000fa0000047ab9 */ /* 0x000fe20000000a00 */
[----:B------:R-:W-:Y:S01]  /*abc0*/  IMAD R8, R11, UR7, R0 ;  /* 0x000000070b087c24 */ /* 0x000fe2000f8e0200 */
[----:B------:R-:W-:Y:S01]  /*abd0*/  IADD3 R3, P0, R6, UR4, RZ ;  /* 0x0000000406037c10 */ /* 0x000fe2000ff1e0ff */
[----:B------:R-:W-:-:S03]  /*abe0*/  UMOV UR4, 0xffffffff ;  /* 0xffffffff00047882 */ /* 0x000fc60000000000 */
[----:B------:R-:W-:Y:S02]  /*abf0*/  IADD3.X R13, R7, UR5, R13, P0, !PT ;  /* 0x00000005070d7c10 */ /* 0x000fe400087fe40d */
[----:B------:R-:W-:Y:S01]  /*ac00*/  IADD3.X R4, R9, UR9, R8, P1, !PT ;  /* 0x0000000909047c10 */ /* 0x000fe20008ffe408 */
[----:B------:R-:W-:Y:S06]  /*ac10*/  BRA.DIV UR4, `(.L_x_1459) ;  /* 0x0000023a04a07947 */ /* 0x000fec000b800000 */
[----:B------:R0:W1:Y:S04]  /*ac20*/  SHFL.IDX PT, R0, R13, RZ, 0x1e1f ;  /* 0x001e1fff0d007589 */ /* 0x00006800000e0000 */
[----:B------:R-:W2:Y:S04]  /*ac30*/  SHFL.IDX PT, R3, R3, RZ, 0x1e1f ;  /* 0x001e1fff03037589 */ /* 0x000ea800000e0000 */
[----:B------:R-:W3:Y:S04]  /*ac40*/  SHFL.IDX PT, R4, R4, RZ, 0x1e1f ;  /* 0x001e1fff04047589 */ /* 0x000ee800000e0000 */
[----:B------:R0:W4:Y:S02]  /*ac50*/  SHFL.IDX PT, R14, R5, RZ, 0x1e1f ;  /* 0x001e1fff050e7589 */ /* 0x00012400000e0000 */
.L_x_1767:
[----:B0-----:R-:W-:Y:S01]  /*ac60*/  IMAD R5, R202, R21, RZ ;  /* 0x00000015ca057224 */ /* 0x001fe200078e02ff */
[----:B------:R-:W-:Y:S01]  /*ac70*/  BSSY B1, `(.L_x_1460) ;  /* 0x000004c000017945 */ /* 0x000fe20003800000 */
[----:B------:R-:W-:Y:S02]  /*ac80*/  CS2R R8, SRZ ;  /* 0x0000000000087805 */ /* 0x000fe4000001ff00 */
[----:B------:R-:W-:Y:S02]  /*ac90*/  CS2R R12, SRZ ;  /* 0x00000000000c7805 */ /* 0x000fe4000001ff00 */
[----:B------:R-:W-:Y:S02]  /*aca0*/  CS2R R24, SRZ ;  /* 0x0000000000187805 */ /* 0x000fe4000001ff00 */
[----:B------:R-:W-:Y:S02]  /*acb0*/  ISETP.GE.AND P0, PT, R10, R5, PT ;  /* 0x000000050a00720c */ /* 0x000fe40003f06270 */
        /* <DEDUP_REMOVED lines=17> */
[C---:B--2---:R-:W-:Y:S02]  /*add0*/  @!P4 IADD3 R6, P0, R218.reuse, R3, RZ ;  /* 0x00000003da06c210 */ /* 0x044fe40007f1e0ff */
[----:B----4-:R-:W-:-:S03]  /*ade0*/  @!P4 IADD3 R8, P1, R218, R14, RZ ;  /* 0x0000000eda08c210 */ /* 0x010fc60007f3e0ff */
[--C-:B-1----:R-:W-:Y:S02]  /*adf0*/  @!P4 IMAD.X R7, R0, 0x1, R9.reuse, P0 ;  /* 0x000000010007c824 */ /* 0x102fe400000e0609 */
[----:B---3--:R-:W-:Y:S01]  /*ae00*/  @!P4 IMAD.X R9, R4, 0x1, R9, P1 ;  /* 0x000000010409c824 */ /* 0x008fe200008e0609 */
        /* <DEDUP_REMOVED lines=9> */
[--C-:B------:R-:W-:Y:S01]  /*aea0*/  @!P3 IMAD.X R11, R0, 0x1, R21.reuse, P4 ;  /* 0x00000001000bb824 */ /* 0x100fe200020e0615 */
[----:B------:R-:W-:Y:S01]  /*aeb0*/  ISETP.GE.AND P0, PT, R204, UR4, PT ;  /* 0x00000004cc007c0c */ /* 0x000fe2000bf06270 */
[----:B------:R-:W-:Y:S01]  /*aec0*/  @!P3 IMAD.X R47, R4, 0x1, R21, P5 ;  /* 0x00000001042fb824 */ /* 0x000fe200028e0615 */
[----:B------:R-:W-:-:S02]  /*aed0*/  @!P2 IADD3 R48, P4, R219, R3, RZ ;  /* 0x00000003db30a210 */ /* 0x000fc40007f9e0ff */
[-C--:B------:R-:W-:Y:S01]  /*aee0*/  @!P2 IADD3 R50, P5, R219, R14.reuse, RZ ;  /* 0x0000000edb32a210 */ /* 0x080fe20007fbe0ff */
[----:B------:R1:W5:Y:S01]  /*aef0*/  @!P3 LD.E.64 R30, desc[UR40][R10.64] ;  /* 0x000000280a1eb980 */ /* 0x000362000c101b00 */
[----:B------:R-:W-:Y:S01]  /*af00*/  SHF.R.S32.HI R15, RZ, 0x1f, R216 ;  /* 0x0000001fff0f7819 */ /* 0x000fe200000114d8 */
[--C-:B------:R-:W-:Y:S01]  /*af10*/  @!P2 IMAD.X R49, R0, 0x1, R13.reuse, P4 ;  /* 0x000000010031a824 */ /* 0x100fe200020e060d */
[----:B------:R-:W-:Y:S01]  /*af20*/  @!P1 IADD3 R52, P4, R216, R3, RZ ;  /* 0x00000003d8349210 */ /* 0x000fe20007f9e0ff */
[----:B------:R-:W-:Y:S01]  /*af30*/  @!P2 IMAD.X R51, R4, 0x1, R13, P5 ;  /* 0x000000010433a824 */ /* 0x000fe200028e060d */
[----:B------:R-:W-:-:S03]  /*af40*/  @!P1 IADD3 R54, P5, R216, R14, RZ ;  /* 0x0000000ed8369210 */ /* 0x000fc60007fbe0ff */
[----:B0-----:R-:W-:Y:S01]  /*af50*/  @!P0 SHF.R.S32.HI R9, RZ, 0x1f, R204 ;  /* 0x0000001fff098819 */ /* 0x001fe200000114cc */
[--C-:B------:R-:W-:Y:S01]  /*af60*/  @!P1 IMAD.X R53, R0, 0x1, R15.reuse, P4 ;  /* 0x0000000100359824 */ /* 0x100fe200020e060f */
[----:B------:R-:W-:Y:S01]  /*af70*/  ISETP.GE.AND P4, PT, R220, UR4, PT ;  /* 0x00000004dc007c0c */ /* 0x000fe2000bf86270 */
[----:B------:R-:W-:Y:S01]  /*af80*/  @!P1 IMAD.X R55, R4, 0x1, R15, P5 ;  /* 0x0000000104379824 */ /* 0x000fe200028e060f */
[----:B------:R-:W-:Y:S02]  /*af90*/  @!P0 IADD3 R6, P5, R204, R3, RZ ;  /* 0x00000003cc068210 */ /* 0x000fe40007fbe0ff */
[----:B------:R-:W-:Y:S02]  /*afa0*/  CS2R R24, SRZ ;  /* 0x0000000000187805 */ /* 0x000fe4000001ff00 */
[----:B------:R-:W-:Y:S02]  /*afb0*/  SHF.R.S32.HI R13, RZ, 0x1f, R220 ;  /* 0x0000001fff0d7819 */ /* 0x000fe400000114dc */
[----:B------:R-:W-:-:S02]  /*afc0*/  CS2R R26, SRZ ;  /* 0x00000000001a7805 */ /* 0x000fc4000001ff00 */
[----:B------:R-:W-:Y:S01]  /*afd0*/  CS2R R20, SRZ ;  /* 0x0000000000147805 */ /* 0x000fe2000001ff00 */
[--C-:B------:R-:W-:Y:S01]  /*afe0*/  @!P0 IMAD.X R7, R0, 0x1, R9.reuse, P5 ;  /* 0x0000000100078824 */ /* 0x100fe200028e0609 */
[----:B------:R-:W-:Y:S02]  /*aff0*/  @!P0 IADD3 R42, P5, R204, R14, RZ ;  /* 0x0000000ecc2a8210 */ /* 0x000fe40007fbe0ff */
[----:B------:R-:W-:Y:S02]  /*b000*/  CS2R R38, SRZ ;  /* 0x0000000000267805 */ /* 0x000fe4000001ff00 */
[----:B------:R-:W-:Y:S02]  /*b010*/  CS2R R40, SRZ ;  /* 0x0000000000287805 */ /* 0x000fe4000001ff00 */
[----:B-1----:R-:W-:Y:S01]  /*b020*/  CS2R R10, SRZ ;  /* 0x00000000000a7805 */ /* 0x002fe2000001ff00 */
[----:B------:R0:W5:Y:S01]  /*b030*/  @!P3 LD.E.64 R28, desc[UR40][R46.64] ;  /* 0x000000282e1cb980 */ /* 0x000162000c101b00 */
[----:B------:R-:W-:Y:S01]  /*b040*/  @!P0 IMAD.X R43, R4, 0x1, R9, P5 ;  /* 0x00000001042b8824 */ /* 0x000fe200028e0609 */
[----:B------:R-:W-:-:S02]  /*b050*/  @!P4 IADD3 R56, P5, R220, R3, RZ ;  /* 0x00000003dc38c210 */ /* 0x000fc40007fbe0ff */
[----:B------:R-:W-:Y:S01]  /*b060*/  CS2R R8, SRZ ;  /* 0x0000000000087805 */ /* 0x000fe2000001ff00 */
[----:B------:R0:W5:Y:S02]  /*b070*/  @!P2 LD.E.64 R24, desc[UR40][R48.64] ;  /* 0x000000283018a980 */ /* 0x000164000c101b00 */
[--C-:B------:R-:W-:Y:S01]  /*b080*/  @!P4 IMAD.X R57, R0, 0x1, R13.reuse, P5 ;  /* 0x000000010039c824 */ /* 0x100fe200028e060d */
[----:B------:R-:W-:Y:S01]  /*b090*/  @!P4 IADD3 R14, P5, R220, R14, RZ ;  /* 0x0000000edc0ec210 */ /* 0x000fe20007fbe0ff */
[----:B------:R0:W5:Y:S04]  /*b0a0*/  @!P2 LD.E.64 R26, desc[UR40][R50.64] ;  /* 0x00000028321aa980 */ /* 0x000168000c101b00 */
[----:B------:R-:W-:Y:S01]  /*b0b0*/  @!P4 IMAD.X R15, R4, 0x1, R13, P5 ;  /* 0x00000001040fc824 */ /* 0x000fe200028e060d */
[----:B------:R-:W-:Y:S01]  /*b0c0*/  CS2R R12, SRZ ;  /* 0x00000000000c7805 */ /* 0x000fe2000001ff00 */
[----:B------:R0:W5:Y:S04]  /*b0d0*/  @!P1 LD.E.64 R20, desc[UR40][R54.64] ;  /* 0x0000002836149980 */ /* 0x000168000c101b00 */
[----:B------:R0:W5:Y:S04]  /*b0e0*/  @!P0 LD.E.64 R38, desc[UR40][R6.64] ;  /* 0x0000002806268980 */ /* 0x000168000c101b00 */
[----:B------:R0:W5:Y:S04]  /*b0f0*/  @!P1 LD.E.64 R12, desc[UR40][R52.64] ;  /* 0x00000028340c9980 */ /* 0x000168000c101b00 */
[----:B------:R0:W5:Y:S04]  /*b100*/  @!P0 LD.E.64 R40, desc[UR40][R42.64] ;  /* 0x000000282a288980 */ /* 0x000168000c101b00 */
[----:B------:R0:W5:Y:S04]  /*b110*/  @!P4 LD.E.64 R8, desc[UR40][R56.64] ;  /* 0x000000283808c980 */ /* 0x000168000c101b00 */
[----:B------:R0:W5:Y:S02]  /*b120*/  @!P4 LD.E.64 R10, desc[UR40][R14.64] ;  /* 0x000000280e0ac980 */ /* 0x000164000c101b00 */
.L_x_1461:
[----:B------:R-:W-:Y:S05]  /*b130*/  BSYNC B1 ;  /* 0x0000000000017941 */ /* 0x000fea0003800000 */
.L_x_1460:
[----:B------:R-:W-:Y:S01]  /*b140*/  ULEA.HI UR4, UR38, UR38, URZ, 0x1 ;  /* 0x0000002626047291 */ /* 0x000fe2000f8f083f */
[----:B-1----:R-:W-:Y:S01]  /*b150*/  VIADDMNMX R0, R5, -R207, 0x80, PT ;  /* 0x0000008005007446 */ /* 0x002fe200038009cf */
[----:B------:R-:W-:Y:S02]  /*b160*/  BSSY B1, `(.L_x_1462) ;  /* 0x0000008000017945 */ /* 0x000fe40003800000 */
[----:B------:R-:W-:Y:S01]  /*b170*/  ULOP3.LUT UR4, UR4, 0xfffffffe, URZ, 0xc0, !UPT ;  /* 0xfffffffe04047892 */ /* 0x000fe2000f8ec03f */
[----:B------:R-:W-:-:S03]  /*b180*/  ISETP.GE.AND P1, PT, R201, R0, PT ;  /* 0x00000000c900720c */ /* 0x000fc60003f26270 */
[----:B------:R-:W-:-:S06]  /*b190*/  UIADD3 UR4, UR38, -UR4, URZ ;  /* 0x8000000426047290 */ /* 0x000fcc000fffe03f */
[----:B--2---:R-:W-:-:S05]  /*b1a0*/  IMAD.U32 R3, RZ, RZ, UR4 ;  /* 0x00000004ff037e24 */ /* 0x004fca000f8e00ff */
[----:B------:R-:W-:-:S04]  /*b1b0*/  SHF.L.U32 R3, R3, 0x1f, RZ ;  /* 0x0000001f03037819 */ /* 0x000fc800000006ff */
[----:B------:R-:W1:Y:S02]  /*b1c0*/  SYNCS.PHASECHK.TRANS64.TRYWAIT P0, [R16+URZ+0x2a800], R3 ;  /* 0x02a80003100075a7 */ /* 0x000e64000800017f */
[----:B-1----:R-:W-:Y:S05]  /*b1d0*/  @!P0 BRA `(.L_x_1463) ;  /* 0x00000234009c8947 */ /* 0x002fea0003800000 */
.L_x_1768:
[----:B------:R-:W-:Y:S05]  /*b1e0*/  BSYNC B1 ;  /* 0x0000000000017941 */ /* 0x000fea0003800000 */
.L_x_1462:
[----:B------:R-:W-:Y:S05]  /*b1f0*/  @P1 BRA `(.L_x_1464) ;  /* 0x0000006400941947 */ /* 0x000fea0003800000 */
[----:B------:R-:W2:Y:S01]  /*b200*/  LDC R5, c[0x0][0x3f4] ;  /* 0x0000fd00ff057b82 */ /* 0x000ea20000000800 */
[----:B------:R-:W-:Y:S01]  /*b210*/  LEA.HI R36, R37, R36, RZ, 0x2 ;  /* 0x0000002425247211 */ /* 0x000fe200078f10ff */
[----:B------:R-:W-:Y:S03]  /*b220*/  BSSY B1, `(.L_x_1465) ;  /* 0x0000086000017945 */ /* 0x000fe60003800000 */
[--C-:B------:R-:W-:Y:S02]  /*b230*/  SHF.R.S32.HI R0, RZ, 0x2, R36.reuse ;  /* 0x00000002ff007819 */ /* 0x100fe40000011424 */
[----:B-1----:R-:W-:-:S04]  /*b240*/  SHF.R.S32.HI R3, RZ, 0x1f, R36 ;  /* 0x0000001fff037819 */ /* 0x002fc80000011424 */
[----:B------:R-:W-:-:S04]  /*b250*/  LEA.HI R3, R3, R0, RZ, 0x2 ;  /* 0x0000000003037211 */ /* 0x000fc800078f10ff */
[----:B0-----:R-:W-:Y:S01]  /*b260*/  LOP3.LUT R7, R3, 0xfffffffc, RZ, 0xc0, !PT ;  /* 0xfffffffc03077812 */ /* 0x001fe200078ec0ff */
[----:B------:R-:W-:-:S04]  /*b270*/  IMAD.IADD R3, R16, 0x1, R223 ;  /* 0x0000000110037824 */ /* 0x000fc800078e02df */
[----:B------:R-:W-:Y:S02]  /*b280*/  IMAD.IADD R7, R0, 0x1, -R7 ;  /* 0x0000000100077824 */ /* 0x000fe400078e0a07 */
[----:B------:R-:W-:Y:S01]  /*b290*/  VIADD R0, R3, 0x20 ;  /* 0x0000002003007836 */ /* 0x000fe20000000000 */
[-C--:B--2---:R-:W-:Y:S02]  /*b2a0*/  ISETP.GE.AND P6, PT, R204, R5.reuse, PT ;  /* 0x00000005cc00720c */ /* 0x084fe40003fc6270 */
[----:B------:R-:W-:Y:S02]  /*b2b0*/  LOP3.LUT P0, RZ, R7, 0x2, RZ, 0xc0, !PT ;  /* 0x0000000207ff7812 */ /* 0x000fe4000780c0ff */
[-C--:B------:R-:W-:Y:S02]  /*b2c0*/  ISETP.GE.AND P1, PT, R218, R5.reuse, PT ;  /* 0x00000005da00720c */ /* 0x080fe40003f26270 */
[-C--:B------:R-:W-:Y:S02]  /*b2d0*/  ISETP.GE.AND P2, PT, R217, R5.reuse, PT ;  /* 0x00000005d900720c */ /* 0x080fe40003f46270 */
[----:B------:R-:W-:-:S02]  /*b2e0*/  ISETP.GE.AND P3, PT, R219, R5, PT ;  /* 0x00000005db00720c */ /* 0x000fc40003f66270 */
[-C--:B------:R-:W-:Y:S02]  /*b2f0*/  ISETP.GE.AND P4, PT, R216, R5.reuse, PT ;  /* 0x00000005d800720c */ /* 0x080fe40003f86270 */
[----:B------:R-:W-:Y:S01]  /*b300*/  ISETP.GE.AND P5, PT, R220, R5, PT ;  /* 0x00000005dc00720c */ /* 0x000fe20003fa6270 */
[----:B------:R-:W-:-:S12]  /*b310*/  @P6 BRA `(.L_x_1466) ;  /* 0x0000000400d86947 */ /* 0x000fd80003800000 */
[----:B---3--:R-:W0:Y:S01]  /*b320*/  LDS.128 R4, [R3+0x18400] ;  /* 0x0184000003047984 */ /* 0x008e220000000c00 */
[----:B-----5:R-:W-:Y:S02]  /*b330*/  SHF.R.U32.HI R37, RZ, 0x8, R39 ;  /* 0x00000008ff257819 */ /* 0x020fe40000011627 */
[----:B------:R-:W-:Y:S02]  /*b340*/  LOP3.LUT R36, R39, 0xff, RZ, 0xc0, !PT ;  /* 0x000000ff27247812 */ /* 0x000fe400078ec0ff */
[----:B------:R-:W-:Y:S02]  /*b350*/  LOP3.LUT R37, R37, 0xff, RZ, 0xc0, !PT ;  /* 0x000000ff25257812 */ /* 0x000fe400078ec0ff */
[----:B------:R-:W-:Y:S02]  /*b360*/  SHF.R.U32.HI R15, RZ, 0x8, R38 ;  /* 0x00000008ff0f7819 */ /* 0x000fe40000011626 */
[----:B------:R-:W-:Y:S02]  /*b370*/  SHF.R.U32.HI R45, RZ, 0x8, R41 ;  /* 0x00000008ff2d7819 */ /* 0x000fe40000011629 */
[----:B------:R-:W-:-:S02]  /*b380*/  PRMT R36, R37, 0x7604, R36 ;  /* 0x0000760425247816 */ /* 0x000fc40000000024 */
[----:B----4-:R-:W-:Y:S02]  /*b390*/  LOP3.LUT R14, R38, 0xff, RZ, 0xc0, !PT ;  /* 0x000000ff260e7812 */ /* 0x010fe400078ec0ff */
[----:B------:R-:W-:Y:S02]  /*b3a0*/  LOP3.LUT R15, R15, 0xff, RZ, 0xc0, !PT ;  /* 0x000000ff0f0f7812 */ /* 0x000fe400078ec0ff */
[----:B------:R-:W-:Y:S02]  /*b3b0*/  SHF.R.U32.HI R47, RZ, 0x10, R39 ;  /* 0x00000010ff2f7819 */ /* 0x000fe40000011627 */
[----:B------:R-:W-:Y:S02]  /*b3c0*/  SHF.R.U32.HI R37, RZ, 0x8, R40 ;  /* 0x00000008ff257819 */ /* 0x000fe40000011628 */
[----:B------:R-:W-:Y:S02]  /*b3d0*/  LOP3.LUT R42, R41, 0xff, RZ, 0xc0, !PT ;  /* 0x000000ff292a7812 */ /* 0x000fe400078ec0ff */
[----:B------:R-:W-:-:S02]  /*b3e0*/  LOP3.LUT R45, R45, 0xff, RZ, 0xc0, !PT ;  /* 0x000000ff2d2d7812 */ /* 0x000fc400078ec0ff */
[----:B------:R-:W-:Y:S02]  /*b3f0*/  SHF.R.U32.HI R46, RZ, 0x10, R41 ;  /* 0x00000010ff2e7819 */ /* 0x000fe40000011629 */
[----:B------:R-:W-:Y:S02]  /*b400*/  PRMT R15, R15, 0x7604, R14 ;  /* 0x000076040f0f7816 */ /* 0x000fe4000000000e */
[----:B------:R-:W-:Y:S01]  /*b410*/  LOP3.LUT R43, R37, 0xff, RZ, 0xc0, !PT ;  /* 0x000000ff252b7812 */ /* 0x000fe200078ec0ff */
[----:B------:R-:W-:Y:S01]  /*b420*/  IMAD.U32 R37, R47, 0x10000, RZ ;  /* 0x000100002f257824 */ /* 0x000fe200078e00ff */
[----:B------:R-:W-:Y:S01]  /*b430*/  PRMT R42, R45, 0x7604, R42 ;  /* 0x000076042d2a7816 */ /* 0x000fe2000000002a */
[----:B------:R-:W-:Y:S01]  /*b440*/  IMAD.U32 R45, R46, 0x10000, RZ ;  /* 0x000100002e2d7824 */ /* 0x000fe200078e00ff */
[----:B------:R-:W-:Y:S02]  /*b450*/  LOP3.LUT R14, R40, 0xff, RZ, 0xc0, !PT ;  /* 0x000000ff280e7812 */ /* 0x000fe400078ec0ff */
[----:B------:R-:W-:-:S02]  /*b460*/  LOP3.LUT R37, R36, 0xff0000, R37, 0xf8, !PT ;  /* 0x00ff000024257812 */ /* 0x000fc400078ef825 */
[----:B------:R-:W-:Y:S02]  /*b470*/  PRMT R43, R43, 0x7604, R14 ;  /* 0x000076042b2b7816 */ /* 0x000fe4000000000e */
[----:B------:R-:W-:Y:S02]  /*b480*/  LOP3.LUT R45, R42, 0xff0000, R45, 0xf8, !PT ;  /* 0x00ff00002a2d7812 */ /* 0x000fe400078ef82d */
[----:B------:R-:W-:Y:S02]  /*b490*/  LOP3.LUT R43, R43, 0xff0000, R40, 0xf8, !PT ;  /* 0x00ff00002b2b7812 */ /* 0x000fe400078ef828 */
[----:B------:R-:W-:Y:S02]  /*b4a0*/  LOP3.LUT R45, R45, 0xff000000, R41, 0xf8, !PT ;  /* 0xff0000002d2d7812 */ /* 0x000fe400078ef829 */
[----:B------:R-:W-:Y:S02]  /*b4b0*/  LOP3.LUT R39, R37, 0xff000000, R39, 0xf8, !PT ;  /* 0xff00000025277812 */ /* 0x000fe400078ef827 */
[----:B0-----:R-:W-:-:S02]  /*b4c0*/  F2FP.F16.E4M3.UNPACK_B R14, R6.H1 ;  /* 0x00000006ff0e723e */ /* 0x001fc400030006ff */
[----:B------:R-:W-:Y:S02]  /*b4d0*/  LOP3.LUT R43, R43, 0xff000000, R40, 0xf8, !PT ;  /* 0xff0000002b2b7812 */ /* 0x000fe400078ef828 */
[----:B------:R-:W-:Y:S01]  /*b4e0*/  F2FP.F16.E4M3.UNPACK_B R46, R45 ;  /* 0x0000002dff2e723e */ /* 0x000fe200020006ff */
[--C-:B------:R-:W-:Y:S01]  /*b4f0*/  HADD2.F32 R37, -RZ, R14.reuse.H0_H0 ;  /* 0x2000000eff257230 */ /* 0x100fe20000004100 */
[----:B------:R-:W-:Y:S01]  /*b500*/  F2FP.F16.E4M3.UNPACK_B R40, R39 ;  /* 0x00000027ff28723e */ /* 0x000fe200020006ff */
[----:B------:R-:W-:Y:S01]  /*b510*/  HADD2.F32 R14, -RZ, R14.H1_H1 ;  /* 0x3000000eff0e7230 */ /* 0x000fe20000004100 */
[--C-:B------:R-:W-:Y:S01]  /*b520*/  LOP3.LUT R15, R15, 0xff0000, R38.reuse, 0xf8, !PT ;  /* 0x00ff00000f0f7812 */ /* 0x100fe200078ef826 */
[----:B------:R-:W-:Y:S01]  /*b530*/  HADD2.F32 R47, -RZ, R46.H1_H1 ;  /* 0x3000002eff2f7230 */ /* 0x000fe20000004100 */
[----:B------:R-:W-:Y:S01]  /*b540*/  F2FP.F16.E4M3.UNPACK_B R36, R6 ;  /* 0x00000006ff24723e */ /* 0x000fe200020006ff */
[----:B------:R-:W-:Y:S01]  /*b550*/  HADD2.F32 R41, -RZ, R40.H1_H1 ;  /* 0x30000028ff297230 */ /* 0x000fe20000004100 */
[----:B------:R-:W-:Y:S01]  /*b560*/  LOP3.LUT R42, R15, 0xff000000, R38, 0xf8, !PT ;  /* 0xff0000000f2a7812 */ /* 0x000fe200078ef826 */
[----:B------:R-:W-:-:S02]  /*b570*/  HADD2.F32 R46, -RZ, R46.H0_H0 ;  /* 0x2000002eff2e7230 */ /* 0x000fc40000004100 */
[C---:B------:R-:W-:Y:S01]  /*b580*/  FMUL.FTZ R48, R14.reuse, R47 ;  /* 0x0000002f0e307220 */ /* 0x040fe20000410000 */
[----:B------:R-:W-:Y:S01]  /*b590*/  F2FP.F16.E4M3.UNPACK_B R15, R5.H1 ;  /* 0x00000005ff0f723e */ /* 0x000fe200030006ff */
[----:B------:R-:W-:Y:S01]  /*b5a0*/  FMUL.FTZ R52, R14, R41 ;  /* 0x000000290e347220 */ /* 0x000fe20000410000 */
[----:B------:R-:W-:Y:S01]  /*b5b0*/  F2FP.F16.E4M3.UNPACK_B R14, R5 ;  /* 0x00000005ff0e723e */ /* 0x000fe200020006ff */
[----:B------:R-:W-:Y:S02]  /*b5c0*/  HADD2.F32 R5, -RZ, R36.H1_H1 ;  /* 0x30000024ff057230 */ /* 0x000fe40000004100 */
        /* <DEDUP_REMOVED lines=8> */
[-C--:B------:R-:W-:Y:S01]  /*b650*/  FMUL.FTZ R49, R5, R40.reuse ;  /* 0x0000002805317220 */ /* 0x080fe20000410000 */
        /* <DEDUP_REMOVED lines=66> */
.L_x_1466:
[----:B------:R-:W-:Y:S05]  /*ba80*/  BSYNC B1 ;  /* 0x0000000000017941 */ /* 0x000fea0003800000 */
.L_x_1465:
[----:B------:R-:W-:Y:S01]  /*ba90*/  BSSY B1, `(.L_x_1467) ;  /* 0x000007d000017945 */ /* 0x000fe20003800000 */
[----:B------:R-:W-:-:S03]  /*baa0*/  @P0 VIADD R0, R3, 0xffffffe0 ;  /* 0xffffffe003000836 */ /* 0x000fc60000000000 */
[----:B------:R-:W-:Y:S05]  /*bab0*/  @P1 BRA `(.L_x_1468) ;  /* 0x0000000400e81947 */ /* 0x000fea0003800000 */
[----:B0--3--:R-:W0:Y:S01]  /*bac0*/  LDS.128 R4, [R0+0x18400] ;  /* 0x0184000000047984 */ /* 0x009e220000000c00 */
[----:B-----5:R-:W-:Y:S02]  /*bad0*/  SHF.R.U32.HI R36, RZ, 0x8, R33 ;  /* 0x00000008ff247819 */ /* 0x020fe40000011621 */
[----:B------:R-:W-:Y:S02]  /*bae0*/  SHF.R.U32.HI R40, RZ, 0x8, R35 ;  /* 0x00000008ff287819 */ /* 0x000fe40000011623 */
[----:B------:R-:W-:Y:S02]  /*baf0*/  LOP3.LUT R37, R33, 0xff, RZ, 0xc0, !PT ;  /* 0x000000ff21257812 */ /* 0x000fe400078ec0ff */
[----:B------:R-:W-:Y:S02]  /*bb00*/  LOP3.LUT R41, R35, 0xff, RZ, 0xc0, !PT ;  /* 0x000000ff23297812 */ /* 0x000fe400078ec0ff */
[----:B------:R-:W-:Y:S02]  /*bb10*/  LOP3.LUT R36, R36, 0xff, RZ, 0xc0, !PT ;  /* 0x000000ff24247812 */ /* 0x000fe400078ec0ff */
[----:B------:R-:W-:-:S02]  /*bb20*/  LOP3.LUT R40, R40, 0xff, RZ, 0xc0, !PT ;  /* 0x000000ff28287812 */ /* 0x000fc400078ec0ff */
[----:B----4-:R-:W-:Y:S02]  /*bb30*/  SHF.R.U32.HI R14, RZ, 0x8, R32 ;  /* 0x00000008ff0e7819 */ /* 0x010fe40000011620 */
        /* <DEDUP_REMOVED lines=29> */
[----:B------:R-:W-:Y:S01]  /*bd10*/  LOP3.LUT R36, R15, 0xff000000, R32, 0xf8, !PT ;  /* 0xff0000000f247812 */ /* 0x000fe200078ef820 */
[--C-:B------:R-:W-:Y:S01]  /*bd20*/  HADD2.F32 R38, -RZ, R35.reuse.H1_H1 ;  /* 0x30000023ff267230 */ /* 0x100fe20000004100 */
[----:B------:R-:W-:Y:S01]  /*bd30*/  F2FP.F16.E4M3.UNPACK_B R32, R6 ;  /* 0x00000006ff20723e */ /* 0x000fe200020006ff */
        /* <DEDUP_REMOVED lines=82> */
.L_x_1468:
[----:B------:R-:W-:Y:S05]  /*c260*/  BSYNC B1 ;  /* 0x0000000000017941 */ /* 0x000fea0003800000 */
.L_x_1467:
[----:B------:R-:W-:Y:S04]  /*c270*/  BSSY B1, `(.L_x_1469) ;  /* 0x0000078000017945 */ /* 0x000fe80003800000 */
[----:B------:R-:W-:Y:S05]  /*c280*/  @P2 BRA `(.L_x_1470) ;  /* 0x0000000400d82947 */ /* 0x000fea0003800000 */
[----:B01-3--:R-:W0:Y:S01]  /*c290*/  LDS.128 R4, [R3+0x1a400] ;  /* 0x01a4000003047984 */ /* 0x00be220000000c00 */
[----:B-----5:R-:W-:Y:S02]  /*c2a0*/  SHF.R.U32.HI R33, RZ, 0x8, R31 ;  /* 0x00000008ff217819 */ /* 0x020fe4000001161f */
        /* <DEDUP_REMOVED lines=14> */
[----:B----4-:R-:W-:-:S02]  /*c390*/  LOP3.LUT R14, R30, 0xff, RZ, 0xc0, !PT ;  /* 0x000000ff1e0e7812 */ /* 0x010fc400078ec0ff */
        /* <DEDUP_REMOVED lines=12> */
[----:B------:R-:W-:Y:S01]  /*c460*/  LOP3.LUT R35, R35, 0xff0000, R28, 0xf8, !PT ;  /* 0x00ff000023237812 */ /* 0x000fe200078ef81c */
[----:B------:R-:W-:Y:S01]  /*c470*/  HADD2.F32 R14, -RZ, R14.H1_H1 ;  /* 0x3000000eff0e7230 */ /* 0x000fe20000004100 */
[----:B------:R-:W-:Y:S01]  /*c480*/  LOP3.LUT R15, R15, 0xff0000, R30, 0xf8, !PT ;  /* 0x00ff00000f0f7812 */ /* 0x000fe200078ef81e */
[--C-:B------:R-:W-:Y:S01]  /*c490*/  HADD2.F32 R38, -RZ, R36.reuse.H1_H1 ;  /* 0x30000024ff267230 */ /* 0x100fe20000004100 */
[----:B------:R-:W-:Y:S01]  /*c4a0*/  LOP3.LUT R35, R35, 0xff000000, R28, 0xf8, !PT ;  /* 0xff00000023237812 */ /* 0x000fe200078ef81c */
[--C-:B------:R-:W-:Y:S01]  /*c4b0*/  HADD2.F32 R34, -RZ, R31.reuse.H1_H1 ;  /* 0x3000001fff227230 */ /* 0x100fe20000004100 */
[----:B------:R-:W-:Y:S01]  /*c4c0*/  F2FP.F16.E4M3.UNPACK_B R28, R6 ;  /* 0x00000006ff1c723e */ /* 0x000fe200020006ff */
[----:B------:R-:W-:Y:S01]  /*c4d0*/  HADD2.F32 R36, -RZ, R36.H0_H0 ;  /* 0x20000024ff247230 */ /* 0x000fe20000004100 */
[----:B------:R-:W-:Y:S01]  /*c4e0*/  LOP3.LUT R32, R15, 0xff000000, R30, 0xf8, !PT ;  /* 0xff0000000f207812 */ /* 0x000fe200078ef81e */
        /* <DEDUP_REMOVED lines=9> */
[----:B------:R-:W-:Y:S01]  /*c580*/  F2FP.F16.E4M3.UNPACK_B R30, R7 ;  /* 0x00000007ff1e723e */ /* 0x000fe200020006ff */
[C---:B------:R-:W-:Y:S01]  /*c590*/  FMUL.FTZ R29, R5.reuse, R36 ;  /* 0x00000024051d7220 */ /* 0x040fe20000410000 */
[----:B------:R-:W-:Y:S01]  /*c5a0*/  F2FP.F16.E4M3.UNPACK_B R37, R37.H1 ;  /* 0x00000025ff25723e */ /* 0x000fe200030006ff */
[----:B------:R-:W-:Y:S01]  /*c5b0*/  FMUL.FTZ R39, R5, R31 ;  /* 0x0000001f05277220 */ /* 0x000fe20000410000 */
        /* <DEDUP_REMOVED lines=67> */
.L_x_1470:
[----:B------:R-:W-:Y:S05]  /*c9f0*/  BSYNC B1 ;  /* 0x0000000000017941 */ /* 0x000fea0003800000 */
.L_x_1469:
[----:B------:R-:W-:Y:S04]  /*ca00*/  BSSY B1, `(.L_x_1471) ;  /* 0x000007c000017945 */ /* 0x000fe80003800000 */
[----:B------:R-:W-:Y:S05]  /*ca10*/  @P3 BRA `(.L_x_1472) ;  /* 0x0000000400e83947 */ /* 0x000fea0003800000 */
[----:B0123--:R-:W0:Y:S01]  /*ca20*/  LDS.128 R4, [R0+0x1a400] ;  /* 0x01a4000000047984 */ /* 0x00fe220000000c00 */
        /* <DEDUP_REMOVED lines=121> */
.L_x_1472:
[----:B------:R-:W-:Y:S05]  /*d1c0*/  BSYNC B1 ;  /* 0x0000000000017941 */ /* 0x000fea0003800000 */
.L_x_1471:
[----:B------:R-:W-:Y:S04]  /*d1d0*/  BSSY B1, `(.L_x_1473) ;  /* 0x0000078000017945 */ /* 0x000fe80003800000 */
[----:B------:R-:W-:Y:S05]  /*d1e0*/  @P4 BRA `(.L_x_1474) ;  /* 0x0000000400d84947 */ /* 0x000fea0003800000 */
[----:B0123--:R-:W0:Y:S01]  /*d1f0*/  LDS.128 R4, [R3+0x1c400] ;  /* 0x01c4000003047984 */ /* 0x00fe220000000c00 */
        /* <DEDUP_REMOVED lines=24> */
[----:B------:R-:W-:Y:S02]  /*d380*/  LOP3.LUT R15, R15, 0xff0000, R12, 0xf8, !PT ;  /* 0x00ff00000f0f7812 */ /* 0x000fe400078ef80c */
[----:B0-----:R-:W-:Y:S02]  /*d390*/  F2FP.F16.E4M3.UNPACK_B R14, R6.H1 ;  /* 0x00000006ff0e723e */ /* 0x001fe400030006ff */
[----:B------:R-:W-:Y:S02]  /*d3a0*/  F2FP.F16.E4M3.UNPACK_B R28, R29 ;  /* 0x0000001dff1c723e */ /* 0x000fe400020006ff */
[----:B------:R-:W-:-:S02]  /*d3b0*/  F2FP.F16.E4M3.UNPACK_B R21, R25 ;  /* 0x00000019ff15723e */ /* 0x000fc400020006ff */
[----:B------:R-:W-:Y:S01]  /*d3c0*/  LOP3.LUT R24, R15, 0xff000000, R12, 0xf8, !PT ;  /* 0xff0000000f187812 */ /* 0x000fe200078ef80c */
[----:B------:R-:W-:Y:S01]  /*d3d0*/  HADD2.F32 R12, -RZ, R14.H1_H1 ;  /* 0x3000000eff0c7230 */ /* 0x000fe20000004100 */
[----:B------:R-:W-:Y:S01]  /*d3e0*/  F2FP.F16.E4M3.UNPACK_B R13, R5.H1 ;  /* 0x00000005ff0d723e */ /* 0x000fe200030006ff */
[----:B------:R-:W-:Y:S01]  /*d3f0*/  HADD2.F32 R30, -RZ, R28.H1_H1 ;  /* 0x3000001cff1e7230 */ /* 0x000fe20000004100 */
[--C-:B------:R-:W-:Y:S01]  /*d400*/  LOP3.LUT R27, R27, 0xff0000, R20.reuse, 0xf8, !PT ;  /* 0x00ff00001b1b7812 */ /* 0x100fe200078ef814 */
[----:B------:R-:W-:Y:S01]  /*d410*/  HADD2.F32 R26, -RZ, R21.H1_H1 ;  /* 0x30000015ff1a7230 */ /* 0x000fe20000004100 */
[----:B------:R-:W-:Y:S01]  /*d420*/  F2FP.F16.E4M3.UNPACK_B R29, R29.H1 ;  /* 0x0000001dff1d723e */ /* 0x000fe200030006ff */
[----:B------:R-:W-:Y:S01]  /*d430*/  HADD2.F32 R15, -RZ, R14.H0_H0 ;  /* 0x2000000eff0f7230 */ /* 0x000fe20000004100 */
[----:B------:R-:W-:Y:S01]  /*d440*/  F2FP.F16.E4M3.UNPACK_B R14, R6 ;  /* 0x00000006ff0e723e */ /* 0x000fe200020006ff */
[C---:B------:R-:W-:Y:S01]  /*d450*/  FMUL.FTZ R32, R12.reuse, R30 ;  /* 0x0000001e0c207220 */ /* 0x040fe20000410000 */
[----:B------:R-:W-:Y:S01]  /*d460*/  FMUL.FTZ R31, R12, R26 ;  /* 0x0000001a0c1f7220 */ /* 0x000fe20000410000 */
[----:B------:R-:W-:Y:S01]  /*d470*/  F2FP.F16.E4M3.UNPACK_B R12, R5 ;  /* 0x00000005ff0c723e */ /* 0x000fe200020006ff */
[----:B------:R-:W-:Y:S01]  /*d480*/  HADD2.F32 R28, -RZ, R28.H0_H0 ;  /* 0x2000001cff1c7230 */ /* 0x000fe20000004100 */
[----:B------:R-:W-:Y:S01]  /*d490*/  LOP3.LUT R27, R27, 0xff000000, R20, 0xf8, !PT ;  /* 0xff0000001b1b7812 */ /* 0x000fe200078ef814 */
[----:B------:R-:W-:-:S02]  /*d4a0*/  HADD2.F32 R5, -RZ, R14.H1_H1 ;  /* 0x3000000eff057230 */ /* 0x000fc40000004100 */
[C---:B------:R-:W-:Y:S01]  /*d4b0*/  FFMA.FTZ R32, R15.reuse, R26, -R32 ;  /* 0x0000001a0f207223 */ /* 0x040fe20000010820 */
[----:B------:R-:W-:Y:S01]  /*d4c0*/  FFMA.FTZ R33, R15, R30, R31 ;  /* 0x0000001e0f217223 */ /* 0x000fe2000001001f */
[----:B------:R-:W-:Y:S01]  /*d4d0*/  HADD2.F32 R21, -RZ, R21.H0_H0 ;  /* 0x20000015ff157230 */ /* 0x000fe20000004100 */
[----:B------:R-:W-:Y:S01]  /*d4e0*/  F2FP.F16.E4M3.UNPACK_B R20, R7 ;  /* 0x00000007ff14723e */ /* 0x000fe200020006ff */
[----:B------:R-:W-:Y:S01]  /*d4f0*/  HADD2.F32 R14, -RZ, R14.H0_H0 ;  /* 0x2000000eff0e7230 */ /* 0x000fe20000004100 */
[----:B------:R-:W-:Y:S01]  /*d500*/  F2FP.F16.E4M3.UNPACK_B R25, R25.H1 ;  /* 0x00000019ff19723e */ /* 0x000fe200030006ff */
[C---:B------:R-:W-:Y:S01]  /*d510*/  FMUL.FTZ R15, R5.reuse, R28 ;  /* 0x0000001c050f7220 */ /* 0x040fe20000410000 */
[----:B------:R-:W-:Y:S01]  /*d520*/  FMUL.FTZ R31, R5, R21 ;  /* 0x00000015051f7220 */ /* 0x000fe20000410000 */
[----:B------:R-:W-:Y:S01]  /*d530*/  F2FP.F16.E4M3.UNPACK_B R7, R7.H1 ;  /* 0x00000007ff07723e */ /* 0x000fe200030006ff */
        /* <DEDUP_REMOVED lines=16> */
[----:B------:R-:W-:Y:S01]  /*d640*/  F2FP.F16.E4M3.UNPACK_B R4, R4.H1 ;  /* 0x00000004ff04723e */ /* 0x000fe200030006ff */
[----:B------:R-:W-:Y:S01]  /*d650*/  FMUL.FTZ R20, R14, R25 ;  /* 0x000000190e147220 */ /* 0x000fe20000410000 */
[----:B------:R-:W-:Y:S01]  /*d660*/  F2FP.F16.E4M3.UNPACK_B R15, R27 ;  /* 0x0000001bff0f723e */ /* 0x000fe200020006ff */
[C---:B------:R-:W-:Y:S01]  /*d670*/  FFMA.FTZ R36, R5.reuse, R25, -R28 ;  /* 0x0000001905247223 */ /* 0x040fe2000001081c */
[-C--:B------:R-:W-:Y:S01]  /*d680*/  F2FP.F16.E4M3.UNPACK_B R14, R24.reuse ;  /* 0x00000018ff0e723e */ /* 0x080fe200020006ff */
[----:B------:R-:W-:Y:S01]  /*d690*/  FFMA.FTZ R29, R5, R29, R20 ;  /* 0x0000001d051d7223 */ /* 0x000fe20000010014 */
[----:B------:R-:W-:Y:S01]  /*d6a0*/  HADD2.F32 R7, -RZ, R4.H1_H1 ;  /* 0x30000004ff077230 */ /* 0x000fe20000004100 */
[----:B------:R-:W-:Y:S01]  /*d6b0*/  F2FP.F16.E4M3.UNPACK_B R24, R24.H1 ;  /* 0x00000018ff18723e */ /* 0x000fe200030006ff */
[----:B------:R-:W-:Y:S01]  /*d6c0*/  HADD2.F32 R26, -RZ, R15.H1_H1 ;  /* 0x3000000fff1a7230 */ /* 0x000fe20000004100 */
[----:B------:R-:W-:Y:S01]  /*d6d0*/  F2FP.F16.E4M3.UNPACK_B R27, R27.H1 ;  /* 0x0000001bff1b723e */ /* 0x000fe200030006ff */
[----:B------:R-:W-:-:S02]  /*d6e0*/  HADD2.F32 R20, -RZ, R14.H1_H1 ;  /* 0x3000000eff147230 */ /* 0x000fc40000004100 */
[----:B------:R-:W-:Y:S02]  /*d6f0*/  HADD2.F32 R5, -RZ, R4.H0_H0 ;  /* 0x20000004ff057230 */ /* 0x000fe40000004100 */
[----:B------:R-:W-:Y:S01]  /*d700*/  FMUL.FTZ R28, R7, R26 ;  /* 0x0000001a071c7220 */ /* 0x000fe20000410000 */
[----:B------:R-:W-:Y:S02]  /*d710*/  HADD2.F32 R21, -RZ, R15.H0_H0 ;  /* 0x2000000fff157230 */ /* 0x000fe40000004100 */
[----:B------:R-:W-:Y:S02]  /*d720*/  HADD2.F32 R4, -RZ, R6.H1_H1 ;  /* 0x30000006ff047230 */ /* 0x000fe40000004100 */
[-C--:B------:R-:W-:Y:S01]  /*d730*/  FFMA.FTZ R28, R5, R20.reuse, -R28 ;  /* 0x00000014051c7223 */ /* 0x080fe2000001081c */
[----:B------:R-:W-:Y:S02]  /*d740*/  HADD2.F32 R15, -RZ, R14.H0_H0 ;  /* 0x2000000eff0f7230 */ /* 0x000fe40000004100 */
[----:B------:R-:W-:Y:S01]  /*d750*/  FMUL.FTZ R14, R7, R20 ;  /* 0x00000014070e7220 */ /* 0x000fe20000410000 */
[----:B------:R-:W-:-:S02]  /*d760*/  HADD2.F32 R6, -RZ, R6.H0_H0 ;  /* 0x20000006ff067230 */ /* 0x000fc40000004100 */
[C---:B------:R-:W-:Y:S01]  /*d770*/  FMUL.FTZ R7, R4.reuse, R21 ;  /* 0x0000001504077220 */ /* 0x040fe20000410000 */
[-C--:B------:R-:W-:Y:S01]  /*d780*/  FMUL.FTZ R4, R4, R15.reuse ;  /* 0x0000000f04047220 */ /* 0x080fe20000410000 */
[----:B------:R-:W-:Y:S02]  /*d790*/  FFMA.FTZ R25, R5, R26, R14 ;  /* 0x0000001a05197223 */ /* 0x000fe4000001000e */
[C---:B------:R-:W-:Y:S01]  /*d7a0*/  FFMA.FTZ R15, R6.reuse, R15, -R7 ;  /* 0x0000000f060f7223 */ /* 0x040fe20000010807 */
[----:B------:R-:W-:Y:S02]  /*d7b0*/  HADD2.F32 R5, -RZ, R13.H1_H1 ;  /* 0x3000000dff057230 */ /* 0x000fe40000004100 */
[----:B------:R-:W-:Y:S01]  /*d7c0*/  FFMA.FTZ R20, R6, R21, R4 ;  /* 0x0000001506147223 */ /* 0x000fe20000010004 */
[----:B------:R-:W-:Y:S02]  /*d7d0*/  HADD2.F32 R6, -RZ, R24.H1_H1 ;  /* 0x30000018ff067230 */ /* 0x000fe40000004100 */
[----:B------:R-:W-:-:S02]  /*d7e0*/  HADD2.F32 R14, -RZ, R27.H1_H1 ;  /* 0x3000001bff0e7230 */ /* 0x000fc40000004100 */
[----:B------:R-:W-:Y:S02]  /*d7f0*/  HADD2.F32 R27, -RZ, R27.H0_H0 ;  /* 0x2000001bff1b7230 */ /* 0x000fe40000004100 */
[C---:B------:R-:W-:Y:S01]  /*d800*/  FMUL.FTZ R21, R5.reuse, R6 ;  /* 0x0000000605157220 */ /* 0x040fe20000410000 */
[----:B------:R-:W-:Y:S02]  /*d810*/  HADD2.F32 R4, -RZ, R12.H1_H1 ;  /* 0x3000000cff047230 */ /* 0x000fe40000004100 */
[----:B------:R-:W-:Y:S02]  /*d820*/  HADD2.F32 R7, -RZ, R24.H0_H0 ;  /* 0x20000018ff077230 */ /* 0x000fe40000004100 */
[----:B------:R-:W-:Y:S01]  /*d830*/  FMUL.FTZ R24, R5, R14 ;  /* 0x0000000e05187220 */ /* 0x000fe20000410000 */
[----:B------:R-:W-:Y:S02]  /*d840*/  HADD2.F32 R13, -RZ, R13.H0_H0 ;  /* 0x2000000dff0d7230 */ /* 0x000fe40000004100 */
[----:B------:R-:W-:Y:S01]  /*d850*/  FMUL.FTZ R5, R4, R27 ;  /* 0x0000001b04057220 */ /* 0x000fe20000410000 */
[----:B------:R-:W-:-:S02]  /*d860*/  HADD2.F32 R12, -RZ, R12.H0_H0 ;  /* 0x2000000cff0c7230 */ /* 0x000fc40000004100 */
[-C--:B------:R-:W-:Y:S01]  /*d870*/  FMUL.FTZ R4, R4, R7.reuse ;  /* 0x0000000704047220 */ /* 0x080fe20000410000 */
[C---:B------:R-:W-:Y:S01]  /*d880*/  FFMA.FTZ R24, R13.reuse, R6, -R24 ;  /* 0x000000060d187223 */ /* 0x040fe20000010818 */
[----:B------:R-:W-:Y:S01]  /*d890*/  FFMA.FTZ R21, R13, R14, R21 ;  /* 0x0000000e0d157223 */ /* 0x000fe20000010015 */
[C---:B------:R-:W-:Y:S01]  /*d8a0*/  FFMA.FTZ R5, R12.reuse, R7, -R5 ;  /* 0x000000070c057223 */ /* 0x040fe20000010805 */
[----:B------:R-:W-:Y:S01]  /*d8b0*/  FFMA.FTZ R12, R12, R27, R4 ;  /* 0x0000001b0c0c7223 */ /* 0x000fe20000010004 */
[----:B------:R-:W-:Y:S02]  /*d8c0*/  F2FP.SATFINITE.E4M3.F32.PACK_AB_MERGE_C R6, R33, R32, RZ ;  /* 0x000000202106723e */ /* 0x000fe400048070ff */
[----:B------:R-:W-:Y:S02]  /*d8d0*/  F2FP.SATFINITE.E4M3.F32.PACK_AB_MERGE_C R7, R29, R36, RZ ;  /* 0x000000241d07723e */ /* 0x000fe400048070ff */
[----:B------:R-:W-:Y:S02]  /*d8e0*/  F2FP.SATFINITE.E4M3.F32.PACK_AB_MERGE_C R4, R25, R28, RZ ;  /* 0x0000001c1904723e */ /* 0x000fe400048070ff */
[----:B------:R-:W-:-:S02]  /*d8f0*/  F2FP.SATFINITE.E4M3.F32.PACK_AB_MERGE_C R21, R21, R24, RZ ;  /* 0x000000181515723e */ /* 0x000fc400048070ff */
[----:B------:R-:W-:Y:S02]  /*d900*/  F2FP.SATFINITE.E4M3.F32.PACK_AB_MERGE_C R6, R31, R30, R6 ;  /* 0x0000001e1f06723e */ /* 0x000fe40004807006 */
[----:B------:R-:W-:Y:S02]  /*d910*/  F2FP.SATFINITE.E4M3.F32.PACK_AB_MERGE_C R7, R35, R34, R7 ;  /* 0x000000222307723e */ /* 0x000fe40004807007 */
[----:B------:R-:W-:Y:S02]  /*d920*/  F2FP.SATFINITE.E4M3.F32.PACK_AB_MERGE_C R4, R20, R15, R4 ;  /* 0x0000000f1404723e */ /* 0x000fe40004807004 */
[----:B------:R-:W-:-:S05]  /*d930*/  F2FP.SATFINITE.E4M3.F32.PACK_AB_MERGE_C R5, R12, R5, R21 ;  /* 0x000000050c05723e */ /* 0x000fca0004807015 */
[----:B------:R0:W-:Y:S02]  /*d940*/  STS.128 [R3+0x1c400], R4 ;  /* 0x01c4000403007388 */ /* 0x0001e40000000c00 */
.L_x_1474:
[----:B------:R-:W-:Y:S05]  /*d950*/  BSYNC B1 ;  /* 0x0000000000017941 */ /* 0x000fea0003800000 */
.L_x_1473:
[----:B------:R-:W-:Y:S05]  /*d960*/  @P5 BRA `(.L_x_1464) ;  /* 0x0000003c00b85947 */ /* 0x000fea0003800000 */
[----:B0123--:R-:W0:Y:S01]  /*d970*/  LDS.128 R4, [R0+0x1c400] ;  /* 0x01c4000000047984 */ /* 0x00fe220000000c00 */
[----:B-----5:R-:W-:Y:S02]  /*d980*/  SHF.R.U32.HI R13, RZ, 0x8, R9 ;  /* 0x00000008ff0d7819 */ /* 0x020fe40000011609 */
[----:B------:R-:W-:Y:S02]  /*d990*/  SHF.R.U32.HI R24, RZ, 0x8, R11 ;  /* 0x00000008ff187819 */ /* 0x000fe4000001160b */
[----:B------:R-:W-:Y:S02]  /*d9a0*/  SHF.R.U32.HI R15, RZ, 0x8, R10 ;  /* 0x00000008ff0f7819 */ /* 0x000fe4000001160a */
[----:B----4-:R-:W-:Y:S02]  /*d9b0*/  LOP3.LUT R14, R9, 0xff, RZ, 0xc0, !PT ;  /* 0x000000ff090e7812 */ /* 0x010fe400078ec0ff */
[----:B------:R-:W-:Y:S02]  /*d9c0*/  LOP3.LUT R25, R11, 0xff, RZ, 0xc0, !PT ;  /* 0x000000ff0b197812 */ /* 0x000fe400078ec0ff */
        /* <DEDUP_REMOVED lines=117> */
.L_x_1458:
        /* <DEDUP_REMOVED lines=31> */
[----:B0-----:R-:W4:Y:S02]  /*e310*/  SHFL.IDX PT, R21, R21, RZ, 0x1e1f ;  /* 0x001e1fff15157589 */ /* 0x001f2400000e0000 */
.L_x_1774:
[----:B------:R-:W-:Y:S01]  /*e320*/  IMAD R37, R202, R25, RZ ;  /* 0x00000019ca257224 */ /* 0x000fe200078e02ff */
        /* <DEDUP_REMOVED lines=31> */
[----:B------:R-:W-:Y:S02]  /*e520*/  SHF.R.S32.HI R7, RZ, 0x4, R7 ;  /* 0x00000004ff077819 */ /* 0x000fe40000011407 */
[----:B------:R-:W-:Y:S02]  /*e530*/  @!P2 SHF.R.S32.HI R5, RZ, 0x1f, R22 ;  /* 0x0000001fff05a819 */ /* 0x000fe40000011416 */
[C---:B--2---:R-:W-:Y:S01]  /*e540*/  @!P2 IADD3 R38, P3, R22.reuse, R3, RZ ;  /* 0x000000031626a210 */ /* 0x044fe20007f7e0ff */
[----:B------:R-:W-:Y:S01]  /*e550*/  @!P1 IMAD.SHL.U32 R46, R7, 0x10, RZ ;  /* 0x00000010072e9824 */ /* 0x000fe200078e00ff */
[----:B----4-:R-:W-:Y:S02]  /*e560*/  @!P2 IADD3 R40, P4, R22, R21, RZ ;  /* 0x000000151628a210 */ /* 0x010fe40007f9e0ff */
[----:B------:R-:W-:Y:S02]  /*e570*/  CS2R R6, SRZ ;  /* 0x0000000000067805 */ /* 0x000fe4000001ff00 */
[----:B------:R-:W-:Y:S01]  /*e580*/  SHF.R.S32.HI R4, RZ, 0x4, R4 ;  /* 0x00000004ff047819 */ /* 0x000fe20000011404 */
[--C-:B-1----:R-:W-:Y:S01]  /*e590*/  @!P2 IMAD.X R39, R0, 0x1, R5.reuse, P3 ;  /* 0x000000010027a824 */ /* 0x102fe200018e0605 */
[-C--:B------:R-:W-:Y:S01]  /*e5a0*/  @!P1 IADD3 R42, P5, R3, R46.reuse, RZ ;  /* 0x0000002e032a9210 */ /* 0x080fe20007fbe0ff */
[----:B---3--:R-:W-:Y:S01]  /*e5b0*/  @!P2 IMAD.X R41, R20, 0x1, R5, P4 ;  /* 0x000000011429a824 */ /* 0x008fe200020e0605 */
[----:B------:R-:W-:Y:S01]  /*e5c0*/  @!P1 SHF.R.S32.HI R5, RZ, 0x1f, R46 ;  /* 0x0000001fff059819 */ /* 0x000fe2000001142e */
[----:B------:R-:W-:Y:S01]  /*e5d0*/  @!P0 IMAD.SHL.U32 R50, R4, 0x10, RZ ;  /* 0x0000001004328824 */ /* 0x000fe200078e00ff */
[----:B------:R-:W-:-:S02]  /*e5e0*/  @!P1 IADD3 R46, P4, R21, R46, RZ ;  /* 0x0000002e152e9210 */ /* 0x000fc40007f9e0ff */
[----:B------:R-:W-:Y:S02]  /*e5f0*/  CS2R R8, SRZ ;  /* 0x0000000000087805 */ /* 0x000fe4000001ff00 */
[----:B------:R-:W-:Y:S01]  /*e600*/  CS2R R10, SRZ ;  /* 0x00000000000a7805 */ /* 0x000fe2000001ff00 */
[--C-:B------:R-:W-:Y:S01]  /*e610*/  @!P1 IMAD.X R43, R0, 0x1, R5.reuse, P5 ;  /* 0x00000001002b9824 */ /* 0x100fe200028e0605 */
[-C--:B------:R-:W-:Y:S01]  /*e620*/  @!P0 IADD3 R48, P3, R3, R50.reuse, RZ ;  /* 0x0000003203308210 */ /* 0x080fe20007f7e0ff */
[----:B------:R-:W-:Y:S01]  /*e630*/  @!P1 IMAD.X R47, R20, 0x1, R5, P4 ;  /* 0x00000001142f9824 */ /* 0x000fe200020e0605 */
[----:B------:R-:W-:Y:S02]  /*e640*/  @!P0 SHF.R.S32.HI R3, RZ, 0x1f, R50 ;  /* 0x0000001fff038819 */ /* 0x000fe40000011432 */
[----:B------:R-:W-:Y:S02]  /*e650*/  CS2R R4, SRZ ;  /* 0x0000000000047805 */ /* 0x000fe4000001ff00 */
[----:B------:R-:W-:-:S02]  /*e660*/  @!P0 IADD3 R50, P5, R21, R50, RZ ;  /* 0x0000003215328210 */ /* 0x000fc40007fbe0ff */
[----:B------:R-:W-:Y:S02]  /*e670*/  CS2R R32, SRZ ;  /* 0x0000000000207805 */ /* 0x000fe4000001ff00 */
[----:B------:R-:W-:Y:S02]  /*e680*/  CS2R R34, SRZ ;  /* 0x0000000000227805 */ /* 0x000fe4000001ff00 */
[----:B------:R-:W-:Y:S02]  /*e690*/  CS2R R12, SRZ ;  /* 0x00000000000c7805 */ /* 0x000fe4000001ff00 */
[----:B------:R-:W-:Y:S01]  /*e6a0*/  CS2R R14, SRZ ;  /* 0x00000000000e7805 */ /* 0x000fe2000001ff00 */
[--C-:B------:R-:W-:Y:S01]  /*e6b0*/  @!P0 IMAD.X R49, R0, 0x1, R3.reuse, P3 ;  /* 0x0000000100318824 */ /* 0x100fe200018e0603 */
[----:B------:R0:W5:Y:S01]  /*e6c0*/  @!P2 LD.E.128 R24, desc[UR40][R38.64] ;  /* 0x000000282618a980 */ /* 0x000162000c101d00 */
[----:B------:R-:W-:-:S03]  /*e6d0*/  @!P0 IMAD.X R51, R20, 0x1, R3, P5 ;  /* 0x0000000114338824 */ /* 0x000fc600028e0603 */
[----:B------:R0:W5:Y:S04]  /*e6e0*/  @!P2 LD.E.128 R4, desc[UR40][R40.64] ;  /* 0x000000282804a980 */ /* 0x000168000c101d00 */
[----:B------:R0:W5:Y:S04]  /*e6f0*/  @!P1 LD.E.128 R28, desc[UR40][R42.64] ;  /* 0x000000282a1c9980 */ /* 0x000168000c101d00 */
[----:B------:R0:W5:Y:S04]  /*e700*/  @!P1 LD.E.128 R8, desc[UR40][R46.64] ;  /* 0x000000282e089980 */ /* 0x000168000c101d00 */
[----:B------:R0:W5:Y:S04]  /*e710*/  @!P0 LD.E.128 R32, desc[UR40][R48.64] ;  /* 0x0000002830208980 */ /* 0x000168000c101d00 */
[----:B------:R0:W5:Y:S02]  /*e720*/  @!P0 LD.E.128 R12, desc[UR40][R50.64] ;  /* 0x00000028320c8980 */ /* 0x000164000c101d00 */
.L_x_1477:
[----:B------:R-:W-:Y:S05]  /*e730*/  BSYNC B1 ;  /* 0x0000000000017941 */ /* 0x000fea0003800000 */
.L_x_1476:
        /* <DEDUP_REMOVED lines=10> */
.L_x_1775:
[----:B------:R-:W-:Y:S05]  /*e7e0*/  BSYNC B1 ;  /* 0x0000000000017941 */ /* 0x000fea0003800000 */
.L_x_1478:
[----:B------:R-:W-:Y:S05]  /*e7f0*/  @P1 BRA `(.L_x_1464) ;  /* 0x0000003000141947 */ /* 0x000fea0003800000 */
[----:B-1----:R-:W1:Y:S01]  /*e800*/  LDC R3, c[0x0][0x3f4] ;  /* 0x0000fd00ff037b82 */ /* 0x002e620000000800 */
[C---:B------:R-:W-:Y:S01]  /*e810*/  VIADD R0, R22.reuse, 0x20 ;  /* 0x0000002016007836 */ /* 0x040fe20000000000 */
[----:B------:R-:W-:Y:S01]  /*e820*/  BSSY B1, `(.L_x_1480) ;  /* 0x0000100000017945 */ /* 0x000fe20003800000 */
[C---:B---3--:R-:W-:Y:S01]  /*e830*/  VIADD R20, R22.reuse, 0x40 ;  /* 0x0000004016147836 */ /* 0x048fe20000000000 */
[-C--:B-1----:R-:W-:Y:S02]  /*e840*/  ISETP.GE.AND P0, PT, R22, R3.reuse, PT ;  /* 0x000000031600720c */ /* 0x082fe40003f06270 */
[-C--:B------:R-:W-:Y:S02]  /*e850*/  ISETP.GE.AND P1, PT, R0, R3.reuse, PT ;  /* 0x000000030000720c */ /* 0x080fe40003f26270 */
[----:B------:R-:W-:-:S09]  /*e860*/  ISETP.GE.AND P2, PT, R20, R3, PT ;  /* 0x000000031400720c */ /* 0x000fd20003f46270 */
[----:B------:R-:W-:Y:S05]  /*e870*/  @P0 BRA `(.L_x_1481) ;  /* 0x0000000c00e80947 */ /* 0x000fea0003800000 */
[----:B------:R-:W2:Y:S01]  /*e880*/  LDL R66, [R1+0x64] ;  /* 0x0000640001427983 */ /* 0x000ea20000100800 */
[----:B------:R-:W-:Y:S02]  /*e890*/  LEA.HI R0, R36, R36, RZ, 0x1 ;  /* 0x0000002424007211 */ /* 0x000fe400078f08ff */
[----:B-----5:R-:W-:Y:S02]  /*e8a0*/  LOP3.LUT R20, R24, 0xff, RZ, 0xc0, !PT ;  /* 0x000000ff18147812 */ /* 0x020fe400078ec0ff */
[----:B----4-:R-:W-:Y:S02]  /*e8b0*/  LOP3.LUT R21, R0, 0xfffffffe, RZ, 0xc0, !PT ;  /* 0xfffffffe00157812 */ /* 0x010fe400078ec0ff */
[----:B------:R-:W-:Y:S02]  /*e8c0*/  SHF.R.U32.HI R0, RZ, 0x8, R24 ;  /* 0x00000008ff007819 */ /* 0x000fe40000011618 */
[----:B------:R-:W-:Y:S01]  /*e8d0*/  SHF.R.U32.HI R37, RZ, 0x8, R25 ;  /* 0x00000008ff257819 */ /* 0x000fe20000011619 */
[----:B0-----:R-:W-:Y:S01]  /*e8e0*/  IMAD.IADD R40, R36, 0x1, -R21 ;  /* 0x0000000124287824 */ /* 0x001fe200078e0a15 */
[----:B------:R-:W-:-:S02]  /*e8f0*/  LOP3.LUT R21, R0, 0xff, RZ, 0xc0, !PT ;  /* 0x000000ff00157812 */ /* 0x000fc400078ec0ff */
[----:B------:R-:W-:Y:S02]  /*e900*/  SHF.R.U32.HI R39, RZ, 0x8, R26 ;  /* 0x00000008ff277819 */ /* 0x000fe4000001161a */
[----:B------:R-:W-:Y:S02]  /*e910*/  LEA.HI R0, R3, R40, RZ, 0x1c ;  /* 0x0000002803007211 */ /* 0x000fe400078fe0ff */
[----:B------:R-:W-:Y:S02]  /*e920*/  PRMT R45, R21, 0x7604, R20 ;  /* 0x00007604152d7816 */ /* 0x000fe40000000014 */
[----:B------:R-:W-:Y:S02]  /*e930*/  SHF.R.S32.HI R21, RZ, 0x1f, R0 ;  /* 0x0000001fff157819 */ /* 0x000fe40000011400 */
[----:B------:R-:W-:Y:S02]  /*e940*/  LOP3.LUT R36, R25, 0xff, RZ, 0xc0, !PT ;  /* 0x000000ff19247812 */ /* 0x000fe400078ec0ff */
[----:B------:R-:W-:Y:S01]  /*e950*/  LEA.HI R20, R21, R0, RZ, 0x2 ;  /* 0x0000000015147211 */ /* 0x000fe200078f10ff */
[----:B------:R-:W-:Y:S01]  /*e960*/  IMAD.SHL.U32 R21, R0, 0x10, RZ ;  /* 0x0000001000157824 */ /* 0x000fe200078e00ff */
[----:B------:R-:W-:-:S02]  /*e970*/  LOP3.LUT R38, R26, 0xff, RZ, 0xc0, !PT ;  /* 0x000000ff1a267812 */ /* 0x000fc400078ec0ff */
[----:B------:R-:W-:Y:S01]  /*e980*/  LOP3.LUT R37, R37, 0xff, RZ, 0xc0, !PT ;  /* 0x000000ff25257812 */ /* 0x000fe200078ec0ff */
[----:B------:R-:W-:Y:S01]  /*e990*/  IMAD.SHL.U32 R20, R20, 0x800, RZ ;  /* 0x0000080014147824 */ /* 0x000fe200078e00ff */
[----:B------:R-:W-:Y:S02]  /*e9a0*/  LOP3.LUT R0, R208, 0x30, R21, 0xf8, !PT ;  /* 0x00000030d0007812 */ /* 0x000fe400078ef815 */
[----:B------:R-:W-:Y:S02]  /*e9b0*/  LOP3.LUT R39, R39, 0xff, RZ, 0xc0, !PT ;  /* 0x000000ff27277812 */ /* 0x000fe400078ec0ff */
[----:B------:R-:W-:Y:S02]  /*e9c0*/  LOP3.LUT R0, R0, R209, RZ, 0x3c, !PT ;  /* 0x000000d100007212 */ /* 0x000fe400078e3cff */
[----:B------:R-:W-:Y:S02]  /*e9d0*/  LOP3.LUT R21, R20, 0xffffe000, RZ, 0xc0, !PT ;  /* 0xffffe00014157812 */ /* 0x000fe400078ec0ff */
[----:B------:R-:W-:-:S02]  /*e9e0*/  PRMT R46, R37, 0x7604, R36 ;  /* 0x00007604252e7816 */ /* 0x000fc40000000024 */
[----:B------:R-:W-:Y:S02]  /*e9f0*/  IADD3 R21, R0, R210, R21 ;  /* 0x000000d200157210 */ /* 0x000fe40007ffe015 */
[----:B------:R-:W-:Y:S02]  /*ea00*/  PRMT R47, R39, 0x7604, R38 ;  /* 0x00007604272f7816 */ /* 0x000fe40000000026 */
[----:B------:R-:W-:Y:S01]  /*ea10*/  SHF.R.U32.HI R37, RZ, 0x8, R27 ;  /* 0x00000008ff257819 */ /* 0x000fe2000001161b */
[----:B------:R-:W-:Y:S01]  /*ea20*/  IMAD.IADD R0, R16, 0x1, R21 ;  /* 0x0000000110007824 */ /* 0x000fe200078e0215 */
[----:B------:R-:W-:Y:S02]  /*ea30*/  SHF.R.U32.HI R39, RZ, 0x8, R4 ;  /* 0x00000008ff277819 */ /* 0x000fe40000011604 */
[----:B------:R-:W-:Y:S02]  /*ea40*/  SHF.R.U32.HI R40, RZ, 0x8, R5 ;  /* 0x00000008ff287819 */ /* 0x000fe40000011605 */
[----:B------:R-:W-:-:S02]  /*ea50*/  LOP3.LUT R36, R27, 0xff, RZ, 0xc0, !PT ;  /* 0x000000ff1b247812 */ /* 0x000fc400078ec0ff */
[----:B------:R-:W-:Y:S02]  /*ea60*/  LOP3.LUT R38, R4, 0xff, RZ, 0xc0, !PT ;  /* 0x000000ff04267812 */ /* 0x000fe400078ec0ff */
[----:B------:R-:W-:Y:S02]  /*ea70*/  LOP3.LUT R37, R37, 0xff, RZ, 0xc0, !PT ;  /* 0x000000ff25257812 */ /* 0x000fe400078ec0ff */
[----:B------:R-:W-:Y:S02]  /*ea80*/  LOP3.LUT R39, R39, 0xff, RZ, 0xc0, !PT ;  /* 0x000000ff27277812 */ /* 0x000fe400078ec0ff */
[----:B------:R-:W-:Y:S02]  /*ea90*/  LOP3.LUT R21, R40, 0xff, RZ, 0xc0, !PT ;  /* 0x000000ff28157812 */ /* 0x000fe400078ec0ff */
[----:B------:R-:W0:Y:S01]  /*eaa0*/  LDS.128 R40, [R0+0x18400] ;  /* 0x0184000000287984 */ /* 0x000e220000000c00 */
[----:B------:R-:W-:Y:S02]  /*eab0*/  PRMT R20, R37, 0x7604, R36 ;  /* 0x0000760425147816 */ /* 0x000fe40000000024 */
[----:B------:R-:W-:-:S02]  /*eac0*/  PRMT R53, R39, 0x7604, R38 ;  /* 0x0000760427357816 */ /* 0x000fc40000000026 */
[----:B------:R-:W-:Y:S02]  /*ead0*/  SHF.R.U32.HI R52, RZ, 0x8, R7 ;  /* 0x00000008ff347819 */ /* 0x000fe40000011607 */
[----:B------:R-:W-:Y:S02]  /*eae0*/  LOP3.LUT R51, R7, 0xff, RZ, 0xc0, !PT ;  /* 0x000000ff07337812 */ /* 0x000fe400078ec0ff */
[----:B------:R-:W-:Y:S02]  /*eaf0*/  LOP3.LUT R52, R52, 0xff, RZ, 0xc0, !PT ;  /* 0x000000ff34347812 */ /* 0x000fe400078ec0ff */
[----:B------:R-:W-:Y:S02]  /*eb00*/  SHF.R.U32.HI R50, RZ, 0x8, R6 ;  /* 0x00000008ff327819 */ /* 0x000fe40000011606 */
[----:B------:R-:W-:Y:S02]  /*eb10*/  LOP3.LUT R48, R5, 0xff, RZ, 0xc0, !PT ;  /* 0x000000ff05307812 */ /* 0x000fe400078ec0ff */
[----:B------:R-:W-:-:S02]  /*eb20*/  PRMT R52, R52, 0x7604, R51 ;  /* 0x0000760434347816 */ /* 0x000fc40000000033 */
[----:B------:R-:W-:Y:S02]  /*eb30*/  SHF.R.U32.HI R51, RZ, 0x10, R5 ;  /* 0x00000010ff337819 */ /* 0x000fe40000011605 */
[----:B------:R-:W-:Y:S02]  /*eb40*/  LOP3.LUT R49, R6, 0xff, RZ, 0xc0, !PT ;  /* 0x000000ff06317812 */ /* 0x000fe400078ec0ff */
[----:B------:R-:W-:Y:S01]  /*eb50*/  LOP3.LUT R50, R50, 0xff, RZ, 0xc0, !PT ;  /* 0x000000ff32327812 */ /* 0x000fe200078ec0ff */
[----:B------:R-:W-:Y:S01]  /*eb60*/  IMAD.U32 R51, R51, 0x10000, RZ ;  /* 0x0001000033337824 */ /* 0x000fe200078e00ff */
[----:B------:R-:W-:Y:S02]  /*eb70*/  PRMT R48, R21, 0x7604, R48 ;  /* 0x0000760415307816 */ /* 0x000fe40000000030 */
[----:B------:R-:W-:Y:S02]  /*eb80*/  SHF.R.U32.HI R21, RZ, 0x10, R25 ;  /* 0x00000010ff157819 */ /* 0x000fe40000011619 */
[----:B------:R-:W-:-:S02]  /*eb90*/  PRMT R57, R50, 0x7604, R49 ;  /* 0x0000760432397816 */ /* 0x000fc40000000031 */
[----:B------:R-:W-:Y:S01]  /*eba0*/  SHF.R.U32.HI R49, RZ, 0x10, R27 ;  /* 0x00000010ff317819 */ /* 0x000fe2000001161b */
[----:B------:R-:W-:Y:S01]  /*ebb0*/  IMAD.U32 R21, R21, 0x10000, RZ ;  /* 0x0001000015157824 */ /* 0x000fe200078e00ff */
[----:B------:R-:W-:Y:S02]  /*ebc0*/  SHF.R.U32.HI R59, RZ, 0x10, R7 ;  /* 0x00000010ff3b7819 */ /* 0x000fe40000011607 */
[----:B------:R-:W-:Y:S01]  /*ebd0*/  LOP3.LUT R55, R48, 0xff0000, R51, 0xf8, !PT ;  /* 0x00ff000030377812 */ /* 0x000fe200078ef833 */
[----:B------:R-:W-:Y:S01]  /*ebe0*/  IMAD.U32 R49, R49, 0x10000, RZ ;  /* 0x0001000031317824 */ /* 0x000fe200078e00ff */
[----:B------:R-:W-:Y:S01]  /*ebf0*/  LOP3.LUT R45, R45, 0xff0000, R24, 0xf8, !PT ;  /* 0x00ff00002d2d7812 */ /* 0x000fe200078ef818 */
[----:B------:R-:W-:Y:S01]  /*ec00*/  IMAD.U32 R59, R59, 0x10000, RZ ;  /* 0x000100003b3b7824 */ /* 0x000fe200078e00ff */
        /* <DEDUP_REMOVED lines=8> */
[----:B------:R-:W-:Y:S02]  /*ec90*/  LOP3.LUT R53, R53, 0xff0000, R4, 0xf8, !PT ;  /* 0x00ff000035357812 */ /* 0x000fe400078ef804 */
[----:B------:R-:W-:Y:S02]  /*eca0*/  LOP3.LUT R57, R57, 0xff0000, R6, 0xf8, !PT ;  /* 0x00ff000039397812 */ /* 0x000fe400078ef806 */
[----:B------:R-:W-:Y:S02]  /*ecb0*/  F2FP.F16.E4M3.UNPACK_B R52, R55 ;  /* 0x00000037ff34723e */ /* 0x000fe400020006ff */
[----:B0-----:R-:W-:Y:S02]  /*ecc0*/  F2FP.F16.E4M3.UNPACK_B R26, R41 ;  /* 0x00000029ff1a723e */ /* 0x001fe400020006ff */
[----:B------:R-:W-:Y:S02]  /*ecd0*/  LOP3.LUT R54, R49, 0xff000000, R27, 0xf8, !PT ;  /* 0xff00000031367812 */ /* 0x000fe400078ef81b */
[----:B------:R-:W-:-:S02]  /*ece0*/  F2FP.F16.E4M3.UNPACK_B R27, R24 ;  /* 0x00000018ff1b723e */ /* 0x000fc400020006ff */
[----:B------:R-:W-:Y:S01]  /*ecf0*/  LOP3.LUT R56, R53, 0xff000000, R4, 0xf8, !PT ;  /* 0xff00000035387812 */ /* 0x000fe200078ef804 */
[----:B------:R-:W-:Y:S01]  /*ed00*/  HADD2.F32 R53, -RZ, R52.H0_H0 ;  /* 0x20000034ff357230 */ /* 0x000fe20000004100 */
[----:B------:R-:W-:Y:S01]  /*ed10*/  LOP3.LUT R5, R57, 0xff000000, R6, 0xf8, !PT ;  /* 0xff00000039057812 */ /* 0x000fe200078ef806 */
[----:B------:R-:W-:Y:S01]  /*ed20*/  HADD2.F32 R6, -RZ, R26.H0_H0 ;  /* 0x2000001aff067230 */ /* 0x000fe20000004100 */
[-C--:B------:R-:W-:Y:S01]  /*ed30*/  F2FP.F16.E4M3.UNPACK_B R48, R43.reuse ;  /* 0x0000002bff30723e */ /* 0x080fe200020006ff */
[----:B------:R-:W-:Y:S01]  /*ed40*/  HADD2.F32 R50, -RZ, R27.H0_H0 ;  /* 0x2000001bff327230 */ /* 0x000fe20000004100 */
[----:B------:R-:W-:Y:S01]  /*ed50*/  F2FP.F16.E4M3.UNPACK_B R49, R43.H1 ;  /* 0x0000002bff31723e */ /* 0x000fe200030006ff */
[----:B------:R-:W-:Y:S01]  /*ed60*/  HADD2.F32 R57, -RZ, R52.H1_H1 ;  /* 0x30000034ff397230 */ /* 0x000fe20000004100 */
[----:B------:R-:W-:Y:S01]  /*ed70*/  F2FP.F16.E4M3.UNPACK_B R43, R40.H1 ;  /* 0x00000028ff2b723e */ /* 0x000fe200030006ff */
[----:B------:R-:W-:Y:S02]  /*ed80*/  HADD2.F32 R26, -RZ, R26.H1_H1 ;  /* 0x3000001aff1a7230 */ /* 0x000fe40000004100 */
[----:B------:R-:W-:Y:S01]  /*ed90*/  FMUL.FTZ R58, R6, R50 ;  /* 0x00000032063a7220 */ /* 0x000fe20000410000 */
[----:B------:R-:W-:-:S02]  /*eda0*/  F2FP.F16.E4M3.UNPACK_B R55, R55.H1 ;  /* 0x00000037ff37723e */ /* 0x000fc400030006ff */
[----:B------:R-:W-:Y:S01]  /*edb0*/  LOP3.LUT R59, R59, 0xff000000, R7, 0xf8, !PT ;  /* 0xff0000003b3b7812 */ /* 0x000fe200078ef807 */
[----:B------:R-:W-:Y:S01]  /*edc0*/  FMUL.FTZ R61, R26, R57 ;  /* 0x000000391a3d7220 */ /* 0x000fe20000410000 */
[-C--:B------:R-:W-:Y:S01]  /*edd0*/  F2FP.F16.E4M3.UNPACK_B R7, R42.reuse ;  /* 0x0000002aff07723e */ /* 0x080fe200020006ff */
[----:B------:R-:W-:Y:S01]  /*ede0*/  HADD2.F32 R52, -RZ, R55.H0_H0 ;  /* 0x20000037ff347230 */ /* 0x000fe20000004100 */
[----:B------:R-:W-:Y:S01]  /*edf0*/  F2FP.F16.E4M3.UNPACK_B R42, R42.H1 ;  /* 0x0000002aff2a723e */ /* 0x000fe200030006ff */
[----:B--2---:R-:W0:Y:S02]  /*ee00*/  LDS.128 R36, [R66+0x18400] ;  /* 0x0184000042247984 */ /* 0x004e240000000c00 */
[----:B0-----:R-:W-:Y:S02]  /*ee10*/  F2FP.F16.E4M3.UNPACK_B R21, R37 ;  /* 0x00000025ff15723e */ /* 0x001fe400020006ff */
[-C--:B------:R-:W-:Y:S02]  /*ee20*/  F2FP.F16.E4M3.UNPACK_B R46, R39.reuse ;  /* 0x00000027ff2e723e */ /* 0x080fe400020006ff */
[----:B------:R-:W-:Y:S01]  /*ee30*/  F2FP.F16.E4M3.UNPACK_B R47, R39.H1 ;  /* 0x00000027ff2f723e */ /* 0x000fe200030006ff */
[----:B------:R-:W-:Y:S01]  /*ee40*/  HADD2.F32 R25, -RZ, R21.H0_H0 ;  /* 0x20000015ff197230 */ /* 0x000fe20000004100 */
[----:B------:R-:W-:-:S02]  /*ee50*/  F2FP.F16.E4M3.UNPACK_B R39, R36 ;  /* 0x00000024ff27723e */ /* 0x000fc400020006ff */
[----:B------:R-:W-:Y:S02]  /*ee60*/  F2FP.F16.E4M3.UNPACK_B R45, R36.H1 ;  /* 0x00000024ff2d723e */ /* 0x000fe400030006ff */
[----:B------:R-:W-:Y:S02]  /*ee70*/  F2FP.F16.E4M3.UNPACK_B R36, R41.H1 ;  /* 0x00000029ff24723e */ /* 0x000fe400030006ff */
[----:B------:R-:W-:Y:S01]  /*ee80*/  F2FP.F16.E4M3.UNPACK_B R41, R40 ;  /* 0x00000028ff29723e */ /* 0x000fe200020006ff */
[----:B------:R-:W-:Y:S01]  /*ee90*/  FMUL.FTZ R40, R6, R53 ;  /* 0x0000003506287220 */ /* 0x000fe20000410000 */
[----:B------:R-:W-:Y:S02]  /*eea0*/  F2FP.F16.E4M3.UNPACK_B R37, R37.H1 ;  /* 0x00000025ff25723e */ /* 0x000fe400030006ff */
[----:B------:R-:W-:Y:S01]  /*eeb0*/  F2FP.F16.E4M3.UNPACK_B R4, R38 ;  /* 0x00000026ff04723e */ /* 0x000fe200020006ff */
[C---:B------:R-:W-:Y:S01]  /*eec0*/  FFMA.FTZ R6, R25.reuse, R50, -R40 ;  /* 0x0000003219067223 */ /* 0x040fe20000010828 */
[----:B------:R-:W-:Y:S01]  /*eed0*/  F2FP.F16.E4M3.UNPACK_B R40, R24.H1 ;  /* 0x00000018ff28723e */ /* 0x000fe200030006ff */
[----:B------:R-:W-:Y:S01]  /*eee0*/  FFMA.FTZ R25, R25, R53, R58 ;  /* 0x0000003519197223 */ /* 0x000fe2000001003a */
[----:B------:R-:W-:Y:S01]  /*eef0*/  HADD2.F32 R53, -RZ, R27.H1_H1 ;  /* 0x3000001bff357230 */ /* 0x000fe20000004100 */
[----:B------:R-:W-:Y:S01]  /*ef00*/  F2FP.F16.E4M3.UNPACK_B R38, R38.H1 ;  /* 0x00000026ff26723e */ /* 0x000fe200030006ff */
[----:B------:R-:W-:-:S02]  /*ef10*/  HADD2.F32 R24, -RZ, R21.H1_H1 ;  /* 0x30000015ff187230 */ /* 0x000fc40000004100 */
[----:B------:R-:W-:Y:S02]  /*ef20*/  HADD2.F32 R21, -RZ, R36.H0_H0 ;  /* 0x20000024ff157230 */ /* 0x000fe40000004100 */
[-C--:B------:R-:W-:Y:S01]  /*ef30*/  FMUL.FTZ R26, R26, R53.reuse ;  /* 0x000000351a1a7220 */ /* 0x080fe20000410000 */
[----:B------:R-:W-:Y:S02]  /*ef40*/  HADD2.F32 R50, -RZ, R40.H0_H0 ;  /* 0x20000028ff327230 */ /* 0x000fe40000004100 */
[----:B------:R-:W-:Y:S02]  /*ef50*/  HADD2.F32 R27, -RZ, R37.H0_H0 ;  /* 0x20000025ff1b7230 */ /* 0x000fe40000004100 */
[C---:B------:R-:W-:Y:S01]  /*ef60*/  FMUL.FTZ R58, R21.reuse, R52 ;  /* 0x00000034153a7220 */ /* 0x040fe20000410000 */
[----:B------:R-:W-:Y:S02]  /*ef70*/  HADD2.F32 R36, -RZ, R36.H1_H1 ;  /* 0x30000024ff247230 */ /* 0x000fe40000004100 */
[-C--:B------:R-:W-:Y:S01]  /*ef80*/  FMUL.FTZ R63, R21, R50.reuse ;  /* 0x00000032153f7220 */ /* 0x080fe20000410000 */
[C---:B------:R-:W-:Y:S01]  /*ef90*/  FFMA.FTZ R21, R24.reuse, R53, -R61 ;  /* 0x0000003518157223 */ /* 0x040fe2000001083d */
[----:B------:R-:W-:Y:S01]  /*efa0*/  FFMA.FTZ R24, R24, R57, R26 ;  /* 0x0000003918187223 */ /* 0x000fe2000001001a */
[C---:B------:R-:W-:Y:S01]  /*efb0*/  FFMA.FTZ R26, R27.reuse, R50, -R58 ;  /* 0x000000321b1a7223 */ /* 0x040fe2000001083a */
[-C--:B------:R-:W-:Y:S01]  /*efc0*/  F2FP.F16.E4M3.UNPACK_B R58, R59.reuse ;  /* 0x0000003bff3a723e */ /* 0x080fe200020006ff */
[----:B------:R-:W-:Y:S01]  /*efd0*/  FFMA.FTZ R27, R27, R52, R63 ;  /* 0x000000341b1b7223 */ /* 0x000fe2000001003f */
[-C--:B------:R-:W-:Y:S01]  /*efe0*/  F2FP.F16.E4M3.UNPACK_B R53, R54.reuse ;  /* 0x00000036ff35723e */ /* 0x080fe200020006ff */
[----:B------:R-:W-:Y:S01]  /*eff0*/  HADD2.F32 R57, -RZ, R55.H1_H1 ;  /* 0x30000037ff397230 */ /* 0x000fe20000004100 */
[----:B------:R-:W-:Y:S01]  /*f000*/  F2FP.F16.E4M3.UNPACK_B R59, R59.H1 ;  /* 0x0000003bff3b723e */ /* 0x000fe200030006ff */
[----:B------:R-:W-:Y:S01]  /*f010*/  HADD2.F32 R52, -RZ, R40.H1_H1 ;  /* 0x30000028ff347230 */ /* 0x000fe20000004100 */
[----:B------:R-:W-:Y:S01]  /*f020*/  F2FP.F16.E4M3.UNPACK_B R54, R54.H1 ;  /* 0x00000036ff36723e */ /* 0x000fe200030006ff */
[----:B------:R-:W-:-:S02]  /*f030*/  HADD2.F32 R61, -RZ, R58.H0_H0 ;  /* 0x2000003aff3d7230 */ /* 0x000fc40000004100 */
[C---:B------:R-:W-:Y:S01]  /*f040*/  FMUL.FTZ R60, R36.reuse, R57 ;  /* 0x00000039243c7220 */ /* 0x040fe20000410000 */
[----:B------:R-:W-:Y:S02]  /*f050*/  HADD2.F32 R50, -RZ, R48.H0_H0 ;  /* 0x20000030ff327230 */ /* 0x000fe40000004100 */
[----:B------:R-:W-:Y:S01]  /*f060*/  FMUL.FTZ R36, R36, R52 ;  /* 0x0000003424247220 */ /* 0x000fe20000410000 */
[----:B------:R-:W-:Y:S02]  /*f070*/  HADD2.F32 R55, -RZ, R53.H0_H0 ;  /* 0x20000035ff377230 */ /* 0x000fe40000004100 */
        /* <DEDUP_REMOVED lines=8> */
[----:B------:R-:W-:Y:S01]  /*f100*/  FFMA.FTZ R36, R40, R55, -R65 ;  /* 0x0000003728247223 */ /* 0x000fe20000010841 */
[----:B------:R-:W-:Y:S02]  /*f110*/  HADD2.F32 R61, -RZ, R59.H0_H0 ;  /* 0x2000003bff3d7230 */ /* 0x000fe40000004100 */
[----:B------:R-:W-:Y:S01]  /*f120*/  HADD2.F32 R50, -RZ, R49.H0_H0 ;  /* 0x20000031ff327230 */ /* 0x000fe20000004100 */
[----:B------:R-:W-:Y:S01]  /*f130*/  F2FP.SATFINITE.E4M3.F32.PACK_AB_MERGE_C R27, R60, R27, RZ ;  /* 0x0000001b3c1b723e */ /* 0x000fe200048070ff */
[----:B------:R-:W-:Y:S02]  /*f140*/  HADD2.F32 R57, -RZ, R58.H1_H1 ;  /* 0x3000003aff397230 */ /* 0x000fe40000004100 */
[----:B------:R-:W-:-:S02]  /*f150*/  HADD2.F32 R55, -RZ, R54.H0_H0 ;  /* 0x20000036ff377230 */ /* 0x000fc40000004100 */
[----:B------:R-:W-:Y:S01]  /*f160*/  FMUL.FTZ R67, R50, R61 ;  /* 0x0000003d32437220 */ /* 0x000fe20000410000 */
[----:B------:R-:W-:Y:S02]  /*f170*/  HADD2.F32 R53, -RZ, R53.H1_H1 ;  /* 0x30000035ff357230 */ /* 0x000fe40000004100 */
[----:B------:R-:W-:Y:S01]  /*f180*/  FMUL.FTZ R65, R48, R57 ;  /* 0x0000003930417220 */ /* 0x000fe20000410000 */
[----:B------:R-:W-:Y:S02]  /*f190*/  HADD2.F32 R40, -RZ, R47.H0_H0 ;  /* 0x2000002fff287230 */ /* 0x000fe40000004100 */
[----:B------:R-:W-:Y:S01]  /*f1a0*/  FMUL.FTZ R50, R50, R55 ;  /* 0x0000003732327220 */ /* 0x000fe20000410000 */
[----:B------:R-:W-:Y:S02]  /*f1b0*/  HADD2.F32 R46, -RZ, R46.H1_H1 ;  /* 0x3000002eff2e7230 */ /* 0x000fe40000004100 */
[----:B------:R-:W-:Y:S01]  /*f1c0*/  FMUL.FTZ R48, R48, R53 ;  /* 0x0000003530307220 */ /* 0x000fe20000410000 */
[----:B------:R-:W-:-:S02]  /*f1d0*/  HADD2.F32 R54, -RZ, R54.H1_H1 ;  /* 0x30000036ff367230 */ /* 0x000fc40000004100 */
[----:B------:R-:W-:Y:S01]  /*f1e0*/  FFMA.FTZ R61, R40, R61, R50 ;  /* 0x0000003d283d7223 */ /* 0x000fe20000010032 */
[-C--:B------:R-:W-:Y:S01]  /*f1f0*/  F2FP.F16.E4M3.UNPACK_B R50, R56.reuse.H1 ;  /* 0x00000038ff32723e */ /* 0x080fe200030006ff */
[C---:B------:R-:W-:Y:S01]  /*f200*/  FFMA.FTZ R58, R46.reuse, R57, R48 ;  /* 0x000000392e3a7223 */ /* 0x040fe20000010030 */
[----:B------:R-:W-:Y:S01]  /*f210*/  F2FP.F16.E4M3.UNPACK_B R48, R51.H1 ;  /* 0x00000033ff30723e */ /* 0x000fe200030006ff */
[----:B------:R-:W-:Y:S01]  /*f220*/  FFMA.FTZ R65, R46, R53, -R65 ;  /* 0x000000352e417223 */ /* 0x000fe20000010841 */
[----:B------:R-:W-:Y:S01]  /*f230*/  FFMA.FTZ R67, R40, R55, -R67 ;  /* 0x0000003728437223 */ /* 0x000fe20000010843 */
[----:B------:R-:W-:Y:S01]  /*f240*/  HADD2.F32 R52, -RZ, R59.H1_H1 ;  /* 0x3000003bff347230 */ /* 0x000fe20000004100 */
[----:B------:R-:W-:Y:S01]  /*f250*/  F2FP.F16.E4M3.UNPACK_B R56, R56 ;  /* 0x00000038ff38723e */ /* 0x000fe200020006ff */
[----:B------:R-:W-:Y:S01]  /*f260*/  HADD2.F32 R49, -RZ, R49.H1_H1 ;  /* 0x30000031ff317230 */ /* 0x000fe20000004100 */
[----:B------:R-:W-:Y:S01]  /*f270*/  F2FP.F16.E4M3.UNPACK_B R51, R51 ;  /* 0x00000033ff33723e */ /* 0x000fe200020006ff */
[----:B------:R-:W-:Y:S01]  /*f280*/  HADD2.F32 R55, -RZ, R50.H0_H0 ;  /* 0x20000032ff377230 */ /* 0x000fe20000004100 */
[----:B------:R-:W-:Y:S01]  /*f290*/  F2FP.SATFINITE.E4M3.F32.PACK_AB_MERGE_C R25, R24, R25, R27 ;  /* 0x000000191819723e */ /* 0x000fe2000480701b */
[----:B------:R-:W-:-:S02]  /*f2a0*/  HADD2.F32 R46, -RZ, R43.H0_H0 ;  /* 0x2000002bff2e7230 */ /* 0x000fc40000004100 */
[C---:B------:R-:W-:Y:S01]  /*f2b0*/  FMUL.FTZ R62, R49.reuse, R52 ;  /* 0x00000034313e7220 */ /* 0x040fe20000410000 */
[----:B------:R-:W-:Y:S02]  /*f2c0*/  HADD2.F32 R53, -RZ, R48.H0_H0 ;  /* 0x20000030ff357230 */ /* 0x000fe40000004100 */
[----:B------:R-:W-:Y:S01]  /*f2d0*/  FMUL.FTZ R57, R49, R54 ;  /* 0x0000003631397220 */ /* 0x000fe20000410000 */
        /* <DEDUP_REMOVED lines=8> */
[----:B------:R-:W-:Y:S02]  /*f360*/  HADD2.F32 R48, -RZ, R48.H1_H1 ;  /* 0x30000030ff307230 */ /* 0x000fe40000004100 */
[C---:B------:R-:W-:Y:S01]  /*f370*/  FFMA.FTZ R62, R47.reuse, R54, -R62 ;  /* 0x000000362f3e7223 */ /* 0x040fe2000001083e */
[----:B------:R-:W-:Y:S02]  /*f380*/  HADD2.F32 R45, -RZ, R45.H1_H1 ;  /* 0x3000002dff2d7230 */ /* 0x000fe40000004100 */
[----:B------:R-:W-:Y:S01]  /*f390*/  FFMA.FTZ R64, R47, R52, R57 ;  /* 0x000000342f407223 */ /* 0x000fe20000010039 */
[C---:B------:R-:W-:Y:S01]  /*f3a0*/  FMUL.FTZ R40, R43.reuse, R50 ;  /* 0x000000322b287220 */ /* 0x040fe20000410000 */
[----:B------:R-:W-:Y:S01]  /*f3b0*/  FMUL.FTZ R49, R43, R48 ;  /* 0x000000302b317220 */ /* 0x000fe20000410000 */
[----:B------:R-:W-:-:S02]  /*f3c0*/  HADD2.F32 R47, -RZ, R56.H0_H0 ;  /* 0x20000038ff2f7230 */ /* 0x000fc40000004100 */
[----:B------:R-:W-:Y:S02]  /*f3d0*/  HADD2.F32 R43, -RZ, R41.H0_H0 ;  /* 0x20000029ff2b7230 */ /* 0x000fe40000004100 */
[C---:B------:R-:W-:Y:S01]  /*f3e0*/  FFMA.FTZ R52, R45.reuse, R48, -R40 ;  /* 0x000000302d347223 */ /* 0x040fe20000010828 */
        /* <DEDUP_REMOVED lines=8> */
[C---:B------:R-:W-:Y:S01]  /*f470*/  FFMA.FTZ R49, R40.reuse, R45, -R49 ;  /* 0x0000002d28317223 */ /* 0x040fe20000010831 */
[----:B------:R-:W-:Y:S01]  /*f480*/  HADD2.F32 R46, -RZ, R51.H1_H1 ;  /* 0x30000033ff2e7230 */ /* 0x000fe20000004100 */
[----:B------:R-:W-:Y:S01]  /*f490*/  F2FP.F16.E4M3.UNPACK_B R45, R5.H1 ;  /* 0x00000005ff2d723e */ /* 0x000fe200030006ff */
[----:B------:R-:W-:Y:S02]  /*f4a0*/  HADD2.F32 R39, -RZ, R39.H1_H1 ;  /* 0x30000027ff277230 */ /* 0x000fe40000004100 */
[C---:B------:R-:W-:Y:S01]  /*f4b0*/  FMUL.FTZ R48, R41.reuse, R56 ;  /* 0x0000003829307220 */ /* 0x040fe20000410000 */
[----:B------:R-:W-:Y:S01]  /*f4c0*/  FFMA.FTZ R47, R40, R47, R43 ;  /* 0x0000002f282f7223 */ /* 0x000fe2000001002b */
[----:B------:R-:W-:Y:S01]  /*f4d0*/  F2FP.F16.E4M3.UNPACK_B R43, R20.H1 ;  /* 0x00000014ff2b723e */ /* 0x000fe200030006ff */
        /* <DEDUP_REMOVED lines=16> */
[----:B------:R-:W-:Y:S02]  /*f5e0*/  HADD2.F32 R38, -RZ, R38.H1_H1 ;  /* 0x30000026ff267230 */ /* 0x000fe40000004100 */
[C---:B------:R-:W-:Y:S01]  /*f5f0*/  FMUL.FTZ R41, R42.reuse, R45 ;  /* 0x0000002d2a297220 */ /* 0x040fe20000410000 */
[----:B------:R-:W-:Y:S02]  /*f600*/  HADD2.F32 R39, -RZ, R20.H1_H1 ;  /* 0x30000014ff277230 */ /* 0x000fe40000004100 */
[-C--:B------:R-:W-:Y:S01]  /*f610*/  FMUL.FTZ R42, R42, R43.reuse ;  /* 0x0000002b2a2a7220 */ /* 0x080fe20000410000 */
[--C-:B------:R-:W-:Y:S02]  /*f620*/  HADD2.F32 R40, -RZ, R5.reuse.H0_H0 ;  /* 0x20000005ff287230 */ /* 0x100fe40000004100 */
[----:B------:R-:W-:Y:S01]  /*f630*/  FFMA.FTZ R51, R38, R43, -R41 ;  /* 0x0000002b26337223 */ /* 0x000fe20000010829 */
[----:B------:R-:W-:-:S02]  /*f640*/  HADD2.F32 R41, -RZ, R5.H1_H1 ;  /* 0x30000005ff297230 */ /* 0x000fc40000004100 */
[----:B------:R-:W-:Y:S01]  /*f650*/  FFMA.FTZ R57, R38, R45, R42 ;  /* 0x0000002d26397223 */ /* 0x000fe2000001002a */
[----:B------:R-:W-:Y:S01]  /*f660*/  HADD2.F32 R38, -RZ, R20.H0_H0 ;  /* 0x20000014ff267230 */ /* 0x000fe20000004100 */
[----:B------:R-:W-:Y:S01]  /*f670*/  F2FP.SATFINITE.E4M3.F32.PACK_AB_MERGE_C R50, R50, R55, RZ ;  /* 0x000000373232723e */ /* 0x000fe200048070ff */
[--C-:B------:R-:W-:Y:S01]  /*f680*/  HADD2.F32 R20, -RZ, R7.reuse.H0_H0 ;  /* 0x20000007ff147230 */ /* 0x100fe20000004100 */
[----:B------:R-:W-:Y:S01]  /*f690*/  F2FP.SATFINITE.E4M3.F32.PACK_AB_MERGE_C R51, R51, R54, RZ ;  /* 0x000000363333723e */ /* 0x000fe200048070ff */
[----:B------:R-:W-:Y:S01]  /*f6a0*/  HADD2.F32 R7, -RZ, R7.H1_H1 ;  /* 0x30000007ff077230 */ /* 0x000fe20000004100 */
[----:B------:R-:W-:Y:S01]  /*f6b0*/  F2FP.SATFINITE.E4M3.F32.PACK_AB_MERGE_C R27, R58, R37, R61 ;  /* 0x000000253a1b723e */ /* 0x000fe2000480703d */
[--C-:B------:R-:W-:Y:S02]  /*f6c0*/  HADD2.F32 R5, -RZ, R4.reuse.H0_H0 ;  /* 0x20000004ff057230 */ /* 0x100fe40000004100 */
[----:B------:R-:W-:Y:S01]  /*f6d0*/  FMUL.FTZ R42, R20, R40 ;  /* 0x00000028142a7220 */ /* 0x000fe20000410000 */
[----:B------:R-:W-:-:S02]  /*f6e0*/  HADD2.F32 R4, -RZ, R4.H1_H1 ;  /* 0x30000004ff047230 */ /* 0x000fc40000004100 */
[-C--:B------:R-:W-:Y:S01]  /*f6f0*/  FMUL.FTZ R43, R20, R38.reuse ;  /* 0x00000026142b7220 */ /* 0x080fe20000410000 */
[C---:B------:R-:W-:Y:S01]  /*f700*/  FMUL.FTZ R45, R7.reuse, R41 ;  /* 0x00000029072d7220 */ /* 0x040fe20000410000 */
[-C--:B------:R-:W-:Y:S01]  /*f710*/  FMUL.FTZ R20, R7, R39.reuse ;  /* 0x0000002707147220 */ /* 0x080fe20000410000 */
[C---:B------:R-:W-:Y:S01]  /*f720*/  FFMA.FTZ R42, R5.reuse, R38, -R42 ;  /* 0x00000026052a7223 */ /* 0x040fe2000001082a */
[----:B------:R-:W-:Y:S01]  /*f730*/  FFMA.FTZ R43, R5, R40, R43 ;  /* 0x00000028052b7223 */ /* 0x000fe2000001002b */
[C---:B------:R-:W-:Y:S01]  /*f740*/  FFMA.FTZ R45, R4.reuse, R39, -R45 ;  /* 0x00000027042d7223 */ /* 0x040fe2000001082d */
[----:B------:R-:W-:Y:S01]  /*f750*/  FFMA.FTZ R20, R4, R41, R20 ;  /* 0x0000002904147223 */ /* 0x000fe20000010014 */
[----:B------:R-:W-:Y:S02]  /*f760*/  F2FP.SATFINITE.E4M3.F32.PACK_AB_MERGE_C R5, R63, R26, RZ ;  /* 0x0000001a3f05723e */ /* 0x000fe400048070ff */
[----:B------:R-:W-:Y:S02]  /*f770*/  F2FP.SATFINITE.E4M3.F32.PACK_AB_MERGE_C R7, R62, R67, RZ ;  /* 0x000000433e07723e */ /* 0x000fe400048070ff */
[----:B------:R-:W-:-:S02]  /*f780*/  F2FP.SATFINITE.E4M3.F32.PACK_AB_MERGE_C R4, R52, R53, RZ ;  /* 0x000000353404723e */ /* 0x000fc400048070ff */
[----:B------:R-:W-:Y:S02]  /*f790*/  F2FP.SATFINITE.E4M3.F32.PACK_AB_MERGE_C R26, R57, R46, RZ ;  /* 0x0000002e391a723e */ /* 0x000fe400048070ff */
[----:B------:R-:W-:Y:S02]  /*f7a0*/  F2FP.SATFINITE.E4M3.F32.PACK_AB_MERGE_C R5, R21, R6, R5 ;  /* 0x000000061505723e */ /* 0x000fe40004807005 */
[----:B------:R-:W-:Y:S02]  /*f7b0*/  F2FP.SATFINITE.E4M3.F32.PACK_AB_MERGE_C R7, R65, R36, R7 ;  /* 0x000000244107723e */ /* 0x000fe40004807007 */
[----:B------:R-:W-:Y:S02]  /*f7c0*/  F2FP.SATFINITE.E4M3.F32.PACK_AB_MERGE_C R4, R48, R49, R4 ;  /* 0x000000313004723e */ /* 0x000fe40004807004 */
[----:B------:R-:W-:Y:S02]  /*f7d0*/  F2FP.SATFINITE.E4M3.F32.PACK_AB_MERGE_C R6, R45, R42, R51 ;  /* 0x0000002a2d06723e */ /* 0x000fe40004807033 */
[----:B------:R-:W-:-:S02]  /*f7e0*/  F2FP.SATFINITE.E4M3.F32.PACK_AB_MERGE_C R24, R56, R47, R50 ;  /* 0x0000002f3818723e */ /* 0x000fc40004807032 */
[----:B------:R-:W-:Y:S01]  /*f7f0*/  F2FP.SATFINITE.E4M3.F32.PACK_AB_MERGE_C R26, R20, R43, R26 ;  /* 0x0000002b141a723e */ /* 0x000fe2000480701a */
[----:B------:R1:W-:Y:S04]  /*f800*/  STS.128 [R66+0x18400], R4 ;  /* 0x0184000442007388 */ /* 0x0003e80000000c00 */
[----:B------:R1:W-:Y:S02]  /*f810*/  STS.128 [R0+0x18400], R24 ;  /* 0x0184001800007388 */ /* 0x0003e40000000c00 */
.L_x_1481:
[----:B------:R-:W-:Y:S05]  /*f820*/  BSYNC B1 ;  /* 0x0000000000017941 */ /* 0x000fea0003800000 */
.L_x_1480:
[----:B------:R-:W-:Y:S04]  /*f830*/  BSSY B1, `(.L_x_1482) ;  /* 0x0000105000017945 */ /* 0x000fe80003800000 */
[----:B------:R-:W-:Y:S05]  /*f840*/  @P1 BRA `(.L_x_1483) ;  /* 0x00000010000c1947 */ /* 0x000fea0003800000 */
[----:B------:R-:W2:Y:S01]  /*f850*/  LDL R61, [R1+0x60] ;  /* 0x00006000013d7983 */ /* 0x000ea20000100800 */
[----:B-1---5:R-:W-:Y:S01]  /*f860*/  IMAD.IADD R4, R204, 0x1, R217 ;  /* 0x00000001cc047824 */ /* 0x022fe200078e02d9 */
[----:B------:R-:W-:Y:S02]  /*f870*/  SHF.R.U32.HI R0, RZ, 0x8, R28 ;  /* 0x00000008ff007819 */ /* 0x000fe4000001161c */
[----:B----4-:R-:W-:Y:S02]  /*f880*/  LOP3.LUT R21, R31, 0xff, RZ, 0xc0, !PT ;  /* 0x000000ff1f157812 */ /* 0x010fe400078ec0ff */
[----:B------:R-:W-:Y:S02]  /*f890*/  SHF.R.S32.HI R5, RZ, 0x1f, R4 ;  /* 0x0000001fff057819 */ /* 0x000fe40000011404 */
[----:B------:R-:W-:Y:S02]  /*f8a0*/  SHF.R.U32.HI R24, RZ, 0x8, R8 ;  /* 0x00000008ff187819 */ /* 0x000fe40000011608 */
[----:B------:R-:W-:-:S02]  /*f8b0*/  LEA.HI R4, R5, R4, RZ, 0x4 ;  /* 0x0000000405047211 */ /* 0x000fc400078f20ff */
[----:B------:R-:W-:Y:S02]  /*f8c0*/  LOP3.LUT R5, R28, 0xff, RZ, 0xc0, !PT ;  /* 0x000000ff1c057812 */ /* 0x000fe400078ec0ff */
[----:B------:R-:W-:Y:S02]  /*f8d0*/  SHF.R.S32.HI R20, RZ, 0x4, R4 ;  /* 0x00000004ff147819 */ /* 0x000fe40000011404 */
[----:B------:R-:W-:Y:S02]  /*f8e0*/  LOP3.LUT R4, R0, 0xff, RZ, 0xc0, !PT ;  /* 0x000000ff00047812 */ /* 0x000fe400078ec0ff */
[----:B------:R-:W-:Y:S02]  /*f8f0*/  LEA.HI R0, R3, R20, RZ, 0x1c ;  /* 0x0000001403007211 */ /* 0x000fe400078fe0ff */
[----:B------:R-:W-:Y:S02]  /*f900*/  PRMT R37, R4, 0x7604, R5 ;  /* 0x0000760404257816 */ /* 0x000fe40000000005 */
[----:B------:R-:W-:-:S02]  /*f910*/  SHF.R.S32.HI R5, RZ, 0x1f, R0 ;  /* 0x0000001fff057819 */ /* 0x000fc40000011400 */
[----:B------:R-:W-:Y:S02]  /*f920*/  SHF.R.U32.HI R20, RZ, 0x8, R31 ;  /* 0x00000008ff147819 */ /* 0x000fe4000001161f */
[----:B------:R-:W-:Y:S01]  /*f930*/  LEA.HI R4, R5, R0, RZ, 0x2 ;  /* 0x0000000005047211 */ /* 0x000fe200078f10ff */
[----:B------:R-:W-:Y:S01]  /*f940*/  IMAD.SHL.U32 R5, R0, 0x10, RZ ;  /* 0x0000001000057824 */ /* 0x000fe200078e00ff */
[----:B------:R-:W-:Y:S02]  /*f950*/  LOP3.LUT R20, R20, 0xff, RZ, 0xc0, !PT ;  /* 0x000000ff14147812 */ /* 0x000fe400078ec0ff */
[----:B------:R-:W-:Y:S01]  /*f960*/  SHF.R.U32.HI R6, RZ, 0x8, R29 ;  /* 0x00000008ff067819 */ /* 0x000fe2000001161d */
[----:B------:R-:W-:Y:S01]  /*f970*/  IMAD.SHL.U32 R4, R4, 0x800, RZ ;  /* 0x0000080004047824 */ /* 0x000fe200078e00ff */
[----:B------:R-:W-:Y:S02]  /*f980*/  LOP3.LUT R0, R208, 0x30, R5, 0xf8, !PT ;  /* 0x00000030d0007812 */ /* 0x000fe400078ef805 */
[----:B0-----:R-:W-:-:S02]  /*f990*/  PRMT R41, R20, 0x7604, R21 ;  /* 0x0000760414297816 */ /* 0x001fc40000000015 */
[----:B------:R-:W-:Y:S02]  /*f9a0*/  LOP3.LUT R0, R0, R209, RZ, 0x3c, !PT ;  /* 0x000000d100007212 */ /* 0x000fe400078e3cff */
[----:B------:R-:W-:Y:S02]  /*f9b0*/  LOP3.LUT R5, R4, 0xffffe000, RZ, 0xc0, !PT ;  /* 0xffffe00004057812 */ /* 0x000fe400078ec0ff */
[----:B------:R-:W-:Y:S02]  /*f9c0*/  LOP3.LUT R25, R8, 0xff, RZ, 0xc0, !PT ;  /* 0x000000ff08197812 */ /* 0x000fe400078ec0ff */
[----:B------:R-:W-:Y:S02]  /*f9d0*/  LOP3.LUT R24, R24, 0xff, RZ, 0xc0, !PT ;  /* 0x000000ff18187812 */ /* 0x000fe400078ec0ff */
[----:B------:R-:W-:Y:S02]  /*f9e0*/  IADD3 R21, R0, R210, R5 ;  /* 0x000000d200157210 */ /* 0x000fe40007ffe005 */
[----:B------:R-:W-:-:S02]  /*f9f0*/  SHF.R.U32.HI R0, RZ, 0x8, R9 ;  /* 0x00000008ff007819 */ /* 0x000fc40000011609 */
[----:B------:R-:W-:Y:S02]  /*fa00*/  LOP3.LUT R7, R29, 0xff, RZ, 0xc0, !PT ;  /* 0x000000ff1d077812 */ /* 0x000fe400078ec0ff */
[----:B------:R-:W-:Y:S02]  /*fa10*/  LOP3.LUT R6, R6, 0xff, RZ, 0xc0, !PT ;  /* 0x000000ff06067812 */ /* 0x000fe400078ec0ff */
[----:B------:R-:W-:Y:S02]  /*fa20*/  PRMT R43, R24, 0x7604, R25 ;  /* 0x00007604182b7816 */ /* 0x000fe40000000019 */
        /* <DEDUP_REMOVED lines=20> */
[----:B------:R-:W-:Y:S02]  /*fb70*/  SHF.R.U32.HI R40, RZ, 0x10, R31 ;  /* 0x00000010ff287819 */ /* 0x000fe4000001161f */
[----:B------:R-:W-:Y:S02]  /*fb80*/  LOP3.LUT R21, R21, 0xff, RZ, 0xc0, !PT ;  /* 0x000000ff15157812 */ /* 0x000fe400078ec0ff */
[----:B------:R-:W-:Y:S02]  /*fb90*/  SHF.R.U32.HI R38, RZ, 0x10, R30 ;  /* 0x00000010ff267819 */ /* 0x000fe4000001161e */
[----:B------:R-:W-:-:S02]  /*fba0*/  LOP3.LUT R20, R20, 0xff, RZ, 0xc0, !PT ;  /* 0x000000ff14147812 */ /* 0x000fc400078ec0ff */
[----:B------:R-:W-:Y:S02]  /*fbb0*/  LOP3.LUT R40, R40, 0xff, RZ, 0xc0, !PT ;  /* 0x000000ff28287812 */ /* 0x000fe400078ec0ff */
[----:B------:R-:W-:Y:S02]  /*fbc0*/  PRMT R21, R21, 0x7054, R36 ;  /* 0x0000705415157816 */ /* 0x000fe40000000024 */
[----:B------:R-:W-:Y:S02]  /*fbd0*/  SHF.R.U32.HI R36, RZ, 0x10, R9 ;  /* 0x00000010ff247819 */ /* 0x000fe40000011609 */
[----:B------:R-:W-:Y:S02]  /*fbe0*/  LOP3.LUT R38, R38, 0xff, RZ, 0xc0, !PT ;  /* 0x000000ff26267812 */ /* 0x000fe400078ec0ff */
[----:B------:R-:W-:Y:S02]  /*fbf0*/  PRMT R37, R20, 0x7054, R37 ;  /* 0x0000705414257816 */ /* 0x000fe40000000025 */
[----:B------:R-:W-:-:S02]  /*fc00*/  PRMT R41, R40, 0x7054, R41 ;  /* 0x0000705428297816 */ /* 0x000fc40000000029 */
[----:B------:R-:W-:Y:S02]  /*fc10*/  SHF.R.U32.HI R20, RZ, 0x10, R8 ;  /* 0x00000010ff147819 */ /* 0x000fe40000011608 */
[----:B------:R-:W-:Y:S02]  /*fc20*/  SHF.R.U32.HI R40, RZ, 0x10, R11 ;  /* 0x00000010ff287819 */ /* 0x000fe4000001160b */
[----:B------:R-:W-:Y:S02]  /*fc30*/  LOP3.LUT R36, R36, 0xff, RZ, 0xc0, !PT ;  /* 0x000000ff24247812 */ /* 0x000fe400078ec0ff */
[----:B------:R-:W-:Y:S02]  /*fc40*/  PRMT R39, R38, 0x7054, R39 ;  /* 0x0000705426277816 */ /* 0x000fe40000000027 */
[----:B------:R-:W-:Y:S02]  /*fc50*/  SHF.R.U32.HI R38, RZ, 0x10, R10 ;  /* 0x00000010ff267819 */ /* 0x000fe4000001160a */
[----:B------:R-:W-:-:S02]  /*fc60*/  LOP3.LUT R20, R20, 0xff, RZ, 0xc0, !PT ;  /* 0x000000ff14147812 */ /* 0x000fc400078ec0ff */
[----:B------:R-:W-:Y:S02]  /*fc70*/  LOP3.LUT R40, R40, 0xff, RZ, 0xc0, !PT ;  /* 0x000000ff28287812 */ /* 0x000fe400078ec0ff */
[----:B------:R-:W-:Y:S02]  /*fc80*/  PRMT R49, R36, 0x7054, R45 ;  /* 0x0000705424317816 */ /* 0x000fe4000000002d */
[----:B------:R-:W-:Y:S02]  /*fc90*/  LOP3.LUT R38, R38, 0xff, RZ, 0xc0, !PT ;  /* 0x000000ff26267812 */ /* 0x000fe400078ec0ff */
[----:B------:R-:W-:Y:S02]  /*fca0*/  PRMT R43, R20, 0x7054, R43 ;  /* 0x00007054142b7816 */ /* 0x000fe4000000002b */
[----:B------:R-:W-:Y:S02]  /*fcb0*/  PRMT R53, R40, 0x7054, R53 ;  /* 0x0000705428357816 */ /* 0x000fe40000000035 */
[----:B------:R-:W-:-:S02]  /*fcc0*/  LOP3.LUT R49, R49, 0xff000000, R9, 0xf8, !PT ;  /* 0xff00000031317812 */ /* 0x000fc400078ef809 */
[----:B------:R-:W-:Y:S02]  /*fcd0*/  PRMT R51, R38, 0x7054, R47 ;  /* 0x0000705426337816 */ /* 0x000fe4000000002f */
[----:B------:R-:W-:Y:S02]  /*fce0*/  LOP3.LUT R21, R21, 0xff000000, R29, 0xf8, !PT ;  /* 0xff00000015157812 */ /* 0x000fe400078ef81d */
[----:B------:R-:W-:Y:S02]  /*fcf0*/  LOP3.LUT R47, R43, 0xff000000, R8, 0xf8, !PT ;  /* 0xff0000002b2f7812 */ /* 0x000fe400078ef808 */
[----:B------:R-:W-:Y:S02]  /*fd00*/  LOP3.LUT R53, R53, 0xff000000, R11, 0xf8, !PT ;  /* 0xff00000035357812 */ /* 0x000fe400078ef80b */
[----:B------:R-:W-:Y:S02]  /*fd10*/  F2FP.F16.E4M3.UNPACK_B R43, R49 ;  /* 0x00000031ff2b723e */ /* 0x000fe400020006ff */
[----:B0-----:R-:W-:-:S02]  /*fd20*/  F2FP.F16.E4M3.UNPACK_B R11, R25 ;  /* 0x00000019ff0b723e */ /* 0x001fc400020006ff */
[----:B------:R-:W-:Y:S01]  /*fd30*/  LOP3.LUT R45, R41, 0xff000000, R31, 0xf8, !PT ;  /* 0xff000000292d7812 */ /* 0x000fe200078ef81f */
[----:B------:R-:W-:Y:S01]  /*fd40*/  HADD2.F32 R48, -RZ, R43.H0_H0 ;  /* 0x2000002bff307230 */ /* 0x000fe20000004100 */
[----:B------:R-:W-:Y:S02]  /*fd50*/  F2FP.F16.E4M3.UNPACK_B R41, R21 ;  /* 0x00000015ff29723e */ /* 0x000fe400020006ff */
[----:B------:R-:W-:Y:S02]  /*fd60*/  LOP3.LUT R20, R39, 0xff000000, R30, 0xf8, !PT ;  /* 0xff00000027147812 */ /* 0x000fe400078ef81e */
[----:B------:R-:W-:Y:S01]  /*fd70*/  LOP3.LUT R8, R51, 0xff000000, R10, 0xf8, !PT ;  /* 0xff00000033087812 */ /* 0x000fe200078ef80a */
[--C-:B------:R-:W-:Y:S01]  /*fd80*/  HADD2.F32 R46, -RZ, R41.reuse.H0_H0 ;  /* 0x20000029ff2e7230 */ /* 0x100fe20000004100 */
[----:B------:R-:W-:Y:S01]  /*fd90*/  LOP3.LUT R42, R37, 0xff000000, R28, 0xf8, !PT ;  /* 0xff000000252a7812 */ /* 0x000fe200078ef81c */
[----:B------:R-:W-:Y:S01]  /*fda0*/  HADD2.F32 R41, -RZ, R41.H1_H1 ;  /* 0x30000029ff297230 */ /* 0x000fe20000004100 */
[----:B------:R-:W-:-:S02]  /*fdb0*/  F2FP.F16.E4M3.UNPACK_B R39, R27 ;  /* 0x0000001bff27723e */ /* 0x000fc400020006ff */
[----:B------:R-:W-:Y:S02]  /*fdc0*/  F2FP.F16.E4M3.UNPACK_B R40, R27.H1 ;  /* 0x0000001bff28723e */ /* 0x000fe400030006ff */
[-C--:B------:R-:W-:Y:S02]  /*fdd0*/  F2FP.F16.E4M3.UNPACK_B R27, R24.reuse ;  /* 0x00000018ff1b723e */ /* 0x080fe400020006ff */
[----:B------:R-:W-:Y:S02]  /*fde0*/  F2FP.F16.E4M3.UNPACK_B R37, R24.H1 ;  /* 0x00000018ff25723e */ /* 0x000fe400030006ff */
[----:B------:R-:W-:Y:S02]  /*fdf0*/  F2FP.F16.E4M3.UNPACK_B R25, R25.H1 ;  /* 0x00000019ff19723e */ /* 0x000fe400030006ff */
[----:B------:R-:W-:Y:S02]  /*fe00*/  F2FP.F16.E4M3.UNPACK_B R38, R26.H1 ;  /* 0x0000001aff26723e */ /* 0x000fe400030006ff */
[----:B------:R-:W-:Y:S01]  /*fe10*/  F2FP.F16.E4M3.UNPACK_B R49, R49.H1 ;  /* 0x00000031ff31723e */ /* 0x000fe200030006ff */
[----:B--2---:R-:W0:Y:S02]  /*fe20*/  LDS.128 R4, [R61+0x18400] ;  /* 0x018400003d047984 */ /* 0x004e240000000c00 */
[----:B0-----:R-:W-:-:S02]  /*fe30*/  F2FP.F16.E4M3.UNPACK_B R10, R5 ;  /* 0x00000005ff0a723e */ /* 0x001fc400020006ff */
[----:B------:R-:W-:Y:S01]  /*fe40*/  F2FP.F16.E4M3.UNPACK_B R30, R5.H1 ;  /* 0x00000005ff1e723e */ /* 0x000fe200030006ff */
[--C-:B------:R-:W-:Y:S01]  /*fe50*/  HADD2.F32 R5, -RZ, R11.reuse.H0_H0 ;  /* 0x2000000bff057230 */ /* 0x100fe20000004100 */
[-C--:B------:R-:W-:Y:S01]  /*fe60*/  F2FP.F16.E4M3.UNPACK_B R31, R7.reuse ;  /* 0x00000007ff1f723e */ /* 0x080fe200020006ff */
[--C-:B------:R-:W-:Y:S01]  /*fe70*/  HADD2.F32 R9, -RZ, R10.reuse.H0_H0 ;  /* 0x2000000aff097230 */ /* 0x100fe20000004100 */
[----:B------:R-:W-:Y:S01]  /*fe80*/  F2FP.F16.E4M3.UNPACK_B R36, R7.H1 ;  /* 0x00000007ff24723e */ /* 0x000fe200030006ff */
[----:B------:R-:W-:Y:S01]  /*fe90*/  HADD2.F32 R11, -RZ, R11.H1_H1 ;  /* 0x3000000bff0b7230 */ /* 0x000fe20000004100 */
[----:B------:R-:W-:Y:S01]  /*fea0*/  F2FP.F16.E4M3.UNPACK_B R28, R4 ;  /* 0x00000004ff1c723e */ /* 0x000fe200020006ff */
[C---:B------:R-:W-:Y:S01]  /*feb0*/  FMUL.FTZ R24, R5.reuse, R48 ;  /* 0x0000003005187220 */ /* 0x040fe20000410000 */
[----:B------:R-:W-:Y:S01]  /*fec0*/  F2FP.F16.E4M3.UNPACK_B R29, R4.H1 ;  /* 0x00000004ff1d723e */ /* 0x000fe200030006ff */
[----:B------:R-:W-:Y:S01]  /*fed0*/  FMUL.FTZ R51, R5, R46 ;  /* 0x0000002e05337220 */ /* 0x000fe20000410000 */
[----:B------:R-:W-:Y:S01]  /*fee0*/  F2FP.F16.E4M3.UNPACK_B R4, R6 ;  /* 0x00000006ff04723e */ /* 0x000fe200020006ff */
[C---:B------:R-:W-:Y:S01]  /*fef0*/  FFMA.FTZ R5, R9.reuse, R46, -R24 ;  /* 0x0000002e09057223 */ /* 0x040fe20000010818 */
[----:B------:R-:W-:Y:S01]  /*ff00*/  F2FP.F16.E4M3.UNPACK_B R7, R6.H1 ;  /* 0x00000006ff07723e */ /* 0x000fe200030006ff */
[----:B------:R-:W-:Y:S01]  /*ff10*/  HADD2.F32 R46, -RZ, R43.H1_H1 ;  /* 0x3000002bff2e7230 */ /* 0x000fe20000004100 */
[----:B------:R-:W-:Y:S01]  /*ff20*/  F2FP.F16.E4M3.UNPACK_B R6, R26 ;  /* 0x0000001aff06723e */ /* 0x000fe200020006ff */
[----:B------:R-:W-:Y:S01]  /*ff30*/  FFMA.FTZ R9, R9, R48, R51 ;  /* 0x0000003009097223 */ /* 0x000fe20000010033 */
[----:B------:R-:W-:Y:S01]  /*ff40*/  F2FP.F16.E4M3.UNPACK_B R26, R21.H1 ;  /* 0x00000015ff1a723e */ /* 0x000fe200030006ff */
[----:B------:R-:W-:-:S02]  /*ff50*/  HADD2.F32 R24, -RZ, R10.H1_H1 ;  /* 0x3000000aff187230 */ /* 0x000fc40000004100 */
[C---:B------:R-:W-:Y:S01]  /*ff60*/  FMUL.FTZ R51, R11.reuse, R46 ;  /* 0x0000002e0b337220 */ /* 0x040fe20000410000 */
[----:B------:R-:W-:Y:S02]  /*ff70*/  HADD2.F32 R48, -RZ, R49.H0_H0 ;  /* 0x20000031ff307230 */ /* 0x000fe40000004100 */
[----:B------:R-:W-:Y:S01]  /*ff80*/  FMUL.FTZ R11, R11, R41 ;  /* 0x000000290b0b7220 */ /* 0x000fe20000410000 */
[----:B------:R-:W-:Y:S02]  /*ff90*/  HADD2.F32 R10, -RZ, R25.H0_H0 ;  /* 0x20000019ff0a7230 */ /* 0x000fe40000004100 */
[----:B------:R-:W-:Y:S02]  /*ffa0*/  HADD2.F32 R43, -RZ, R26.H0_H0 ;  /* 0x2000001aff2b7230 */ /* 0x000fe40000004100 */
[----:B------:R-:W-:Y:S02]  /*ffb0*/  HADD2.F32 R21, -RZ, R30.H0_H0 ;  /* 0x2000001eff157230 */ /* 0x000fe40000004100 */
[----:B------:R-:W-:Y:S01]  /*ffc0*/  FMUL.FTZ R50, R10, R48 ;  /* 0x000000300a327220 */ /* 0x000fe20000410000 */
[----:B------:R-:W-:-:S02]  /*ffd0*/  HADD2.F32 R49, -RZ, R49.H1_H1 ;  /* 0x30000031ff317230 */ /* 0x000fc40000004100 */
[----:B------:R-:W-:Y:S01]  /*ffe0*/  FMUL.FTZ R55, R10, R43 ;  /* 0x0000002b0a377220 */ /* 0x000fe20000410000 */
[C---:B------:R-:W-:Y:S01]  /*fff0*/  FFMA.FTZ R10, R24.reuse, R41, -R51 ;  /* 0x00000029180a7223 */ /* 0x040fe20000010833 */
[----:B------:R-:W-:Y:S01]  /*10000*/  FFMA.FTZ R24, R24, R46, R11 ;  /* 0x0000002e18187223 */ /* 0x000fe2000001000b */
[C---:B------:R-:W-:Y:S01]  /*10010*/  FFMA.FTZ R11, R21.reuse, R43, -R50 ;  /* 0x0000002b150b7223 */ /* 0x040fe20000010832 */
[----:B------:R-:W-:Y:S01]  /*10020*/  F2FP.F16.E4M3.UNPACK_B R50, R53 ;  /* 0x00000035ff32723e */ /* 0x000fe200020006ff */
[----:B------:R-:W-:Y:S01]  /*10030*/  HADD2.F32 R43, -RZ, R26.H1_H1 ;  /* 0x3000001aff2b7230 */ /* 0x000fe20000004100 */
[----:B------:R-:W-:Y:S01]  /*10040*/  F2FP.F16.E4M3.UNPACK_B R46, R45 ;  /* 0x0000002dff2e723e */ /* 0x000fe200020006ff */
[----:B------:R-:W-:Y:S01]  /*10050*/  FFMA.FTZ R21, R21, R48, R55 ;  /* 0x0000003015157223 */ /* 0x000fe20000010037 */
[----:B------:R-:W-:Y:S01]  /*10060*/  HADD2.F32 R26, -RZ, R25.H1_H1 ;  /* 0x30000019ff1a7230 */ /* 0x000fe20000004100 */
[----:B------:R-:W-:Y:S01]  /*10070*/  F2FP.F16.E4M3.UNPACK_B R53, R53.H1 ;  /* 0x00000035ff35723e */ /* 0x000fe200030006ff */
[----:B------:R-:W-:Y:S01]  /*10080*/  HADD2.F32 R52, -RZ, R50.H0_H0 ;  /* 0x20000032ff347230 */ /* 0x000fe20000004100 */
[----:B------:R-:W-:Y:S01]  /*10090*/  F2FP.F16.E4M3.UNPACK_B R45, R45.H1 ;  /* 0x0000002dff2d723e */ /* 0x000fe200030006ff */
        /* <DEDUP_REMOVED lines=9> */
[C---:B------:R-:W-:Y:S01]  /*10130*/  FFMA.FTZ R56, R30.reuse, R49, R26 ;  /* 0x000000311e387223 */ /* 0x040fe2000001001a */
[----:B------:R-:W-:Y:S02]  /*10140*/  HADD2.F32 R39, -RZ, R39.H1_H1 ;  /* 0x30000027ff277230 */ /* 0x000fe40000004100 */
[C---:B------:R-:W-:Y:S01]  /*10150*/  FFMA.FTZ R58, R25.reuse, R48, -R58 ;  /* 0x00000030193a7223 */ /* 0x040fe2000001083a */
[----:B------:R-:W-:Y:S02]  /*10160*/  HADD2.F32 R46, -RZ, R46.H1_H1 ;  /* 0x3000002eff2e7230 */ /* 0x000fe40000004100 */
[----:B------:R-:W-:Y:S01]  /*10170*/  FFMA.FTZ R52, R25, R52, R41 ;  /* 0x0000003419347223 */ /* 0x000fe20000010029 */
[----:B------:R-:W-:Y:S01]  /*10180*/  FFMA.FTZ R54, R30, R43, -R51 ;  /* 0x0000002b1e367223 */ /* 0x000fe20000010833 */
[----:B------:R-:W-:Y:S02]  /*10190*/  HADD2.F32 R31, -RZ, R31.H1_H1 ;  /* 0x3000001fff1f7230 */ /* 0x000fe40000004100 */
[----:B------:R-:W-:Y:S01]  /*101a0*/  FMUL.FTZ R48, R39, R50 ;  /* 0x0000003227307220 */ /* 0x000fe20000410000 */
[----:B------:R-:W-:-:S02]  /*101b0*/  HADD2.F32 R41, -RZ, R53.H0_H0 ;  /* 0x20000035ff297230 */ /* 0x000fc40000004100 */
[-C--:B------:R-:W-:Y:S01]  /*101c0*/  FMUL.FTZ R39, R39, R46.reuse ;  /* 0x0000002e27277220 */ /* 0x080fe20000410000 */
[----:B------:R-:W-:Y:S02]  /*101d0*/  HADD2.F32 R26, -RZ, R40.H0_H0 ;  /* 0x20000028ff1a7230 */ /* 0x000fe40000004100 */
[C---:B------:R-:W-:Y:S01]  /*101e0*/  FFMA.FTZ R51, R31.reuse, R46, -R48 ;  /* 0x0000002e1f337223 */ /* 0x040fe20000010830 */
[--C-:B------:R-:W-:Y:S02]  /*101f0*/  HADD2.F32 R30, -RZ, R45.reuse.H0_H0 ;  /* 0x2000002dff1e7230 */ /* 0x100fe40000004100 */
[----:B------:R-:W-:Y:S01]  /*10200*/  FFMA.FTZ R55, R31, R50, R39 ;  /* 0x000000321f377223 */ /* 0x000fe20000010027 */
[----:B------:R-:W-:Y:S02]  /*10210*/  HADD2.F32 R25, -RZ, R36.H0_H0 ;  /* 0x20000024ff197230 */ /* 0x000fe40000004100 */
[----:B------:R-:W-:Y:S01]  /*10220*/  FMUL.FTZ R60, R26, R41 ;  /* 0x000000291a3c7220 */ /* 0x000fe20000410000 */
[----:B------:R-:W-:-:S02]  /*10230*/  HADD2.F32 R45, -RZ, R45.H1_H1 ;  /* 0x3000002dff2d7230 */ /* 0x000fc40000004100 */
[-C--:B------:R-:W-:Y:S01]  /*10240*/  FMUL.FTZ R26, R26, R30.reuse ;  /* 0x0000001e1a1a7220 */ /* 0x080fe20000410000 */
[----:B------:R-:W-:Y:S01]  /*10250*/  F2FP.F16.E4M3.UNPACK_B R39, R47.H1 ;  /* 0x0000002fff27723e */ /* 0x000fe200030006ff */
[----:B------:R-:W-:Y:S02]  /*10260*/  HADD2.F32 R53, -RZ, R53.H1_H1 ;  /* 0x30000035ff357230 */ /* 0x000fe40000004100 */
[C---:B------:R-:W-:Y:S01]  /*10270*/  FFMA.FTZ R60, R25.reuse, R30, -R60 ;  /* 0x0000001e193c7223 */ /* 0x040fe2000001083c */
[----:B------:R-:W-:Y:S02]  /*10280*/  HADD2.F32 R40, -RZ, R40.H1_H1 ;  /* 0x30000028ff287230 */ /* 0x000fe40000004100 */
[----:B------:R-:W-:Y:S01]  /*10290*/  FFMA.FTZ R57, R25, R41, R26 ;  /* 0x0000002919397223 */ /* 0x000fe2000001001a */
[----:B------:R-:W-:Y:S01]  /*102a0*/  F2FP.F16.E4M3.UNPACK_B R30, R42.H1 ;  /* 0x0000002aff1e723e */ /* 0x000fe200030006ff */
[----:B------:R-:W-:Y:S01]  /*102b0*/  HADD2.F32 R36, -RZ, R36.H1_H1 ;  /* 0x30000024ff247230 */ /* 0x000fe20000004100 */
[----:B------:R-:W-:Y:S01]  /*102c0*/  F2FP.F16.E4M3.UNPACK_B R47, R47 ;  /* 0x0000002fff2f723e */ /* 0x000fe200020006ff */
[----:B------:R-:W-:-:S02]  /*102d0*/  HADD2.F32 R41, -RZ, R39.H0_H0 ;  /* 0x20000027ff297230 */ /* 0x000fc40000004100 */
[C---:B------:R-:W-:Y:S01]  /*102e0*/  FMUL.FTZ R43, R40.reuse, R53 ;  /* 0x00000035282b7220 */ /* 0x040fe20000410000 */
[----:B------:R-:W-:Y:S02]  /*102f0*/  HADD2.F32 R26, -RZ, R37.H0_H0 ;  /* 0x20000025ff1a7230 */ /* 0x000fe40000004100 */
[-C--:B------:R-:W-:Y:S01]  /*10300*/  FMUL.FTZ R46, R40, R45.reuse ;  /* 0x0000002d282e7220 */ /* 0x080fe20000410000 */
[----:B------:R-:W-:Y:S02]  /*10310*/  HADD2.F32 R31, -RZ, R30.H0_H0 ;  /* 0x2000001eff1f7230 */ /* 0x000fe40000004100 */
[C---:B------:R-:W-:Y:S01]  /*10320*/  FFMA.FTZ R59, R36.reuse, R45, -R43 ;  /* 0x0000002d243b7223 */ /* 0x040fe2000001082b */
[----:B------:R-:W-:Y:S02]  /*10330*/  HADD2.F32 R25, -RZ, R29.H0_H0 ;  /* 0x2000001dff197230 */ /* 0x000fe40000004100 */
[----:B------:R-:W-:Y:S01]  /*10340*/  FFMA.FTZ R62, R36, R53, R46 ;  /* 0x00000035243e7223 */ /* 0x000fe2000001002e */
[----:B------:R-:W-:Y:S01]  /*10350*/  FMUL.FTZ R40, R26, R41 ;  /* 0x000000291a287220 */ /* 0x000fe20000410000 */
[----:B------:R-:W-:-:S02]  /*10360*/  HADD2.F32 R36, -RZ, R39.H1_H1 ;  /* 0x30000027ff247230 */ /* 0x000fc40000004100 */
[-C--:B------:R-:W-:Y:S01]  /*10370*/  FMUL.FTZ R26, R26, R31.reuse ;  /* 0x0000001f1a1a7220 */ /* 0x080fe20000410000 */
[----:B------:R-:W-:Y:S02]  /*10380*/  HADD2.F32 R37, -RZ, R37.H1_H1 ;  /* 0x30000025ff257230 */ /* 0x000fe40000004100 */
[----:B------:R-:W-:Y:S01]  /*10390*/  FFMA.FTZ R43, R25, R31, -R40 ;  /* 0x0000001f192b7223 */ /* 0x000fe20000010828 */
[----:B------:R-:W-:Y:S01]  /*103a0*/  HADD2.F32 R30, -RZ, R30.H1_H1 ;  /* 0x3000001eff1e7230 */ /* 0x000fe20000004100 */
[----:B------:R-:W-:Y:S01]  /*103b0*/  F2FP.F16.E4M3.UNPACK_B R42, R42 ;  /* 0x0000002aff2a723e */ /* 0x000fe200020006ff */
[----:B------:R-:W-:Y:S02]  /*103c0*/  HADD2.F32 R29, -RZ, R29.H1_H1 ;  /* 0x3000001dff1d7230 */ /* 0x000fe40000004100 */
[----:B------:R-:W-:Y:S01]  /*103d0*/  FMUL.FTZ R40, R37, R36 ;  /* 0x0000002425287220 */ /* 0x000fe20000410000 */
[----:B------:R-:W-:Y:S01]  /*103e0*/  FFMA.FTZ R41, R25, R41, R26 ;  /* 0x0000002919297223 */ /* 0x000fe2000001001a */
        /* <DEDUP_REMOVED lines=15> */
[----:B------:R-:W-:Y:S01]  /*104e0*/  FFMA.FTZ R31, R25, R31, R26 ;  /* 0x0000001f191f7223 */ /* 0x000fe2000001001a */
[----:B------:R-:W-:Y:S01]  /*104f0*/  HADD2.F32 R28, -RZ, R28.H1_H1 ;  /* 0x3000001cff1c7230 */ /* 0x000fe20000004100 */
[----:B------:R-:W-:Y:S01]  /*10500*/  F2FP.F16.E4M3.UNPACK_B R25, R20.H1 ;  /* 0x00000014ff19723e */ /* 0x000fe200030006ff */
[C---:B------:R-:W-:Y:S01]  /*10510*/  FMUL.FTZ R37, R27.reuse, R47 ;  /* 0x0000002f1b257220 */ /* 0x040fe20000410000 */
[----:B------:R-:W-:Y:S01]  /*10520*/  FMUL.FTZ R40, R27, R42 ;  /* 0x0000002a1b287220 */ /* 0x000fe20000410000 */
[----:B------:R-:W-:Y:S01]  /*10530*/  HADD2.F32 R30, -RZ, R29.H0_H0 ;  /* 0x2000001dff1e7230 */ /* 0x000fe20000004100 */
[----:B------:R-:W-:Y:S01]  /*10540*/  F2FP.F16.E4M3.UNPACK_B R20, R20 ;  /* 0x00000014ff14723e */ /* 0x000fe200020006ff */
[----:B------:R-:W-:-:S02]  /*10550*/  HADD2.F32 R26, -RZ, R38.H0_H0 ;  /* 0x20000026ff1a7230 */ /* 0x000fc40000004100 */
[C---:B------:R-:W-:Y:S01]  /*10560*/  FFMA.FTZ R37, R28.reuse, R42, -R37 ;  /* 0x0000002a1c257223 */ /* 0x040fe20000010825 */
[----:B------:R-:W-:Y:S01]  /*10570*/  FFMA.FTZ R40, R28, R47, R40 ;  /* 0x0000002f1c287223 */ /* 0x000fe20000010028 */
[----:B------:R-:W-:Y:S01]  /*10580*/  HADD2.F32 R27, -RZ, R25.H0_H0 ;  /* 0x20000019ff1b7230 */ /* 0x000fe20000004100 */
[----:B------:R-:W-:Y:S01]  /*10590*/  F2FP.F16.E4M3.UNPACK_B R8, R8 ;  /* 0x00000008ff08723e */ /* 0x000fe200020006ff */
[----:B------:R-:W-:Y:S02]  /*105a0*/  HADD2.F32 R29, -RZ, R29.H1_H1 ;  /* 0x3000001dff1d7230 */ /* 0x000fe40000004100 */
[C---:B------:R-:W-:Y:S01]  /*105b0*/  FMUL.FTZ R42, R26.reuse, R30 ;  /* 0x0000001e1a2a7220 */ /* 0x040fe20000410000 */
[----:B------:R-:W-:Y:S02]  /*105c0*/  HADD2.F32 R38, -RZ, R38.H1_H1 ;  /* 0x30000026ff267230 */ /* 0x000fe40000004100 */
[----:B------:R-:W-:Y:S01]  /*105d0*/  FMUL.FTZ R26, R26, R27 ;  /* 0x0000001b1a1a7220 */ /* 0x000fe20000410000 */
[----:B------:R-:W-:Y:S01]  /*105e0*/  HADD2.F32 R28, -RZ, R25.H1_H1 ;  /* 0x30000019ff1c7230 */ /* 0x000fe20000004100 */
[----:B------:R-:W-:Y:S01]  /*105f0*/  F2FP.SATFINITE.E4M3.F32.PACK_AB_MERGE_C R21, R56, R21, RZ ;  /* 0x000000153815723e */ /* 0x000fe200048070ff */
[----:B------:R-:W-:-:S02]  /*10600*/  HADD2.F32 R25, -RZ, R7.H0_H0 ;  /* 0x20000007ff197230 */ /* 0x000fc40000004100 */
[C---:B------:R-:W-:Y:S01]  /*10610*/  FMUL.FTZ R50, R38.reuse, R29 ;  /* 0x0000001d26327220 */ /* 0x040fe20000410000 */
[----:B------:R-:W-:Y:S02]  /*10620*/  HADD2.F32 R7, -RZ, R7.H1_H1 ;  /* 0x30000007ff077230 */ /* 0x000fe40000004100 */
[----:B------:R-:W-:Y:S01]  /*10630*/  FMUL.FTZ R38, R38, R28 ;  /* 0x0000001c26267220 */ /* 0x000fe20000410000 */
[----:B------:R-:W-:Y:S01]  /*10640*/  F2FP.SATFINITE.E4M3.F32.PACK_AB_MERGE_C R57, R62, R57, RZ ;  /* 0x000000393e39723e */ /* 0x000fe200048070ff */
[C---:B------:R-:W-:Y:S01]  /*10650*/  FFMA.FTZ R42, R25.reuse, R27, -R42 ;  /* 0x0000001b192a7223 */ /* 0x040fe2000001082a */
[----:B------:R-:W-:Y:S01]  /*10660*/  FFMA.FTZ R26, R25, R30, R26 ;  /* 0x0000001e191a7223 */ /* 0x000fe2000001001a */
[C---:B------:R-:W-:Y:S01]  /*10670*/  FFMA.FTZ R47, R7.reuse, R28, -R50 ;  /* 0x0000001c072f7223 */ /* 0x040fe20000010832 */
[----:B------:R-:W-:Y:S01]  /*10680*/  FFMA.FTZ R49, R7, R29, R38 ;  /* 0x0000001d07317223 */ /* 0x000fe20000010026 */
[--C-:B------:R-:W-:Y:S01]  /*10690*/  HADD2.F32 R25, -RZ, R20.reuse.H0_H0 ;  /* 0x20000014ff197230 */ /* 0x100fe20000004100 */
[----:B------:R-:W-:Y:S01]  /*106a0*/  F2FP.SATFINITE.E4M3.F32.PACK_AB_MERGE_C R5, R10, R5, R11 ;  /* 0x000000050a05723e */ /* 0x000fe2000480700b */
[----:B------:R-:W-:Y:S01]  /*106b0*/  HADD2.F32 R27, -RZ, R20.H1_H1 ;  /* 0x30000014ff1b7230 */ /* 0x000fe20000004100 */
[----:B------:R-:W-:Y:S01]  /*106c0*/  F2FP.SATFINITE.E4M3.F32.PACK_AB_MERGE_C R42, R47, R42, RZ ;  /* 0x0000002a2f2a723e */ /* 0x000fe200048070ff */
[----:B------:R-:W-:Y:S01]  /*106d0*/  HADD2.F32 R20, -RZ, R8.H0_H0 ;  /* 0x20000008ff147230 */ /* 0x000fe20000004100 */
[----:B------:R-:W-:Y:S01]  /*106e0*/  F2FP.SATFINITE.E4M3.F32.PACK_AB_MERGE_C R26, R49, R26, RZ ;  /* 0x0000001a311a723e */ /* 0x000fe200048070ff */
[----:B------:R-:W-:Y:S01]  /*106f0*/  HADD2.F32 R7, -RZ, R6.H0_H0 ;  /* 0x20000006ff077230 */ /* 0x000fe20000004100 */
[----:B------:R-:W-:Y:S01]  /*10700*/  F2FP.SATFINITE.E4M3.F32.PACK_AB_MERGE_C R9, R24, R9, R21 ;  /* 0x000000091809723e */ /* 0x000fe20004807015 */
[----:B------:R-:W-:Y:S01]  /*10710*/  HADD2.F32 R29, -RZ, R8.H1_H1 ;  /* 0x30000008ff1d7230 */ /* 0x000fe20000004100 */
[----:B------:R-:W-:Y:S01]  /*10720*/  F2FP.SATFINITE.E4M3.F32.PACK_AB_MERGE_C R11, R55, R52, R57 ;  /* 0x00000034370b723e */ /* 0x000fe20004807039 */
[----:B------:R-:W-:-:S02]  /*10730*/  HADD2.F32 R8, -RZ, R6.H1_H1 ;  /* 0x30000006ff087230 */ /* 0x000fc40000004100 */
[CC--:B------:R-:W-:Y:S01]  /*10740*/  FMUL.FTZ R39, R7.reuse, R20.reuse ;  /* 0x0000001407277220 */ /* 0x0c0fe20000410000 */
[--C-:B------:R-:W-:Y:S02]  /*10750*/  HADD2.F32 R6, -RZ, R4.reuse.H0_H0 ;  /* 0x20000004ff067230 */ /* 0x100fe40000004100 */
[----:B------:R-:W-:Y:S01]  /*10760*/  FMUL.FTZ R7, R7, R25 ;  /* 0x0000001907077220 */ /* 0x000fe20000410000 */
[----:B------:R-:W-:Y:S02]  /*10770*/  HADD2.F32 R4, -RZ, R4.H1_H1 ;  /* 0x30000004ff047230 */ /* 0x000fe40000004100 */
[C---:B------:R-:W-:Y:S01]  /*10780*/  FMUL.FTZ R45, R8.reuse, R29 ;  /* 0x0000001d082d7220 */ /* 0x040fe20000410000 */
        /* <DEDUP_REMOVED lines=11> */
[----:B------:R-:W-:-:S02]  /*10840*/  F2FP.SATFINITE.E4M3.F32.PACK_AB_MERGE_C R8, R40, R31, R8 ;  /* 0x0000001f2808723e */ /* 0x000fc40004807008 */
[----:B------:R-:W-:Y:S01]  /*10850*/  F2FP.SATFINITE.E4M3.F32.PACK_AB_MERGE_C R10, R29, R20, R26 ;  /* 0x000000141d0a723e */ /* 0x000fe2000480701a */
[----:B------:R2:W-:Y:S04]  /*10860*/  STS.128 [R61+0x18400], R4 ;  /* 0x018400043d007388 */ /* 0x0005e80000000c00 */
[----:B------:R2:W-:Y:S02]  /*10870*/  STS.128 [R0+0x18400], R8 ;  /* 0x0184000800007388 */ /* 0x0005e40000000c00 */
.L_x_1483:
[----:B------:R-:W-:Y:S05]  /*10880*/  BSYNC B1 ;  /* 0x0000000000017941 */ /* 0x000fea0003800000 */
.L_x_1482:
[----:B------:R-:W-:Y:S05]  /*10890*/  @P2 BRA `(.L_x_1464) ;  /* 0x0000000c00ec2947 */ /* 0x000fea0003800000 */
[----:B0-----:R-:W3:Y:S01]  /*108a0*/  LDL R51, [R1+0x5c] ;  /* 0x00005c0001337983 */ /* 0x001ee20000100800 */
[----:B-12---:R-:W-:Y:S01]  /*108b0*/  IMAD.IADD R0, R204, 0x1, R216 ;  /* 0x00000001cc007824 */ /* 0x006fe200078e02d8 */
        /* <DEDUP_REMOVED lines=10> */
[----:B----4-:R-:W-:-:S02]  /*10960*/  PRMT R21, R5, 0x7604, R0 ;  /* 0x0000760405157816 */ /* 0x010fc40000000000 */
[----:B------:R-:W-:Y:S02]  /*10970*/  SHF.R.S32.HI R0, RZ, 0x1f, R3 ;  /* 0x0000001fff007819 */ /* 0x000fe40000011403 */
[----:B------:R-:W-:Y:S02]  /*10980*/  PRMT R25, R9, 0x7604, R4 ;  /* 0x0000760409197816 */ /* 0x000fe40000000004 */
[----:B------:R-:W-:Y:S01]  /*10990*/  LEA.HI R4, R0, R3, RZ, 0x2 ;  /* 0x0000000300047211 */ /* 0x000fe200078f10ff */
[----:B------:R-:W-:Y:S01]  /*109a0*/  IMAD.SHL.U32 R3, R3, 0x10, RZ ;  /* 0x0000001003037824 */ /* 0x000fe200078e00ff */
[----:B------:R-:W-:Y:S02]  /*109b0*/  SHF.R.U32.HI R7, RZ, 0x8, R33 ;  /* 0x00000008ff077819 */ /* 0x000fe40000011621 */
[----:B------:R-:W-:Y:S01]  /*109c0*/  LOP3.LUT R6, R33, 0xff, RZ, 0xc0, !PT ;  /* 0x000000ff21067812 */ /* 0x000fe200078ec0ff */
[----:B------:R-:W-:Y:S01]  /*109d0*/  IMAD.SHL.U32 R4, R4, 0x800, RZ ;  /* 0x0000080004047824 */ /* 0x000fe200078e00ff */
[----:B------:R-:W-:-:S02]  /*109e0*/  LOP3.LUT R0, R208, 0x30, R3, 0xf8, !PT ;  /* 0x00000030d0007812 */ /* 0x000fc400078ef803 */
[----:B------:R-:W-:Y:S02]  /*109f0*/  LOP3.LUT R7, R7, 0xff, RZ, 0xc0, !PT ;  /* 0x000000ff07077812 */ /* 0x000fe400078ec0ff */
[----:B------:R-:W-:Y:S02]  /*10a00*/  SHF.R.U32.HI R8, RZ, 0x8, R12 ;  /* 0x00000008ff087819 */ /* 0x000fe4000001160c */
[----:B------:R-:W-:Y:S02]  /*10a10*/  LOP3.LUT R0, R0, R209, RZ, 0x3c, !PT ;  /* 0x000000d100007212 */ /* 0x000fe400078e3cff */
[----:B------:R-:W-:Y:S02]  /*10a20*/  LOP3.LUT R3, R4, 0xffffe000, RZ, 0xc0, !PT ;  /* 0xffffe00004037812 */ /* 0x000fe400078ec0ff */
[----:B------:R-:W-:Y:S02]  /*10a30*/  PRMT R20, R7, 0x7604, R6 ;  /* 0x0000760407147816 */ /* 0x000fe40000000006 */
[----:B------:R-:W-:-:S02]  /*10a40*/  LOP3.LUT R7, R12, 0xff, RZ, 0xc0, !PT ;  /* 0x000000ff0c077812 */ /* 0x000fc400078ec0ff */
[----:B------:R-:W-:Y:S02]  /*10a50*/  LOP3.LUT R8, R8, 0xff, RZ, 0xc0, !PT ;  /* 0x000000ff08087812 */ /* 0x000fe400078ec0ff */
[----:B------:R-:W-:Y:S02]  /*10a60*/  IADD3 R3, R0, R210, R3 ;  /* 0x000000d200037210 */ /* 0x000fe40007ffe003 */
[----:B------:R-:W-:Y:S02]  /*10a70*/  SHF.R.U32.HI R6, RZ, 0x8, R35 ;  /* 0x00000008ff067819 */ /* 0x000fe40000011623 */
[----:B------:R-:W-:Y:S01]  /*10a80*/  PRMT R29, R8, 0x7604, R7 ;  /* 0x00007604081d7816 */ /* 0x000fe20000000007 */
[----:B------:R-:W-:Y:S01]  /*10a90*/  IMAD.IADD R0, R16, 0x1, R3 ;  /* 0x0000000110007824 */ /* 0x000fe200078e0203 */
[----:B------:R-:W-:Y:S02]  /*10aa0*/  SHF.R.U32.HI R8, RZ, 0x8, R13 ;  /* 0x00000008ff087819 */ /* 0x000fe4000001160d */
[----:B------:R-:W-:-:S02]  /*10ab0*/  LOP3.LUT R5, R35, 0xff, RZ, 0xc0, !PT ;  /* 0x000000ff23057812 */ /* 0x000fc400078ec0ff */
[----:B------:R-:W-:Y:S02]  /*10ac0*/  LOP3.LUT R6, R6, 0xff, RZ, 0xc0, !PT ;  /* 0x000000ff06067812 */ /* 0x000fe400078ec0ff */
[----:B------:R-:W-:Y:S02]  /*10ad0*/  LOP3.LUT R3, R8, 0xff, RZ, 0xc0, !PT ;  /* 0x000000ff08037812 */ /* 0x000fe400078ec0ff */
[----:B------:R-:W0:Y:S01]  /*10ae0*/  LDS.128 R8, [R0+0x18400] ;  /* 0x0184000000087984 */ /* 0x000e220000000c00 */
[----:B------:R-:W-:Y:S02]  /*10af0*/  PRMT R24, R6, 0x7604, R5 ;  /* 0x0000760406187816 */ /* 0x000fe40000000005 */
[----:B------:R-:W-:Y:S02]  /*10b00*/  SHF.R.U32.HI R28, RZ, 0x8, R14 ;  /* 0x00000008ff1c7819 */ /* 0x000fe4000001160e */
[----:B------:R-:W-:Y:S02]  /*10b10*/  SHF.R.U32.HI R31, RZ, 0x8, R15 ;  /* 0x00000008ff1f7819 */ /* 0x000fe4000001160f */
[----:B------:R-:W-:-:S02]  /*10b20*/  LOP3.LUT R27, R14, 0xff, RZ, 0xc0, !PT ;  /* 0x000000ff0e1b7812 */ /* 0x000fc400078ec0ff */
[----:B------:R-:W-:Y:S02]  /*10b30*/  LOP3.LUT R28, R28, 0xff, RZ, 0xc0, !PT ;  /* 0x000000ff1c1c7812 */ /* 0x000fe400078ec0ff */
[----:B------:R-:W-:Y:S02]  /*10b40*/  LOP3.LUT R30, R15, 0xff, RZ, 0xc0, !PT ;  /* 0x000000ff0f1e7812 */ /* 0x000fe400078ec0ff */
[----:B------:R-:W-:Y:S02]  /*10b50*/  LOP3.LUT R31, R31, 0xff, RZ, 0xc0, !PT ;  /* 0x000000ff1f1f7812 */ /* 0x000fe400078ec0ff */
[----:B------:R-:W-:Y:S02]  /*10b60*/  LOP3.LUT R26, R13, 0xff, RZ, 0xc0, !PT ;  /* 0x000000ff0d1a7812 */ /* 0x000fe400078ec0ff */
[----:B------:R-:W-:Y:S02]  /*10b70*/  PRMT R37, R28, 0x7604, R27 ;  /* 0x000076041c257816 */ /* 0x000fe4000000001b */
[----:B------:R-:W-:-:S02]  /*10b80*/  PRMT R30, R31, 0x7604, R30 ;  /* 0x000076041f1e7816 */ /* 0x000fc4000000001e */
[----:B------:R-:W-:Y:S02]  /*10b90*/  SHF.R.U32.HI R27, RZ, 0x10, R35 ;  /* 0x00000010ff1b7819 */ /* 0x000fe40000011623 */
[----:B------:R-:W-:Y:S02]  /*10ba0*/  PRMT R26, R3, 0x7604, R26 ;  /* 0x00007604031a7816 */ /* 0x000fe4000000001a */
[----:B------:R-:W-:Y:S01]  /*10bb0*/  SHF.R.U32.HI R31, RZ, 0x10, R13 ;  /* 0x00000010ff1f7819 */ /* 0x000fe2000001160d */
[----:B------:R-:W-:Y:S01]  /*10bc0*/  IMAD.U32 R27, R27, 0x10000, RZ ;  /* 0x000100001b1b7824 */ /* 0x000fe200078e00ff */
[----:B------:R-:W-:Y:S02]  /*10bd0*/  SHF.R.U32.HI R3, RZ, 0x10, R33 ;  /* 0x00000010ff037819 */ /* 0x000fe40000011621 */
[----:B------:R-:W-:Y:S01]  /*10be0*/  SHF.R.U32.HI R39, RZ, 0x10, R15 ;  /* 0x00000010ff277819 */ /* 0x000fe2000001160f */
        /* <DEDUP_REMOVED lines=16> */
[----:B------:R-:W-:Y:S02]  /*10cf0*/  F2FP.F16.E4M3.UNPACK_B R34, R33 ;  /* 0x00000021ff22723e */ /* 0x000fe400020006ff */
[----:B------:R-:W-:-:S02]  /*10d00*/  LOP3.LUT R37, R29, 0xff000000, R12, 0xf8, !PT ;  /* 0xff0000001d257812 */ /* 0x000fc400078ef80c */
[----:B------:R-:W-:Y:S02]  /*10d10*/  LOP3.LUT R21, R21, 0xff0000, R32, 0xf8, !PT ;  /* 0x00ff000015157812 */ /* 0x000fe400078ef820 */
[----:B------:R-:W-:Y:S02]  /*10d20*/  LOP3.LUT R12, R3, 0xff000000, R14, 0xf8, !PT ;  /* 0xff000000030c7812 */ /* 0x000fe400078ef80e */
[----:B------:R-:W-:Y:S01]  /*10d30*/  LOP3.LUT R40, R39, 0xff000000, R15, 0xf8, !PT ;  /* 0xff00000027287812 */ /* 0x000fe200078ef80f */
[--C-:B------:R-:W-:Y:S01]  /*10d40*/  HADD2.F32 R39, -RZ, R38.reuse.H0_H0 ;  /* 0x20000026ff277230 */ /* 0x100fe20000004100 */
[----:B------:R-:W-:Y:S01]  /*10d50*/  LOP3.LUT R32, R21, 0xff000000, R32, 0xf8, !PT ;  /* 0xff00000015207812 */ /* 0x000fe200078ef820 */
[----:B------:R-:W-:Y:S01]  /*10d60*/  HADD2.F32 R38, -RZ, R38.H1_H1 ;  /* 0x30000026ff267230 */ /* 0x000fe20000004100 */
[----:B------:R-:W-:Y:S02]  /*10d70*/  F2FP.F16.E4M3.UNPACK_B R28, R9.H1 ;  /* 0x00000009ff1c723e */ /* 0x000fe400030006ff */
[----:B------:R-:W-:-:S02]  /*10d80*/  F2FP.F16.E4M3.UNPACK_B R30, R11 ;  /* 0x0000000bff1e723e */ /* 0x000fc400020006ff */
[----:B------:R-:W-:Y:S02]  /*10d90*/  F2FP.F16.E4M3.UNPACK_B R31, R11.H1 ;  /* 0x0000000bff1f723e */ /* 0x000fe400030006ff */
[-C--:B------:R-:W-:Y:S02]  /*10da0*/  F2FP.F16.E4M3.UNPACK_B R11, R8.reuse ;  /* 0x00000008ff0b723e */ /* 0x080fe400020006ff */
[----:B------:R-:W-:Y:S02]  /*10db0*/  F2FP.F16.E4M3.UNPACK_B R26, R8.H1 ;  /* 0x00000008ff1a723e */ /* 0x000fe400030006ff */
[----:B------:R-:W-:Y:S02]  /*10dc0*/  F2FP.F16.E4M3.UNPACK_B R33, R33.H1 ;  /* 0x00000021ff21723e */ /* 0x000fe400030006ff */
[----:B------:R-:W-:Y:S01]  /*10dd0*/  F2FP.F16.E4M3.UNPACK_B R29, R10.H1 ;  /* 0x0000000aff1d723e */ /* 0x000fe200030006ff */
[----:B---3--:R-:W0:Y:S02]  /*10de0*/  LDS.128 R4, [R51+0x18400] ;  /* 0x0184000033047984 */ /* 0x008e240000000c00 */
[----:B0-----:R-:W-:-:S02]  /*10df0*/  F2FP.F16.E4M3.UNPACK_B R24, R7 ;  /* 0x00000007ff18723e */ /* 0x001fc400020006ff */
[----:B------:R-:W-:Y:S02]  /*10e00*/  F2FP.F16.E4M3.UNPACK_B R25, R7.H1 ;  /* 0x00000007ff19723e */ /* 0x000fe400030006ff */
[-C--:B------:R-:W-:Y:S02]  /*10e10*/  F2FP.F16.E4M3.UNPACK_B R14, R5.reuse ;  /* 0x00000005ff0e723e */ /* 0x080fe400020006ff */
[-C--:B------:R-:W-:Y:S02]  /*10e20*/  F2FP.F16.E4M3.UNPACK_B R7, R4.reuse ;  /* 0x00000004ff07723e */ /* 0x080fe400020006ff */
[----:B------:R-:W-:Y:S01]  /*10e30*/  F2FP.F16.E4M3.UNPACK_B R13, R4.H1 ;  /* 0x00000004ff0d723e */ /* 0x000fe200030006ff */
[--C-:B------:R-:W-:Y:S01]  /*10e40*/  HADD2.F32 R4, -RZ, R27.reuse.H0_H0 ;  /* 0x2000001bff047230 */ /* 0x100fe20000004100 */
[----:B------:R-:W-:Y:S01]  /*10e50*/  F2FP.F16.E4M3.UNPACK_B R15, R5.H1 ;  /* 0x00000005ff0f723e */ /* 0x000fe200030006ff */
[----:B------:R-:W-:Y:S01]  /*10e60*/  HADD2.F32 R5, -RZ, R34.H0_H0 ;  /* 0x20000022ff057230 */ /* 0x000fe20000004100 */
[-C--:B------:R-:W-:Y:S01]  /*10e70*/  F2FP.F16.E4M3.UNPACK_B R3, R6.reuse ;  /* 0x00000006ff03723e */ /* 0x080fe200020006ff */
[----:B------:R-:W-:Y:S01]  /*10e80*/  HADD2.F32 R27, -RZ, R27.H1_H1 ;  /* 0x3000001bff1b7230 */ /* 0x000fe20000004100 */
[----:B------:R-:W-:Y:S01]  /*10e90*/  F2FP.F16.E4M3.UNPACK_B R21, R6.H1 ;  /* 0x00000006ff15723e */ /* 0x000fe200030006ff */
[----:B------:R-:W-:-:S02]  /*10ea0*/  HADD2.F32 R6, -RZ, R14.H0_H0 ;  /* 0x2000000eff067230 */ /* 0x000fc40000004100 */
[C---:B------:R-:W-:Y:S01]  /*10eb0*/  FMUL.FTZ R9, R4.reuse, R39 ;  /* 0x0000002704097220 */ /* 0x040fe20000410000 */
[-C--:B------:R-:W-:Y:S01]  /*10ec0*/  FMUL.FTZ R8, R4, R5.reuse ;  /* 0x0000000504087220 */ /* 0x080fe20000410000 */
[----:B------:R-:W-:Y:S02]  /*10ed0*/  HADD2.F32 R34, -RZ, R34.H1_H1 ;  /* 0x30000022ff227230 */ /* 0x000fe40000004100 */
[C---:B------:R-:W-:Y:S01]  /*10ee0*/  FMUL.FTZ R43, R27.reuse, R38 ;  /* 0x000000261b2b7220 */ /* 0x040fe20000410000 */
[C---:B------:R-:W-:Y:S01]  /*10ef0*/  FFMA.FTZ R5, R6.reuse, R5, -R9 ;  /* 0x0000000506057223 */ /* 0x040fe20000010809 */
[----:B------:R-:W-:Y:S01]  /*10f00*/  FFMA.FTZ R9, R6, R39, R8 ;  /* 0x0000002706097223 */ /* 0x000fe20000010008 */
[----:B------:R-:W-:Y:S01]  /*10f10*/  F2FP.F16.E4M3.UNPACK_B R39, R35.H1 ;  /* 0x00000023ff27723e */ /* 0x000fe200030006ff */
[----:B------:R-:W-:Y:S02]  /*10f20*/  HADD2.F32 R6, -RZ, R28.H0_H0 ;  /* 0x2000001cff067230 */ /* 0x000fe40000004100 */
[----:B------:R-:W-:Y:S01]  /*10f30*/  FMUL.FTZ R27, R27, R34 ;  /* 0x000000221b1b7220 */ /* 0x000fe20000410000 */
[----:B------:R-:W-:Y:S01]  /*10f40*/  HADD2.F32 R35, -RZ, R33.H0_H0 ;  /* 0x20000021ff237230 */ /* 0x000fe20000004100 */
[----:B------:R-:W-:Y:S01]  /*10f50*/  F2FP.F16.E4M3.UNPACK_B R4, R10 ;  /* 0x0000000aff04723e */ /* 0x000fe200020006ff */
[----:B------:R-:W-:-:S02]  /*10f60*/  HADD2.F32 R41, -RZ, R39.H0_H0 ;  /* 0x20000027ff297230 */ /* 0x000fc40000004100 */
[----:B------:R-:W-:Y:S02]  /*10f70*/  HADD2.F32 R14, -RZ, R14.H1_H1 ;  /* 0x3000000eff0e7230 */ /* 0x000fe40000004100 */
[C---:B------:R-:W-:Y:S01]  /*10f80*/  FMUL.FTZ R42, R6.reuse, R35 ;  /* 0x00000023062a7220 */ /* 0x040fe20000410000 */
[----:B------:R-:W-:Y:S02]  /*10f90*/  HADD2.F32 R10, -RZ, R15.H0_H0 ;  /* 0x2000000fff0a7230 */ /* 0x000fe40000004100 */
[-C--:B------:R-:W-:Y:S01]  /*10fa0*/  FMUL.FTZ R45, R6, R41.reuse ;  /* 0x00000029062d7220 */ /* 0x080fe20000410000 */
[----:B------:R-:W-:Y:S02]  /*10fb0*/  HADD2.F32 R39, -RZ, R39.H1_H1 ;  /* 0x30000027ff277230 */ /* 0x000fe40000004100 */
[C---:B------:R-:W-:Y:S01]  /*10fc0*/  FFMA.FTZ R6, R14.reuse, R34, -R43 ;  /* 0x000000220e067223 */ /* 0x040fe2000001082b */
[----:B------:R-:W-:Y:S01]  /*10fd0*/  FFMA.FTZ R8, R14, R38, R27 ;  /* 0x000000260e087223 */ /* 0x000fe2000001001b */
[----:B------:R-:W-:Y:S01]  /*10fe0*/  F2FP.F16.E4M3.UNPACK_B R34, R40 ;  /* 0x00000028ff22723e */ /* 0x000fe200020006ff */
[----:B------:R-:W-:Y:S01]  /*10ff0*/  FFMA.FTZ R42, R10, R41, R42 ;  /* 0x000000290a2a7223 */ /* 0x000fe2000001002a */
[----:B------:R-:W-:Y:S01]  /*11000*/  F2FP.F16.E4M3.UNPACK_B R27, R36 ;  /* 0x00000024ff1b723e */ /* 0x000fe200020006ff */
[----:B------:R-:W-:-:S02]  /*11010*/  HADD2.F32 R28, -RZ, R28.H1_H1 ;  /* 0x3000001cff1c7230 */ /* 0x000fc40000004100 */
[----:B------:R-:W-:Y:S01]  /*11020*/  FFMA.FTZ R45, R10, R35, -R45 ;  /* 0x000000230a2d7223 */ /* 0x000fe2000001082d */
[----:B------:R-:W-:Y:S01]  /*11030*/  HADD2.F32 R41, -RZ, R34.H0_H0 ;  /* 0x20000022ff297230 */ /* 0x000fe20000004100 */
[----:B------:R-:W-:Y:S01]  /*11040*/  F2FP.F16.E4M3.UNPACK_B R40, R40.H1 ;  /* 0x00000028ff28723e */ /* 0x000fe200030006ff */
[----:B------:R-:W-:Y:S02]  /*11050*/  HADD2.F32 R14, -RZ, R30.H0_H0 ;  /* 0x2000001eff0e7230 */ /* 0x000fe40000004100 */
[----:B------:R-:W-:Y:S01]  /*11060*/  FMUL.FTZ R38, R28, R39 ;  /* 0x000000271c267220 */ /* 0x000fe20000410000 */
[----:B------:R-:W-:Y:S01]  /*11070*/  HADD2.F32 R35, -RZ, R27.H0_H0 ;  /* 0x2000001bff237230 */ /* 0x000fe20000004100 */
[----:B------:R-:W-:Y:S01]  /*11080*/  F2FP.F16.E4M3.UNPACK_B R36, R36.H1 ;  /* 0x00000024ff24723e */ /* 0x000fe200030006ff */
[----:B------:R-:W-:Y:S02]  /*11090*/  HADD2.F32 R33, -RZ, R33.H1_H1 ;  /* 0x30000021ff217230 */ /* 0x000fe40000004100 */
[----:B------:R-:W-:Y:S01]  /*110a0*/  FMUL.FTZ R43, R14, R41 ;  /* 0x000000290e2b7220 */ /* 0x000fe20000410000 */
[----:B------:R-:W-:-:S02]  /*110b0*/  HADD2.F32 R15, -RZ, R15.H1_H1 ;  /* 0x3000000fff0f7230 */ /* 0x000fc40000004100 */
[----:B------:R-:W-:Y:S01]  /*110c0*/  FMUL.FTZ R14, R14, R35 ;  /* 0x000000230e0e7220 */ /* 0x000fe20000410000 */
[----:B------:R-:W-:Y:S02]  /*110d0*/  HADD2.F32 R10, -RZ, R24.H0_H0 ;  /* 0x20000018ff0a7230 */ /* 0x000fe40000004100 */
[-C--:B------:R-:W-:Y:S01]  /*110e0*/  FMUL.FTZ R28, R28, R33.reuse ;  /* 0x000000211c1c7220 */ /* 0x080fe20000410000 */
[----:B------:R-:W-:Y:S02]  /*110f0*/  HADD2.F32 R30, -RZ, R30.H1_H1 ;  /* 0x3000001eff1e7230 */ /* 0x000fe40000004100 */
[----:B------:R-:W-:Y:S01]  /*11100*/  FFMA.FTZ R38, R15, R33, -R38 ;  /* 0x000000210f267223 */ /* 0x000fe20000010826 */
[----:B------:R-:W-:Y:S02]  /*11110*/  HADD2.F32 R33, -RZ, R34.H1_H1 ;  /* 0x30000022ff217230 */ /* 0x000fe40000004100 */
[C---:B------:R-:W-:Y:S01]  /*11120*/  FFMA.FTZ R43, R10.reuse, R35, -R43 ;  /* 0x000000230a2b7223 */ /* 0x040fe2000001082b */
[----:B------:R-:W-:Y:S01]  /*11130*/  FFMA.FTZ R41, R10, R41, R14 ;  /* 0x000000290a297223 */ /* 0x000fe2000001000e */
[----:B------:R-:W-:-:S02]  /*11140*/  HADD2.F32 R27, -RZ, R27.H1_H1 ;  /* 0x3000001bff1b7230 */ /* 0x000fc40000004100 */
[----:B------:R-:W-:Y:S01]  /*11150*/  FFMA.FTZ R39, R15, R39, R28 ;  /* 0x000000270f277223 */ /* 0x000fe2000001001c */
[----:B------:R-:W-:Y:S02]  /*11160*/  HADD2.F32 R35, -RZ, R40.H0_H0 ;  /* 0x20000028ff237230 */ /* 0x000fe40000004100 */
[C---:B------:R-:W-:Y:S01]  /*11170*/  FMUL.FTZ R47, R30.reuse, R33 ;  /* 0x000000211e2f7220 */ /* 0x040fe20000410000 */
[----:B------:R-:W-:Y:S02]  /*11180*/  HADD2.F32 R14, -RZ, R31.H0_H0 ;  /* 0x2000001fff0e7230 */ /* 0x000fe40000004100 */
[----:B------:R-:W-:Y:S01]  /*11190*/  FMUL.FTZ R30, R30, R27 ;  /* 0x0000001b1e1e7220 */ /* 0x000fe20000410000 */
[----:B------:R-:W-:Y:S01]  /*111a0*/  HADD2.F32 R24, -RZ, R24.H1_H1 ;  /* 0x30000018ff187230 */ /* 0x000fe20000004100 */
[----:B------:R-:W-:Y:S01]  /*111b0*/  F2FP.SATFINITE.E4M3.F32.PACK_AB_MERGE_C R38, R38, R45, RZ ;  /* 0x0000002d2626723e */ /* 0x000fe200048070ff */
[----:B------:R-:W-:Y:S02]  /*111c0*/  HADD2.F32 R15, -RZ, R36.H0_H0 ;  /* 0x20000024ff0f7230 */ /* 0x000fe40000004100 */
[----:B------:R-:W-:Y:S01]  /*111d0*/  FMUL.FTZ R49, R14, R35 ;  /* 0x000000230e317220 */ /* 0x000fe20000410000 */
[----:B------:R-:W-:-:S02]  /*111e0*/  HADD2.F32 R10, -RZ, R25.H0_H0 ;  /* 0x20000019ff0a7230 */ /* 0x000fc40000004100 */
[C---:B------:R-:W-:Y:S01]  /*111f0*/  FFMA.FTZ R46, R24.reuse, R27, -R47 ;  /* 0x0000001b182e7223 */ /* 0x040fe2000001082f */
[----:B------:R-:W-:Y:S01]  /*11200*/  FFMA.FTZ R48, R24, R33, R30 ;  /* 0x0000002118307223 */ /* 0x000fe2000001001e */
[----:B------:R-:W-:Y:S01]  /*11210*/  FMUL.FTZ R14, R14, R15 ;  /* 0x0000000f0e0e7220 */ /* 0x000fe20000410000 */
[----:B------:R-:W-:Y:S01]  /*11220*/  F2FP.F16.E4M3.UNPACK_B R24, R37.H1 ;  /* 0x00000025ff18723e */ /* 0x000fe200030006ff */
[C---:B------:R-:W-:Y:S01]  /*11230*/  FFMA.FTZ R49, R10.reuse, R15, -R49 ;  /* 0x0000000f0a317223 */ /* 0x040fe20000010831 */
[-C--:B------:R-:W-:Y:S01]  /*11240*/  F2FP.F16.E4M3.UNPACK_B R15, R32.reuse.H1 ;  /* 0x00000020ff0f723e */ /* 0x080fe200030006ff */
[----:B------:R-:W-:Y:S01]  /*11250*/  FFMA.FTZ R47, R10, R35, R14 ;  /* 0x000000230a2f7223 */ /* 0x000fe2000001000e */
[----:B------:R-:W-:Y:S01]  /*11260*/  HADD2.F32 R36, -RZ, R36.H1_H1 ;  /* 0x30000024ff247230 */ /* 0x000fe20000004100 */
[----:B------:R-:W-:Y:S01]  /*11270*/  F2FP.F16.E4M3.UNPACK_B R37, R37 ;  /* 0x00000025ff25723e */ /* 0x000fe200020006ff */
[----:B------:R-:W-:Y:S01]  /*11280*/  HADD2.F32 R40, -RZ, R40.H1_H1 ;  /* 0x30000028ff287230 */ /* 0x000fe20000004100 */
[----:B------:R-:W-:Y:S01]  /*11290*/  F2FP.F16.E4M3.UNPACK_B R32, R32 ;  /* 0x00000020ff20723e */ /* 0x000fe200020006ff */
        /* <DEDUP_REMOVED lines=22> */
[----:B------:R-:W-:Y:S01]  /*11400*/  HADD2.F32 R25, -RZ, R37.H0_H0 ;  /* 0x20000025ff197230 */ /* 0x000fe20000004100 */
[----:B------:R-:W-:Y:S01]  /*11410*/  F2FP.SATFINITE.E4M3.F32.PACK_AB_MERGE_C R9, R8, R9, R39 ;  /* 0x000000090809723e */ /* 0x000fe20004807027 */
[----:B------:R-:W-:-:S02]  /*11420*/  HADD2.F32 R14, -RZ, R11.H0_H0 ;  /* 0x2000000bff0e7230 */ /* 0x000fc40000004100 */
[C---:B------:R-:W-:Y:S01]  /*11430*/  FFMA.FTZ R35, R13.reuse, R15, -R10 ;  /* 0x0000000f0d237223 */ /* 0x040fe2000001080a */
[----:B------:R-:W-:Y:S01]  /*11440*/  FFMA.FTZ R34, R13, R24, R27 ;  /* 0x000000180d227223 */ /* 0x000fe2000001001b */
[----:B------:R-:W-:Y:S02]  /*11450*/  HADD2.F32 R13, -RZ, R32.H0_H0 ;  /* 0x20000020ff0d7230 */ /* 0x000fe40000004100 */
        /* <DEDUP_REMOVED lines=13> */
[----:B------:R-:W-:Y:S02]  /*11530*/  HADD2.F32 R25, -RZ, R15.H0_H0 ;  /* 0x2000000fff197230 */ /* 0x000fe40000004100 */
        /* <DEDUP_REMOVED lines=11> */
[----:B------:R-:W-:Y:S01]  /*115f0*/  HADD2.F32 R14, -RZ, R13.H1_H1 ;  /* 0x3000000dff0e7230 */ /* 0x000fe20000004100 */
[----:B------:R-:W-:Y:S01]  /*11600*/  F2FP.F16.E4M3.UNPACK_B R20, R20 ;  /* 0x00000014ff14723e */ /* 0x000fe200020006ff */
[----:B------:R-:W-:-:S02]  /*11610*/  HADD2.F32 R21, -RZ, R21.H1_H1 ;  /* 0x30000015ff157230 */ /* 0x000fc40000004100 */
[----:B------:R-:W-:Y:S01]  /*11620*/  FMUL.FTZ R36, R29, R24 ;  /* 0x000000181d247220 */ /* 0x000fe20000410000 */
[----:B------:R-:W-:Y:S01]  /*11630*/  FFMA.FTZ R25, R7, R25, R10 ;  /* 0x0000001907197223 */ /* 0x000fe2000001000a */
[-C--:B------:R-:W-:Y:S01]  /*11640*/  FMUL.FTZ R11, R29, R14.reuse ;  /* 0x0000000e1d0b7220 */ /* 0x080fe20000410000 */
[----:B------:R-:W-:Y:S02]  /*11650*/  HADD2.F32 R13, -RZ, R12.H0_H0 ;  /* 0x2000000cff0d7230 */ /* 0x000fe40000004100 */
[C---:B------:R-:W-:Y:S01]  /*11660*/  FFMA.FTZ R29, R21.reuse, R14, -R36 ;  /* 0x0000000e151d7223 */ /* 0x040fe20000010824 */
[----:B------:R-:W-:Y:S02]  /*11670*/  HADD2.F32 R7, -RZ, R4.H0_H0 ;  /* 0x20000004ff077230 */ /* 0x000fe40000004100 */
[----:B------:R-:W-:Y:S01]  /*11680*/  FFMA.FTZ R36, R21, R24, R11 ;  /* 0x0000001815247223 */ /* 0x000fe2000001000b */
[----:B------:R-:W-:Y:S01]  /*11690*/  HADD2.F32 R11, -RZ, R20.H0_H0 ;  /* 0x20000014ff0b7230 */ /* 0x000fe20000004100 */
[----:B------:R-:W-:Y:S01]  /*116a0*/  F2FP.SATFINITE.E4M3.F32.PACK_AB_MERGE_C R33, R34, R33, RZ ;  /* 0x000000212221723e */ /* 0x000fe200048070ff */
[----:B------:R-:W-:-:S02]  /*116b0*/  HADD2.F32 R12, -RZ, R12.H1_H1 ;  /* 0x3000000cff0c7230 */ /* 0x000fc40000004100 */
[C---:B------:R-:W-:Y:S01]  /*116c0*/  FMUL.FTZ R15, R7.reuse, R13 ;  /* 0x0000000d070f7220 */ /* 0x040fe20000410000 */
[----:B------:R-:W-:Y:S02]  /*116d0*/  HADD2.F32 R10, -RZ, R4.H1_H1 ;  /* 0x30000004ff0a7230 */ /* 0x000fe40000004100 */
[----:B------:R-:W-:Y:S01]  /*116e0*/  FMUL.FTZ R14, R7, R11 ;  /* 0x0000000b070e7220 */ /* 0x000fe20000410000 */
[----:B------:R-:W-:Y:S01]  /*116f0*/  HADD2.F32 R20, -RZ, R20.H1_H1 ;  /* 0x30000014ff147230 */ /* 0x000fe20000004100 */
[----:B------:R-:W-:Y:S01]  /*11700*/  F2FP.SATFINITE.E4M3.F32.PACK_AB_MERGE_C R29, R29, R32, RZ ;  /* 0x000000201d1d723e */ /* 0x000fe200048070ff */
[--C-:B------:R-:W-:Y:S02]  /*11710*/  HADD2.F32 R4, -RZ, R3.reuse.H0_H0 ;  /* 0x20000003ff047230 */ /* 0x100fe40000004100 */
[C---:B------:R-:W-:Y:S01]  /*11720*/  FMUL.FTZ R24, R10.reuse, R12 ;  /* 0x0000000c0a187220 */ /* 0x040fe20000410000 */
[----:B------:R-:W-:Y:S02]  /*11730*/  HADD2.F32 R3, -RZ, R3.H1_H1 ;  /* 0x30000003ff037230 */ /* 0x000fe40000004100 */
[-C--:B------:R-:W-:Y:S01]  /*11740*/  FMUL.FTZ R7, R10, R20.reuse ;  /* 0x000000140a077220 */ /* 0x080fe20000410000 */
[----:B------:R-:W-:Y:S01]  /*11750*/  F2FP.SATFINITE.E4M3.F32.PACK_AB_MERGE_C R25, R36, R25, RZ ;  /* 0x000000192419723e */ /* 0x000fe200048070ff */
        /* <DEDUP_REMOVED lines=12> */
[----:B------:R0:W-:Y:S01]  /*11820*/  STS.128 [R51+0x18400], R4 ;  /* 0x0184000433007388 */ /* 0x0001e20000000c00 */
[----:B------:R-:W-:-:S05]  /*11830*/  F2FP.SATFINITE.E4M3.F32.PACK_AB_MERGE_C R10, R3, R10, R25 ;  /* 0x0000000a030a723e */ /* 0x000fca0004807019 */
[----:B------:R0:W-:Y:S02]  /*11840*/  STS.128 [R0+0x18400], R8 ;  /* 0x0184000800007388 */ /* 0x0001e40000000c00 */
.L_x_1464:
[----:B------:R-:W-:Y:S05]  /*11850*/  BSYNC B0 ;  /* 0x0000000000007941 */ /* 0x000fea0003800000 */
.L_x_1457:
        /* <DEDUP_REMOVED lines=8> */
.L_x_1455:
[----:B0-2---:R-:W-:-:S05]  /*118e0*/  IMAD.U32 R0, RZ, RZ, UR42 ;  /* 0x0000002aff007e24 */ /* 0x005fca000f8e00ff */
[----:B------:R-:W-:-:S13]  /*118f0*/  ISETP.NE.AND P0, PT, R0, 0x3, PT ;  /* 0x000000030000780c */ /* 0x000fda0003f05270 */
[----:B------:R-:W-:Y:S05]  /*11900*/  @!P0 BRA `(.L_x_1484) ;  /* 0x0000000000048947 */ /* 0x000fea0003800000 */
[----:B------:R-:W-:Y:S01]  /*11910*/  BPT.TRAP 0x1 ;  /* 0x000000040000795c */ /* 0x000fe20000300000 */
.L_x_1484:
[----:B-----5:R-:W-:Y:S01]  /*11920*/  IMAD R8, R19, 0x8, R16 ;  /* 0x0000000813087824 */ /* 0x020fe200078e0210 */
[----:B-1----:R-:W-:-:S04]  /*11930*/  SHF.L.U32 R3, R18, 0x1f, RZ ;  /* 0x0000001f12037819 */ /* 0x002fc800000006ff */
[----:B------:R0:W1:Y:S01]  /*11940*/  SYNCS.PHASECHK.TRANS64.TRYWAIT P2, [R8+URZ+0x2a830], R3 ;  /* 0x02a83003080075a7 */ /* 0x000062000804017f */
[----:B------:R-:W-:Y:S05]  /*11950*/  @!P0 BRA `(.L_x_1485) ;  /* 0x0000000000048947 */ /* 0x000fea0003800000 */
[----:B------:R-:W-:Y:S01]  /*11960*/  BPT.TRAP 0x1 ;  /* 0x000000040000795c */ /* 0x000fe20000300000 */
.L_x_1485:
[----:B------:R-:W2:Y:S02]  /*11970*/  S2R R0, SR_TID.X ;  /* 0x0000000000007919 */ /* 0x000ea40000002100 */
[----:B--2---:R-:W-:-:S04]  /*11980*/  LOP3.LUT R0, R0, 0x7f, RZ, 0xc0, !PT ;  /* 0x0000007f00007812 */ /* 0x004fc800078ec0ff */
[----:B------:R-:W-:Y:S01]  /*11990*/  ISETP.NE.AND P1, PT, R0, RZ, PT ;  /* 0x000000ff0000720c */ /* 0x000fe20003f25270 */
[----:B-1----:R-:W-:-:S12]  /*119a0*/  @P2 BRA `(.L_x_1486) ;  /* 0x0000000000082947 */ /* 0x002fd80003800000 */
[----:B------:R-:W1:Y:S02]  /*119b0*/  SYNCS.PHASECHK.TRANS64.TRYWAIT P2, [R8+URZ+0x2a830], R3 ;  /* 0x02a83003080075a7 */ /* 0x000e64000804017f */
[----:B-1----:R-:W-:Y:S05]  /*119c0*/  @!P2 BRA `(.L_x_1487) ;  /* 0x000001d00038a947 */ /* 0x002fea0003800000 */
.L_x_1486:
[----:B------:R-:W-:Y:S05]  /*119d0*/  WARPSYNC.ALL ;  /* 0x0000000000007948 */ /* 0x000fea0003800000 */
[----:B------:R-:W-:Y:S01]  /*119e0*/  VIADD R0, R16, 0x1e400 ;  /* 0x0001e40010007836 */ /* 0x000fe20000000000 */
[----:B------:R-:W-:Y:S01]  /*119f0*/  R2UR UR24, R44 ;  /* 0x000000002c1872ca */ /* 0x000fe200000e0000 */
[----:B------:R-:W-:Y:S01]  /*11a00*/  IMAD.MOV.U32 R7, RZ, RZ, -0x7fffffe0 ;  /* 0x80000020ff077424 */ /* 0x000fe200078e00ff */
[----:B------:R-:W-:Y:S01]  /*11a10*/  WARPGROUP.ARRIVE ;  /* 0x00000000000079c5 */ /* 0x000fe20000000000 */
[----:B------:R-:W-:Y:S01]  /*11a20*/  UMOV UR25, 0x80000020 ;  /* 0x8000002000197882 */ /* 0x000fe20000000000 */
[----:B------:R-:W-:Y:S01]  /*11a30*/  SHF.R.U32.HI R0, RZ, 0x4, R0 ;  /* 0x00000004ff007819 */ /* 0x000fe20000011600 */
[----:B------:R-:W-:Y:S01]  /*11a40*/  IMAD.MOV.U32 R11, RZ, RZ, -0x7fffffe0 ;  /* 0x80000020ff0b7424 */ /* 0x000fe200078e00ff */
[----:B------:R-:W-:Y:S01]  /*11a50*/  R2UR UR27, R7 ;  /* 0x00000000071b72ca */ /* 0x000fe200000e0000 */
[----:B------:R-:W-:Y:S01]  /*11a60*/  UMOV UR5, 0x80000020 ;  /* 0x8000002000057882 */ /* 0x000fe20000000000 */
[----:B------:R-:W-:Y:S01]  /*11a70*/  LOP3.LUT R0, R0, 0x3fff, RZ, 0xc0, !PT ;  /* 0x00003fff00007812 */ /* 0x000fe200078ec0ff */
[----:B------:R-:W-:Y:S01]  /*11a80*/  UMOV UR9, 0x80000020 ;  /* 0x8000002000097882 */ /* 0x000fe20000000000 */
[----:B------:R-:W-:Y:S01]  /*11a90*/  R2UR UR7, R11 ;  /* 0x000000000b0772ca */ /* 0x000fe200000e0000 */
[----:B------:R-:W-:Y:S01]  /*11aa0*/  IMAD.MOV.U32 R11, RZ, RZ, -0x7fffffe0 ;  /* 0x80000020ff0b7424 */ /* 0x000fe200078e00ff */
[----:B------:R-:W-:Y:S01]  /*11ab0*/  LOP3.LUT R5, R0, 0x10000, RZ, 0xfc, !PT ;  /* 0x0001000000057812 */ /* 0x000fe200078efcff */
[----:B------:R-:W-:Y:S01]  /*11ac0*/  ULOP3.LUT UR24, UR24, 0x10000, URZ, 0xfc, !UPT ;  /* 0x0001000018187892 */ /* 0x000fe2000f8efc3f */
[----:B------:R-:W-:Y:S01]  /*11ad0*/  IMAD.MOV.U32 R7, RZ, RZ, -0x7fffffe0 ;  /* 0x80000020ff077424 */ /* 0x000fe200078e00ff */
[----:B------:R-:W-:Y:S01]  /*11ae0*/  UMOV UR13, 0x80000020 ;  /* 0x80000020000d7882 */ /* 0x000fe20000000000 */
[----:B------:R-:W-:Y:S01]  /*11af0*/  R2UR UR11, R11 ;  /* 0x000000000b0b72ca */ /* 0x000fe200000e0000 */
[----:B------:R-:W-:Y:S01]  /*11b00*/  IMAD R6, R19, 0x600, R5 ;  /* 0x0000060013067824 */ /* 0x000fe200078e0205 */
[----:B------:R-:W-:Y:S01]  /*11b10*/  UIADD3 UR4, UR24, 0x2, URZ ;  /* 0x0000000218047890 */ /* 0x000fe2000fffe03f */
[----:B------:R-:W-:Y:S01]  /*11b20*/  IMAD.MOV.U32 R11, RZ, RZ, -0x7fffffe0 ;  /* 0x80000020ff0b7424 */ /* 0x000fe200078e00ff */
[----:B------:R-:W-:Y:S01]  /*11b30*/  UIADD3 UR8, UR24, 0x200, URZ ;  /* 0x0000020018087890 */ /* 0x000fe2000fffe03f */
[C---:B------:R-:W-:Y:S01]  /*11b40*/  VIADD R10, R6.reuse, 0x2 ;  /* 0x00000002060a7836 */ /* 0x040fe20000000000 */
[----:B------:R-:W-:Y:S01]  /*11b50*/  R2UR UR26, R6 ;  /* 0x00000000061a72ca */ /* 0x000fe200000e0000 */
[----:B------:R-:W-:Y:S01]  /*11b60*/  UIADD3 UR12, UR24, 0x202, URZ ;  /* 0x00000202180c7890 */ /* 0x000fe2000fffe03f */
[----:B------:R-:W-:Y:S01]  /*11b70*/  R2UR UR15, R11 ;  /* 0x000000000b0f72ca */ /* 0x000fe200000e0000 */
[----:B------:R-:W-:Y:S01]  /*11b80*/  IMAD.MOV.U32 R11, RZ, RZ, -0x7fffffe0 ;  /* 0x80000020ff0b7424 */ /* 0x000fe200078e00ff */
[----:B------:R-:W-:Y:S01]  /*11b90*/  R2UR UR6, R10 ;  /* 0x000000000a0672ca */ /* 0x000fe200000e0000 */
[----:B------:R-:W-:Y:S01]  /*11ba0*/  VIADD R10, R6, 0x200 ;  /* 0x00000200060a7836 */ /* 0x000fe20000000000 */
[----:B------:R-:W-:Y:S01]  /*11bb0*/  UIADD3 UR16, UR24, 0x400, URZ ;  /* 0x0000040018107890 */ /* 0x000fe2000fffe03f */
[----:B------:R-:W-:Y:S01]  /*11bc0*/  R2UR UR23, R7 ;  /* 0x00000000071772ca */ /* 0x000fe200000e0000 */
[----:B------:R-:W-:Y:S01]  /*11bd0*/  UMOV UR17, 0x80000020 ;  /* 0x8000002000117882 */ /* 0x000fe20000000000 */
[----:B------:R-:W-:Y:S01]  /*11be0*/  R2UR UR19, R11 ;  /* 0x000000000b1372ca */ /* 0x000fe200000e0000 */
[----:B------:R-:W-:Y:S01]  /*11bf0*/  UIADD3 UR20, UR24, 0x402, URZ ;  /* 0x0000040218147890 */ /* 0x000fe2000fffe03f */
[----:B------:R-:W-:Y:S01]  /*11c00*/  R2UR UR10, R10 ;  /* 0x000000000a0a72ca */ /* 0x000fe200000e0000 */
[----:B------:R-:W-:Y:S01]  /*11c10*/  VIADD R10, R6, 0x202 ;  /* 0x00000202060a7836 */ /* 0x000fe20000000000 */
[----:B------:R-:W-:Y:S01]  /*11c20*/  QGMMA.64x128x32.F32.E4M3.E4M3 R24, gdesc[UR24], RZ, !UPT, gsb0 ;  /* 0x01e00000181879f3 */ /* 0x000fe2000c0008ff */
[----:B------:R-:W-:Y:S01]  /*11c30*/  UMOV UR21, 0x80000020 ;  /* 0x8000002000157882 */ /* 0x000fe20000000000 */
[----:B01----:R-:W-:Y:S01]  /*11c40*/  @!P1 VIADD R8, R8, 0x2a840 ;  /* 0x0002a84008089836 */ /* 0x003fe20000000000 */
[----:B------:R-:W-:Y:S01]  /*11c50*/  ULDC UR35, c[0x0][0x9dc] ;  /* 0x0002770000237ab9 */ /* 0x000fe20000000800 */
[----:B------:R-:W-:Y:S01]  /*11c60*/  R2UR UR14, R10 ;  /* 0x000000000a0e72ca */ /* 0x000fe200000e0000 */
[C---:B------:R-:W-:Y:S01]  /*11c70*/  VIADD R10, R6.reuse, 0x400 ;  /* 0x00000400060a7836 */ /* 0x040fe20000000000 */
[----:B------:R-:W-:Y:S01]  /*11c80*/  ULOP3.LUT UR35, URZ, UR35, URZ, 0x33, !UPT ;  /* 0x000000233f237292 */ /* 0x000fe2000f8e333f */
[----:B------:R-:W-:Y:S01]  /*11c90*/  VIADD R6, R6, 0x402 ;  /* 0x0000040206067836 */ /* 0x000fe20000000000 */
[----:B------:R-:W-:-:S02]  /*11ca0*/  @!P1 PRMT R8, RZ, 0x654, R8 ;  /* 0x00000654ff089816 */ /* 0x000fc40000000008 */
[----:B------:R-:W-:Y:S02]  /*11cb0*/  R2UR UR18, R10 ;  /* 0x000000000a1272ca */ /* 0x000fe400000e0000 */
[----:B------:R-:W-:Y:S02]  /*11cc0*/  R2UR UR22, R6 ;  /* 0x00000000061672ca */ /* 0x000fe400000e0000 */
[----:B------:R-:W0:Y:S02]  /*11cd0*/  LDC R6, c[0x0][0x448] ;  /* 0x00011200ff067b82 */ /* 0x000e240000000800 */
[----:B0-----:R-:W-:-:S13]  /*11ce0*/  ISETP.NE.AND P2, PT, R6, 0x1, PT ;  /* 0x000000010600780c */ /* 0x001fda0003f45270 */
[----:B------:R-:W0:Y:S08]  /*11cf0*/  @P2 LDC R6, c[0x0][0x44c] ;  /* 0x00011300ff062b82 */ /* 0x000e300000000800 */
[----:B------:R-:W1:Y:S01]  /*11d00*/  @P2 LDC R7, c[0x0][0x450] ;  /* 0x00011400ff072b82 */ /* 0x000e620000000800 */
        /* <DEDUP_REMOVED lines=20> */
[----:B------:R-:W-:Y:S01]  /*11e50*/  FMUL.FTZ R74, R2, R77 ;  /* 0x0000004d024a7220 */ /* 0x000fe20000410000 */
[----:B------:R-:W-:-:S02]  /*11e60*/  IMAD.IADD R77, R221, 0x1, R207 ;  /* 0x00000001dd4d7824 */ /* 0x000fc400078e02cf */
[C---:B------:R-:W-:Y:S01]  /*11e70*/  FMUL.FTZ R91, R2.reuse, R32 ;  /* 0x00000020025b7220 */ /* 0x040fe20000410000 */
[C---:B------:R-:W-:Y:S01]  /*11e80*/  FMUL.FTZ R32, R2.reuse, R59 ;  /* 0x0000003b02207220 */ /* 0x040fe20000410000 */
[----:B------:R-:W-:Y:S01]  /*11e90*/  FMUL.FTZ R59, R2, R61 ;  /* 0x0000003d023b7220 */ /* 0x000fe20000410000 */
[----:B0-----:R-:W-:-:S04]  /*11ea0*/  @P2 IMAD.HI.U32 R6, R77, R6, RZ ;  /* 0x000000064d062227 */ /* 0x001fc800078e00ff */
[C---:B------:R-:W-:Y:S01]  /*11eb0*/  FMUL.FTZ R0, R2.reuse, R26 ;  /* 0x0000001a02007220 */ /* 0x040fe20000410000 */
[C---:B---3--:R-:W-:Y:S01]  /*11ec0*/  FMUL.FTZ R20, R2.reuse, R43 ;  /* 0x0000002b02147220 */ /* 0x048fe20000410000 */
[C---:B------:R-:W-:Y:S01]  /*11ed0*/  FMUL.FTZ R13, R2.reuse, R24 ;  /* 0x00000018020d7220 */ /* 0x040fe20000410000 */
[C---:B------:R-:W-:Y:S01]  /*11ee0*/  FMUL.FTZ R10, R2.reuse, R30 ;  /* 0x0000001e020a7220 */ /* 0x040fe20000410000 */
[----:B-1----:R-:W-:Y:S01]  /*11ef0*/  @P2 SHF.R.U32.HI R77, RZ, R7, R6 ;  /* 0x00000007ff4d2219 */ /* 0x002fe20000011606 */
[C---:B------:R-:W-:Y:S01]  /*11f00*/  FMUL.FTZ R43, R2.reuse, R45 ;  /* 0x0000002d022b7220 */ /* 0x040fe20000410000 */
[----:B------:R-:W0:Y:S01]  /*11f10*/  LDC.64 R6, c[0x0][0x9e0] ;  /* 0x00027800ff067b82 */ /* 0x000e220000000a00 */
[----:B------:R-:W-:Y:S02]  /*11f20*/  IMAD.MOV.U32 R26, RZ, RZ, -0x80 ;  /* 0xffffff80ff1a7424 */ /* 0x000fe400078e00ff */
[C---:B------:R-:W-:Y:S01]  /*11f30*/  FMUL.FTZ R89, R2.reuse, R28 ;  /* 0x0000001c02597220 */ /* 0x040fe20000410000 */
[----:B------:R-:W1:Y:S01]  /*11f40*/  SHFL.IDX PT, R61, R77, RZ, 0x1c1f ;  /* 0x001c1fff4d3d7589 */ /* 0x000e6200000e0000 */
        /* <DEDUP_REMOVED lines=11> */
[C---:B----4-:R-:W-:Y:S01]  /*12000*/  FMUL.FTZ R14, R2.reuse, R39 ;  /* 0x00000027020e7220 */ /* 0x050fe20000410000 */
        /* <DEDUP_REMOVED lines=39> */
[----:B------:R2:W-:Y:S01]  /*12280*/  @!P1 SYNCS.ARRIVE.TRANS64.RED.A1T0 RZ, [R8+URZ], RZ ;  /* 0x000000ff08ff99a7 */ /* 0x0005e2000810043f */
[----:B0-----:R-:W-:Y:S01]  /*12290*/  ISETP.GE.AND P3, PT, R7, 0x1, PT ;  /* 0x000000010700780c */ /* 0x001fe20003f66270 */
[----:B------:R-:W0:Y:S01]  /*122a0*/  MUFU.TANH R13, R13 ;  /* 0x0000000d000d7308 */ /* 0x000e220000002400 */
[----:B------:R-:W-:-:S02]  /*122b0*/  IADD3 R84, -R200, R203, R83 ;  /* 0x000000cbc8547210 */ /* 0x000fc40007ffe153 */
[----:B------:R-:W-:Y:S02]  /*122c0*/  LEA R78, R103, 0xffffff80, 0x7 ;  /* 0xffffff80674e7811 */ /* 0x000fe400078e38ff */
[----:B--2---:R-:W-:-:S03]  /*122d0*/  IADD3 R8, -R200, 0x1, R83 ;  /* 0x00000001c8087810 */ /* 0x004fc60007ffe153 */
[----:B------:R-:W2:Y:S01]  /*122e0*/  MUFU.TANH R88, R88 ;  /* 0x0000005800587308 */ /* 0x000ea20000002400 */
[----:B------:R-:W-:-:S05]  /*122f0*/  IADD3 R9, -R202, R8, R203 ;  /* 0x00000008ca097210 */ /* 0x000fca0007ffe1cb */
[C---:B------:R-:W-:Y:S02]  /*12300*/  IMAD.IADD R85, R9.reuse, 0x1, R6 ;  /* 0x0000000109557824 */ /* 0x040fe400078e0206 */
[----:B------:R-:W3:Y:S01]  /*12310*/  MUFU.TANH R0, R0 ;  /* 0x0000000000007308 */ /* 0x000ee20000002400 */
[----:B------:R-:W-:Y:S02]  /*12320*/  VIADD R86, R9, UR35 ;  /* 0x0000002309567c36 */ /* 0x000fe40008000000 */
[----:B-1----:R-:W-:Y:S02]  /*12330*/  VIADDMNMX R82, R61, R85, R84, PT ;  /* 0x000000553d527246 */ /* 0x002fe40003800154 */
[----:B------:R-:W-:-:S03]  /*12340*/  IMAD.IADD R81, R86, 0x1, R61 ;  /* 0x0000000156517824 */ /* 0x000fc600078e023d */
[----:B------:R-:W1:Y:S08]  /*12350*/  MUFU.TANH R3, R3 ;  /* 0x0000000300037308 */ /* 0x000e700000002400 */
        /* <DEDUP_REMOVED lines=60> */
[----:B-1234-:R-:W-:Y:S05]  /*12720*/  @!P3 BRA `(.L_x_1488) ;  /* 0x000000000050b947 */ /* 0x01efea0003800000 */
[----:B------:R-:W-:Y:S01]  /*12730*/  IADD3 R61, -R202, R203, R61 ;  /* 0x000000cbca3d7210 */ /* 0x000fe20007ffe13d */
[----:B------:R-:W-:Y:S03]  /*12740*/  BSSY B0, `(.L_x_1489) ;  /* 0x000000e000007945 */ /* 0x000fe60003800000 */
        /* <DEDUP_REMOVED lines=9> */
.L_x_1490:
[----:B------:R-:W-:-:S13]  /*127e0*/  ISETP.NE.AND P4, PT, R7, 0x1, PT ;  /* 0x000000010700780c */ /* 0x000fda0003f85270 */
[----:B------:R-:W1:Y:S02]  /*127f0*/  @P4 LDC.64 R8, c[0x0][0x9e8] ;  /* 0x00027a00ff084b82 */ /* 0x000e640000000a00 */
[----:B-1----:R-:W-:-:S05]  /*12800*/  @P4 IMAD.HI.U32 R8, R61, R8, RZ ;  /* 0x000000083d084227 */ /* 0x002fca00078e00ff */
[----:B------:R-:W-:-:S07]  /*12810*/  @P4 SHF.R.U32.HI R61, RZ, R9, R8 ;  /* 0x00000009ff3d4219 */ /* 0x000fce0000011608 */
.L_x_1491:
[----:B------:R-:W-:Y:S05]  /*12820*/  BSYNC B0 ;  /* 0x0000000000007941 */ /* 0x000fea0003800000 */
.L_x_1489:
[----:B------:R-:W-:-:S04]  /*12830*/  IMAD R61, R61, R7, -R78 ;  /* 0x000000073d3d7224 */ /* 0x000fc800078e0a4e */
[----:B------:R-:W-:-:S05]  /*12840*/  IMAD.IADD R8, R61, 0x1, -R200 ;  /* 0x000000013d087824 */ /* 0x000fca00078e0ac8 */
[----:B------:R-:W-:Y:S02]  /*12850*/  VIMNMX R81, R81, R8, !PT ;  /* 0x0000000851517248 */ /* 0x000fe40007fe0100 */
[----:B------:R-:W-:-:S07]  /*12860*/  VIADDMNMX R82, R8, R7, R82, PT ;  /* 0x0000000708527246 */ /* 0x000fce0003800152 */
.L_x_1488:
[C---:B------:R-:W-:Y:S02]  /*12870*/  ISETP.GE.AND P4, PT, R83.reuse, 0x2, PT ;  /* 0x000000025300780c */ /* 0x040fe40003f86270 */
[----:B------:R-:W-:Y:S02]  /*12880*/  ISETP.GE.AND P6, PT, R83, 0x9, PT ;  /* 0x000000095300780c */ /* 0x000fe40003fc6270 */
[----:B------:R-:W-:Y:S02]  /*12890*/  ISETP.GT.AND P5, PT, R81, 0x1, !P4 ;  /* 0x000000015100780c */ /* 0x000fe400067a4270 */
[----:B------:R-:W-:Y:S02]  /*128a0*/  P2R R87, PR, RZ, 0x40 ;  /* 0x00000040ff577803 */ /* 0x000fe40000000000 */
[----:B------:R-:W-:-:S04]  /*128b0*/  ISETP.LT.OR P5, PT, R82, 0x2, P5 ;  /* 0x000000025200780c */ /* 0x000fc80002fa1670 */
[----:B------:R-:W-:Y:S02]  /*128c0*/  FSEL R88, R88, -INF , !P5 ;  /* 0xff80000058587808 */ /* 0x000fe40006800000 */
[----:B------:R-:W-:Y:S02]  /*128d0*/  ISETP.GT.AND P5, PT, R81, 0x8, !P6 ;  /* 0x000000085100780c */ /* 0x000fe400077a4270 */
[----:B------:R-:W-:Y:S02]  /*128e0*/  ISETP.GE.AND P6, PT, R83, 0xa, PT ;  /* 0x0000000a5300780c */ /* 0x000fe40003fc6270 */
[----:B------:R-:W-:Y:S02]  /*128f0*/  ISETP.LT.OR P5, PT, R82, 0x9, P5 ;  /* 0x000000095200780c */ /* 0x000fe40002fa1670 */
[----:B------:R-:W-:Y:S02]  /*12900*/  P2R R97, PR, RZ, 0x40 ;  /* 0x00000040ff617803 */ /* 0x000fe40000000000 */
[----:B------:R-:W-:-:S02]  /*12910*/  FSEL R89, R89, -INF , !P5 ;  /* 0xff80000059597808 */ /* 0x000fc40006800000 */
[----:B------:R-:W-:Y:S02]  /*12920*/  ISETP.GT.AND P5, PT, R81, 0x9, !P6 ;  /* 0x000000095100780c */ /* 0x000fe400077a4270 */
[----:B------:R-:W-:Y:S02]  /*12930*/  ISETP.GE.AND P6, PT, R83, 0x11, PT ;  /* 0x000000115300780c */ /* 0x000fe40003fc6270 */
[----:B------:R-:W-:Y:S02]  /*12940*/  ISETP.LT.OR P5, PT, R82, 0xa, P5 ;  /* 0x0000000a5200780c */ /* 0x000fe40002fa1670 */
[----:B------:R-:W-:Y:S02]  /*12950*/  P2R R98, PR, RZ, 0x40 ;  /* 0x00000040ff627803 */ /* 0x000fe40000000000 */
[----:B0-----:R-:W-:Y:S02]  /*12960*/  FSEL R90, R90, -INF , !P5 ;  /* 0xff8000005a5a7808 */ /* 0x001fe40006800000 */
[----:B------:R-:W-:-:S02]  /*12970*/  ISETP.GT.AND P5, PT, R81, 0x10, !P6 ;  /* 0x000000105100780c */ /* 0x000fc400077a4270 */
[----:B------:R-:W-:Y:S02]  /*12980*/  ISETP.GE.AND P6, PT, R83, 0x12, PT ;  /* 0x000000125300780c */ /* 0x000fe40003fc6270 */
[----:B------:R-:W-:Y:S02]  /*12990*/  ISETP.LT.OR P5, PT, R82, 0x11, P5 ;  /* 0x000000115200780c */ /* 0x000fe40002fa1670 */
[----:B------:R-:W-:Y:S02]  /*129a0*/  P2R R99, PR, RZ, 0x40 ;  /* 0x00000040ff637803 */ /* 0x000fe40000000000 */
[----:B------:R-:W-:Y:S02]  /*129b0*/  FSEL R91, R91, -INF , !P5 ;  /* 0xff8000005b5b7808 */ /* 0x000fe40006800000 */
[----:B------:R-:W-:Y:S02]  /*129c0*/  ISETP.GT.AND P5, PT, R81, 0x11, !P6 ;  /* 0x000000115100780c */ /* 0x000fe400077a4270 */
[----:B------:R-:W-:-:S02]  /*129d0*/  ISETP.GE.AND P6, PT, R83, 0x19, PT ;  /* 0x000000195300780c */ /* 0x000fc40003fc6270 */
[----:B------:R-:W-:Y:S02]  /*129e0*/  ISETP.LT.OR P5, PT, R82, 0x12, P5 ;  /* 0x000000125200780c */ /* 0x000fe40002fa1670 */
[----:B------:R-:W-:Y:S02]  /*129f0*/  P2R R100, PR, RZ, 0x40 ;  /* 0x00000040ff647803 */ /* 0x000fe40000000000 */
[----:B------:R-:W-:Y:S02]  /*12a00*/  FSEL R92, R92, -INF , !P5 ;  /* 0xff8000005c5c7808 */ /* 0x000fe40006800000 */
[----:B------:R-:W-:Y:S02]  /*12a10*/  ISETP.GT.AND P5, PT, R81, 0x18, !P6 ;  /* 0x000000185100780c */ /* 0x000fe400077a4270 */
[----:B------:R-:W-:Y:S02]  /*12a20*/  ISETP.GE.AND P6, PT, R83, 0x1a, PT ;  /* 0x0000001a5300780c */ /* 0x000fe40003fc6270 */
[----:B------:R-:W-:-:S02]  /*12a30*/  ISETP.LT.OR P5, PT, R82, 0x19, P5 ;  /* 0x000000195200780c */ /* 0x000fc40002fa1670 */
[----:B------:R-:W-:Y:S02]  /*12a40*/  P2R R101, PR, RZ, 0x40 ;  /* 0x00000040ff657803 */ /* 0x000fe40000000000 */
[----:B------:R-:W-:Y:S02]  /*12a50*/  FSEL R60, R36, -INF , !P5 ;  /* 0xff800000243c7808 */ /* 0x000fe40006800000 */
[----:B------:R-:W-:Y:S02]  /*12a60*/  ISETP.GT.AND P5, PT, R81, 0x19, !P6 ;  /* 0x000000195100780c */ /* 0x000fe400077a4270 */
[----:B------:R-:W-:Y:S02]  /*12a70*/  ISETP.GE.AND P6, PT, R83, 0x21, PT ;  /* 0x000000215300780c */ /* 0x000fe40003fc6270 */
[----:B------:R-:W-:Y:S02]  /*12a80*/  ISETP.LT.OR P5, PT, R82, 0x1a, P5 ;  /* 0x0000001a5200780c */ /* 0x000fe40002fa1670 */
[----:B------:R-:W-:-:S02]  /*12a90*/  P2R R104, PR, RZ, 0x40 ;  /* 0x00000040ff687803 */ /* 0x000fc40000000000 */
        /* <DEDUP_REMOVED lines=10> */
[----:B------:R-:W-:Y:S02]  /*12b40*/  FSEL R68, R39, -INF , !P5 ;  /* 0xff80000027447808 */ /* 0x000fe40006800000 */
[----:B------:R-:W-:-:S02]  /*12b50*/  ISETP.GT.AND P5, PT, R81, 0x28, !P6 ;  /* 0x000000285100780c */ /* 0x000fc400077a4270 */
[----:B------:R-:W-:Y:S02]  /*12b60*/  ISETP.GE.AND P6, PT, R83, 0x2a, PT ;  /* 0x0000002a5300780c */ /* 0x000fe40003fc6270 */
[----:B------:R-:W-:Y:S02]  /*12b70*/  ISETP.LT.OR P5, PT, R82, 0x29, P5 ;  /* 0x000000295200780c */ /* 0x000fe40002fa1670 */
[----:B------:R-:W-:Y:S02]  /*12b80*/  P2R R107, PR, RZ, 0x40 ;  /* 0x00000040ff6b7803 */ /* 0x000fe40000000000 */
[----:B------:R-:W-:Y:S02]  /*12b90*/  FSEL R61, R42, -INF , !P5 ;  /* 0xff8000002a3d7808 */ /* 0x000fe40006800000 */
[----:B------:R-:W-:Y:S02]  /*12ba0*/  ISETP.GT.AND P5, PT, R81, 0x29, !P6 ;  /* 0x000000295100780c */ /* 0x000fe400077a4270 */
[----:B------:R-:W-:-:S02]  /*12bb0*/  ISETP.GE.AND P6, PT, R83, 0x31, PT ;  /* 0x000000315300780c */ /* 0x000fc40003fc6270 */
[C---:B------:R-:W-:Y:S02]  /*12bc0*/  ISETP.LT.OR P5, PT, R82.reuse, 0x2a, P5 ;  /* 0x0000002a5200780c */ /* 0x040fe40002fa1670 */
        /* <DEDUP_REMOVED lines=44> */
[----:B------:R-:W-:-:S04]  /*12e90*/  ISETP.LT.OR P5, PT, R82, 0x51, P5 ;  /* 0x000000515200780c */ /* 0x000fc80002fa1670 */
        /* <DEDUP_REMOVED lines=31> */
[----:B------:R-:W-:Y:S01]  /*13090*/  ISETP.GT.AND P5, PT, R81, 0x69, !P6 ;  /* 0x000000695100780c */ /* 0x000fe200077a4270 */
[----:B------:R-:W0:Y:S01]  /*130a0*/  SHFL.IDX PT, R73, R77, 0x1, 0x1c1f ;  /* 0x003c1f004d497f89 */ /* 0x000e2200000e0000 */
        /* <DEDUP_REMOVED lines=11> */
[----:B------:R-:W-:Y:S01]  /*13160*/  ISETP.LT.OR P5, PT, R82, 0x72, P5 ;  /* 0x000000725200780c */ /* 0x000fe20002fa1670 */
[----:B0-----:R-:W-:Y:S01]  /*13170*/  IMAD.IADD R71, R86, 0x1, R73 ;  /* 0x0000000156477824 */ /* 0x001fe200078e0249 */
[----:B------:R-:W-:Y:S02]  /*13180*/  VIADDMNMX R72, R73, R85, R84, PT ;  /* 0x0000005549487246 */ /* 0x000fe40003800154 */
        /* <DEDUP_REMOVED lines=14> */
[----:B------:R-:W-:Y:S01]  /*13270*/  FSEL R13, R80, -INF , !P6 ;  /* 0xff800000500d7808 */ /* 0x000fe20007000000 */
[----:B------:R-:W-:Y:S08]  /*13280*/  @!P3 BRA `(.L_x_1492) ;  /* 0x000000000050b947 */ /* 0x000ff00003800000 */
[----:B------:R-:W-:Y:S01]  /*13290*/  IADD3 R73, -R202, R203, R73 ;  /* 0x000000cbca497210 */ /* 0x000fe20007ffe149 */
[----:B------:R-:W-:Y:S03]  /*132a0*/  BSSY B0, `(.L_x_1493) ;  /* 0x000000e000007945 */ /* 0x000fe60003800000 */
[----:B------:R-:W-:-:S13]  /*132b0*/  ISETP.GT.AND P6, PT, R73, -0x1, PT ;  /* 0xffffffff4900780c */ /* 0x000fda0003fc4270 */
        /* <DEDUP_REMOVED lines=8> */
.L_x_1494:
[----:B------:R-:W-:-:S13]  /*13340*/  ISETP.NE.AND P6, PT, R7, 0x1, PT ;  /* 0x000000010700780c */ /* 0x000fda0003fc5270 */
[----:B------:R-:W0:Y:S02]  /*13350*/  @P6 LDC.64 R8, c[0x0][0x9e8] ;  /* 0x00027a00ff086b82 */ /* 0x000e240000000a00 */
[----:B0-----:R-:W-:-:S05]  /*13360*/  @P6 IMAD.HI.U32 R8, R73, R8, RZ ;  /* 0x0000000849086227 */ /* 0x001fca00078e00ff */
[----:B------:R-:W-:-:S07]  /*13370*/  @P6 SHF.R.U32.HI R73, RZ, R9, R8 ;  /* 0x00000009ff496219 */ /* 0x000fce0000011608 */
.L_x_1495:
[----:B------:R-:W-:Y:S05]  /*13380*/  BSYNC B0 ;  /* 0x0000000000007941 */ /* 0x000fea0003800000 */
.L_x_1493:
[----:B------:R-:W-:-:S04]  /*13390*/  IMAD R73, R73, R7, -R78 ;  /* 0x0000000749497224 */ /* 0x000fc800078e0a4e */
[----:B------:R-:W-:-:S05]  /*133a0*/  IMAD.IADD R8, R73, 0x1, -R200 ;  /* 0x0000000149087824 */ /* 0x000fca00078e0ac8 */
[----:B------:R-:W-:Y:S02]  /*133b0*/  VIMNMX R71, R71, R8, !PT ;  /* 0x0000000847477248 */ /* 0x000fe40007fe0100 */
[----:B------:R-:W-:-:S07]  /*133c0*/  VIADDMNMX R72, R8, R7, R72, PT ;  /* 0x0000000708487246 */ /* 0x000fce0003800148 */
.L_x_1492:
[----:B------:R-:W-:Y:S01]  /*133d0*/  ISETP.GT.AND P4, PT, R71, 0x1, !P4 ;  /* 0x000000014700780c */ /* 0x000fe20006784270 */
[----:B------:R-:W-:Y:S01]  /*133e0*/  ULDC UR43, c[0x0][0x988] ;  /* 0x00026200002b7ab9 */ /* 0x000fe20000000800 */
[----:B------:R-:W-:Y:S02]  /*133f0*/  ISETP.NE.AND P6, PT, R101, RZ, PT ;  /* 0x000000ff6500720c */ /* 0x000fe40003fc5270 */
[----:B------:R-:W-:Y:S02]  /*13400*/  ISETP.LT.OR P4, PT, R72, 0x2, P4 ;  /* 0x000000024800780c */ /* 0x000fe40002781670 */
[----:B------:R-:W-:Y:S02]  /*13410*/  ISETP.GT.AND P5, PT, R71, 0x78, !P5 ;  /* 0x000000784700780c */ /* 0x000fe40006fa4270 */
[----:B------:R-:W-:Y:S02]  /*13420*/  FSEL R9, R3, -INF , !P4 ;  /* 0xff80000003097808 */ /* 0x000fe40006000000 */
[----:B------:R-:W-:-:S02]  /*13430*/  ISETP.NE.AND P4, PT, R87, RZ, PT ;  /* 0x000000ff5700720c */ /* 0x000fc40003f85270 */
[C---:B------:R-:W-:Y:S02]  /*13440*/  ISETP.LT.OR P5, PT, R72.reuse, 0x79, P5 ;  /* 0x000000794800780c */ /* 0x040fe40002fa1670 */
[----:B------:R-:W-:Y:S02]  /*13450*/  ISETP.GT.AND P4, PT, R71, 0x8, !P4 ;  /* 0x000000084700780c */ /* 0x000fe40006784270 */
[----:B------:R-:W-:Y:S02]  /*13460*/  FSEL R27, R27, -INF , !P5 ;  /* 0xff8000001b1b7808 */ /* 0x000fe40006800000 */
[----:B------:R-:W-:-:S04]  /*13470*/  ISETP.LT.OR P4, PT, R72, 0x9, P4 ;  /* 0x000000094800780c */ /* 0x000fc80002781670 */
[----:B------:R-:W-:Y:S02]  /*13480*/  FSEL R8, R10, -INF , !P4 ;  /* 0xff8000000a087808 */ /* 0x000fe40006000000 */
[----:B------:R-:W-:Y:S02]  /*13490*/  ISETP.NE.AND P4, PT, R97, RZ, PT ;  /* 0x000000ff6100720c */ /* 0x000fe40003f85270 */
[----:B------:R-:W-:Y:S02]  /*134a0*/  FMNMX.FTZ R10, R74, R88, !PT ;  /* 0x000000584a0a7209 */ /* 0x000fe40007810000 */
        /* <DEDUP_REMOVED lines=18> */
[----:B------:R-:W-:Y:S02]  /*135d0*/  ISETP.GT.AND P4, PT, R71, 0x19, !P6 ;  /* 0x000000194700780c */ /* 0x000fe40007784270 */
[----:B------:R-:W-:Y:S02]  /*135e0*/  ISETP.NE.AND P6, PT, R114, RZ, PT ;  /* 0x000000ff7200720c */ /* 0x000fe40003fc5270 */
        /* <DEDUP_REMOVED lines=63> */
[----:B------:R-:W-:-:S03]  /*139e0*/  ISETP.LT.OR P4, PT, R72, 0x41, P4 ;  /* 0x000000414800780c */ /* 0x000fc60002781670 */
[----:B------:R-:W0:Y:S01]  /*139f0*/  SHFL.BFLY PT, R11, R10, 0x2, 0x1f ;  /* 0x0c401f000a0b7f89 */ /* 0x000e2200000e0000 */
[----:B------:R-:W-:Y:S02]  /*13a00*/  FSEL R33, R33, -INF , !P4 ;  /* 0xff80000021217808 */ /* 0x000fe40006000000 */
[----:B------:R-:W-:-:S04]  /*13a10*/  ISETP.NE.AND P4, PT, R113, RZ, PT ;  /* 0x000000ff7100720c */ /* 0x000fc80003f85270 */
[----:B------:R-:W-:-:S04]  /*13a20*/  ISETP.GT.AND P4, PT, R71, 0x41, !P4 ;  /* 0x000000414700780c */ /* 0x000fc80006784270 */
[----:B------:R-:W-:-:S04]  /*13a30*/  ISETP.LT.OR P4, PT, R72, 0x42, P4 ;  /* 0x000000424800780c */ /* 0x000fc80002781670 */
[----:B------:R-:W-:Y:S02]  /*13a40*/  FSEL R32, R32, -INF , !P4 ;  /* 0xff80000020207808 */ /* 0x000fe40006000000 */
[----:B------:R-:W-:Y:S02]  /*13a50*/  ISETP.GT.AND P4, PT, R71, 0x48, !P6 ;  /* 0x000000484700780c */ /* 0x000fe40007784270 */
[----:B------:R-:W-:Y:S02]  /*13a60*/  ISETP.NE.AND P6, PT, R121, RZ, PT ;  /* 0x000000ff7900720c */ /* 0x000fe40003fc5270 */
[----:B------:R-:W-:Y:S02]  /*13a70*/  ISETP.LT.OR P4, PT, R72, 0x49, P4 ;  /* 0x000000494800780c */ /* 0x000fe40002781670 */
[----:B0-----:R-:W-:Y:S02]  /*13a80*/  FMNMX.FTZ R73, R10, R11, !PT ;  /* 0x0000000b0a497209 */ /* 0x001fe40007810000 */
[----:B------:R-:W-:-:S02]  /*13a90*/  FSEL R34, R34, -INF , !P4 ;  /* 0xff80000022227808 */ /* 0x000fc40006000000 */
        /* <DEDUP_REMOVED lines=41> */
[----:B------:R-:W-:Y:S02]  /*13d30*/  ISETP.NE.AND P6, PT, R76, RZ, PT ;  /* 0x000000ff4c00720c */ /* 0x000fe40003fc5270 */
[----:B------:R-:W0:Y:S01]  /*13d40*/  SHFL.BFLY PT, R76, R73, 0x1, 0x1f ;  /* 0x0c201f00494c7f89 */ /* 0x000e2200000e0000 */
[----:B------:R-:W-:-:S04]  /*13d50*/  ISETP.LT.OR P4, PT, R72, 0x72, P4 ;  /* 0x000000724800780c */ /* 0x000fc80002781670 */
[----:B------:R-:W-:Y:S02]  /*13d60*/  FSEL R57, R57, -INF , !P4 ;  /* 0xff80000039397808 */ /* 0x000fe40006000000 */
[----:B0-----:R-:W-:Y:S01]  /*13d70*/  FMNMX.FTZ R11, R73, R76, !PT ;  /* 0x0000004c490b7209 */ /* 0x001fe20007810000 */
[----:B------:R-:W-:-:S03]  /*13d80*/  IMAD.U32 R76, RZ, RZ, UR43 ;  /* 0x0000002bff4c7e24 */ /* 0x000fc6000f8e00ff */
[C---:B------:R-:W-:Y:S01]  /*13d90*/  FSETP.NEU.FTZ.AND P4, PT, R11.reuse, -INF , PT ;  /* 0xff8000000b00780b */ /* 0x040fe20003f9d000 */
[----:B------:R-:W-:-:S05]  /*13da0*/  FFMA.FTZ R79, R11, R76, -8 ;  /* 0xc10000000b4f7423 */ /* 0x000fca000001004c */
[----:B------:R-:W-:Y:S02]  /*13db0*/  FSEL R79, R79, RZ, P4 ;  /* 0x000000ff4f4f7208 */ /* 0x000fe40002000000 */
[----:B------:R-:W-:Y:S02]  /*13dc0*/  ISETP.GT.AND P4, PT, R71, RZ, !P6 ;  /* 0x000000ff4700720c */ /* 0x000fe40007784270 */
[----:B------:R-:W-:Y:S01]  /*13dd0*/  ISETP.NE.AND P6, PT, R75, RZ, PT ;  /* 0x000000ff4b00720c */ /* 0x000fe20003fc5270 */
[----:B------:R-:W-:-:S01]  /*13de0*/  FFMA.FTZ R73, R88, UR43, -R79 ;  /* 0x0000002b58497c23 */ /* 0x000fc2000801084f */
[----:B------:R-:W-:Y:S01]  /*13df0*/  ISETP.LT.OR P4, PT, R72, 0x1, P4 ;  /* 0x000000014800780c */ /* 0x000fe20002781670 */
[----:B------:R-:W-:-:S01]  /*13e00*/  FFMA.FTZ R75, R90, UR43, -R79 ;  /* 0x0000002b5a4b7c23 */ /* 0x000fc2000801084f */
[--C-:B------:R-:W-:Y:S01]  /*13e10*/  FFMA.FTZ R76, R91, UR43, -R79.reuse ;  /* 0x0000002b5b4c7c23 */ /* 0x100fe2000801084f */
[----:B------:R-:W-:-:S01]  /*13e20*/  FFMA.FTZ R92, R92, UR43, -R79 ;  /* 0x0000002b5c5c7c23 */ /* 0x000fc2000801084f */
[----:B------:R-:W-:Y:S01]  /*13e30*/  FSEL R78, R0, -INF , !P4 ;  /* 0xff800000004e7808 */ /* 0x000fe20006000000 */
[----:B------:R-:W-:-:S01]  /*13e40*/  FFMA.FTZ R0, R74, UR43, -R79 ;  /* 0x0000002b4a007c23 */ /* 0x000fc2000801084f */
[----:B------:R-:W-:Y:S01]  /*13e50*/  ISETP.GT.AND P4, PT, R71, 0x79, !P6 ;  /* 0x000000794700780c */ /* 0x000fe20007784270 */
[----:B------:R-:W-:-:S01]  /*13e60*/  FFMA.FTZ R74, R89, UR43, -R79 ;  /* 0x0000002b594a7c23 */ /* 0x000fc2000801084f */
[----:B------:R-:W-:Y:S01]  /*13e70*/  FMNMX.FTZ R77, R78, R9, !PT ;  /* 0x000000094e4d7209 */ /* 0x000fe20007810000 */
[----:B------:R-:W-:Y:S01]  /*13e80*/  MUFU.EX2 R73, R73 ;  /* 0x0000004900497308 */ /* 0x000fe20000000800 */
[----:B------:R-:W-:Y:S01]  /*13e90*/  ISETP.LT.OR P4, PT, R72, 0x7a, P4 ;  /* 0x0000007a4800780c */ /* 0x000fe20002781670 */
[--C-:B------:R-:W-:Y:S01]  /*13ea0*/  FFMA.FTZ R60, R60, UR43, -R79.reuse ;  /* 0x0000002b3c3c7c23 */ /* 0x100fe2000801084f */
[----:B------:R-:W-:Y:S01]  /*13eb0*/  FMNMX.FTZ R77, R8, R77, !PT ;  /* 0x0000004d084d7209 */ /* 0x000fe20007810000 */
[--C-:B------:R-:W-:Y:S01]  /*13ec0*/  FFMA.FTZ R61, R61, UR43, -R79.reuse ;  /* 0x0000002b3d3d7c23 */ /* 0x100fe2000801084f */
[----:B------:R-:W-:Y:S01]  /*13ed0*/  FSEL R26, R26, -INF , !P4 ;  /* 0xff8000001a1a7808 */ /* 0x000fe20006000000 */
[--C-:B------:R-:W-:Y:S01]  /*13ee0*/  FFMA.FTZ R62, R62, UR43, -R79.reuse ;  /* 0x0000002b3e3e7c23 */ /* 0x100fe2000801084f */
[----:B------:R-:W-:Y:S01]  /*13ef0*/  FMNMX.FTZ R77, R4, R77, !PT ;  /* 0x0000004d044d7209 */ /* 0x000fe20007810000 */
[----:B------:R-:W-:Y:S01]  /*13f00*/  MUFU.EX2 R0, R0 ;  /* 0x0000000000007308 */ /* 0x000fe20000000800 */
[----:B------:R-:W-:-:S01]  /*13f10*/  FFMA.FTZ R67, R67, UR43, -R79 ;  /* 0x0000002b43437c23 */ /* 0x000fc2000801084f */
[--C-:B------:R-:W-:Y:S01]  /*13f20*/  FFMA.FTZ R66, R66, UR43, -R79.reuse ;  /* 0x0000002b42427c23 */ /* 0x100fe2000801084f */
[----:B------:R-:W-:Y:S01]  /*13f30*/  FMNMX.FTZ R10, R12, R77, !PT ;  /* 0x0000004d0c0a7209 */ /* 0x000fe20007810000 */
[--C-:B------:R-:W-:Y:S01]  /*13f40*/  FFMA.FTZ R63, R63, UR43, -R79.reuse ;  /* 0x0000002b3f3f7c23 */ /* 0x100fe2000801084f */
[----:B------:R-:W-:-:S01]  /*13f50*/  FFMA.FTZ R65, R65, UR43, -R79 ;  /* 0x0000002b41417c23 */ /* 0x000fc2000801084f */
        /* <DEDUP_REMOVED lines=12> */
[----:B------:R-:W0:Y:S01]  /*14020*/  MUFU.EX2 R75, R75 ;  /* 0x0000004b004b7308 */ /* 0x000e220000000800 */
        /* <DEDUP_REMOVED lines=9> */
[----:B------:R-:W-:-:S03]  /*140c0*/  FFMA.FTZ R13, R13, UR43, -R79 ;  /* 0x0000002b0d0d7c23 */ /* 0x000fc6000801084f */
[----:B------:R-:W-:Y:S01]  /*140d0*/  FMNMX.FTZ R10, R24, R69, !PT ;  /* 0x00000045180a7209 */ /* 0x000fe20007810000 */
[----:B------:R-:W-:-:S01]  /*140e0*/  FFMA.FTZ R69, R68, UR43, -R79 ;  /* 0x0000002b44457c23 */ /* 0x000fc2000801084f */
[--C-:B------:R-:W-:Y:S01]  /*140f0*/  FFMA.FTZ R68, R70, UR43, -R79.reuse ;  /* 0x0000002b46447c23 */ /* 0x100fe2000801084f */
[----:B------:R-:W-:-:S01]  /*14100*/  FFMA.FTZ R70, R55, UR43, -R79 ;  /* 0x0000002b37467c23 */ /* 0x000fc2000801084f */
[----:B------:R-:W-:Y:S01]  /*14110*/  FMNMX.FTZ R83, R29, R10, !PT ;  /* 0x0000000a1d537209 */ /* 0x000fe20007810000 */
[----:B------:R-:W-:-:S01]  /*14120*/  FFMA.FTZ R55, R58, UR43, -R79 ;  /* 0x0000002b3a377c23 */ /* 0x000fc2000801084f */
[----:B------:R-:W-:Y:S01]  /*14130*/  FFMA.FTZ R58, R59, UR43, -R79 ;  /* 0x0000002b3b3a7c23 */ /* 0x000fe2000801084f */
[----:B------:R-:W-:Y:S01]  /*14140*/  MUFU.EX2 R77, R92 ;  /* 0x0000005c004d7308 */ /* 0x000fe20000000800 */
[----:B------:R-:W-:Y:S02]  /*14150*/  FMNMX.FTZ R10, R28, R83, !PT ;  /* 0x000000531c0a7209 */ /* 0x000fe40007810000 */
[----:B0-----:R-:W-:-:S02]  /*14160*/  F2FP.SATFINITE.E4M3.F32.PACK_AB_MERGE_C R196, R75, R74, RZ ;  /* 0x0000004a4bc4723e */ /* 0x001fc400048070ff */
[----:B------:R-:W-:Y:S02]  /*14170*/  FMNMX.FTZ R83, R31, R10, !PT ;  /* 0x0000000a1f537209 */ /* 0x000fe40007810000 */
[----:B------:R-:W-:Y:S01]  /*14180*/  F2FP.SATFINITE.E4M3.F32.PACK_AB_MERGE_C R196, R73, R0, R196 ;  /* 0x0000000049c4723e */ /* 0x000fe200048070c4 */
[----:B------:R-:W-:Y:S01]  /*14190*/  MUFU.EX2 R60, R60 ;  /* 0x0000003c003c7308 */ /* 0x000fe20000000800 */
[----:B------:R-:W-:-:S04]  /*141a0*/  FMNMX.FTZ R10, R30, R83, !PT ;  /* 0x000000531e0a7209 */ /* 0x000fc80007810000 */
[----:B------:R-:W-:-:S03]  /*141b0*/  FMNMX.FTZ R83, R33, R10, !PT ;  /* 0x0000000a21537209 */ /* 0x000fc60007810000 */
[----:B------:R-:W0:Y:S01]  /*141c0*/  MUFU.EX2 R81, R81 ;  /* 0x0000005100517308 */ /* 0x000e220000000800 */
[----:B------:R-:W-:-:S04]  /*141d0*/  FMNMX.FTZ R83, R32, R83, !PT ;  /* 0x0000005320537209 */ /* 0x000fc80007810000 */
[----:B------:R-:W-:-:S03]  /*141e0*/  FMNMX.FTZ R10, R34, R83, !PT ;  /* 0x00000053220a7209 */ /* 0x000fc60007810000 */
[----:B------:R-:W-:Y:S01]  /*141f0*/  MUFU.EX2 R64, R64 ;  /* 0x0000004000407308 */ /* 0x000fe20000000800 */
[----:B------:R-:W-:-:S04]  /*14200*/  FMNMX.FTZ R83, R35, R10, !PT ;  /* 0x0000000a23537209 */ /* 0x000fc80007810000 */
[----:B------:R-:W-:-:S03]  /*14210*/  FMNMX.FTZ R10, R40, R83, !PT ;  /* 0x00000053280a7209 */ /* 0x000fc60007810000 */
[----:B------:R-:W-:Y:S01]  /*14220*/  MUFU.EX2 R69, R69 ;  /* 0x0000004500457308 */ /* 0x000fe20000000800 */
[----:B------:R-:W-:Y:S02]  /*14230*/  FMNMX.FTZ R83, R41, R10, !PT ;  /* 0x0000000a29537209 */ /* 0x000fe40007810000 */
[----:B0-----:R-:W-:Y:S02]  /*14240*/  F2FP.SATFINITE.E4M3.F32.PACK_AB_MERGE_C R198, R81, R60, RZ ;  /* 0x0000003c51c6723e */ /* 0x001fe400048070ff */
        /* <DEDUP_REMOVED lines=17> */
[----:B------:R-:W-:-:S05]  /*14360*/  FMNMX.FTZ R71, R26, R71, !PT ;  /* 0x000000471a477209 */ /* 0x000fca0007810000 */
[----:B------:R-:W0:Y:S02]  /*14370*/  SHFL.BFLY PT, R10, R71, 0x2, 0x1f ;  /* 0x0c401f00470a7f89 */ /* 0x000e2400000e0000 */
[----:B------:R-:W-:Y:S08]  /*14380*/  MUFU.EX2 R63, R63 ;  /* 0x0000003f003f7308 */ /* 0x000ff00000000800 */
[----:B------:R-:W-:Y:S08]  /*14390*/  MUFU.EX2 R55, R55 ;  /* 0x0000003700377308 */ /* 0x000ff00000000800 */
[----:B------:R-:W-:Y:S01]  /*143a0*/  MUFU.EX2 R58, R58 ;  /* 0x0000003a003a7308 */ /* 0x000fe20000000800 */
[----:B0-----:R-:W-:-:S07]  /*143b0*/  FMNMX.FTZ R59, R71, R10, !PT ;  /* 0x0000000a473b7209 */ /* 0x001fce0007810000 */
[----:B------:R-:W-:Y:S01]  /*143c0*/  MUFU.EX2 R65, R65 ;  /* 0x0000004100417308 */ /* 0x000fe20000000800 */
[----:B------:R-:W0:Y:S07]  /*143d0*/  SHFL.BFLY PT, R10, R59, 0x1, 0x1f ;  /* 0x0c201f003b0a7f89 */ /* 0x000e2e00000e0000 */
[----:B------:R-:W-:Y:S08]  /*143e0*/  MUFU.EX2 R70, R70 ;  /* 0x0000004600467308 */ /* 0x000ff00000000800 */
[----:B------:R-:W-:Y:S08]  /*143f0*/  MUFU.EX2 R51, R51 ;  /* 0x0000003300337308 */ /* 0x000ff00000000800 */
[----:B------:R-:W-:Y:S01]  /*14400*/  MUFU.EX2 R50, R50 ;  /* 0x0000003200327308 */ /* 0x000fe20000000800 */
[----:B0-----:R-:W-:Y:S01]  /*14410*/  FMNMX.FTZ R10, R59, R10, !PT ;  /* 0x0000000a3b0a7209 */ /* 0x001fe20007810000 */
[----:B------:R-:W-:-:S03]  /*14420*/  IMAD.U32 R59, RZ, RZ, UR43 ;  /* 0x0000002bff3b7e24 */ /* 0x000fc6000f8e00ff */
[C---:B------:R-:W-:Y:S01]  /*14430*/  FSETP.NEU.FTZ.AND P4, PT, R10.reuse, -INF , PT ;  /* 0xff8000000a00780b */ /* 0x040fe20003f9d000 */
[----:B------:R-:W-:-:S02]  /*14440*/  FFMA.FTZ R59, R10, R59, -8 ;  /* 0xc10000000a3b7423 */ /* 0x000fc4000001003b */
[----:B------:R-:W-:Y:S03]  /*14450*/  MUFU.EX2 R37, R37 ;  /* 0x0000002500257308 */ /* 0x000fe60000000800 */
[----:B------:R-:W-:-:S05]  /*14460*/  FSEL R59, R59, RZ, P4 ;  /* 0x000000ff3b3b7208 */ /* 0x000fca0002000000 */
[----:B------:R-:W-:Y:S01]  /*14470*/  MUFU.EX2 R54, R54 ;  /* 0x0000003600367308 */ /* 0x000fe20000000800 */
[----:B------:R-:W-:-:S01]  /*14480*/  FFMA.FTZ R71, R78, UR43, -R59 ;  /* 0x0000002b4e477c23 */ /* 0x000fc2000801083b */
[--C-:B------:R-:W-:Y:S01]  /*14490*/  FFMA.FTZ R72, R9, UR43, -R59.reuse ;  /* 0x0000002b09487c23 */ /* 0x100fe2000801083b */
[----:B------:R-:W-:-:S01]  /*144a0*/  FFMA.FTZ R8, R8, UR43, -R59 ;  /* 0x0000002b08087c23 */ /* 0x000fc2000801083b */
[--C-:B------:R-:W-:Y:S01]  /*144b0*/  FFMA.FTZ R9, R4, UR43, -R59.reuse ;  /* 0x0000002b04097c23 */ /* 0x100fe2000801083b */
[----:B------:R-:W-:-:S01]  /*144c0*/  FFMA.FTZ R83, R14, UR43, -R59 ;  /* 0x0000002b0e537c23 */ /* 0x000fc2000801083b */
[----:B------:R-:W-:Y:S01]  /*144d0*/  FFMA.FTZ R14, R29, UR43, -R59 ;  /* 0x0000002b1d0e7c23 */ /* 0x000fe2000801083b */
[----:B------:R-:W-:-:S01]  /*144e0*/  FADD.FTZ R29, R0, R73 ;  /* 0x00000049001d7221 */ /* 0x000fc20000010000 */
[----:B------:R-:W-:Y:S01]  /*144f0*/  MUFU.EX2 R71, R71 ;  /* 0x0000004700477308 */ /* 0x000fe20000000800 */
[----:B------:R-:W-:-:S01]  /*14500*/  FFMA.FTZ R4, R12, UR43, -R59 ;  /* 0x0000002b0c047c23 */ /* 0x000fc2000801083b */
[----:B------:R-:W-:Y:S01]  /*14510*/  FFMA.FTZ R80, R24, UR43, -R59 ;  /* 0x0000002b18507c23 */ /* 0x000fe2000801083b */
[----:B------:R-:W-:-:S01]  /*14520*/  FADD.FTZ R24, R74, R29 ;  /* 0x0000001d4a187221 */ /* 0x000fc20000010000 */
[--C-:B------:R-:W-:Y:S01]  /*14530*/  FFMA.FTZ R3, R3, UR43, -R59.reuse ;  /* 0x0000002b03037c23 */ /* 0x100fe2000801083b */
[----:B------:R-:W-:-:S01]  /*14540*/  FFMA.FTZ R78, R15, UR43, -R59 ;  /* 0x0000002b0f4e7c23 */ /* 0x000fc2000801083b */
[----:B------:R-:W-:Y:S01]  /*14550*/  FFMA.FTZ R12, R21, UR43, -R59 ;  /* 0x0000002b150c7c23 */ /* 0x000fe2000801083b */
[----:B------:R-:W-:-:S01]  /*14560*/  FADD.FTZ R29, R75, R24 ;  /* 0x000000184b1d7221 */ /* 0x000fc20000010000 */
[----:B------:R-:W0:Y:S01]  /*14570*/  MUFU.EX2 R72, R72 ;  /* 0x0000004800487308 */ /* 0x000e220000000800 */
[----:B------:R-:W-:-:S01]  /*14580*/  FFMA.FTZ R21, R28, UR43, -R59 ;  /* 0x0000002b1c157c23 */ /* 0x000fc2000801083b */
[----:B------:R-:W-:Y:S01]  /*14590*/  FFMA.FTZ R15, R20, UR43, -R59 ;  /* 0x0000002b140f7c23 */ /* 0x000fe2000801083b */
[----:B------:R-:W-:-:S01]  /*145a0*/  FADD.FTZ R24, R76, R29 ;  /* 0x0000001d4c187221 */ /* 0x000fc20000010000 */
[--C-:B------:R-:W-:Y:S01]  /*145b0*/  FFMA.FTZ R79, R25, UR43, -R59.reuse ;  /* 0x0000002b194f7c23 */ /* 0x100fe2000801083b */
[----:B------:R-:W-:-:S01]  /*145c0*/  FFMA.FTZ R20, R33, UR43, -R59 ;  /* 0x0000002b21147c23 */ /* 0x000fc2000801083b */
[----:B------:R-:W-:Y:S01]  /*145d0*/  FFMA.FTZ R25, R32, UR43, -R59 ;  /* 0x0000002b20197c23 */ /* 0x000fe2000801083b */
[----:B------:R-:W-:-:S01]  /*145e0*/  FADD.FTZ R33, R77, R24 ;  /* 0x000000184d217221 */ /* 0x000fc20000010000 */
[----:B------:R-:W1:Y:S01]  /*145f0*/  MUFU.EX2 R8, R8 ;  /* 0x0000000800087308 */ /* 0x000e620000000800 */
[----:B------:R-:W-:-:S01]  /*14600*/  FFMA.FTZ R31, R31, UR43, -R59 ;  /* 0x0000002b1f1f7c23 */ /* 0x000fc2000801083b */
[----:B------:R-:W-:Y:S01]  /*14610*/  FFMA.FTZ R30, R30, UR43, -R59 ;  /* 0x0000002b1e1e7c23 */ /* 0x000fe2000801083b */
[----:B------:R-:W-:-:S01]  /*14620*/  FADD.FTZ R32, R60, R33 ;  /* 0x000000213c207221 */ /* 0x000fc20000010000 */
[--C-:B------:R-:W-:Y:S01]  /*14630*/  FFMA.FTZ R34, R34, UR43, -R59.reuse ;  /* 0x0000002b22227c23 */ /* 0x100fe2000801083b */
[----:B------:R-:W-:-:S01]  /*14640*/  FFMA.FTZ R35, R35, UR43, -R59 ;  /* 0x0000002b23237c23 */ /* 0x000fc2000801083b */
[----:B------:R-:W-:Y:S01]  /*14650*/  FFMA.FTZ R24, R40, UR43, -R59 ;  /* 0x0000002b28187c23 */ /* 0x000fe2000801083b */
[----:B------:R-:W-:-:S01]  /*14660*/  FADD.FTZ R33, R81, R32 ;  /* 0x0000002051217221 */ /* 0x000fc20000010000 */
[----:B------:R-:W2:Y:S01]  /*14670*/  MUFU.EX2 R9, R9 ;  /* 0x0000000900097308 */ /* 0x000ea20000000800 */
[----:B0-----:R-:W-:-:S01]  /*14680*/  FADD.FTZ R29, R71, R72 ;  /* 0x00000048471d7221 */ /* 0x001fc20000010000 */
[----:B------:R-:W-:Y:S01]  /*14690*/  FFMA.FTZ R41, R41, UR43, -R59 ;  /* 0x0000002b29297c23 */ /* 0x000fe2000801083b */
[----:B------:R-:W-:-:S01]  /*146a0*/  FADD.FTZ R32, R64, R33 ;  /* 0x0000002140207221 */ /* 0x000fc20000010000 */
[--C-:B------:R-:W-:Y:S01]  /*146b0*/  FFMA.FTZ R44, R44, UR43, -R59.reuse ;  /* 0x0000002b2c2c7c23 */ /* 0x100fe2000801083b */
[----:B------:R-:W-:-:S01]  /*146c0*/  FFMA.FTZ R45, R45, UR43, -R59 ;  /* 0x0000002b2d2d7c23 */ /* 0x000fc2000801083b */
[----:B------:R-:W-:Y:S01]  /*146d0*/  FFMA.FTZ R48, R48, UR43, -R59 ;  /* 0x0000002b30307c23 */ /* 0x000fe2000801083b */
[----:B------:R-:W-:-:S01]  /*146e0*/  FADD.FTZ R32, R69, R32 ;  /* 0x0000002045207221 */ /* 0x000fc20000010000 */
[----:B------:R-:W0:Y:S01]  /*146f0*/  MUFU.EX2 R4, R4 ;  /* 0x0000000400047308 */ /* 0x000e220000000800 */
[----:B-1----:R-:W-:-:S01]  /*14700*/  FADD.FTZ R28, R8, R29 ;  /* 0x0000001d081c7221 */ /* 0x002fc20000010000 */
[----:B------:R-:W-:Y:S01]  /*14710*/  FFMA.FTZ R49, R49, UR43, -R59 ;  /* 0x0000002b31317c23 */ /* 0x000fe2000801083b */
[----:B------:R-:W-:-:S01]  /*14720*/  FADD.FTZ R33, R61, R32 ;  /* 0x000000203d217221 */ /* 0x000fc20000010000 */
[----:B------:R-:W-:Y:S01]  /*14730*/  F2FP.SATFINITE.E4M3.F32.PACK_AB_MERGE_C R32, R63, R66, RZ ;  /* 0x000000423f20723e */ /* 0x000fe200048070ff */
[----:B------:R-:W-:-:S01]  /*14740*/  FFMA.FTZ R52, R52, UR43, -R59 ;  /* 0x0000002b34347c23 */ /* 0x000fc2000801083b */
[----:B------:R-:W-:Y:S01]  /*14750*/  FFMA.FTZ R53, R53, UR43, -R59 ;  /* 0x0000002b35357c23 */ /* 0x000fe2000801083b */
[----:B------:R-:W-:-:S01]  /*14760*/  FADD.FTZ R33, R68, R33 ;  /* 0x0000002144217221 */ /* 0x000fc20000010000 */
[----:B------:R-:W1:Y:S01]  /*14770*/  MUFU.EX2 R3, R3 ;  /* 0x0000000300037308 */ /* 0x000e620000000800 */
[----:B--2---:R-:W-:-:S01]  /*14780*/  FADD.FTZ R29, R9, R28 ;  /* 0x0000001c091d7221 */ /* 0x004fc20000010000 */
[----:B------:R-:W-:Y:S01]  /*14790*/  F2FP.SATFINITE.E4M3.F32.PACK_AB_MERGE_C R8, R9, R8, RZ ;  /* 0x000000080908723e */ /* 0x000fe200048070ff */
[----:B------:R-:W-:-:S01]  /*147a0*/  FFMA.FTZ R56, R56, UR43, -R59 ;  /* 0x0000002b38387c23 */ /* 0x000fc2000801083b */
[--C-:B------:R-:W-:Y:S01]  /*147b0*/  FFMA.FTZ R57, R57, UR43, -R59.reuse ;  /* 0x0000002b39397c23 */ /* 0x100fe2000801083b */
[----:B------:R-:W-:-:S01]  /*147c0*/  FFMA.FTZ R27, R27, UR43, -R59 ;  /* 0x0000002b1b1b7c23 */ /* 0x000fc2000801083b */
[----:B------:R-:W-:Y:S01]  /*147d0*/  FFMA.FTZ R26, R26, UR43, -R59 ;  /* 0x0000002b1a1a7c23 */ /* 0x000fe2000801083b */
[----:B------:R-:W-:Y:S01]  /*147e0*/  F2FP.SATFINITE.E4M3.F32.PACK_AB_MERGE_C R197, R72, R71, R8 ;  /* 0x0000004748c5723e */ /* 0x000fe20004807008 */
[----:B------:R-:W2:Y:S01]  /*147f0*/  MUFU.EX2 R78, R78 ;  /* 0x0000004e004e7308 */ /* 0x000ea20000000800 */
[----:B0-----:R-:W-:-:S01]  /*14800*/  FADD.FTZ R28, R4, R29 ;  /* 0x0000001d041c7221 */ /* 0x001fc20000010000 */
[----:B------:R-:W-:-:S06]  /*14810*/  F2FP.SATFINITE.E4M3.F32.PACK_AB_MERGE_C R194, R67, R62, R32 ;  /* 0x0000003e43c2723e */ /* 0x000fcc0004807020 */
[----:B------:R-:W0:Y:S01]  /*14820*/  MUFU.EX2 R83, R83 ;  /* 0x0000005300537308 */ /* 0x000e220000000800 */
[----:B-1----:R-:W-:-:S01]  /*14830*/  FADD.FTZ R29, R3, R28 ;  /* 0x0000001c031d7221 */ /* 0x002fc20000010000 */
[----:B------:R-:W-:-:S04]  /*14840*/  FADD.FTZ R28, R62, R33 ;  /* 0x000000213e1c7221 */ /* 0x000fc80000010000 */
[----:B------:R-:W-:Y:S01]  /*14850*/  FADD.FTZ R33, R67, R28 ;  /* 0x0000001c43217221 */ /* 0x000fe20000010000 */
[----:B------:R-:W-:Y:S01]  /*14860*/  F2FP.SATFINITE.E4M3.F32.PACK_AB_MERGE_C R28, R58, R55, RZ ;  /* 0x000000373a1c723e */ /* 0x000fe200048070ff */
[----:B------:R-:W1:Y:S01]  /*14870*/  MUFU.EX2 R12, R12 ;  /* 0x0000000c000c7308 */ /* 0x000e620000000800 */
[----:B--2---:R-:W-:-:S01]  /*14880*/  FADD.FTZ R0, R78, R29 ;  /* 0x0000001d4e007221 */ /* 0x004fc20000010000 */
[----:B------:R-:W-:Y:S01]  /*14890*/  FADD.FTZ R66, R66, R33 ;  /* 0x0000002142427221 */ /* 0x000fe20000010000 */
[----:B------:R-:W-:Y:S02]  /*148a0*/  F2FP.SATFINITE.E4M3.F32.PACK_AB_MERGE_C R188, R70, R65, R28 ;  /* 0x0000004146bc723e */ /* 0x000fe4000480701c */
[----:B------:R-:W-:Y:S01]  /*148b0*/  F2FP.SATFINITE.E4M3.F32.PACK_AB_MERGE_C R28, R50, R51, RZ ;  /* 0x00000033321c723e */ /* 0x000fe200048070ff */
[----:B------:R-:W-:-:S02]  /*148c0*/  FADD.FTZ R66, R63, R66 ;  /* 0x000000423f427221 */ /* 0x000fc40000010000 */
[----:B------:R-:W2:Y:S01]  /*148d0*/  MUFU.EX2 R15, R15 ;  /* 0x0000000f000f7308 */ /* 0x000ea20000000800 */
[----:B0-----:R-:W-:-:S01]  /*148e0*/  FADD.FTZ R29, R83, R0 ;  /* 0x00000000531d7221 */ /* 0x001fc20000010000 */
[----:B------:R-:W-:Y:S01]  /*148f0*/  FADD.FTZ R65, R65, R66 ;  /* 0x0000004241417221 */ /* 0x000fe20000010000 */
[----:B------:R-:W-:-:S02]  /*14900*/  F2FP.SATFINITE.E4M3.F32.PACK_AB_MERGE_C R190, R54, R37, R28 ;  /* 0x0000002536be723e */ /* 0x000fc4000480701c */
[----:B------:R-:W-:Y:S01]  /*14910*/  F2FP.SATFINITE.E4M3.F32.PACK_AB_MERGE_C R78, R83, R78, RZ ;  /* 0x0000004e534e723e */ /* 0x000fe200048070ff */
[----:B------:R-:W-:-:S02]  /*14920*/  FADD.FTZ R70, R70, R65 ;  /* 0x0000004146467221 */ /* 0x000fc40000010000 */
[----:B------:R-:W0:Y:S01]  /*14930*/  MUFU.EX2 R79, R79 ;  /* 0x0000004f004f7308 */ /* 0x000e220000000800 */
[----:B-1----:R-:W-:-:S01]  /*14940*/  FADD.FTZ R0, R12, R29 ;  /* 0x0000001d0c007221 */ /* 0x002fc20000010000 */
[----:B------:R-:W-:Y:S01]  /*14950*/  FADD.FTZ R55, R55, R70 ;  /* 0x0000004637377221 */ /* 0x000fe20000010000 */
[----:B------:R-:W-:Y:S02]  /*14960*/  F2FP.SATFINITE.E4M3.F32.PACK_AB_MERGE_C R199, R3, R4, R78 ;  /* 0x0000000403c7723e */ /* 0x000fe4000480704e */
[----:B------:R-:W1:Y:S01]  /*14970*/  @P2 LDC R4, c[0x0][0x44c] ;  /* 0x00011300ff042b82 */ /* 0x000e620000000800 */
[----:B------:R-:W-:-:S02]  /*14980*/  FADD.FTZ R58, R58, R55 ;  /* 0x000000373a3a7221 */ /* 0x000fc40000010000 */
[----:B------:R-:W3:Y:S01]  /*14990*/  MUFU.EX2 R80, R80 ;  /* 0x0000005000507308 */ /* 0x000ee20000000800 */
        /* <DEDUP_REMOVED lines=8> */
[----:B---3--:R-:W-:-:S01]  /*14a20*/  FADD.FTZ R29, R80, R29 ;  /* 0x0000001d501d7221 */ /* 0x008fc20000010000 */
[----:B------:R-:W-:Y:S01]  /*14a30*/  F2FP.SATFINITE.E4M3.F32.PACK_AB_MERGE_C R79, R80, R79, RZ ;  /* 0x0000004f504f723e */ /* 0x000fe200048070ff */
[----:B-1----:R-:W-:-:S03]  /*14a40*/  @P2 IMAD.HI.U32 R4, R207, R4, RZ ;  /* 0x00000004cf042227 */ /* 0x002fc600078e00ff */
[----:B------:R-:W-:Y:S02]  /*14a50*/  F2FP.SATFINITE.E4M3.F32.PACK_AB_MERGE_C R193, R15, R12, R79 ;  /* 0x0000000c0fc1723e */ /* 0x000fe4000480704f */
        /* <DEDUP_REMOVED lines=8> */
[----:B------:R-:W-:-:S04]  /*14ae0*/  F2FP.SATFINITE.E4M3.F32.PACK_AB_MERGE_C R30, R30, R31, RZ ;  /* 0x0000001f1e1e723e */ /* 0x000fc800048070ff */
[----:B------:R-:W-:Y:S02]  /*14af0*/  F2FP.SATFINITE.E4M3.F32.PACK_AB_MERGE_C R195, R21, R14, R30 ;  /* 0x0000000e15c3723e */ /* 0x000fe4000480701e */
[----:B------:R-:W2:Y:S01]  /*14b00*/  MUFU.EX2 R34, R34 ;  /* 0x0000002200227308 */ /* 0x000ea20000000800 */
[----:B0-----:R-:W-:-:S02]  /*14b10*/  FADD.FTZ R0, R20, R29 ;  /* 0x0000001d14007221 */ /* 0x001fc40000010000 */
[----:B------:R-:W0:Y:S05]  /*14b20*/  @P2 LDC R29, c[0x0][0x450] ;  /* 0x00011400ff1d2b82 */ /* 0x000e2a0000000800 */
[----:B------:R-:W3:Y:S01]  /*14b30*/  MUFU.EX2 R35, R35 ;  /* 0x0000002300237308 */ /* 0x000ee20000000800 */
[----:B-1----:R-:W-:-:S07]  /*14b40*/  FADD.FTZ R9, R25, R0 ;  /* 0x0000000019097221 */ /* 0x002fce0000010000 */
[----:B------:R-:W1:Y:S01]  /*14b50*/  MUFU.EX2 R24, R24 ;  /* 0x0000001800187308 */ /* 0x000e620000000800 */
[----:B--2---:R-:W-:-:S07]  /*14b60*/  FADD.FTZ R0, R34, R9 ;  /* 0x0000000922007221 */ /* 0x004fce0000010000 */
[----:B------:R-:W2:Y:S01]  /*14b70*/  MUFU.EX2 R41, R41 ;  /* 0x0000002900297308 */ /* 0x000ea20000000800 */
[----:B---3--:R-:W-:-:S01]  /*14b80*/  FADD.FTZ R9, R35, R0 ;  /* 0x0000000023097221 */ /* 0x008fc20000010000 */
[----:B------:R-:W-:-:S04]  /*14b90*/  F2FP.SATFINITE.E4M3.F32.PACK_AB_MERGE_C R34, R35, R34, RZ ;  /* 0x000000222322723e */ /* 0x000fc800048070ff */
[----:B------:R-:W-:Y:S02]  /*14ba0*/  F2FP.SATFINITE.E4M3.F32.PACK_AB_MERGE_C R189, R25, R20, R34 ;  /* 0x0000001419bd723e */ /* 0x000fe40004807022 */
[----:B------:R-:W3:Y:S01]  /*14bb0*/  MUFU.EX2 R44, R44 ;  /* 0x0000002c002c7308 */ /* 0x000ee20000000800 */
[----:B-1----:R-:W-:-:S07]  /*14bc0*/  FADD.FTZ R0, R24, R9 ;  /* 0x0000000918007221 */ /* 0x002fce0000010000 */
[----:B------:R-:W-:Y:S01]  /*14bd0*/  MUFU.EX2 R46, R46 ;  /* 0x0000002e002e7308 */ /* 0x000fe20000000800 */
[----:B--2---:R-:W-:-:S07]  /*14be0*/  FADD.FTZ R9, R41, R0 ;  /* 0x0000000029097221 */ /* 0x004fce0000010000 */
[----:B------:R-:W1:Y:S01]  /*14bf0*/  MUFU.EX2 R43, R43 ;  /* 0x0000002b002b7308 */ /* 0x000e620000000800 */
[----:B---3--:R-:W-:-:S01]  /*14c00*/  FADD.FTZ R0, R44, R9 ;  /* 0x000000092c007221 */ /* 0x008fc20000010000 */
[----:B------:R-:W-:Y:S01]  /*14c10*/  IMAD.MOV.U32 R9, RZ, RZ, R207 ;  /* 0x000000ffff097224 */ /* 0x000fe200078e00cf */
[----:B0-----:R-:W-:-:S05]  /*14c20*/  @P2 SHF.R.U32.HI R9, RZ, R29, R4 ;  /* 0x0000001dff092219 */ /* 0x001fca0000011604 */
[----:B------:R-:W0:Y:S01]  /*14c30*/  MUFU.EX2 R45, R45 ;  /* 0x0000002d002d7308 */ /* 0x000e220000000800 */
[----:B------:R-:W-:-:S04]  /*14c40*/  IMAD.IADD R9, R102, 0x1, R9 ;  /* 0x0000000166097824 */ /* 0x000fc800078e0209 */
[----:B------:R-:W-:-:S03]  /*14c50*/  IMAD.IADD R6, R9, 0x1, R6 ;  /* 0x0000000109067824 */ /* 0x000fc600078e0206 */
        /* <DEDUP_REMOVED lines=12> */
[----:B0-----:R-:W-:-:S01]  /*14d20*/  FADD.FTZ R0, R48, R45 ;  /* 0x0000002d30007221 */ /* 0x001fc20000010000 */
[----:B------:R-:W-:-:S04]  /*14d30*/  FADD.FTZ R46, R46, R47 ;  /* 0x0000002f2e2e7221 */ /* 0x000fc80000010000 */
[----:B------:R-:W-:Y:S02]  /*14d40*/  FADD.FTZ R46, R43, R46 ;  /* 0x0000002e2b2e7221 */ /* 0x000fe40000010000 */
        /* <DEDUP_REMOVED lines=20> */
[----:B------:R-:W1:Y:S01]  /*14e90*/  MUFU.EX2 R26, R26 ;  /* 0x0000001a001a7308 */ /* 0x000e620000000800 */
[----:B--2---:R-:W-:-:S04]  /*14ea0*/  FADD.FTZ R0, R57, R0 ;  /* 0x0000000039007221 */ /* 0x004fc80000010000 */
[----:B0-----:R-:W-:Y:S01]  /*14eb0*/  FADD.FTZ R3, R27, R0 ;  /* 0x000000001b037221 */ /* 0x001fe20000010000 */
[----:B------:R-:W-:Y:S01]  /*14ec0*/  VIADD R0, R103, 0xfffffffe ;  /* 0xfffffffe67007836 */ /* 0x000fe20000000000 */
[C---:B-1----:R-:W-:Y:S02]  /*14ed0*/  F2FP.SATFINITE.E4M3.F32.PACK_AB_MERGE_C R8, R26.reuse, R27, RZ ;  /* 0x0000001b1a08723e */ /* 0x042fe400048070ff */
[----:B------:R-:W-:-:S02]  /*14ee0*/  FADD.FTZ R3, R26, R3 ;  /* 0x000000031a037221 */ /* 0x000fc40000010000 */
[----:B------:R-:W-:Y:S01]  /*14ef0*/  F2FP.SATFINITE.E4M3.F32.PACK_AB_MERGE_C R187, R57, R56, R8 ;  /* 0x0000003839bb723e */ /* 0x000fe20004807008 */
        /* <DEDUP_REMOVED lines=12> */
.L_x_1498:
[----:B------:R-:W-:-:S13]  /*14fc0*/  ISETP.NE.AND P4, PT, R7, 0x1, PT ;  /* 0x000000010700780c */ /* 0x000fda0003f85270 */
[----:B------:R-:W0:Y:S02]  /*14fd0*/  @P4 LDC.64 R12, c[0x0][0x9e8] ;  /* 0x00027a00ff0c4b82 */ /* 0x000e240000000a00 */
[----:B0-----:R-:W-:-:S05]  /*14fe0*/  @P4 IMAD.HI.U32 R12, R8, R12, RZ ;  /* 0x0000000c080c4227 */ /* 0x001fca00078e00ff */
[----:B------:R-:W-:-:S07]  /*14ff0*/  @P4 SHF.R.U32.HI R8, RZ, R13, R12 ;  /* 0x0000000dff084219 */ /* 0x000fce000001160c */
.L_x_1499:
[----:B------:R-:W-:Y:S05]  /*15000*/  BSYNC B0 ;  /* 0x0000000000007941 */ /* 0x000fea0003800000 */
.L_x_1497:
[----:B------:R-:W-:-:S05]  /*15010*/  IMAD R7, R8, R7, R7 ;  /* 0x0000000708077224 */ /* 0x000fca00078e0207 */
[----:B------:R-:W-:-:S07]  /*15020*/  VIMNMX R6, R6, R7, PT ;  /* 0x0000000706067248 */ /* 0x000fce0003fe0100 */
.L_x_1496:
[----:B------:R-:W-:Y:S01]  /*15030*/  SHF.R.S32.HI R7, RZ, 0x1f, R6 ;  /* 0x0000001fff077819 */ /* 0x000fe20000011406 */
[----:B------:R-:W-:Y:S01]  /*15040*/  ULDC UR32, c[0x0][0x9e4] ;  /* 0x0002790000207ab9 */ /* 0x000fe20000000800 */
[----:B------:R-:W-:Y:S01]  /*15050*/  ULDC UR29, c[0x0][0x9e4] ;  /* 0x00027900001d7ab9 */ /* 0x000fe20000000800 */
[----:B------:R-:W-:Y:S01]  /*15060*/  ULDC UR28, c[0x0][0x988] ;  /* 0x00026200001c7ab9 */ /* 0x000fe20000000800 */
[----:B------:R-:W-:Y:S01]  /*15070*/  LEA.HI R7, R7, R6, RZ, 0x7 ;  /* 0x0000000607077211 */ /* 0x000fe200078f38ff */
[----:B------:R-:W-:Y:S01]  /*15080*/  ULDC UR31, c[0x0][0x988] ;  /* 0x00026200001f7ab9 */ /* 0x000fe20000000800 */
[----:B------:R-:W-:Y:S01]  /*15090*/  ULDC UR30, c[0x0][0x988] ;  /* 0x00026200001e7ab9 */ /* 0x000fe20000000800 */
[----:B------:R-:W-:Y:S01]  /*150a0*/  ULDC UR34, c[0x0][0x9e0] ;  /* 0x0002780000227ab9 */ /* 0x000fe20000000800 */
[----:B------:R-:W-:Y:S01]  /*150b0*/  SHF.R.S32.HI R7, RZ, 0x7, R7 ;  /* 0x00000007ff077819 */ /* 0x000fe20000011407 */
[----:B------:R-:W-:Y:S01]  /*150c0*/  ULDC UR33, c[0x0][0x9e0] ;  /* 0x0002780000217ab9 */ /* 0x000fe20000000800 */
[----:B------:R-:W-:-:S02]  /*150d0*/  CS2R R24, SRZ ;  /* 0x0000000000187805 */ /* 0x000fc4000001ff00 */
[----:B------:R-:W-:Y:S02]  /*150e0*/  CS2R R26, SRZ ;  /* 0x00000000001a7805 */ /* 0x000fe4000001ff00 */
[----:B------:R-:W-:Y:S02]  /*150f0*/  VIMNMX R12, R212, R7, !PT ;  /* 0x00000007d40c7248 */ /* 0x000fe40007fe0100 */
        /* <DEDUP_REMOVED lines=95> */
[----:B------:R-:W-:-:S07]  /*156f0*/  CS2R R24, SRZ ;  /* 0x0000000000187805 */ /* 0x000fce000001ff00 */
.L_x_1519:
[----:B------:R-:W-:Y:S01]  /*15700*/  VIADD R13, R19, 0x1 ;  /* 0x00000001130d7836 */ /* 0x000fe20000000000 */
[----:B------:R-:W-:Y:S05]  /*15710*/  YIELD ;  /* 0x0000000000007946 */ /* 0x000fea0003800000 */
[----:B------:R-:W-:-:S04]  /*15720*/  ISETP.NE.AND P4, PT, R13, 0x2, PT ;  /* 0x000000020d00780c */ /* 0x000fc80003f85270 */
[----:B------:R-:W-:Y:S02]  /*15730*/  SEL R7, RZ, 0x1, P4 ;  /* 0x00000001ff077807 */ /* 0x000fe40002000000 */
[----:B------:R-:W-:Y:S02]  /*15740*/  SEL R13, R13, RZ, P4 ;  /* 0x000000ff0d0d7207 */ /* 0x000fe40002000000 */
[----:B------:R-:W-:Y:S02]  /*15750*/  ISETP.NE.AND P4, PT, R211, RZ, PT ;  /* 0x000000ffd300720c */ /* 0x000fe40003f85270 */
[----:B------:R-:W-:-:S11]  /*15760*/  LOP3.LUT R14, R18, R7, RZ, 0x3c, !PT ;  /* 0x00000007120e7212 */ /* 0x000fd600078e3cff */
[----:B------:R-:W-:Y:S05]  /*15770*/  @P4 BRA `(.L_x_1501) ;  /* 0x0000000000304947 */ /* 0x000fea0003800000 */
[----:B------:R-:W-:Y:S05]  /*15780*/  @!P0 BRA `(.L_x_1502) ;  /* 0x0000000000048947 */ /* 0x000fea0003800000 */
[----:B------:R-:W-:Y:S01]  /*15790*/  BPT.TRAP 0x1 ;  /* 0x000000040000795c */ /* 0x000fe20000300000 */
.L_x_1502:
[----:B------:R-:W-:Y:S01]  /*157a0*/  IMAD R7, R13, 0x8, R16 ;  /* 0x000000080d077824 */ /* 0x000fe200078e0210 */
[----:B------:R-:W-:-:S04]  /*157b0*/  SHF.L.U32 R6, R14, 0x1f, RZ ;  /* 0x0000001f0e067819 */ /* 0x000fc800000006ff */
[----:B------:R0:W1:Y:S01]  /*157c0*/  SYNCS.PHASECHK.TRANS64.TRYWAIT P5, [R7+URZ+0x2a830], R6 ;  /* 0x02a83006070075a7 */ /* 0x00006200080a017f */
[----:B------:R-:W-:Y:S05]  /*157d0*/  @!P0 BRA `(.L_x_1503) ;  /* 0x0000000000048947 */ /* 0x000fea0003800000 */
[----:B------:R-:W-:Y:S01]  /*157e0*/  BPT.TRAP 0x1 ;  /* 0x000000040000795c */ /* 0x000fe20000300000 */
.L_x_1503:
[----:B------:R-:W-:Y:S04]  /*157f0*/  BSSY B0, `(.L_x_1501) ;  /* 0x0000004000007945 */ /* 0x000fe80003800000 */
[----:B-1----:R-:W-:Y:S05]  /*15800*/  @P5 BRA `(.L_x_1504) ;  /* 0x0000000000085947 */ /* 0x002fea0003800000 */
[----:B------:R-:W1:Y:S02]  /*15810*/  SYNCS.PHASECHK.TRANS64.TRYWAIT P5, [R7+URZ+0x2a830], R6 ;  /* 0x02a83006070075a7 */ /* 0x000e6400080a017f */
[----:B-1----:R-:W-:Y:S05]  /*15820*/  @!P5 BRA `(.L_x_1505) ;  /* 0x0000019000b4d947 */ /* 0x002fea0003800000 */
.L_x_1504:
[----:B------:R-:W-:Y:S05]  /*15830*/  BSYNC B0 ;  /* 0x0000000000007941 */ /* 0x000fea0003800000 */
.L_x_1501:
[----:B01----:R-:W0:Y:S01]  /*15840*/  S2R R6, SR_TID.X ;  /* 0x0000000000067919 */ /* 0x003e220000002100 */
[----:B------:R-:W-:Y:S05]  /*15850*/  WARPSYNC.ALL ;  /* 0x0000000000007948 */ /* 0x000fea0003800000 */
[----:B------:R-:W-:Y:S02]  /*15860*/  IMAD.MOV.U32 R7, RZ, RZ, -0x7fffffe0 ;  /* 0x80000020ff077424 */ /* 0x000fe400078e00ff */
[----:B------:R-:W-:Y:S02]  /*15870*/  IMAD.MOV.U32 R121, RZ, RZ, -0x7fffffe0 ;  /* 0x80000020ff797424 */ /* 0x000fe400078e00ff */
[----:B------:R-:W-:Y:S01]  /*15880*/  IMAD.MOV.U32 R21, RZ, RZ, -0x7fffffe0 ;  /* 0x80000020ff157424 */ /* 0x000fe200078e00ff */
[----:B------:R-:W-:Y:S01]  /*15890*/  R2UR UR27, R7 ;  /* 0x00000000071b72ca */ /* 0x000fe200000e0000 */
[----:B------:R-:W-:Y:S01]  /*158a0*/  IMAD.MOV.U32 R9, RZ, RZ, -0x7fffffe0 ;  /* 0x80000020ff097424 */ /* 0x000fe200078e00ff */
[----:B------:R-:W-:-:S02]  /*158b0*/  R2UR UR19, R121 ;  /* 0x00000000791372ca */ /* 0x000fc400000e0000 */
[----:B------:R-:W-:Y:S02]  /*158c0*/  R2UR UR7, R21 ;  /* 0x00000000150772ca */ /* 0x000fe400000e0000 */
[----:B------:R-:W-:Y:S02]  /*158d0*/  R2UR UR11, R9 ;  /* 0x00000000090b72ca */ /* 0x000fe400000e0000 */
[----:B------:R-:W-:Y:S02]  /*158e0*/  R2UR UR15, R21 ;  /* 0x00000000150f72ca */ /* 0x000fe400000e0000 */
[----:B------:R-:W-:Y:S02]  /*158f0*/  R2UR UR23, R7 ;  /* 0x00000000071772ca */ /* 0x000fe400000e0000 */
[----:B0-----:R-:W-:Y:S01]  /*15900*/  SHF.R.U32.HI R8, RZ, 0x7, R6 ;  /* 0x00000007ff087819 */ /* 0x001fe20000011606 */
[----:B------:R-:W-:-:S04]  /*15910*/  IMAD R6, R13, 0x600, R5 ;  /* 0x000006000d067824 */ /* 0x000fc800078e0205 */
[----:B------:R-:W-:Y:S01]  /*15920*/  VIADD R15, R8, 0x8 ;  /* 0x00000008080f7836 */ /* 0x000fe20000000000 */
[C---:B------:R-:W-:Y:S01]  /*15930*/  R2UR UR26, R6.reuse ;  /* 0x00000000061a72ca */ /* 0x040fe200000e0000 */
[C---:B------:R-:W-:Y:S02]  /*15940*/  VIADD R120, R6.reuse, 0x400 ;  /* 0x0000040006787836 */ /* 0x040fe40000000000 */
[C---:B------:R-:W-:Y:S01]  /*15950*/  VIADD R20, R6.reuse, 0x2 ;  /* 0x0000000206147836 */ /* 0x040fe20000000000 */
[----:B------:R0:W-:Y:S01]  /*15960*/  BAR.SYNC.DEFER_BLOCKING R15, 0x100 ;  /* 0x0004000f0000751d */ /* 0x0001e20000010000 */
[----:B------:R-:W-:Y:S01]  /*15970*/  VIADD R8, R6, 0x200 ;  /* 0x0000020006087836 */ /* 0x000fe20000000000 */
[----:B------:R-:W-:Y:S02]  /*15980*/  R2UR UR18, R120 ;  /* 0x00000000781272ca */ /* 0x000fe400000e0000 */
[----:B------:R-:W-:Y:S01]  /*15990*/  R2UR UR6, R20 ;  /* 0x00000000140672ca */ /* 0x000fe200000e0000 */
[----:B------:R-:W-:Y:S01]  /*159a0*/  VIADD R20, R6, 0x202 ;  /* 0x0000020206147836 */ /* 0x000fe20000000000 */
[----:B------:R-:W-:Y:S01]  /*159b0*/  R2UR UR10, R8 ;  /* 0x00000000080a72ca */ /* 0x000fe200000e0000 */
[----:B------:R-:W-:-:S03]  /*159c0*/  VIADD R6, R6, 0x402 ;  /* 0x0000040206067836 */ /* 0x000fc60000000000 */
[----:B------:R-:W-:Y:S02]  /*159d0*/  R2UR UR14, R20 ;  /* 0x00000000140e72ca */ /* 0x000fe400000e0000 */
[----:B------:R-:W-:Y:S01]  /*159e0*/  R2UR UR22, R6 ;  /* 0x00000000061672ca */ /* 0x000fe200000e0000 */
        /* <DEDUP_REMOVED lines=21> */
.L_x_1507:
[----:B------:R-:W-:Y:S01]  /*15b40*/  SHF.L.U32 R6, R18, 0x1f, RZ ;  /* 0x0000001f12067819 */ /* 0x000fe200000006ff */
[----:B------:R-:W-:-:S04]  /*15b50*/  IMAD R7, R19, 0x8, R16 ;  /* 0x0000000813077824 */ /* 0x000fc800078e0210 */
[----:B------:R0:W1:Y:S01]  /*15b60*/  SYNCS.PHASECHK.TRANS64.TRYWAIT P4, [R7+URZ+0x2a850], R6 ;  /* 0x02a85006070075a7 */ /* 0x000062000808017f */
[----:B------:R-:W-:Y:S05]  /*15b70*/  @!P0 BRA `(.L_x_1508) ;  /* 0x0000000000048947 */ /* 0x000fea0003800000 */
[----:B------:R-:W-:Y:S01]  /*15b80*/  BPT.TRAP 0x1 ;  /* 0x000000040000795c */ /* 0x000fe20000300000 */
.L_x_1508:
[----:B-1----:R-:W-:Y:S05]  /*15b90*/  @P4 BRA `(.L_x_1506) ;  /* 0x0000000000084947 */ /* 0x002fea0003800000 */
[----:B------:R-:W1:Y:S02]  /*15ba0*/  SYNCS.PHASECHK.TRANS64.TRYWAIT P4, [R7+URZ+0x2a850], R6 ;  /* 0x02a85006070075a7 */ /* 0x000e64000808017f */
[----:B-1----:R-:W-:Y:S05]  /*15bb0*/  @!P4 BRA `(.L_x_1509) ;  /* 0x0000018c00e4c947 */ /* 0x002fea0003800000 */
.L_x_1506:
[----:B01----:R-:W-:Y:S01]  /*15bc0*/  VIADD R6, R16, 0x400 ;  /* 0x0000040010067836 */ /* 0x003fe20000000000 */
[----:B------:R-:W-:Y:S05]  /*15bd0*/  WARPSYNC.ALL ;  /* 0x0000000000007948 */ /* 0x000fea0003800000 */
[----:B------:R-:W-:Y:S01]  /*15be0*/  SHF.R.U32.HI R6, RZ, 0x4, R6 ;  /* 0x00000004ff067819 */ /* 0x000fe20000011606 */
[----:B------:R-:W-:Y:S01]  /*15bf0*/  IMAD.MOV.U32 R7, RZ, RZ, 0x40000040 ;  /* 0x40000040ff077424 */ /* 0x000fe200078e00ff */
[----:B------:R-:W-:Y:S01]  /*15c00*/  WARPGROUP.ARRIVE ;  /* 0x00000000000079c5 */ /* 0x000fe20000000000 */
[----:B------:R-:W-:Y:S01]  /*15c10*/  IMAD.MOV.U32 R9, RZ, RZ, 0x40000040 ;  /* 0x40000040ff097424 */ /* 0x000fe200078e00ff */
[----:B------:R-:W-:-:S04]  /*15c20*/  LOP3.LUT R6, R6, 0x3fff, RZ, 0xc0, !PT ;  /* 0x00003fff06067812 */ /* 0x000fc800078ec0ff */
[----:B------:R-:W0:Y:S01]  /*15c30*/  S2R R21, SR_TID.X ;  /* 0x0000000000157919 */ /* 0x000e220000002100 */
[----:B------:R-:W-:Y:S01]  /*15c40*/  R2UR UR7, R7 ;  /* 0x00000000070772ca */ /* 0x000fe200000e0000 */
[----:B------:R-:W-:Y:S01]  /*15c50*/  IMAD.MOV.U32 R7, RZ, RZ, 0x40000040 ;  /* 0x40000040ff077424 */ /* 0x000fe200078e00ff */
[----:B------:R-:W-:Y:S01]  /*15c60*/  LOP3.LUT R6, R6, 0x10000, RZ, 0xfc, !PT ;  /* 0x0001000006067812 */ /* 0x000fe200078efcff */
[C---:B------:R-:W-:Y:S01]  /*15c70*/  FMUL.FTZ R15, R2.reuse, R123 ;  /* 0x0000007b020f7220 */ /* 0x040fe20000410000 */
[C---:B------:R-:W-:Y:S01]  /*15c80*/  FMUL.FTZ R18, R2.reuse, R124 ;  /* 0x0000007c02127220 */ /* 0x040fe20000410000 */
[C---:B------:R-:W-:Y:S01]  /*15c90*/  FMUL.FTZ R123, R2.reuse, R128 ;  /* 0x00000080027b7220 */ /* 0x040fe20000410000 */
[C---:B------:R-:W-:Y:S01]  /*15ca0*/  FMUL.FTZ R124, R2.reuse, R129 ;  /* 0x00000081027c7220 */ /* 0x040fe20000410000 */
[----:B------:R-:W-:Y:S02]  /*15cb0*/  IMAD R6, R19, 0x600, R6 ;  /* 0x0000060013067824 */ /* 0x000fe400078e0206 */
[C---:B------:R-:W-:Y:S01]  /*15cc0*/  FMUL.FTZ R129, R2.reuse, R132 ;  /* 0x0000008402817220 */ /* 0x040fe20000410000 */
[C---:B------:R-:W-:Y:S01]  /*15cd0*/  FMUL.FTZ R128, R2.reuse, R135 ;  /* 0x0000008702807220 */ /* 0x040fe20000410000 */
[----:B------:R-:W-:Y:S01]  /*15ce0*/  FMUL.FTZ R132, R2, R139 ;  /* 0x0000008b02847220 */ /* 0x000fe20000410000 */
[C---:B------:R-:W-:Y:S01]  /*15cf0*/  VIADD R8, R6.reuse, 0x2 ;  /* 0x0000000206087836 */ /* 0x040fe20000000000 */
[----:B------:R-:W-:Y:S01]  /*15d00*/  R2UR UR6, R6 ;  /* 0x00000000060672ca */ /* 0x000fe200000e0000 */
        /* <DEDUP_REMOVED lines=12> */
[----:B------:R-:W-:Y:S01]  /*15dd0*/  QGMMA.64x192x32.F32.E4M3.E4M3 R24, R196, gdesc[UR4], R24, gsb0 ;  /* 0x02e00004c4187df3 */ /* 0x000fe20008000818 */
[----:B------:R-:W-:Y:S01]  /*15de0*/  R2UR UR6, R8 ;  /* 0x00000000080672ca */ /* 0x000fe200000e0000 */
[----:B------:R-:W-:Y:S01]  /*15df0*/  VIADD R8, R6, 0x4 ;  /* 0x0000000406087836 */ /* 0x000fe20000000000 */
[----:B------:R-:W-:Y:S01]  /*15e00*/  R2UR UR7, R9 ;  /* 0x00000000090772ca */ /* 0x000fe200000e0000 */
[----:B------:R-:W-:-:S02]  /*15e10*/  IMAD.MOV.U32 R9, RZ, RZ, 0x40000040 ;  /* 0x40000040ff097424 */ /* 0x000fc400078e00ff */
[----:B------:R-:W-:Y:S01]  /*15e20*/  FMUL.FTZ R166, R2, R169 ;  /* 0x000000a902a67220 */ /* 0x000fe20000410000 */
[----:B------:R-:W-:Y:S02]  /*15e30*/  VIADD R6, R6, 0x6 ;  /* 0x0000000606067836 */ /* 0x000fe40000000000 */
[C---:B------:R-:W-:Y:S01]  /*15e40*/  FMUL.FTZ R169, R2.reuse, R172 ;  /* 0x000000ac02a97220 */ /* 0x040fe20000410000 */
[C---:B------:R-:W-:Y:S01]  /*15e50*/  FMUL.FTZ R168, R2.reuse, R175 ;  /* 0x000000af02a87220 */ /* 0x040fe20000410000 */
[----:B------:R-:W-:Y:S01]  /*15e60*/  FMUL.FTZ R172, R2, R179 ;  /* 0x000000b302ac7220 */ /* 0x000fe20000410000 */
[----:B------:R-:W-:Y:S02]  /*15e70*/  IMAD.SHL.U32 R175, R0, 0x80, RZ ;  /* 0x0000008000af7824 */ /* 0x000fe400078e00ff */
[----:B------:R-:W-:Y:S01]  /*15e80*/  FMUL.FTZ R179, R2, R181 ;  /* 0x000000b502b37220 */ /* 0x000fe20000410000 */
[----:B------:R-:W-:Y:S01]  /*15e90*/  @!P1 IMAD R20, R13, 0x8, R16 ;  /* 0x000000080d149824 */ /* 0x000fe200078e0210 */
[----:B0-----:R-:W-:Y:S01]  /*15ea0*/  SHF.R.U32.HI R21, RZ, 0x7, R21 ;  /* 0x00000007ff157819 */ /* 0x001fe20000011615 */
[----:B------:R-:W0:Y:S01]  /*15eb0*/  MUFU.TANH R15, R15 ;  /* 0x0000000f000f7308 */ /* 0x000e220000002400 */
[----:B------:R-:W-:Y:S01]  /*15ec0*/  IADD3 R181, -R200, 0x1, -R175 ;  /* 0x00000001c8b57810 */ /* 0x000fe20007ffe9af */
[----:B------:R-:W-:Y:S01]  /*15ed0*/  @!P1 VIADD R20, R20, 0x2a840 ;  /* 0x0002a84014149836 */ /* 0x000fe20000000000 */
[----:B------:R-:W-:-:S02]  /*15ee0*/  IADD3 R21, -R21, 0xb, RZ ;  /* 0x0000000b15157810 */ /* 0x000fc40007ffe1ff */
[----:B------:R-:W-:Y:S02]  /*15ef0*/  IADD3 R181, -R202, R181, R203 ;  /* 0x000000b5cab57210 */ /* 0x000fe40007ffe1cb */
[----:B------:R-:W-:Y:S01]  /*15f00*/  @!P1 PRMT R20, RZ, 0x654, R20 ;  /* 0x00000654ff149816 */ /* 0x000fe20000000014 */
        /* <DEDUP_REMOVED lines=26> */
[----:B------:R-:W-:Y:S01]  /*160b0*/  R2UR UR6, R8 ;  /* 0x00000000080672ca */ /* 0x000fe200000e0000 */
[----:B------:R-:W-:Y:S01]  /*160c0*/  IMAD.IADD R8, R221, 0x1, R207 ;  /* 0x00000001dd087824 */ /* 0x000fe200078e02cf */
[----:B------:R-:W-:Y:S01]  /*160d0*/  R2UR UR7, R9 ;  /* 0x00000000090772ca */ /* 0x000fe200000e0000 */
[----:B------:R-:W-:Y:S02]  /*160e0*/  WARPGROUP.DEPBAR.LE gsb0, 0x0 ;  /* 0x00008000000079c5 */ /* 0x000fe40000010000 */
[----:B------:R-:W-:-:S14]  /*160f0*/  WARPGROUP.ARRIVE ;  /* 0x00000000000079c5 */ /* 0x000fdc0000000000 */
[----:B------:R-:W-:Y:S01]  /*16100*/  QGMMA.64x192x32.F32.E4M3.E4M3 R24, R188, gdesc[UR4], R24, gsb0 ;  /* 0x02e00004bc187df3 */ /* 0x000fe20008000818 */
[----:B------:R-:W-:Y:S02]  /*16110*/  R2UR UR6, R6 ;  /* 0x00000000060672ca */ /* 0x000fe400000e0000 */
[----:B------:R-:W-:Y:S01]  /*16120*/  R2UR UR7, R7 ;  /* 0x00000000070772ca */ /* 0x000fe200000e0000 */
[----:B------:R-:W5:Y:S08]  /*16130*/  @P2 LDC R6, c[0x0][0x44c] ;  /* 0x00011300ff062b82 */ /* 0x000f700000000800 */
[----:B------:R-:W1:Y:S01]  /*16140*/  @P2 LDC R7, c[0x0][0x450] ;  /* 0x00011400ff072b82 */ /* 0x000e620000000800 */
[----:B-----5:R-:W-:-:S04]  /*16150*/  @P2 IMAD.HI.U32 R9, R8, R6, RZ ;  /* 0x0000000608092227 */ /* 0x020fc800078e00ff */
[----:B------:R-:W-:Y:S02]  /*16160*/  IMAD.MOV.U32 R6, RZ, RZ, R8 ;  /* 0x000000ffff067224 */ /* 0x000fe400078e0008 */
[C---:B------:R-:W-:Y:S01]  /*16170*/  FMUL.FTZ R8, R2.reuse, R121 ;  /* 0x0000007902087220 */ /* 0x040fe20000410000 */
[C---:B------:R-:W-:Y:S01]  /*16180*/  FMUL.FTZ R121, R2.reuse, R126 ;  /* 0x0000007e02797220 */ /* 0x040fe20000410000 */
[C---:B------:R-:W-:Y:S01]  /*16190*/  FMUL.FTZ R126, R2.reuse, R131 ;  /* 0x00000083027e7220 */ /* 0x040fe20000410000 */
[----:B-1----:R-:W-:Y:S01]  /*161a0*/  @P2 SHF.R.U32.HI R6, RZ, R7, R9 ;  /* 0x00000007ff062219 */ /* 0x002fe20000011609 */
        /* <DEDUP_REMOVED lines=38> */
[----:B------:R-:W-:-:S02]  /*16410*/  VIADD R180, R181, UR34 ;  /* 0x00000022b5b47c36 */ /* 0x000fc40008000000 */
[----:B------:R-:W-:-:S05]  /*16420*/  VIADD R181, R181, UR35 ;  /* 0x00000023b5b57c36 */ /* 0x000fca0008000000 */
        /* <DEDUP_REMOVED lines=19> */
[----:B------:R-:W-:Y:S07]  /*16560*/  QGMMA.64x192x32.F32.E4M3.E4M3 R24, R184, gdesc[UR4], R24, gsb0 ;  /* 0x02e00004b8187df3 */ /* 0x000fee0008000818 */
        /* <DEDUP_REMOVED lines=23> */
[----:B------:R-:W5:Y:S01]  /*166e0*/  SHFL.IDX PT, R184, R6, RZ, 0x1c1f ;  /* 0x001c1fff06b87589 */ /* 0x000f6200000e0000 */
[----:B------:R0:W-:Y:S06]  /*166f0*/  BAR.ARV R21, 0x100 ;  /* 0x000400150000751d */ /* 0x0001ec0000002000 */
[----:B------:R0:W-:Y:S01]  /*16700*/  @!P1 SYNCS.ARRIVE.TRANS64.RED.A1T0 RZ, [R20+URZ], RZ ;  /* 0x000000ff14ff99a7 */ /* 0x0001e2000810043f */
[--C-:B-----5:R-:W-:Y:S02]  /*16710*/  IMAD.IADD R182, R180, 0x1, R184.reuse ;  /* 0x00000001b4b67824 */ /* 0x120fe400078e02b8 */
[----:B------:R-:W-:Y:S01]  /*16720*/  IMAD.IADD R183, R181, 0x1, R184 ;  /* 0x00000001b5b77824 */ /* 0x000fe200078e02b8 */
[----:B01234-:R-:W-:Y:S06]  /*16730*/  @!P3 BRA `(.L_x_1510) ;  /* 0x000000000058b947 */ /* 0x01ffec0003800000 */
[----:B------:R-:W-:Y:S01]  /*16740*/  IADD3 R184, -R202, R203, R184 ;  /* 0x000000cbcab87210 */ /* 0x000fe20007ffe1b8 */
[----:B------:R-:W-:Y:S03]  /*16750*/  BSSY B0, `(.L_x_1511) ;  /* 0x0000010000007945 */ /* 0x000fe60003800000 */
        /* <DEDUP_REMOVED lines=10> */
.L_x_1512:
[----:B------:R-:W-:-:S05]  /*16800*/  IMAD.U32 R185, RZ, RZ, UR32 ;  /* 0x00000020ffb97e24 */ /* 0x000fca000f8e00ff */
[----:B------:R-:W-:-:S13]  /*16810*/  ISETP.NE.AND P4, PT, R185, 0x1, PT ;  /* 0x00000001b900780c */ /* 0x000fda0003f85270 */
[----:B------:R-:W0:Y:S02]  /*16820*/  @P4 LDC.64 R20, c[0x0][0x9e8] ;  /* 0x00027a00ff144b82 */ /* 0x000e240000000a00 */
[----:B0-----:R-:W-:-:S05]  /*16830*/  @P4 IMAD.HI.U32 R20, R184, R20, RZ ;  /* 0x00000014b8144227 */ /* 0x001fca00078e00ff */
[----:B------:R-:W-:-:S07]  /*16840*/  @P4 SHF.R.U32.HI R184, RZ, R21, R20 ;  /* 0x00000015ffb84219 */ /* 0x000fce0000011614 */
.L_x_1513:
[----:B------:R-:W-:Y:S05]  /*16850*/  BSYNC B0 ;  /* 0x0000000000007941 */ /* 0x000fea0003800000 */
.L_x_1511:
[----:B------:R-:W-:-:S04]  /*16860*/  IMAD R184, R184, R185, -R175 ;  /* 0x000000b9b8b87224 */ /* 0x000fc800078e0aaf */
[----:B------:R-:W-:-:S05]  /*16870*/  IMAD.IADD R184, R184, 0x1, -R200 ;  /* 0x00000001b8b87824 */ /* 0x000fca00078e0ac8 */
[----:B------:R-:W-:Y:S02]  /*16880*/  VIMNMX R183, R183, R184, !PT ;  /* 0x000000b8b7b77248 */ /* 0x000fe40007fe0100 */
[----:B------:R-:W-:-:S07]  /*16890*/  VIADDMNMX R182, R184, R185, R182, PT ;  /* 0x000000b9b8b67246 */ /* 0x000fce00038001b6 */
.L_x_1510:
[----:B------:R-:W-:Y:S01]  /*168a0*/  ISETP.GT.AND P5, PT, R0, -0x1, PT ;  /* 0xffffffff0000780c */ /* 0x000fe20003fa4270 */
[----:B------:R-:W0:Y:S03]  /*168b0*/  SHFL.IDX PT, R6, R6, 0x1, 0x1c1f ;  /* 0x003c1f0006067f89 */ /* 0x000e2600000e0000 */
[----:B------:R-:W-:-:S04]  /*168c0*/  ISETP.GT.AND P4, PT, R183, RZ, P5 ;  /* 0x000000ffb700720c */ /* 0x000fc80002f84270 */
[----:B------:R-:W-:-:S04]  /*168d0*/  ISETP.LT.OR P4, PT, R182, 0x1, P4 ;  /* 0x00000001b600780c */ /* 0x000fc80002781670 */
[----:B------:R-:W-:Y:S02]  /*168e0*/  FSEL R20, R7, -INF , !P4 ;  /* 0xff80000007147808 */ /* 0x000fe40006000000 */
[----:B------:R-:W-:-:S04]  /*168f0*/  ISETP.GT.AND P4, PT, R183, 0x1, P5 ;  /* 0x00000001b700780c */ /* 0x000fc80002f84270 */
[----:B------:R-:W-:-:S04]  /*16900*/  ISETP.LT.OR P4, PT, R182, 0x2, P4 ;  /* 0x00000002b600780c */ /* 0x000fc80002781670 */
[----:B------:R-:W-:Y:S02]  /*16910*/  FSEL R8, R8, -INF , !P4 ;  /* 0xff80000008087808 */ /* 0x000fe40006000000 */
[----:B------:R-:W-:Y:S01]  /*16920*/  ISETP.GT.AND P4, PT, R183, 0x8, P5 ;  /* 0x00000008b700780c */ /* 0x000fe20002f84270 */
[--C-:B0-----:R-:W-:Y:S02]  /*16930*/  IMAD.IADD R180, R180, 0x1, R6.reuse ;  /* 0x00000001b4b47824 */ /* 0x101fe400078e0206 */
[----:B------:R-:W-:Y:S01]  /*16940*/  IMAD.IADD R181, R181, 0x1, R6 ;  /* 0x00000001b5b57824 */ /* 0x000fe200078e0206 */
[----:B------:R-:W-:-:S04]  /*16950*/  ISETP.LT.OR P4, PT, R182, 0x9, P4 ;  /* 0x00000009b600780c */ /* 0x000fc80002781670 */
[----:B------:R-:W-:Y:S02]  /*16960*/  FSEL R18, R18, -INF , !P4 ;  /* 0xff80000012127808 */ /* 0x000fe40006000000 */
[----:B------:R-:W-:-:S04]  /*16970*/  ISETP.GT.AND P4, PT, R183, 0x9, P5 ;  /* 0x00000009b700780c */ /* 0x000fc80002f84270 */
        /* <DEDUP_REMOVED lines=85> */
[----:B------:R-:W-:Y:S01]  /*16ed0*/  FSEL R179, R179, -INF , !P4 ;  /* 0xff800000b3b37808 */ /* 0x000fe20006000000 */
[----:B------:R-:W-:Y:S08]  /*16ee0*/  @!P3 BRA `(.L_x_1514) ;  /* 0x000000000058b947 */ /* 0x000ff00003800000 */
        /* <DEDUP_REMOVED lines=12> */
.L_x_1516:
[----:B------:R-:W-:-:S05]  /*16fb0*/  IMAD.U32 R182, RZ, RZ, UR32 ;  /* 0x00000020ffb67e24 */ /* 0x000fca000f8e00ff */
[----:B------:R-:W-:-:S13]  /*16fc0*/  ISETP.NE.AND P4, PT, R182, 0x1, PT ;  /* 0x00000001b600780c */ /* 0x000fda0003f85270 */
[----:B------:R-:W0:Y:S02]  /*16fd0*/  @P4 LDC.64 R6, c[0x0][0x9e8] ;  /* 0x00027a00ff064b82 */ /* 0x000e240000000a00 */
[----:B0-----:R-:W-:-:S05]  /*16fe0*/  @P4 IMAD.HI.U32 R6, R21, R6, RZ ;  /* 0x0000000615064227 */ /* 0x001fca00078e00ff */
[----:B------:R-:W-:-:S07]  /*16ff0*/  @P4 SHF.R.U32.HI R21, RZ, R7, R6 ;  /* 0x00000007ff154219 */ /* 0x000fce0000011606 */
.L_x_1517:
[----:B------:R-:W-:Y:S05]  /*17000*/  BSYNC B0 ;  /* 0x0000000000007941 */ /* 0x000fea0003800000 */
.L_x_1515:
[----:B------:R-:W-:-:S04]  /*17010*/  IMAD R21, R21, R182, -R175 ;  /* 0x000000b615157224 */ /* 0x000fc800078e0aaf */
[----:B------:R-:W-:-:S05]  /*17020*/  IMAD.IADD R21, R21, 0x1, -R200 ;  /* 0x0000000115157824 */ /* 0x000fca00078e0ac8 */
[----:B------:R-:W-:Y:S02]  /*17030*/  VIMNMX R181, R181, R21, !PT ;  /* 0x00000015b5b57248 */ /* 0x000fe40007fe0100 */
[----:B------:R-:W-:-:S07]  /*17040*/  VIADDMNMX R180, R21, R182, R180, PT ;  /* 0x000000b615b47246 */ /* 0x000fce00038001b4 */
.L_x_1514:
[----:B------:R-:W-:Y:S01]  /*17050*/  FMNMX.FTZ R6, R20, R11, !PT ;  /* 0x0000000b14067209 */ /* 0x000fe20007810000 */
[----:B------:R-:W-:-:S03]  /*17060*/  UMOV UR43, UR31 ;  /* 0x0000001f002b7c82 */ /* 0x000fc60008000000 */
        /* <DEDUP_REMOVED lines=31> */
[----:B------:R-:W0:Y:S02]  /*17260*/  SHFL.BFLY PT, R7, R6, 0x2, 0x1f ;  /* 0x0c401f0006077f89 */ /* 0x000e2400000e0000 */
[----:B0-----:R-:W-:-:S05]  /*17270*/  FMNMX.FTZ R6, R6, R7, !PT ;  /* 0x0000000706067209 */ /* 0x001fca0007810000 */
[----:B------:R-:W0:Y:S02]  /*17280*/  SHFL.BFLY PT, R7, R6, 0x1, 0x1f ;  /* 0x0c201f0006077f89 */ /* 0x000e2400000e0000 */
[----:B0-----:R-:W-:-:S04]  /*17290*/  FMNMX.FTZ R6, R6, R7, !PT ;  /* 0x0000000706067209 */ /* 0x001fc80007810000 */
[----:B------:R-:W-:-:S04]  /*172a0*/  FSETP.NEU.FTZ.AND P4, PT, R6, -INF , PT ;  /* 0xff8000000600780b */ /* 0x000fc80003f9d000 */
[----:B------:R-:W-:-:S05]  /*172b0*/  FSEL R7, R6, RZ, P4 ;  /* 0x000000ff06077208 */ /* 0x000fca0002000000 */
[----:B------:R-:W-:Y:S01]  /*172c0*/  FADD.FTZ R7, -R7, R11 ;  /* 0x0000000b07077221 */ /* 0x000fe20000010100 */
[----:B------:R-:W-:-:S03]  /*172d0*/  IMAD.U32 R11, RZ, RZ, UR43 ;  /* 0x0000002bff0b7e24 */ /* 0x000fc6000f8e00ff */
[----:B------:R-:W-:Y:S01]  /*172e0*/  FMUL.FTZ R7, R7, UR43 ;  /* 0x0000002b07077c20 */ /* 0x000fe20008410000 */
[----:B------:R-:W-:-:S05]  /*172f0*/  FFMA.FTZ R11, R6, R11, -8 ;  /* 0xc1000000060b7423 */ /* 0x000fca000001000b */
[----:B------:R-:W-:Y:S01]  /*17300*/  FSEL R11, R11, RZ, P4 ;  /* 0x000000ff0b0b7208 */ /* 0x000fe20002000000 */
[----:B------:R-:W-:Y:S01]  /*17310*/  MUFU.EX2 R7, R7 ;  /* 0x0000000700077308 */ /* 0x000fe20000000800 */
[----:B------:R-:W-:-:S03]  /*17320*/  ISETP.GT.AND P4, PT, R181, 0x1, P5 ;  /* 0x00000001b500780c */ /* 0x000fc60002f84270 */
[--C-:B------:R-:W-:Y:S01]  /*17330*/  FFMA.FTZ R20, R20, UR43, -R11.reuse ;  /* 0x0000002b14147c23 */ /* 0x100fe2000801080b */
[----:B------:R-:W-:Y:S01]  /*17340*/  ISETP.LT.OR P4, PT, R180, 0x2, P4 ;  /* 0x00000002b400780c */ /* 0x000fe20002781670 */
[--C-:B------:R-:W-:Y:S01]  /*17350*/  FFMA.FTZ R8, R8, UR43, -R11.reuse ;  /* 0x0000002b08087c23 */ /* 0x100fe2000801080b */
[----:B------:R-:W-:-:S01]  /*17360*/  FFMA.FTZ R18, R18, UR43, -R11 ;  /* 0x0000002b12127c23 */ /* 0x000fc2000801080b */
[--C-:B------:R-:W-:Y:S01]  /*17370*/  FFMA.FTZ R120, R120, UR43, -R11.reuse ;  /* 0x0000002b78787c23 */ /* 0x100fe2000801080b */
[----:B------:R-:W-:Y:S01]  /*17380*/  FSEL R15, R15, -INF , !P4 ;  /* 0xff8000000f0f7808 */ /* 0x000fe20006000000 */
[----:B------:R-:W0:Y:S01]  /*17390*/  MUFU.EX2 R20, R20 ;  /* 0x0000001400147308 */ /* 0x000e220000000800 */
[----:B------:R-:W-:Y:S01]  /*173a0*/  ISETP.GT.AND P4, PT, R181, 0x8, P5 ;  /* 0x00000008b500780c */ /* 0x000fe20002f84270 */
[--C-:B------:R-:W-:Y:S01]  /*173b0*/  FFMA.FTZ R123, R123, UR43, -R11.reuse ;  /* 0x0000002b7b7b7c23 */ /* 0x100fe2000801080b */
[----:B------:R-:W-:-:S01]  /*173c0*/  FFMA.FTZ R124, R124, UR43, -R11 ;  /* 0x0000002b7c7c7c23 */ /* 0x000fc2000801080b */
[--C-:B------:R-:W-:Y:S01]  /*173d0*/  FFMA.FTZ R129, R129, UR43, -R11.reuse ;  /* 0x0000002b81817c23 */ /* 0x100fe2000801080b */
[----:B------:R-:W-:Y:S01]  /*173e0*/  ISETP.LT.OR P4, PT, R180, 0x9, P4 ;  /* 0x00000009b400780c */ /* 0x000fe20002781670 */
[--C-:B------:R-:W-:Y:S01]  /*173f0*/  FFMA.FTZ R130, R130, UR43, -R11.reuse ;  /* 0x0000002b82827c23 */ /* 0x100fe2000801080b */
[----:B------:R-:W-:-:S01]  /*17400*/  FFMA.FTZ R133, R133, UR43, -R11 ;  /* 0x0000002b85857c23 */ /* 0x000fc2000801080b */
[----:B------:R-:W1:Y:S01]  /*17410*/  MUFU.EX2 R8, R8 ;  /* 0x0000000800087308 */ /* 0x000e620000000800 */
[----:B------:R-:W-:Y:S01]  /*17420*/  FSEL R121, R121, -INF , !P4 ;  /* 0xff80000079797808 */ /* 0x000fe20006000000 */
[--C-:B------:R-:W-:Y:S01]  /*17430*/  FFMA.FTZ R134, R134, UR43, -R11.reuse ;  /* 0x0000002b86867c23 */ /* 0x100fe2000801080b */
[----:B------:R-:W-:Y:S01]  /*17440*/  ISETP.GT.AND P4, PT, R181, 0x9, P5 ;  /* 0x00000009b500780c */ /* 0x000fe20002f84270 */
[--C-:B------:R-:W-:Y:S01]  /*17450*/  FFMA.FTZ R137, R137, UR43, -R11.reuse ;  /* 0x0000002b89897c23 */ /* 0x100fe2000801080b */
[----:B------:R-:W-:-:S01]  /*17460*/  FFMA.FTZ R138, R138, UR43, -R11 ;  /* 0x0000002b8a8a7c23 */ /* 0x000fc2000801080b */
[----:B------:R-:W-:Y:S01]  /*17470*/  FFMA.FTZ R141, R141, UR43, -R11 ;  /* 0x0000002b8d8d7c23 */ /* 0x000fe2000801080b */
[----:B------:R-:W-:Y:S01]  /*17480*/  ISETP.LT.OR P4, PT, R180, 0xa, P4 ;  /* 0x0000000ab400780c */ /* 0x000fe20002781670 */
[----:B------:R-:W-:Y:S01]  /*17490*/  MUFU.EX2 R18, R18 ;  /* 0x0000001200127308 */ /* 0x000fe20000000800 */
[----:B0-----:R-:W-:-:S01]  /*174a0*/  FFMA.FTZ R4, R7, R4, R20 ;  /* 0x0000000407047223 */ /* 0x001fc20000010014 */
[--C-:B------:R-:W-:Y:S01]  /*174b0*/  FFMA.FTZ R142, R142, UR43, -R11.reuse ;  /* 0x0000002b8e8e7c23 */ /* 0x100fe2000801080b */
[----:B------:R-:W-:Y:S01]  /*174c0*/  FSEL R122, R122, -INF , !P4 ;  /* 0xff8000007a7a7808 */ /* 0x000fe20006000000 */
[--C-:B------:R-:W-:Y:S01]  /*174d0*/  FFMA.FTZ R145, R145, UR43, -R11.reuse ;  /* 0x0000002b91917c23 */ /* 0x100fe2000801080b */
[----:B------:R-:W-:Y:S01]  /*174e0*/  ISETP.GT.AND P4, PT, R181, 0x10, P5 ;  /* 0x00000010b500780c */ /* 0x000fe20002f84270 */
[--C-:B------:R-:W-:Y:S01]  /*174f0*/  FFMA.FTZ R146, R146, UR43, -R11.reuse ;  /* 0x0000002b92927c23 */ /* 0x100fe2000801080b */
[----:B------:R-:W-:-:S01]  /*17500*/  FFMA.FTZ R149, R149, UR43, -R11 ;  /* 0x0000002b95957c23 */ /* 0x000fc2000801080b */
[----:B------:R-:W-:Y:S01]  /*17510*/  MUFU.EX2 R120, R120 ;  /* 0x0000007800787308 */ /* 0x000fe20000000800 */
[----:B------:R-:W-:Y:S01]  /*17520*/  ISETP.LT.OR P4, PT, R180, 0x11, P4 ;  /* 0x00000011b400780c */ /* 0x000fe20002781670 */
[----:B-1----:R-:W-:Y:S01]  /*17530*/  FADD.FTZ R4, R8, R4 ;  /* 0x0000000408047221 */ /* 0x002fe20000010000 */
[----:B------:R-:W-:-:S01]  /*17540*/  FFMA.FTZ R150, R150, UR43, -R11 ;  /* 0x0000002b96967c23 */ /* 0x000fc2000801080b */
[--C-:B------:R-:W-:Y:S01]  /*17550*/  FFMA.FTZ R153, R153, UR43, -R11.reuse ;  /* 0x0000002b99997c23 */ /* 0x100fe2000801080b */
[----:B------:R-:W-:Y:S01]  /*17560*/  FSEL R125, R125, -INF , !P4 ;  /* 0xff8000007d7d7808 */ /* 0x000fe20006000000 */
[--C-:B------:R-:W-:Y:S01]  /*17570*/  FFMA.FTZ R154, R154, UR43, -R11.reuse ;  /* 0x0000002b9a9a7c23 */ /* 0x100fe2000801080b */
[----:B------:R-:W-:Y:S01]  /*17580*/  ISETP.GT.AND P4, PT, R181, 0x11, P5 ;  /* 0x00000011b500780c */ /* 0x000fe20002f84270 */
[----:B------:R-:W-:Y:S01]  /*17590*/  MUFU.EX2 R123, R123 ;  /* 0x0000007b007b7308 */ /* 0x000fe20000000800 */
[----:B------:R-:W-:-:S01]  /*175a0*/  FFMA.FTZ R157, R157, UR43, -R11 ;  /* 0x0000002b9d9d7c23 */ /* 0x000fc2000801080b */
[--C-:B------:R-:W-:Y:S01]  /*175b0*/  FFMA.FTZ R158, R158, UR43, -R11.reuse ;  /* 0x0000002b9e9e7c23 */ /* 0x100fe2000801080b */
[----:B------:R-:W-:Y:S01]  /*175c0*/  ISETP.LT.OR P4, PT, R180, 0x12, P4 ;  /* 0x00000012b400780c */ /* 0x000fe20002781670 */
[--C-:B------:R-:W-:Y:S01]  /*175d0*/  FFMA.FTZ R161, R161, UR43, -R11.reuse ;  /* 0x0000002ba1a17c23 */ /* 0x100fe2000801080b */
[----:B------:R-:W-:-:S01]  /*175e0*/  FFMA.FTZ R162, R162, UR43, -R11 ;  /* 0x0000002ba2a27c23 */ /* 0x000fc2000801080b */
[--C-:B------:R-:W-:Y:S01]  /*175f0*/  FFMA.FTZ R165, R165, UR43, -R11.reuse ;  /* 0x0000002ba5a57c23 */ /* 0x100fe2000801080b */
[----:B------:R-:W-:Y:S01]  /*17600*/  FSEL R126, R126, -INF , !P4 ;  /* 0xff8000007e7e7808 */ /* 0x000fe20006000000 */
[----:B------:R-:W-:Y:S01]  /*17610*/  MUFU.EX2 R124, R124 ;  /* 0x0000007c007c7308 */ /* 0x000fe20000000800 */
[----:B------:R-:W-:Y:S01]  /*17620*/  ISETP.GT.AND P4, PT, R181, 0x18, P5 ;  /* 0x00000018b500780c */ /* 0x000fe20002f84270 */
[--C-:B------:R-:W-:Y:S01]  /*17630*/  FFMA.FTZ R166, R166, UR43, -R11.reuse ;  /* 0x0000002ba6a67c23 */ /* 0x100fe2000801080b */
[----:B------:R-:W-:-:S01]  /*17640*/  FFMA.FTZ R169, R169, UR43, -R11 ;  /* 0x0000002ba9a97c23 */ /* 0x000fc2000801080b */
[--C-:B------:R-:W-:Y:S01]  /*17650*/  FFMA.FTZ R170, R170, UR43, -R11.reuse ;  /* 0x0000002baaaa7c23 */ /* 0x100fe2000801080b */
[----:B------:R-:W-:Y:S01]  /*17660*/  ISETP.LT.OR P4, PT, R180, 0x19, P4 ;  /* 0x00000019b400780c */ /* 0x000fe20002781670 */
[--C-:B------:R-:W-:Y:S01]  /*17670*/  FFMA.FTZ R173, R173, UR43, -R11.reuse ;  /* 0x0000002badad7c23 */ /* 0x100fe2000801080b */
[----:B------:R-:W-:-:S01]  /*17680*/  FFMA.FTZ R174, R174, UR43, -R11 ;  /* 0x0000002baeae7c23 */ /* 0x000fc2000801080b */
[----:B------:R-:W-:Y:S01]  /*17690*/  MUFU.EX2 R129, R129 ;  /* 0x0000008100817308 */ /* 0x000fe20000000800 */
[----:B------:R-:W-:Y:S01]  /*176a0*/  FSEL R127, R127, -INF , !P4 ;  /* 0xff8000007f7f7808 */ /* 0x000fe20006000000 */
[--C-:B------:R-:W-:Y:S01]  /*176b0*/  FFMA.FTZ R178, R178, UR43, -R11.reuse ;  /* 0x0000002bb2b27c23 */ /* 0x100fe2000801080b */
[----:B------:R-:W-:Y:S01]  /*176c0*/  ISETP.GT.AND P4, PT, R181, 0x19, P5 ;  /* 0x00000019b500780c */ /* 0x000fe20002f84270 */
[----:B------:R-:W-:-:S03]  /*176d0*/  FFMA.FTZ R11, R179, UR43, -R11 ;  /* 0x0000002bb30b7c23 */ /* 0x000fc6000801080b */
[----:B------:R-:W-:Y:S01]  /*176e0*/  ISETP.LT.OR P4, PT, R180, 0x1a, P4 ;  /* 0x0000001ab400780c */ /* 0x000fe20002781670 */
[----:B------:R-:W-:Y:S03]  /*176f0*/  MUFU.EX2 R130, R130 ;  /* 0x0000008200827308 */ /* 0x000fe60000000800 */
        /* <DEDUP_REMOVED lines=14> */
[----:B------:R-:W-:-:S04]  /*177e0*/  ISETP.GT.AND P4, PT, R181, 0x29, P5 ;  /* 0x00000029b500780c */ /* 0x000fc80002f84270 */
        /* <DEDUP_REMOVED lines=76> */
[----:B------:R-:W-:-:S04]  /*17cb0*/  ISETP.GT.AND P4, PT, R181, RZ, P5 ;  /* 0x000000ffb500720c */ /* 0x000fc80002f84270 */
[----:B------:R-:W-:-:S04]  /*17cc0*/  ISETP.LT.OR P4, PT, R180, 0x1, P4 ;  /* 0x00000001b400780c */ /* 0x000fc80002781670 */
[----:B------:R-:W-:Y:S02]  /*17cd0*/  FSEL R9, R9, -INF , !P4 ;  /* 0xff80000009097808 */ /* 0x000fe40006000000 */
        /* <DEDUP_REMOVED lines=73> */
[----:B0-----:R-:W-:-:S01]  /*18170*/  FFMA.FTZ R3, R10, R3, R9 ;  /* 0x000000030a037223 */ /* 0x001fc20000010009 */
[--C-:B------:R-:W-:Y:S01]  /*18180*/  FFMA.FTZ R155, R155, UR43, -R180.reuse ;  /* 0x0000002b9b9b7c23 */ /* 0x100fe200080108b4 */
[----:B------:R-:W-:-:S01]  /*18190*/  FFMA.FTZ R156, R156, UR43, -R180 ;  /* 0x0000002b9c9c7c23 */ /* 0x000fc200080108b4 */
[--C-:B------:R-:W-:Y:S01]  /*181a0*/  FFMA.FTZ R159, R159, UR43, -R180.reuse ;  /* 0x0000002b9f9f7c23 */ /* 0x100fe200080108b4 */
[----:B------:R-:W-:-:S01]  /*181b0*/  FFMA.FTZ R160, R160, UR43, -R180 ;  /* 0x0000002ba0a07c23 */ /* 0x000fc200080108b4 */
[--C-:B------:R-:W-:Y:S01]  /*181c0*/  FFMA.FTZ R163, R163, UR43, -R180.reuse ;  /* 0x0000002ba3a37c23 */ /* 0x100fe200080108b4 */
        /* <DEDUP_REMOVED lines=13> */
[----:B------:R-:W-:-:S02]  /*182a0*/  FFMA.FTZ R177, R177, UR43, -R180 ;  /* 0x0000002bb1b17c23 */ /* 0x000fc400080108b4 */
        /* <DEDUP_REMOVED lines=79> */
[----:B--2---:R-:W-:-:S04]  /*187a0*/  FADD.FTZ R4, R172, R4 ;  /* 0x00000004ac047221 */ /* 0x004fc80000010000 */
[----:B0-----:R-:W-:Y:S01]  /*187b0*/  FADD.FTZ R175, R176, R4 ;  /* 0x00000004b0af7221 */ /* 0x001fe20000010000 */
[----:B------:R-:W-:-:S03]  /*187c0*/  FADD.FTZ R4, R11, R3 ;  /* 0x000000030b047221 */ /* 0x000fc60000010000 */
[----:B-1----:R-:W-:Y:S01]  /*187d0*/  FADD.FTZ R3, R177, R175 ;  /* 0x000000afb1037221 */ /* 0x002fe20000010000 */
[----:B------:R-:W-:Y:S06]  /*187e0*/  @!P0 BRA `(.L_x_1518) ;  /* 0x0000000000048947 */ /* 0x000fec0003800000 */
[----:B------:R-:W-:Y:S01]  /*187f0*/  BPT.TRAP 0x1 ;  /* 0x000000040000795c */ /* 0x000fe20000300000 */
.L_x_1518:
[----:B------:R-:W-:Y:S01]  /*18800*/  IMAD R19, R19, 0x8, R16 ;  /* 0x0000000813137824 */ /* 0x000fe200078e0210 */
[----:B------:R-:W-:Y:S01]  /*18810*/  ISETP.GT.AND P4, PT, R0, R12, PT ;  /* 0x0000000c0000720c */ /* 0x000fe20003f84270 */
[----:B------:R-:W-:Y:S01]  /*18820*/  IMAD.U32 R175, RZ, RZ, UR36 ;  /* 0x00000024ffaf7e24 */ /* 0x000fe2000f8e00ff */
[----:B------:R-:W-:Y:S01]  /*18830*/  F2FP.SATFINITE.E4M3.F32.PACK_AB_MERGE_C R18, R120, R18, RZ ;  /* 0x000000127812723e */ /* 0x000fe200048070ff */
[----:B------:R-:W-:Y:S01]  /*18840*/  VIADD R19, R19, 0x2a860 ;  /* 0x0002a86013137836 */ /* 0x000fe20000000000 */
[----:B------:R-:W-:Y:S01]  /*18850*/  F2FP.SATFINITE.E4M3.F32.PACK_AB_MERGE_C R11, R11, R178, RZ ;  /* 0x000000b20b0b723e */ /* 0x000fe200048070ff */
[----:B------:R-:W-:Y:S01]  /*18860*/  FMUL.FTZ R26, R26, R10 ;  /* 0x0000000a1a1a7220 */ /* 0x000fe20000410000 */
[----:B------:R-:W-:Y:S01]  /*18870*/  F2FP.SATFINITE.E4M3.F32.PACK_AB_MERGE_C R8, R8, R20, R18 ;  /* 0x000000140808723e */ /* 0x000fe20004807012 */
[-C--:B------:R-:W-:Y:S01]  /*18880*/  FMUL.FTZ R27, R27, R10.reuse ;  /* 0x0000000a1b1b7220 */ /* 0x080fe20000410000 */
[----:B------:R-:W-:Y:S01]  /*18890*/  PRMT R19, R175, 0x654, R19 ;  /* 0x00000654af137816 */ /* 0x000fe20000000013 */
[-C--:B------:R-:W-:Y:S01]  /*188a0*/  FMUL.FTZ R30, R30, R10.reuse ;  /* 0x0000000a1e1e7220 */ /* 0x080fe20000410000 */
[----:B------:R-:W-:Y:S01]  /*188b0*/  F2FP.SATFINITE.E4M3.F32.PACK_AB_MERGE_C R121, R122, R121, RZ ;  /* 0x000000797a79723e */ /* 0x000fe200048070ff */
[-C--:B------:R-:W-:Y:S01]  /*188c0*/  FMUL.FTZ R31, R31, R10.reuse ;  /* 0x0000000a1f1f7220 */ /* 0x080fe20000410000 */
[----:B------:R-:W-:Y:S01]  /*188d0*/  F2FP.SATFINITE.E4M3.F32.PACK_AB_MERGE_C R129, R130, R129, RZ ;  /* 0x000000818281723e */ /* 0x000fe200048070ff */
[----:B------:R0:W-:Y:S01]  /*188e0*/  SYNCS.ARRIVE.TRANS64.RED.A1T0 RZ, [R19+URZ], RZ ;  /* 0x000000ff13ff79a7 */ /* 0x0001e2000810043f */
        /* <DEDUP_REMOVED lines=123> */
[----:B0-----:R-:W-:Y:S02]  /*190a0*/  IMAD.MOV.U32 R19, RZ, RZ, R13 ;  /* 0x000000ffff137224 */ /* 0x001fe400078e000d */
[----:B------:R-:W-:Y:S01]  /*190b0*/  IMAD.MOV.U32 R196, RZ, RZ, R8 ;  /* 0x000000ffffc47224 */ /* 0x000fe200078e0008 */
[----:B------:R-:W-:Y:S06]  /*190c0*/  @P4 BRA `(.L_x_1519) ;  /* 0xffffffc4008c4947 */ /* 0x000fec000383ffff */
[----:B------:R-:W-:Y:S02]  /*190d0*/  IMAD.MOV.U32 R10, RZ, RZ, R21 ;  /* 0x000000ffff0a7224 */ /* 0x000fe400078e0015 */
[----:B------:R-:W-:Y:S02]  /*190e0*/  IMAD.MOV.U32 R11, RZ, RZ, R6 ;  /* 0x000000ffff0b7224 */ /* 0x000fe400078e0006 */
[----:B------:R-:W-:Y:S02]  /*190f0*/  IMAD.MOV.U32 R19, RZ, RZ, R13 ;  /* 0x000000ffff137224 */ /* 0x000fe400078e000d */
[----:B------:R-:W-:-:S07]  /*19100*/  IMAD.MOV.U32 R18, RZ, RZ, R14 ;  /* 0x000000ffff127224 */ /* 0x000fce00078e000e */
.L_x_1500:
[----:B------:R-:W0:Y:S01]  /*19110*/  LDC R6, c[0x0][0x448] ;  /* 0x00011200ff067b82 */ /* 0x000e220000000800 */
[----:B------:R-:W-:Y:S01]  /*19120*/  IADD3 R9, R203, 0x1, -R202 ;  /* 0x00000001cb097810 */ /* 0x000fe20007ffe8ca */
[----:B------:R-:W-:-:S06]  /*19130*/  ULDC UR6, c[0x0][0x9dc] ;  /* 0x0002770000067ab9 */ /* 0x000fcc0000000800 */
[----:B------:R-:W1:Y:S01]  /*19140*/  LDC R12, c[0x0][0x9e4] ;  /* 0x00027900ff0c7b82 */ /* 0x000e620000000800 */
[----:B0-----:R-:W-:Y:S01]  /*19150*/  ISETP.NE.AND P5, PT, R6, 0x1, PT ;  /* 0x000000010600780c */ /* 0x001fe20003fa5270 */
[----:B------:R-:W-:Y:S01]  /*19160*/  VIADD R6, R207, 0x7f ;  /* 0x0000007fcf067836 */ /* 0x000fe20000000000 */
[----:B-1----:R-:W-:-:S11]  /*19170*/  ISETP.GE.AND P4, PT, R12, 0x1, PT ;  /* 0x000000010c00780c */ /* 0x002fd60003f86270 */
[----:B------:R-:W0:Y:S08]  /*19180*/  @P5 LDC R7, c[0x0][0x44c] ;  /* 0x00011300ff075b82 */ /* 0x000e300000000800 */
[----:B------:R-:W1:Y:S01]  /*19190*/  @P5 LDC R8, c[0x0][0x450] ;  /* 0x00011400ff085b82 */ /* 0x000e620000000800 */
[----:B0-----:R-:W-:-:S05]  /*191a0*/  @P5 IMAD.HI.U32 R7, R6, R7, RZ ;  /* 0x0000000706075227 */ /* 0x001fca00078e00ff */
[----:B-1----:R-:W-:-:S05]  /*191b0*/  @P5 SHF.R.U32.HI R6, RZ, R8, R7 ;  /* 0x00000008ff065219 */ /* 0x002fca0000011607 */
[----:B------:R-:W-:-:S04]  /*191c0*/  IMAD.IADD R6, R6, 0x1, R9 ;  /* 0x0000000106067824 */ /* 0x000fc800078e0209 */
[----:B------:R-:W-:Y:S01]  /*191d0*/  VIADD R8, R6, -UR6 ;  /* 0x8000000606087c36 */ /* 0x000fe20008000000 */
[----:B------:R-:W-:Y:S06]  /*191e0*/  @!P4 BRA `(.L_x_1520) ;  /* 0x000000000048c947 */ /* 0x000fec0003800000 */
[----:B------:R-:W-:Y:S01]  /*191f0*/  IMAD.MOV.U32 R9, RZ, RZ, R6 ;  /* 0x000000ffff097224 */ /* 0x000fe200078e0006 */
[----:B------:R-:W-:Y:S04]  /*19200*/  BSSY B0, `(.L_x_1521) ;  /* 0x000000e000007945 */ /* 0x000fe80003800000 */
        /* <DEDUP_REMOVED lines=9> */
.L_x_1522:
[----:B------:R-:W-:-:S13]  /*192a0*/  ISETP.NE.AND P2, PT, R12, 0x1, PT ;  /* 0x000000010c00780c */ /* 0x000fda0003f45270 */
[----:B------:R-:W0:Y:S02]  /*192b0*/  @P2 LDC.64 R6, c[0x0][0x9e8] ;  /* 0x00027a00ff062b82 */ /* 0x000e240000000a00 */
[----:B0-----:R-:W-:-:S05]  /*192c0*/  @P2 IMAD.HI.U32 R6, R9, R6, RZ ;  /* 0x0000000609062227 */ /* 0x001fca00078e00ff */
[----:B------:R-:W-:-:S07]  /*192d0*/  @P2 SHF.R.U32.HI R9, RZ, R7, R6 ;  /* 0x00000007ff092219 */ /* 0x000fce0000011606 */
.L_x_1523:
[----:B------:R-:W-:Y:S05]  /*192e0*/  BSYNC B0 ;  /* 0x0000000000007941 */ /* 0x000fea0003800000 */
.L_x_1521:
[----:B------:R-:W-:-:S05]  /*192f0*/  IMAD R9, R9, R12, RZ ;  /* 0x0000000c09097224 */ /* 0x000fca00078e02ff */
[----:B------:R-:W-:-:S07]  /*19300*/  VIMNMX R8, R8, R9, !PT ;  /* 0x0000000908087248 */ /* 0x000fce0007fe0100 */
.L_x_1520:
[----:B------:R-:W-:-:S05]  /*19310*/  VIADD R8, R8, 0x7f ;  /* 0x0000007f08087836 */ /* 0x000fca0000000000 */
[----:B------:R-:W-:-:S04]  /*19320*/  SHF.R.S32.HI R7, RZ, 0x1f, R8 ;  /* 0x0000001fff077819 */ /* 0x000fc80000011408 */
[----:B------:R-:W-:-:S04]  /*19330*/  LEA.HI R7, R7, R8, RZ, 0x7 ;  /* 0x0000000807077211 */ /* 0x000fc800078f38ff */
[----:B------:R-:W-:-:S04]  /*19340*/  SHF.R.S32.HI R7, RZ, 0x7, R7 ;  /* 0x00000007ff077819 */ /* 0x000fc80000011407 */
[----:B------:R-:W-:-:S04]  /*19350*/  VIMNMX R14, R212, R7, !PT ;  /* 0x00000007d40e7248 */ /* 0x000fc80007fe0100 */
[----:B------:R-:W-:-:S13]  /*19360*/  ISETP.GE.AND P2, PT, R0, R14, PT ;  /* 0x0000000e0000720c */ /* 0x000fda0003f46270 */
[----:B------:R-:W-:Y:S05]  /*19370*/  @!P2 BRA `(.L_x_1524) ;  /* 0x00000028007ca947 */ /* 0x000fea0003800000 */
[----:B------:R-:W-:Y:S02]  /*19380*/  IMAD.MOV.U32 R13, RZ, RZ, R10 ;  /* 0x000000ffff0d7224 */ /* 0x000fe400078e000a */
[----:B------:R-:W-:Y:S02]  /*19390*/  IMAD.MOV.U32 R12, RZ, RZ, R11 ;  /* 0x000000ffff0c7224 */ /* 0x000fe400078e000b */
[----:B------:R-:W-:-:S07]  /*193a0*/  IMAD.MOV.U32 R6, RZ, RZ, R18 ;  /* 0x000000ffff067224 */ /* 0x000fce00078e0012 */
.L_x_1535:
        /* <DEDUP_REMOVED lines=8> */
.L_x_1526:
[----:B------:R-:W-:Y:S01]  /*19430*/  VIADD R7, R19, 0x1 ;  /* 0x0000000113077836 */ /* 0x000fe20000000000 */
[----:B------:R-:W-:-:S04]  /*19440*/  SHF.L.U32 R8, R18, 0x1f, RZ ;  /* 0x0000001f12087819 */ /* 0x000fc800000006ff */
[----:B------:R-:W-:-:S04]  /*19450*/  ISETP.NE.AND P3, PT, R7, 0x2, PT ;  /* 0x000000020700780c */ /* 0x000fc80003f65270 */
[----:B------:R-:W-:-:S05]  /*19460*/  SEL R7, R7, RZ, P3 ;  /* 0x000000ff07077207 */ /* 0x000fca0001800000 */
[----:B------:R-:W-:-:S04]  /*19470*/  IMAD R7, R7, 0x8, R16 ;  /* 0x0000000807077824 */ /* 0x000fc800078e0210 */
[----:B------:R0:W1:Y:S01]  /*19480*/  SYNCS.PHASECHK.TRANS64.TRYWAIT P3, [R7+URZ+0x2a830], R8 ;  /* 0x02a83008070075a7 */ /* 0x000062000806017f */
[----:B------:R-:W-:Y:S05]  /*19490*/  @!P0 BRA `(.L_x_1527) ;  /* 0x0000000000048947 */ /* 0x000fea0003800000 */
[----:B------:R-:W-:Y:S01]  /*194a0*/  BPT.TRAP 0x1 ;  /* 0x000000040000795c */ /* 0x000fe20000300000 */
.L_x_1527:
[----:B------:R-:W-:Y:S04]  /*194b0*/  BSSY B0, `(.L_x_1525) ;  /* 0x0000004000007945 */ /* 0x000fe80003800000 */
[----:B-1----:R-:W-:Y:S05]  /*194c0*/  @P3 BRA `(.L_x_1528) ;  /* 0x0000000000083947 */ /* 0x002fea0003800000 */
[----:B------:R-:W1:Y:S02]  /*194d0*/  SYNCS.PHASECHK.TRANS64.TRYWAIT P3, [R7+URZ+0x2a830], R8 ;  /* 0x02a83008070075a7 */ /* 0x000e64000806017f */
[----:B-1----:R-:W-:Y:S05]  /*194e0*/  @!P3 BRA `(.L_x_1529) ;  /* 0x0000015400acb947 */ /* 0x002fea0003800000 */
.L_x_1528:
[----:B------:R-:W-:Y:S05]  /*194f0*/  BSYNC B0 ;  /* 0x0000000000007941 */ /* 0x000fea0003800000 */
.L_x_1525:
[----:B01----:R-:W0:Y:S01]  /*19500*/  S2R R7, SR_TID.X ;  /* 0x0000000000077919 */ /* 0x003e220000002100 */
[----:B------:R-:W-:Y:S01]  /*19510*/  VIADD R15, R19, 0x1 ;  /* 0x00000001130f7836 */ /* 0x000fe20000000000 */
[----:B------:R-:W-:Y:S05]  /*19520*/  WARPSYNC.ALL ;  /* 0x0000000000007948 */ /* 0x000fea0003800000 */
[C---:B------:R-:W-:Y:S01]  /*19530*/  ISETP.NE.AND P3, PT, R15.reuse, 0x2, PT ;  /* 0x000000020f00780c */ /* 0x040fe20003f65270 */
[----:B------:R-:W-:Y:S02]  /*19540*/  IMAD.MOV.U32 R9, RZ, RZ, -0x7fffffe0 ;  /* 0x80000020ff097424 */ /* 0x000fe400078e00ff */
[----:B------:R-:W-:Y:S01]  /*19550*/  IMAD.MOV.U32 R121, RZ, RZ, -0x7fffffe0 ;  /* 0x80000020ff797424 */ /* 0x000fe200078e00ff */
[----:B------:R-:W-:Y:S01]  /*19560*/  SEL R15, R15, RZ, P3 ;  /* 0x000000ff0f0f7207 */ /* 0x000fe20001800000 */
[----:B------:R-:W-:Y:S01]  /*19570*/  IMAD.MOV.U32 R21, RZ, RZ, -0x7fffffe0 ;  /* 0x80000020ff157424 */ /* 0x000fe200078e00ff */
[----:B------:R-:W-:Y:S01]  /*19580*/  R2UR UR27, R9 ;  /* 0x00000000091b72ca */ /* 0x000fe200000e0000 */
[----:B------:R-:W-:Y:S01]  /*19590*/  IMAD.MOV.U32 R11, RZ, RZ, -0x7fffffe0 ;  /* 0x80000020ff0b7424 */ /* 0x000fe200078e00ff */
[----:B------:R-:W-:Y:S01]  /*195a0*/  R2UR UR19, R121 ;  /* 0x00000000791372ca */ /* 0x000fe200000e0000 */
[----:B------:R-:W-:Y:S01]  /*195b0*/  IMAD R8, R15, 0x600, R5 ;  /* 0x000006000f087824 */ /* 0x000fe200078e0205 */
[----:B------:R-:W-:-:S02]  /*195c0*/  R2UR UR7, R21 ;  /* 0x00000000150772ca */ /* 0x000fc400000e0000 */
[----:B------:R-:W-:Y:S01]  /*195d0*/  R2UR UR11, R11 ;  /* 0x000000000b0b72ca */ /* 0x000fe200000e0000 */
[C---:B------:R-:W-:Y:S01]  /*195e0*/  VIADD R120, R8.reuse, 0x400 ;  /* 0x0000040008787836 */ /* 0x040fe20000000000 */
[C---:B------:R-:W-:Y:S01]  /*195f0*/  R2UR UR26, R8.reuse ;  /* 0x00000000081a72ca */ /* 0x040fe200000e0000 */
[C---:B------:R-:W-:Y:S01]  /*19600*/  VIADD R20, R8.reuse, 0x2 ;  /* 0x0000000208147836 */ /* 0x040fe20000000000 */
[----:B------:R-:W-:Y:S01]  /*19610*/  R2UR UR15, R21 ;  /* 0x00000000150f72ca */ /* 0x000fe200000e0000 */
[----:B------:R-:W-:Y:S01]  /*19620*/  VIADD R10, R8, 0x200 ;  /* 0x00000200080a7836 */ /* 0x000fe20000000000 */
[----:B------:R-:W-:Y:S02]  /*19630*/  R2UR UR18, R120 ;  /* 0x00000000781272ca */ /* 0x000fe400000e0000 */
[----:B------:R-:W-:Y:S01]  /*19640*/  R2UR UR6, R20 ;  /* 0x00000000140672ca */ /* 0x000fe200000e0000 */
[----:B------:R-:W-:Y:S01]  /*19650*/  VIADD R20, R8, 0x202 ;  /* 0x0000020208147836 */ /* 0x000fe20000000000 */
[----:B------:R-:W-:Y:S01]  /*19660*/  R2UR UR10, R10 ;  /* 0x000000000a0a72ca */ /* 0x000fe200000e0000 */
[----:B------:R-:W-:Y:S01]  /*19670*/  VIADD R8, R8, 0x402 ;  /* 0x0000040208087836 */ /* 0x000fe20000000000 */
[----:B------:R-:W-:-:S02]  /*19680*/  R2UR UR23, R9 ;  /* 0x00000000091772ca */ /* 0x000fc400000e0000 */
[----:B0-----:R-:W-:Y:S02]  /*19690*/  SHF.R.U32.HI R7, RZ, 0x7, R7 ;  /* 0x00000007ff077819 */ /* 0x001fe40000011607 */
[----:B------:R-:W-:Y:S02]  /*196a0*/  R2UR UR14, R20 ;  /* 0x00000000140e72ca */ /* 0x000fe400000e0000 */
[----:B------:R-:W-:Y:S01]  /*196b0*/  R2UR UR22, R8 ;  /* 0x00000000081672ca */ /* 0x000fe200000e0000 */
[----:B------:R-:W-:-:S05]  /*196c0*/  VIADD R7, R7, 0x8 ;  /* 0x0000000807077836 */ /* 0x000fca0000000000 */
        /* <DEDUP_REMOVED lines=22> */
.L_x_1531:
[----:B------:R-:W-:Y:S01]  /*19830*/  SHF.L.U32 R6, R6, 0x1f, RZ ;  /* 0x0000001f06067819 */ /* 0x000fe200000006ff */
[----:B------:R-:W-:-:S04]  /*19840*/  IMAD R7, R19, 0x8, R16 ;  /* 0x0000000813077824 */ /* 0x000fc800078e0210 */
[----:B------:R0:W1:Y:S01]  /*19850*/  SYNCS.PHASECHK.TRANS64.TRYWAIT P2, [R7+URZ+0x2a850], R6 ;  /* 0x02a85006070075a7 */ /* 0x000062000804017f */
[----:B------:R-:W-:Y:S05]  /*19860*/  @!P0 BRA `(.L_x_1532) ;  /* 0x0000000000048947 */ /* 0x000fea0003800000 */
[----:B------:R-:W-:Y:S01]  /*19870*/  BPT.TRAP 0x1 ;  /* 0x000000040000795c */ /* 0x000fe20000300000 */
.L_x_1532:
[----:B-1----:R-:W-:Y:S05]  /*19880*/  @P2 BRA `(.L_x_1530) ;  /* 0x0000000000082947 */ /* 0x002fea0003800000 */
[----:B------:R-:W1:Y:S02]  /*19890*/  SYNCS.PHASECHK.TRANS64.TRYWAIT P2, [R7+URZ+0x2a850], R6 ;  /* 0x02a85006070075a7 */ /* 0x000e64000804017f */
[----:B-1----:R-:W-:Y:S05]  /*198a0*/  @!P2 BRA `(.L_x_1533) ;  /* 0x0000015000d0a947 */ /* 0x002fea0003800000 */
.L_x_1530:
[----:B01----:R-:W-:Y:S01]  /*198b0*/  VIADD R6, R16, 0x400 ;  /* 0x0000040010067836 */ /* 0x003fe20000000000 */
[----:B------:R-:W-:Y:S05]  /*198c0*/  WARPSYNC.ALL ;  /* 0x0000000000007948 */ /* 0x000fea0003800000 */
[----:B------:R-:W-:-:S04]  /*198d0*/  SHF.R.U32.HI R6, RZ, 0x4, R6 ;  /* 0x00000004ff067819 */ /* 0x000fc80000011606 */
[----:B------:R-:W-:-:S04]  /*198e0*/  LOP3.LUT R6, R6, 0x3fff, RZ, 0xc0, !PT ;  /* 0x00003fff06067812 */ /* 0x000fc800078ec0ff */
[----:B------:R-:W-:-:S05]  /*198f0*/  LOP3.LUT R6, R6, 0x10000, RZ, 0xfc, !PT ;  /* 0x0001000006067812 */ /* 0x000fca00078efcff */
[----:B------:R-:W-:Y:S01]  /*19900*/  IMAD R6, R19, 0x600, R6 ;  /* 0x0000060013067824 */ /* 0x000fe200078e0206 */
[----:B------:R-:W-:Y:S01]  /*19910*/  WARPGROUP.ARRIVE ;  /* 0x00000000000079c5 */ /* 0x000fe20000000000 */
[----:B------:R-:W-:Y:S02]  /*19920*/  IMAD.MOV.U32 R7, RZ, RZ, 0x40000040 ;  /* 0x40000040ff077424 */ /* 0x000fe400078e00ff */
[----:B------:R-:W-:Y:S01]  /*19930*/  FMUL.FTZ R20, R2, R123 ;  /* 0x0000007b02147220 */ /* 0x000fe20000410000 */
[C---:B------:R-:W-:Y:S01]  /*19940*/  VIADD R8, R6.reuse, 0x2 ;  /* 0x0000000206087836 */ /* 0x040fe20000000000 */
[----:B------:R-:W-:Y:S01]  /*19950*/  R2UR UR6, R6 ;  /* 0x00000000060672ca */ /* 0x000fe200000e0000 */
[----:B------:R-:W-:Y:S01]  /*19960*/  IMAD.MOV.U32 R9, RZ, RZ, 0x40000040 ;  /* 0x40000040ff097424 */ /* 0x000fe200078e00ff */
[----:B------:R-:W-:Y:S01]  /*19970*/  R2UR UR7, R7 ;  /* 0x00000000070772ca */ /* 0x000fe200000e0000 */
        /* <DEDUP_REMOVED lines=11> */
[----:B------:R-:W-:Y:S01]  /*19a30*/  FMUL.FTZ R133, R2, R138 ;  /* 0x0000008a02857220 */ /* 0x000fe20000410000 */
[----:B------:R-:W-:Y:S01]  /*19a40*/  QGMMA.64x192x32.F32.E4M3.E4M3 R24, R196, gdesc[UR4], R24, gsb0 ;  /* 0x02e00004c4187df3 */ /* 0x000fe20008000818 */
[----:B------:R-:W-:Y:S01]  /*19a50*/  R2UR UR6, R8 ;  /* 0x00000000080672ca */ /* 0x000fe200000e0000 */
[----:B------:R-:W-:Y:S01]  /*19a60*/  VIADD R8, R6, 0x4 ;  /* 0x0000000406087836 */ /* 0x000fe20000000000 */
[----:B------:R-:W-:Y:S01]  /*19a70*/  R2UR UR7, R9 ;  /* 0x00000000090772ca */ /* 0x000fe200000e0000 */
[----:B------:R-:W-:Y:S01]  /*19a80*/  IMAD.MOV.U32 R9, RZ, RZ, 0x40000040 ;  /* 0x40000040ff097424 */ /* 0x000fe200078e00ff */
        /* <DEDUP_REMOVED lines=9> */
[----:B0-----:R-:W-:Y:S01]  /*19b20*/  FMNMX.FTZ R11, R7, R12, !PT ;  /* 0x0000000c070b7209 */ /* 0x001fe20007810000 */
        /* <DEDUP_REMOVED lines=21> */
[----:B------:R-:W-:Y:S01]  /*19c80*/  FMUL.FTZ R178, R2, R183 ;  /* 0x000000b702b27220 */ /* 0x000fe20000410000 */
[----:B------:R-:W-:Y:S01]  /*19c90*/  MUFU.TANH R124, R124 ;  /* 0x0000007c007c7308 */ /* 0x000fe20000002400 */
[----:B------:R-:W-:Y:S01]  /*19ca0*/  UMOV UR43, UR30 ;  /* 0x0000001e002b7c82 */ /* 0x000fe20008000000 */
[----:B------:R-:W0:Y:S06]  /*19cb0*/  S2R R213, SR_TID.X ;  /* 0x0000000000d57919 */ /* 0x000e2c0000002100 */
[----:B------:R-:W-:Y:S08]  /*19cc0*/  MUFU.TANH R129, R129 ;  /* 0x0000008100817308 */ /* 0x000ff00000002400 */
[----:B------:R-:W-:Y:S08]  /*19cd0*/  MUFU.TANH R130, R130 ;  /* 0x0000008200827308 */ /* 0x000ff00000002400 */
[----:B------:R-:W-:Y:S08]  /*19ce0*/  MUFU.TANH R128, R128 ;  /* 0x0000008000807308 */ /* 0x000ff00000002400 */
[----:B------:R-:W-:Y:S01]  /*19cf0*/  MUFU.TANH R133, R133 ;  /* 0x0000008500857308 */ /* 0x000fe20000002400 */
[----:B0-----:R-:W-:-:S07]  /*19d00*/  SHF.R.U32.HI R213, RZ, 0x7, R213 ;  /* 0x00000007ffd57819 */ /* 0x001fce00000116d5 */
        /* <DEDUP_REMOVED lines=22> */
[----:B------:R-:W-:Y:S01]  /*19e70*/  FMUL.FTZ R9, R2, R122 ;  /* 0x0000007a02097220 */ /* 0x000fe20000410000 */
[----:B------:R-:W-:Y:S01]  /*19e80*/  R2UR UR6, R8 ;  /* 0x00000000080672ca */ /* 0x000fe200000e0000 */
        /* <DEDUP_REMOVED lines=24> */
[----:B------:R-:W-:Y:S01]  /*1a010*/  FMUL.FTZ R167, R2, R172 ;  /* 0x000000ac02a77220 */ /* 0x000fe20000410000 */
[----:B------:R-:W-:Y:S01]  /*1a020*/  FMNMX.FTZ R10, R20, R10, !PT ;  /* 0x0000000a140a7209 */ /* 0x000fe20007810000 */
[C---:B------:R-:W-:Y:S01]  /*1a030*/  FMUL.FTZ R171, R2.reuse, R176 ;  /* 0x000000b002ab7220 */ /* 0x040fe20000410000 */
[----:B------:R-:W-:Y:S01]  /*1a040*/  FMUL.FTZ R172, R2, R177 ;  /* 0x000000b102ac7220 */ /* 0x000fe20000410000 */
[----:B------:R-:W0:Y:S01]  /*1a050*/  MUFU.TANH R122, R122 ;  /* 0x0000007a007a7308 */ /* 0x000e220000002400 */
[----:B-1----:R-:W-:Y:S01]  /*1a060*/  FMNMX.FTZ R11, R8, R11, !PT ;  /* 0x0000000b080b7209 */ /* 0x002fe20007810000 */
[C---:B------:R-:W-:Y:S01]  /*1a070*/  FMUL.FTZ R177, R2.reuse, R182 ;  /* 0x000000b602b17220 */ /* 0x040fe20000410000 */
[----:B------:R-:W-:-:S02]  /*1a080*/  FMUL.FTZ R176, R2, R181 ;  /* 0x000000b502b07220 */ /* 0x000fc40000410000 */
[----:B------:R-:W-:-:S03]  /*1a090*/  FMNMX.FTZ R11, R21, R11, !PT ;  /* 0x0000000b150b7209 */ /* 0x000fc60007810000 */
[----:B------:R-:W1:Y:S01]  /*1a0a0*/  MUFU.TANH R126, R126 ;  /* 0x0000007e007e7308 */ /* 0x000e620000002400 */
[----:B--2---:R-:W-:Y:S02]  /*1a0b0*/  FMNMX.FTZ R10, R121, R10, !PT ;  /* 0x0000000a790a7209 */ /* 0x004fe40007810000 */
[----:B------:R-:W-:-:S04]  /*1a0c0*/  FMNMX.FTZ R11, R120, R11, !PT ;  /* 0x0000000b780b7209 */ /* 0x000fc80007810000 */
[----:B------:R-:W-:Y:S01]  /*1a0d0*/  FMNMX.FTZ R11, R123, R11, !PT ;  /* 0x0000000b7b0b7209 */ /* 0x000fe20007810000 */
[----:B------:R-:W2:Y:S01]  /*1a0e0*/  MUFU.TANH R127, R127 ;  /* 0x0000007f007f7308 */ /* 0x000ea20000002400 */
[----:B0-----:R-:W-:Y:S02]  /*1a0f0*/  FMNMX.FTZ R10, R122, R10, !PT ;  /* 0x0000000a7a0a7209 */ /* 0x001fe40007810000 */
[----:B------:R-:W-:Y:S02]  /*1a100*/  FMNMX.FTZ R11, R124, R11, !PT ;  /* 0x0000000b7c0b7209 */ /* 0x000fe40007810000 */
[----:B------:R-:W-:-:S03]  /*1a110*/  FMNMX.FTZ R10, R125, R10, !PT ;  /* 0x0000000a7d0a7209 */ /* 0x000fc60007810000 */
[----:B------:R-:W0:Y:S01]  /*1a120*/  MUFU.TANH R131, R131 ;  /* 0x0000008300837308 */ /* 0x000e220000002400 */
[----:B-1----:R-:W-:-:S04]  /*1a130*/  FMNMX.FTZ R10, R126, R10, !PT ;  /* 0x0000000a7e0a7209 */ /* 0x002fc80007810000 */
[----:B------:R-:W-:-:S03]  /*1a140*/  FMNMX.FTZ R10, R129, R10, !PT ;  /* 0x0000000a810a7209 */ /* 0x000fc60007810000 */
[----:B------:R-:W1:Y:S01]  /*1a150*/  MUFU.TANH R132, R132 ;  /* 0x0000008400847308 */ /* 0x000e620000002400 */
[----:B--2---:R-:W-:Y:S02]  /*1a160*/  FMNMX.FTZ R11, R127, R11, !PT ;  /* 0x0000000b7f0b7209 */ /* 0x004fe40007810000 */
[----:B------:R-:W-:Y:S02]  /*1a170*/  FMNMX.FTZ R10, R130, R10, !PT ;  /* 0x0000000a820a7209 */ /* 0x000fe40007810000 */
[----:B------:R-:W-:Y:S02]  /*1a180*/  FMNMX.FTZ R11, R128, R11, !PT ;  /* 0x0000000b800b7209 */ /* 0x000fe40007810000 */
[----:B------:R-:W-:Y:S01]  /*1a190*/  FMNMX.FTZ R10, R133, R10, !PT ;  /* 0x0000000a850a7209 */ /* 0x000fe20007810000 */
[----:B------:R-:W2:Y:S01]  /*1a1a0*/  MUFU.TANH R137, R137 ;  /* 0x0000008900897308 */ /* 0x000ea20000002400 */
[----:B0-----:R-:W-:Y:S02]  /*1a1b0*/  FMNMX.FTZ R11, R131, R11, !PT ;  /* 0x0000000b830b7209 */ /* 0x001fe40007810000 */
[----:B------:R-:W-:-:S05]  /*1a1c0*/  FMNMX.FTZ R10, R134, R10, !PT ;  /* 0x0000000a860a7209 */ /* 0x000fca0007810000 */
[----:B------:R-:W0:Y:S01]  /*1a1d0*/  MUFU.TANH R136, R136 ;  /* 0x0000008800887308 */ /* 0x000e220000002400 */
[----:B-1----:R-:W-:-:S04]  /*1a1e0*/  FMNMX.FTZ R11, R132, R11, !PT ;  /* 0x0000000b840b7209 */ /* 0x002fc80007810000 */
[----:B------:R-:W-:-:S03]  /*1a1f0*/  FMNMX.FTZ R11, R135, R11, !PT ;  /* 0x0000000b870b7209 */ /* 0x000fc60007810000 */
[----:B------:R-:W1:Y:S01]  /*1a200*/  MUFU.TANH R141, R141 ;  /* 0x0000008d008d7308 */ /* 0x000e620000002400 */
[----:B--2---:R-:W-:-:S04]  /*1a210*/  FMNMX.FTZ R10, R137, R10, !PT ;  /* 0x0000000a890a7209 */ /* 0x004fc80007810000 */
[----:B------:R-:W-:-:S03]  /*1a220*/  FMNMX.FTZ R10, R138, R10, !PT ;  /* 0x0000000a8a0a7209 */ /* 0x000fc60007810000 */
[----:B------:R-:W2:Y:S01]  /*1a230*/  MUFU.TANH R142, R142 ;  /* 0x0000008e008e7308 */ /* 0x000ea20000002400 */
[----:B0-----:R-:W-:-:S04]  /*1a240*/  FMNMX.FTZ R11, R136, R11, !PT ;  /* 0x0000000b880b7209 */ /* 0x001fc80007810000 */
[----:B------:R-:W-:-:S03]  /*1a250*/  FMNMX.FTZ R11, R139, R11, !PT ;  /* 0x0000000b8b0b7209 */ /* 0x000fc60007810000 */
[----:B------:R-:W0:Y:S01]  /*1a260*/  MUFU.TANH R146, R146 ;  /* 0x0000009200927308 */ /* 0x000e220000002400 */
[----:B-1----:R-:W-:Y:S02]  /*1a270*/  FMNMX.FTZ R10, R141, R10, !PT ;  /* 0x0000000a8d0a7209 */ /* 0x002fe40007810000 */
[----:B------:R-:W-:-:S04]  /*1a280*/  FMNMX.FTZ R11, R140, R11, !PT ;  /* 0x0000000b8c0b7209 */ /* 0x000fc80007810000 */
[----:B------:R-:W-:Y:S01]  /*1a290*/  FMNMX.FTZ R11, R143, R11, !PT ;  /* 0x0000000b8f0b7209 */ /* 0x000fe20007810000 */
[----:B------:R-:W1:Y:S01]  /*1a2a0*/  MUFU.TANH R147, R147 ;  /* 0x0000009300937308 */ /* 0x000e620000002400 */
[----:B--2---:R-:W-:Y:S02]  /*1a2b0*/  FMNMX.FTZ R10, R142, R10, !PT ;  /* 0x0000000a8e0a7209 */ /* 0x004fe40007810000 */
[----:B------:R-:W-:Y:S02]  /*1a2c0*/  FMNMX.FTZ R11, R144, R11, !PT ;  /* 0x0000000b900b7209 */ /* 0x000fe40007810000 */
[----:B------:R-:W-:-:S03]  /*1a2d0*/  FMNMX.FTZ R10, R145, R10, !PT ;  /* 0x0000000a910a7209 */ /* 0x000fc60007810000 */
[----:B------:R-:W2:Y:S01]  /*1a2e0*/  MUFU.TANH R151, R151 ;  /* 0x0000009700977308 */ /* 0x000ea20000002400 */
[----:B0-----:R-:W-:-:S04]  /*1a2f0*/  FMNMX.FTZ R10, R146, R10, !PT ;  /* 0x0000000a920a7209 */ /* 0x001fc80007810000 */
[----:B------:R-:W-:-:S03]  /*1a300*/  FMNMX.FTZ R10, R149, R10, !PT ;  /* 0x0000000a950a7209 */ /* 0x000fc60007810000 */
[----:B------:R-:W0:Y:S01]  /*1a310*/  MUFU.TANH R152, R152 ;  /* 0x0000009800987308 */ /* 0x000e220000002400 */
[----:B-1----:R-:W-:Y:S02]  /*1a320*/  FMNMX.FTZ R11, R147, R11, !PT ;  /* 0x0000000b930b7209 */ /* 0x002fe40007810000 */
[----:B------:R-:W-:Y:S02]  /*1a330*/  FMNMX.FTZ R10, R150, R10, !PT ;  /* 0x0000000a960a7209 */ /* 0x000fe40007810000 */
[----:B------:R-:W-:Y:S02]  /*1a340*/  FMNMX.FTZ R11, R148, R11, !PT ;  /* 0x0000000b940b7209 */ /* 0x000fe40007810000 */
[----:B------:R-:W-:Y:S01]  /*1a350*/  FMNMX.FTZ R10, R153, R10, !PT ;  /* 0x0000000a990a7209 */ /* 0x000fe20007810000 */
[----:B------:R-:W1:Y:S01]  /*1a360*/  MUFU.TANH R157, R157 ;  /* 0x0000009d009d7308 */ /* 0x000e620000002400 */
[----:B--2---:R-:W-:Y:S02]  /*1a370*/  FMNMX.FTZ R11, R151, R11, !PT ;  /* 0x0000000b970b7209 */ /* 0x004fe40007810000 */
[----:B------:R-:W-:-:S05]  /*1a380*/  FMNMX.FTZ R10, R154, R10, !PT ;  /* 0x0000000a9a0a7209 */ /* 0x000fca0007810000 */
[----:B------:R-:W2:Y:S01]  /*1a390*/  MUFU.TANH R156, R156 ;  /* 0x0000009c009c7308 */ /* 0x000ea20000002400 */
[----:B0-----:R-:W-:-:S04]  /*1a3a0*/  FMNMX.FTZ R11, R152, R11, !PT ;  /* 0x0000000b980b7209 */ /* 0x001fc80007810000 */
[----:B------:R-:W-:-:S03]  /*1a3b0*/  FMNMX.FTZ R11, R155, R11, !PT ;  /* 0x0000000b9b0b7209 */ /* 0x000fc60007810000 */
[----:B------:R-:W0:Y:S01]  /*1a3c0*/  MUFU.TANH R161, R161 ;  /* 0x000000a100a17308 */ /* 0x000e220000002400 */
[----:B-1----:R-:W-:-:S04]  /*1a3d0*/  FMNMX.FTZ R10, R157, R10, !PT ;  /* 0x0000000a9d0a7209 */ /* 0x002fc80007810000 */
[----:B------:R-:W-:-:S03]  /*1a3e0*/  FMNMX.FTZ R10, R158, R10, !PT ;  /* 0x0000000a9e0a7209 */ /* 0x000fc60007810000 */
[----:B------:R-:W1:Y:S01]  /*1a3f0*/  MUFU.TANH R162, R162 ;  /* 0x000000a200a27308 */ /* 0x000e620000002400 */
[----:B--2---:R-:W-:-:S04]  /*1a400*/  FMNMX.FTZ R11, R156, R11, !PT ;  /* 0x0000000b9c0b7209 */ /* 0x004fc80007810000 */
[----:B------:R-:W-:-:S03]  /*1a410*/  FMNMX.FTZ R11, R159, R11, !PT ;  /* 0x0000000b9f0b7209 */ /* 0x000fc60007810000 */
[----:B------:R-:W2:Y:S01]  /*1a420*/  MUFU.TANH R163, R163 ;  /* 0x000000a300a37308 */ /* 0x000ea20000002400 */
[----:B0-----:R-:W-:Y:S02]  /*1a430*/  FMNMX.FTZ R10, R161, R10, !PT ;  /* 0x0000000aa10a7209 */ /* 0x001fe40007810000 */
[----:B------:R-:W-:-:S05]  /*1a440*/  FMNMX.FTZ R11, R160, R11, !PT ;  /* 0x0000000ba00b7209 */ /* 0x000fca0007810000 */
[----:B------:R-:W0:Y:S01]  /*1a450*/  MUFU.TANH R166, R166 ;  /* 0x000000a600a67308 */ /* 0x000e220000002400 */
[----:B-1----:R-:W-:-:S04]  /*1a460*/  FMNMX.FTZ R10, R162, R10, !PT ;  /* 0x0000000aa20a7209 */ /* 0x002fc80007810000 */
[----:B------:R-:W-:-:S03]  /*1a470*/  FMNMX.FTZ R10, R165, R10, !PT ;  /* 0x0000000aa50a7209 */ /* 0x000fc60007810000 */
[----:B------:R-:W1:Y:S01]  /*1a480*/  MUFU.TANH R164, R164 ;  /* 0x000000a400a47308 */ /* 0x000e620000002400 */
[----:B--2---:R-:W-:-:S07]  /*1a490*/  FMNMX.FTZ R11, R163, R11, !PT ;  /* 0x0000000ba30b7209 */ /* 0x004fce0007810000 */
        /* <DEDUP_REMOVED lines=8> */
[----:B------:R-:W-:Y:S06]  /*1a520*/  QGMMA.64x192x32.F32.E4M3.E4M3 R24, R188, gdesc[UR4], R24, gsb0 ;  /* 0x02e00004bc187df3 */ /* 0x000fec0008000818 */
        /* <DEDUP_REMOVED lines=18> */
[----:B0-----:R-:W-:Y:S01]  /*1a650*/  FMNMX.FTZ R179, R178, R10, !PT ;  /* 0x0000000ab2b37209 */ /* 0x001fe20007810000 */
[----:B------:R-:W-:-:S04]  /*1a660*/  VIADD R10, R6, 0x6 ;  /* 0x00000006060a7836 */ /* 0x000fc80000000000 */
[----:B------:R-:W0:Y:S01]  /*1a670*/  SHFL.BFLY PT, R181, R179, 0x2, 0x1f ;  /* 0x0c401f00b3b57f89 */ /* 0x000e2200000e0000 */
[----:B------:R-:W-:Y:S02]  /*1a680*/  R2UR UR6, R10 ;  /* 0x000000000a0672ca */ /* 0x000fe400000e0000 */
[----:B-1----:R-:W-:-:S05]  /*1a690*/  FMNMX.FTZ R11, R176, R11, !PT ;  /* 0x0000000bb00b7209 */ /* 0x002fca0007810000 */
[----:B------:R-:W1:Y:S01]  /*1a6a0*/  SHFL.BFLY PT, R180, R11, 0x2, 0x1f ;  /* 0x0c401f000bb47f89 */ /* 0x000e6200000e0000 */
[----:B0-----:R-:W-:Y:S01]  /*1a6b0*/  FMNMX.FTZ R181, R179, R181, !PT ;  /* 0x000000b5b3b57209 */ /* 0x001fe20007810000 */
[----:B------:R-:W-:-:S04]  /*1a6c0*/  @!P1 IMAD R179, R15, 0x8, R16 ;  /* 0x000000080fb39824 */ /* 0x000fc800078e0210 */
[----:B------:R-:W0:Y:S01]  /*1a6d0*/  SHFL.BFLY PT, R10, R181, 0x1, 0x1f ;  /* 0x0c201f00b50a7f89 */ /* 0x000e2200000e0000 */
[----:B------:R-:W-:Y:S01]  /*1a6e0*/  @!P1 VIADD R179, R179, 0x2a840 ;  /* 0x0002a840b3b39836 */ /* 0x000fe20000000000 */
[----:B-1----:R-:W-:Y:S01]  /*1a6f0*/  FMNMX.FTZ R180, R11, R180, !PT ;  /* 0x000000b40bb47209 */ /* 0x002fe20007810000 */
[----:B------:R-:W-:-:S03]  /*1a700*/  IMAD.MOV.U32 R11, RZ, RZ, 0x40000040 ;  /* 0x40000040ff0b7424 */ /* 0x000fc600078e00ff */
[----:B------:R-:W-:Y:S02]  /*1a710*/  @!P1 PRMT R179, RZ, 0x654, R179 ;  /* 0x00000654ffb39816 */ /* 0x000fe400000000b3 */
[----:B------:R-:W-:Y:S02]  /*1a720*/  R2UR UR7, R11 ;  /* 0x000000000b0772ca */ /* 0x000fe400000e0000 */
[----:B------:R-:W1:Y:S01]  /*1a730*/  SHFL.BFLY PT, R11, R180, 0x1, 0x1f ;  /* 0x0c201f00b40b7f89 */ /* 0x000e6200000e0000 */
[----:B0-----:R-:W-:-:S05]  /*1a740*/  FMNMX.FTZ R10, R181, R10, !PT ;  /* 0x0000000ab50a7209 */ /* 0x001fca0007810000 */
[----:B------:R-:W-:Y:S01]  /*1a750*/  FADD.FTZ R6, -R10, R13 ;  /* 0x0000000d0a067221 */ /* 0x000fe20000010100 */
[----:B------:R-:W-:-:S03]  /*1a760*/  IMAD.U32 R13, RZ, RZ, UR43 ;  /* 0x0000002bff0d7e24 */ /* 0x000fc6000f8e00ff */
[----:B------:R-:W-:Y:S01]  /*1a770*/  FMUL.FTZ R6, R6, UR43 ;  /* 0x0000002b06067c20 */ /* 0x000fe20008410000 */
[----:B-1----:R-:W-:Y:S02]  /*1a780*/  FMNMX.FTZ R11, R180, R11, !PT ;  /* 0x0000000bb40b7209 */ /* 0x002fe40007810000 */
[----:B------:R-:W-:-:S03]  /*1a790*/  IADD3 R180, -R213, 0xb, RZ ;  /* 0x0000000bd5b47810 */ /* 0x000fc60007ffe1ff */
[----:B------:R-:W-:Y:S01]  /*1a7a0*/  MUFU.EX2 R6, R6 ;  /* 0x0000000600067308 */ /* 0x000fe20000000800 */
[----:B------:R-:W-:-:S01]  /*1a7b0*/  FFMA.FTZ R13, R11, R13, -8 ;  /* 0xc10000000b0d7423 */ /* 0x000fc2000001000d */
[----:B------:R-:W-:-:S03]  /*1a7c0*/  FADD.FTZ R12, -R11, R12 ;  /* 0x0000000c0b0c7221 */ /* 0x000fc60000010100 */
        /* <DEDUP_REMOVED lines=34> */
[----:B------:R-:W-:Y:S01]  /*1a9f0*/  MUFU.EX2 R7, R7 ;  /* 0x0000000700077308 */ /* 0x000fe20000000800 */
[----:B------:R-:W-:-:S04]  /*1aa00*/  FFMA.FTZ R176, R10, R176, -8 ;  /* 0xc10000000ab07423 */ /* 0x000fc800000100b0 */
[--C-:B------:R-:W-:Y:S01]  /*1aa10*/  FFMA.FTZ R9, R9, UR43, -R176.reuse ;  /* 0x0000002b09097c23 */ /* 0x100fe200080108b0 */
[----:B------:R-:W-:-:S02]  /*1aa20*/  FFMA.FTZ R20, R20, UR43, -R176 ;  /* 0x0000002b14147c23 */ /* 0x000fc400080108b0 */
        /* <DEDUP_REMOVED lines=10> */
[----:B------:R-:W-:-:S02]  /*1aad0*/  WARPGROUP.DEPBAR.LE gsb0, 0x0 ;  /* 0x00008000000079c5 */ /* 0x000fc40000010000 */
[----:B------:R-:W-:Y:S01]  /*1aae0*/  WARPGROUP.ARRIVE ;  /* 0x00000000000079c5 */ /* 0x000fe20000000000 */
[--C-:B------:R-:W-:Y:S01]  /*1aaf0*/  FFMA.FTZ R137, R137, UR43, -R176.reuse ;  /* 0x0000002b89897c23 */ /* 0x100fe200080108b0 */
[----:B------:R-:W-:-:S01]  /*1ab00*/  FFMA.FTZ R138, R138, UR43, -R176 ;  /* 0x0000002b8a8a7c23 */ /* 0x000fc200080108b0 */
[----:B------:R-:W-:Y:S01]  /*1ab10*/  FFMA.FTZ R141, R141, UR43, -R176 ;  /* 0x0000002b8d8d7c23 */ /* 0x000fe200080108b0 */
[----:B------:R-:W2:Y:S01]  /*1ab20*/  MUFU.EX2 R8, R8 ;  /* 0x0000000800087308 */ /* 0x000ea20000000800 */
[----:B0-----:R-:W-:-:S01]  /*1ab30*/  FFMA.FTZ R4, R12, R4, R7 ;  /* 0x000000040c047223 */ /* 0x001fc20000010007 */
[----:B------:R-:W-:Y:S01]  /*1ab40*/  QGMMA.64x192x32.F32.E4M3.E4M3 R24, R184, gdesc[UR4], R24, gsb0 ;  /* 0x02e00004b8187df3 */ /* 0x000fe20008000818 */
[----:B------:R-:W-:-:S01]  /*1ab50*/  FFMA.FTZ R142, R142, UR43, -R176 ;  /* 0x0000002b8e8e7c23 */ /* 0x000fc200080108b0 */
[--C-:B------:R-:W-:Y:S01]  /*1ab60*/  FFMA.FTZ R145, R145, UR43, -R176.reuse ;  /* 0x0000002b91917c23 */ /* 0x100fe200080108b0 */
[----:B------:R-:W-:-:S01]  /*1ab70*/  FFMA.FTZ R146, R146, UR43, -R176 ;  /* 0x0000002b92927c23 */ /* 0x000fc200080108b0 */
[--C-:B------:R-:W-:Y:S01]  /*1ab80*/  FFMA.FTZ R149, R149, UR43, -R176.reuse ;  /* 0x0000002b95957c23 */ /* 0x100fe200080108b0 */
[----:B------:R-:W-:-:S01]  /*1ab90*/  FFMA.FTZ R150, R150, UR43, -R176 ;  /* 0x0000002b96967c23 */ /* 0x000fc200080108b0 */
[----:B------:R-:W0:Y:S01]  /*1aba0*/  MUFU.EX2 R20, R20 ;  /* 0x0000001400147308 */ /* 0x000e220000000800 */
[----:B-1----:R-:W-:-:S01]  /*1abb0*/  FFMA.FTZ R3, R6, R3, R9 ;  /* 0x0000000306037223 */ /* 0x002fc20000010009 */
        /* <DEDUP_REMOVED lines=16> */
[----:B--2---:R-:W-:Y:S01]  /*1acc0*/  FADD.FTZ R4, R8, R4 ;  /* 0x0000000408047221 */ /* 0x004fe20000010000 */
[----:B0-----:R-:W-:-:S05]  /*1acd0*/  FADD.FTZ R178, R20, R3 ;  /* 0x0000000314b27221 */ /* 0x001fca0000010000 */
[----:B------:R-:W0:Y:S01]  /*1ace0*/  MUFU.EX2 R120, R120 ;  /* 0x0000007800787308 */ /* 0x000e220000000800 */
[----:B-1----:R-:W-:-:S07]  /*1acf0*/  FADD.FTZ R3, R21, R4 ;  /* 0x0000000415037221 */ /* 0x002fce0000010000 */
[----:B------:R-:W1:Y:S01]  /*1ad00*/  MUFU.EX2 R122, R122 ;  /* 0x0000007a007a7308 */ /* 0x000e620000000800 */
[----:B---3--:R-:W-:-:S07]  /*1ad10*/  FADD.FTZ R4, R121, R178 ;  /* 0x000000b279047221 */ /* 0x008fce0000010000 */
        /* <DEDUP_REMOVED lines=42> */
[----:B------:R-:W-:Y:S02]  /*1afc0*/  WARPGROUP.DEPBAR.LE gsb0, 0x0 ;  /* 0x00008000000079c5 */ /* 0x000fe40000010000 */
[----:B------:R2:W-:Y:S06]  /*1afd0*/  BAR.ARV R180, 0x100 ;  /* 0x000400b40000751d */ /* 0x0005ec0000002000 */
[----:B------:R-:W3:Y:S01]  /*1afe0*/  MUFU.EX2 R145, R145 ;  /* 0x0000009100917308 */ /* 0x000ee20000000800 */
[----:B0-----:R-:W-:-:S01]  /*1aff0*/  FADD.FTZ R4, R142, R4 ;  /* 0x000000048e047221 */ /* 0x001fc20000010000 */
[----:B------:R2:W-:Y:S01]  /*1b000*/  @!P1 SYNCS.ARRIVE.TRANS64.RED.A1T0 RZ, [R179+URZ], RZ ;  /* 0x000000ffb3ff99a7 */ /* 0x0005e2000810043f */
[----:B-1----:R-:W-:-:S05]  /*1b010*/  FADD.FTZ R3, R143, R3 ;  /* 0x000000038f037221 */ /* 0x002fca0000010000 */
[----:B------:R-:W0:Y:S08]  /*1b020*/  MUFU.EX2 R144, R144 ;  /* 0x0000009000907308 */ /* 0x000e300000000800 */
[----:B------:R-:W1:Y:S01]  /*1b030*/  MUFU.EX2 R146, R146 ;  /* 0x0000009200927308 */ /* 0x000e620000000800 */
[----:B---3--:R-:W-:-:S07]  /*1b040*/  FADD.FTZ R4, R145, R4 ;  /* 0x0000000491047221 */ /* 0x008fce0000010000 */
[----:B------:R-:W3:Y:S01]  /*1b050*/  MUFU.EX2 R147, R147 ;  /* 0x0000009300937308 */ /* 0x000ee20000000800 */
[----:B0-----:R-:W-:-:S07]  /*1b060*/  FADD.FTZ R3, R144, R3 ;  /* 0x0000000390037221 */ /* 0x001fce0000010000 */
[----:B------:R-:W0:Y:S01]  /*1b070*/  MUFU.EX2 R149, R149 ;  /* 0x0000009500957308 */ /* 0x000e220000000800 */
[----:B-1----:R-:W-:-:S07]  /*1b080*/  FADD.FTZ R4, R146, R4 ;  /* 0x0000000492047221 */ /* 0x002fce0000010000 */
        /* <DEDUP_REMOVED lines=59> */
[----:B-1----:R-:W-:-:S01]  /*1b440*/  FADD.FTZ R178, R177, R4 ;  /* 0x00000004b1b27221 */ /* 0x002fc20000010000 */
[----:B---3--:R-:W-:-:S03]  /*1b450*/  FADD.FTZ R4, R13, R3 ;  /* 0x000000030d047221 */ /* 0x008fc60000010000 */
[----:B0-----:R-:W-:Y:S01]  /*1b460*/  FADD.FTZ R3, R176, R178 ;  /* 0x000000b2b0037221 */ /* 0x001fe20000010000 */
[----:B--2---:R-:W-:Y:S06]  /*1b470*/  @!P0 BRA `(.L_x_1534) ;  /* 0x0000000000048947 */ /* 0x004fec0003800000 */
[----:B------:R-:W-:Y:S01]  /*1b480*/  BPT.TRAP 0x1 ;  /* 0x000000040000795c */ /* 0x000fe20000300000 */
.L_x_1534:
[----:B------:R-:W-:Y:S01]  /*1b490*/  IMAD R19, R19, 0x8, R16 ;  /* 0x0000000813137824 */ /* 0x000fe200078e0210 */
[----:B------:R-:W-:Y:S01]  /*1b4a0*/  ISETP.GT.AND P2, PT, R0, R14, PT ;  /* 0x0000000e0000720c */ /* 0x000fe20003f44270 */
[----:B------:R-:W-:Y:S01]  /*1b4b0*/  IMAD.U32 R178, RZ, RZ, UR36 ;  /* 0x00000024ffb27e24 */ /* 0x000fe2000f8e00ff */
[----:B------:R-:W-:Y:S01]  /*1b4c0*/  F2FP.SATFINITE.E4M3.F32.PACK_AB_MERGE_C R21, R120, R21, RZ ;  /* 0x000000157815723e */ /* 0x000fe200048070ff */
[----:B------:R-:W-:Y:S01]  /*1b4d0*/  VIADD R19, R19, 0x2a860 ;  /* 0x0002a86013137836 */ /* 0x000fe20000000000 */
[----:B------:R-:W-:Y:S01]  /*1b4e0*/  F2FP.SATFINITE.E4M3.F32.PACK_AB_MERGE_C R13, R13, R175, RZ ;  /* 0x000000af0d0d723e */ /* 0x000fe200048070ff */
[-C--:B------:R-:W-:Y:S01]  /*1b4f0*/  FMUL.FTZ R24, R24, R12.reuse ;  /* 0x0000000c18187220 */ /* 0x080fe20000410000 */
        /* <DEDUP_REMOVED lines=132> */
[----:B------:R-:W-:Y:S01]  /*1bd40*/  F2FP.SATFINITE.E4M3.F32.PACK_AB_MERGE_C R187, R174, R173, R176 ;  /* 0x000000adaebb723e */ /* 0x000fe200048070b0 */
[----:B------:R-:W-:Y:S06]  /*1bd50*/  @P2 BRA `(.L_x_1535) ;  /* 0xffffffd400942947 */ /* 0x000fec000383ffff */
[----:B------:R-:W-:-:S07]  /*1bd60*/  IMAD.MOV.U32 R19, RZ, RZ, R15 ;  /* 0x000000ffff137224 */ /* 0x000fce00078e000f */
.L_x_1524:
[----:B------:R-:W-:-:S13]  /*1bd70*/  ISETP.GE.AND P2, PT, R0, R212, PT ;  /* 0x000000d40000720c */ /* 0x000fda0003f46270 */
[----:B------:R-:W-:Y:S05]  /*1bd80*/  @!P2 BRA `(.L_x_1536) ;  /* 0x000000380094a947 */ /* 0x000fea0003800000 */
[----:B------:R-:W-:Y:S02]  /*1bd90*/  IMAD.MOV.U32 R13, RZ, RZ, R10 ;  /* 0x000000ffff0d7224 */ /* 0x000fe400078e000a */
[----:B------:R-:W-:Y:S02]  /*1bda0*/  IMAD.MOV.U32 R12, RZ, RZ, R11 ;  /* 0x000000ffff0c7224 */ /* 0x000fe400078e000b */
[----:B------:R-:W-:-:S07]  /*1bdb0*/  IMAD.MOV.U32 R6, RZ, RZ, R18 ;  /* 0x000000ffff067224 */ /* 0x000fce00078e0012 */
.L_x_1555:
        /* <DEDUP_REMOVED lines=8> */
.L_x_1538:
        /* <DEDUP_REMOVED lines=8> */
.L_x_1539:
[----:B------:R-:W-:Y:S04]  /*1bec0*/  BSSY B0, `(.L_x_1537) ;  /* 0x0000004000007945 */ /* 0x000fe80003800000 */
[----:B-1----:R-:W-:Y:S05]  /*1bed0*/  @P3 BRA `(.L_x_1540) ;  /* 0x0000000000083947 */ /* 0x002fea0003800000 */
[----:B------:R-:W1:Y:S02]  /*1bee0*/  SYNCS.PHASECHK.TRANS64.TRYWAIT P3, [R7+URZ+0x2a830], R8 ;  /* 0x02a83008070075a7 */ /* 0x000e64000806017f */
[----:B-1----:R-:W-:Y:S05]  /*1bef0*/  @!P3 BRA `(.L_x_1541) ;  /* 0x0000012c0050b947 */ /* 0x002fea0003800000 */
.L_x_1540:
[----:B------:R-:W-:Y:S05]  /*1bf00*/  BSYNC B0 ;  /* 0x0000000000007941 */ /* 0x000fea0003800000 */
.L_x_1537:
        /* <DEDUP_REMOVED lines=51> */
.L_x_1543:
[----:B------:R-:W-:Y:S01]  /*1c240*/  SHF.L.U32 R6, R6, 0x1f, RZ ;  /* 0x0000001f06067819 */ /* 0x000fe200000006ff */
[----:B------:R-:W-:-:S04]  /*1c250*/  IMAD R7, R19, 0x8, R16 ;  /* 0x0000000813077824 */ /* 0x000fc800078e0210 */
[----:B------:R0:W1:Y:S01]  /*1c260*/  SYNCS.PHASECHK.TRANS64.TRYWAIT P2, [R7+URZ+0x2a850], R6 ;  /* 0x02a85006070075a7 */ /* 0x000062000804017f */
[----:B------:R-:W-:Y:S05]  /*1c270*/  @!P0 BRA `(.L_x_1544) ;  /* 0x0000000000048947 */ /* 0x000fea0003800000 */
[----:B------:R-:W-:Y:S01]  /*1c280*/  BPT.TRAP 0x1 ;  /* 0x000000040000795c */ /* 0x000fe20000300000 */
.L_x_1544:
[----:B-1----:R-:W-:Y:S05]  /*1c290*/  @P2 BRA `(.L_x_1542) ;  /* 0x0000000000082947 */ /* 0x002fea0003800000 */
[----:B------:R-:W1:Y:S02]  /*1c2a0*/  SYNCS.PHASECHK.TRANS64.TRYWAIT P2, [R7+URZ+0x2a850], R6 ;  /* 0x02a85006070075a7 */ /* 0x000e64000804017f */
[----:B-1----:R-:W-:Y:S05]  /*1c2b0*/  @!P2 BRA `(.L_x_1545) ;  /* 0x000001280074a947 */ /* 0x002fea0003800000 */
.L_x_1542:
        /* <DEDUP_REMOVED lines=39> */
[----:B------:R-:W-:Y:S01]  /*1c530*/  VIADD R6, R6, 0x6 ;  /* 0x0000000606067836 */ /* 0x000fe20000000000 */
[----:B0-----:R-:W-:Y:S01]  /*1c540*/  SHF.R.U32.HI R20, RZ, 0x7, R20 ;  /* 0x00000007ff147819 */ /* 0x001fe20000011614 */
[C---:B------:R-:W-:Y:S01]  /*1c550*/  FMUL.FTZ R153, R2.reuse, R162 ;  /* 0x000000a202997220 */ /* 0x040fe20000410000 */
[C---:B------:R-:W-:Y:S01]  /*1c560*/  FMUL.FTZ R147, R2.reuse, R155 ;  /* 0x0000009b02937220 */ /* 0x040fe20000410000 */
[----:B------:R-:W-:Y:S01]  /*1c570*/  FMUL.FTZ R162, R2, R165 ;  /* 0x000000a502a27220 */ /* 0x000fe20000410000 */
[----:B------:R-:W-:Y:S01]  /*1c580*/  IADD3 R173, -R20, 0xb, RZ ;  /* 0x0000000b14ad7810 */ /* 0x000fe20007ffe1ff */
[C---:B------:R-:W-:Y:S01]  /*1c590*/  FMUL.FTZ R155, R2.reuse, R163 ;  /* 0x000000a3029b7220 */ /* 0x040fe20000410000 */
[C---:B------:R-:W-:Y:S01]  /*1c5a0*/  FMUL.FTZ R165, R2.reuse, R174 ;  /* 0x000000ae02a57220 */ /* 0x040fe20000410000 */
[----:B------:R-:W-:Y:S01]  /*1c5b0*/  FMUL.FTZ R163, R2, R171 ;  /* 0x000000ab02a37220 */ /* 0x000fe20000410000 */
[----:B------:R-:W-:-:S02]  /*1c5c0*/  IMAD.SHL.U32 R174, R0, 0x80, RZ ;  /* 0x0000008000ae7824 */ /* 0x000fc400078e00ff */
[----:B------:R-:W-:Y:S01]  /*1c5d0*/  FMUL.FTZ R171, R2, R179 ;  /* 0x000000b302ab7220 */ /* 0x000fe20000410000 */
[----:B------:R-:W-:Y:S01]  /*1c5e0*/  @!P1 IMAD R21, R14, 0x8, R16 ;  /* 0x000000080e159824 */ /* 0x000fe200078e0210 */
[----:B------:R-:W0:Y:S03]  /*1c5f0*/  MUFU.TANH R10, R10 ;  /* 0x0000000a000a7308 */ /* 0x000e260000002400 */
[----:B------:R-:W-:-:S05]  /*1c600*/  @!P1 VIADD R21, R21, 0x2a840 ;  /* 0x0002a84015159836 */ /* 0x000fca0000000000 */
[----:B------:R-:W1:Y:S01]  /*1c610*/  MUFU.TANH R11, R11 ;  /* 0x0000000b000b7308 */ /* 0x000e620000002400 */
[----:B------:R-:W-:-:S07]  /*1c620*/  @!P1 PRMT R21, RZ, 0x654, R21 ;  /* 0x00000654ff159816 */ /* 0x000fce0000000015 */
        /* <DEDUP_REMOVED lines=26> */
[----:B------:R-:W-:Y:S01]  /*1c7d0*/  R2UR UR6, R8 ;  /* 0x00000000080672ca */ /* 0x000fe200000e0000 */
[----:B------:R-:W-:Y:S01]  /*1c7e0*/  IMAD.IADD R8, R221, 0x1, R207 ;  /* 0x00000001dd087824 */ /* 0x000fe200078e02cf */
[----:B------:R-:W-:-:S04]  /*1c7f0*/  R2UR UR7, R9 ;  /* 0x00000000090772ca */ /* 0x000fc800000e0000 */
[----:B------:R-:W0:Y:S08]  /*1c800*/  MUFU.TANH R165, R165 ;  /* 0x000000a500a57308 */ /* 0x000e300000002400 */
[----:B------:R-:W0:Y:S01]  /*1c810*/  MUFU.TANH R171, R171 ;  /* 0x000000ab00ab7308 */ /* 0x000e220000002400 */
[----:B------:R-:W-:Y:S02]  /*1c820*/  WARPGROUP.DEPBAR.LE gsb0, 0x0 ;  /* 0x00008000000079c5 */ /* 0x000fe40000010000 */
[----:B------:R-:W-:-:S06]  /*1c830*/  WARPGROUP.ARRIVE ;  /* 0x00000000000079c5 */ /* 0x000fcc0000000000 */
        /* <DEDUP_REMOVED lines=45> */
[----:B------:R-:W-:Y:S01]  /*1cb10*/  IADD3 R180, -R200, 0x1, -R174 ;  /* 0x00000001c8b47810 */ /* 0x000fe20007ffe9ae */
[----:B------:R-:W0:Y:S03]  /*1cb20*/  MUFU.TANH R7, R7 ;  /* 0x0000000700077308 */ /* 0x000e260000002400 */
[----:B------:R-:W-:-:S05]  /*1cb30*/  IADD3 R180, -R202, R180, R203 ;  /* 0x000000b4cab47210 */ /* 0x000fca0007ffe1cb */
[----:B------:R-:W0:Y:S01]  /*1cb40*/  MUFU.TANH R9, R9 ;  /* 0x0000000900097308 */ /* 0x000e220000002400 */
[C---:B------:R-:W-:Y:S02]  /*1cb50*/  VIADD R179, R180.reuse, UR33 ;  /* 0x00000021b4b37c36 */ /* 0x040fe40008000000 */
[----:B------:R-:W-:Y:S02]  /*1cb60*/  VIADD R180, R180, UR35 ;  /* 0x00000023b4b47c36 */ /* 0x000fe40008000000 */
[----:B-1----:R-:W-:-:S03]  /*1cb70*/  IMAD.IADD R181, R179, 0x1, R20 ;  /* 0x00000001b3b57824 */ /* 0x002fc600078e0214 */
[----:B------:R-:W1:Y:S08]  /*1cb80*/  MUFU.TANH R8, R8 ;  /* 0x0000000800087308 */ /* 0x000e700000002400 */
        /* <DEDUP_REMOVED lines=37> */
[----:B------:R5:W-:Y:S06]  /*1cde0*/  BAR.ARV R173, 0x100 ;  /* 0x000400ad0000751d */ /* 0x000bec0000002000 */
[----:B------:R0:W-:Y:S01]  /*1cdf0*/  @!P1 SYNCS.ARRIVE.TRANS64.RED.A1T0 RZ, [R21+URZ], RZ ;  /* 0x000000ff15ff99a7 */ /* 0x0001e2000810043f */
[----:B-----5:R-:W-:Y:S01]  /*1ce00*/  FMUL.FTZ R173, R2, R182 ;  /* 0x000000b602ad7220 */ /* 0x020fe20000410000 */
[----:B------:R-:W-:-:S05]  /*1ce10*/  IMAD.IADD R182, R180, 0x1, R20 ;  /* 0x00000001b4b67824 */ /* 0x000fca00078e0214 */
[----:B------:R-:W0:Y:S01]  /*1ce20*/  MUFU.TANH R173, R173 ;  /* 0x000000ad00ad7308 */ /* 0x000e220000002400 */
[----:B-1234-:R-:W-:Y:S05]  /*1ce30*/  @!P4 BRA `(.L_x_1546) ;  /* 0x000000000058c947 */ /* 0x01efea0003800000 */
[----:B------:R-:W-:Y:S01]  /*1ce40*/  IADD3 R183, -R202, R203, R20 ;  /* 0x000000cbcab77210 */ /* 0x000fe20007ffe114 */
[----:B------:R-:W-:Y:S03]  /*1ce50*/  BSSY B0, `(.L_x_1547) ;  /* 0x0000010000007945 */ /* 0x000fe60003800000 */
[----:B------:R-:W-:-:S13]  /*1ce60*/  ISETP.GT.AND P2, PT, R183, -0x1, PT ;  /* 0xffffffffb700780c */ /* 0x000fda0003f44270 */
[----:B------:R-:W-:Y:S05]  /*1ce70*/  @P2 BRA `(.L_x_1548) ;  /* 0x0000000000202947 */ /* 0x000fea0003800000 */
[----:B------:R-:W-:Y:S01]  /*1ce80*/  IMAD.U32 R184, RZ, RZ, UR29 ;  /* 0x0000001dffb87e24 */ /* 0x000fe2000f8e00ff */
[----:B------:R-:W-:-:S04]  /*1ce90*/  LOP3.LUT R183, RZ, R183, RZ, 0x33, !PT ;  /* 0x000000b7ffb77212 */ /* 0x000fc800078e33ff */
[----:B------:R-:W-:-:S13]  /*1cea0*/  ISETP.NE.AND P2, PT, R184, 0x1, PT ;  /* 0x00000001b800780c */ /* 0x000fda0003f45270 */
[----:B0-----:R-:W0:Y:S02]  /*1ceb0*/  @P2 LDC.64 R20, c[0x0][0x9e8] ;  /* 0x00027a00ff142b82 */ /* 0x001e240000000a00 */
[----:B0-----:R-:W-:-:S05]  /*1cec0*/  @P2 IMAD.HI.U32 R20, R183, R20, RZ ;  /* 0x00000014b7142227 */ /* 0x001fca00078e00ff */
[----:B------:R-:W-:-:S04]  /*1ced0*/  @P2 SHF.R.U32.HI R183, RZ, R21, R20 ;  /* 0x00000015ffb72219 */ /* 0x000fc80000011614 */
[----:B------:R-:W-:Y:S01]  /*1cee0*/  LOP3.LUT R183, RZ, R183, RZ, 0x33, !PT ;  /* 0x000000b7ffb77212 */ /* 0x000fe200078e33ff */
[----:B------:R-:W-:Y:S06]  /*1cef0*/  BRA `(.L_x_1549) ;  /* 0x0000000000147947 */ /* 0x000fec0003800000 */
.L_x_1548:
[----:B------:R-:W-:-:S05]  /*1cf00*/  IMAD.U32 R184, RZ, RZ, UR29 ;  /* 0x0000001dffb87e24 */ /* 0x000fca000f8e00ff */
[----:B------:R-:W-:-:S13]  /*1cf10*/  ISETP.NE.AND P2, PT, R184, 0x1, PT ;  /* 0x00000001b800780c */ /* 0x000fda0003f45270 */
[----:B0-----:R-:W0:Y:S02]  /*1cf20*/  @P2 LDC.64 R20, c[0x0][0x9e8] ;  /* 0x00027a00ff142b82 */ /* 0x001e240000000a00 */
[----:B0-----:R-:W-:-:S05]  /*1cf30*/  @P2 IMAD.HI.U32 R20, R183, R20, RZ ;  /* 0x00000014b7142227 */ /* 0x001fca00078e00ff */
[----:B------:R-:W-:-:S07]  /*1cf40*/  @P2 SHF.R.U32.HI R183, RZ, R21, R20 ;  /* 0x00000015ffb72219 */ /* 0x000fce0000011614 */
.L_x_1549:
[----:B------:R-:W-:Y:S05]  /*1cf50*/  BSYNC B0 ;  /* 0x0000000000007941 */ /* 0x000fea0003800000 */
.L_x_1547:
[----:B------:R-:W-:-:S04]  /*1cf60*/  IMAD R183, R183, R184, -R174 ;  /* 0x000000b8b7b77224 */ /* 0x000fc800078e0aae */
[----:B------:R-:W-:-:S05]  /*1cf70*/  IMAD.IADD R183, R183, 0x1, -R200 ;  /* 0x00000001b7b77824 */ /* 0x000fca00078e0ac8 */
[----:B------:R-:W-:Y:S02]  /*1cf80*/  VIMNMX R182, R182, R183, !PT ;  /* 0x000000b7b6b67248 */ /* 0x000fe40007fe0100 */
[----:B------:R-:W-:-:S07]  /*1cf90*/  VIADDMNMX R181, R183, R184, R181, PT ;  /* 0x000000b8b7b57246 */ /* 0x000fce00038001b5 */
.L_x_1546:
[----:B------:R-:W-:Y:S01]  /*1cfa0*/  ISETP.GT.AND P3, PT, R0, -0x1, PT ;  /* 0xffffffff0000780c */ /* 0x000fe20003f64270 */
[----:B------:R-:W1:Y:S03]  /*1cfb0*/  SHFL.IDX PT, R6, R6, 0x1, 0x1c1f ;  /* 0x003c1f0006067f89 */ /* 0x000e6600000e0000 */
[----:B------:R-:W-:-:S04]  /*1cfc0*/  ISETP.GT.AND P2, PT, R182, RZ, P3 ;  /* 0x000000ffb600720c */ /* 0x000fc80001f44270 */
[----:B------:R-:W-:-:S04]  /*1cfd0*/  ISETP.LT.OR P2, PT, R181, 0x1, P2 ;  /* 0x00000001b500780c */ /* 0x000fc80001741670 */
[----:B0-----:R-:W-:Y:S02]  /*1cfe0*/  FSEL R20, R7, -INF , !P2 ;  /* 0xff80000007147808 */ /* 0x001fe40005000000 */
[----:B------:R-:W-:-:S04]  /*1cff0*/  ISETP.GT.AND P2, PT, R182, 0x1, P3 ;  /* 0x00000001b600780c */ /* 0x000fc80001f44270 */
[----:B------:R-:W-:-:S04]  /*1d000*/  ISETP.LT.OR P2, PT, R181, 0x2, P2 ;  /* 0x00000002b500780c */ /* 0x000fc80001741670 */
[----:B------:R-:W-:Y:S02]  /*1d010*/  FSEL R9, R9, -INF , !P2 ;  /* 0xff80000009097808 */ /* 0x000fe40005000000 */
[----:B------:R-:W-:Y:S01]  /*1d020*/  ISETP.GT.AND P2, PT, R182, 0x8, P3 ;  /* 0x00000008b600780c */ /* 0x000fe20001f44270 */
[--C-:B-1----:R-:W-:Y:S02]  /*1d030*/  IMAD.IADD R179, R179, 0x1, R6.reuse ;  /* 0x00000001b3b37824 */ /* 0x102fe400078e0206 */
        /* <DEDUP_REMOVED lines=103> */
.L_x_1552:
[----:B------:R-:W-:-:S05]  /*1d6b0*/  IMAD.U32 R181, RZ, RZ, UR29 ;  /* 0x0000001dffb57e24 */ /* 0x000fca000f8e00ff */
[----:B------:R-:W-:-:S13]  /*1d6c0*/  ISETP.NE.AND P2, PT, R181, 0x1, PT ;  /* 0x00000001b500780c */ /* 0x000fda0003f45270 */
[----:B------:R-:W0:Y:S02]  /*1d6d0*/  @P2 LDC.64 R6, c[0x0][0x9e8] ;  /* 0x00027a00ff062b82 */ /* 0x000e240000000a00 */
[----:B0-----:R-:W-:-:S05]  /*1d6e0*/  @P2 IMAD.HI.U32 R6, R11, R6, RZ ;  /* 0x000000060b062227 */ /* 0x001fca00078e00ff */
[----:B------:R-:W-:-:S07]  /*1d6f0*/  @P2 SHF.R.U32.HI R11, RZ, R7, R6 ;  /* 0x00000007ff0b2219 */ /* 0x000fce0000011606 */
.L_x_1553:
[----:B------:R-:W-:Y:S05]  /*1d700*/  BSYNC B0 ;  /* 0x0000000000007941 */ /* 0x000fea0003800000 */
.L_x_1551:
[----:B------:R-:W-:-:S04]  /*1d710*/  IMAD R11, R11, R181, -R174 ;  /* 0x000000b50b0b7224 */ /* 0x000fc800078e0aae */
[----:B------:R-:W-:-:S05]  /*1d720*/  IMAD.IADD R11, R11, 0x1, -R200 ;  /* 0x000000010b0b7824 */ /* 0x000fca00078e0ac8 */
[----:B------:R-:W-:Y:S02]  /*1d730*/  VIMNMX R180, R180, R11, !PT ;  /* 0x0000000bb4b47248 */ /* 0x000fe40007fe0100 */
[----:B------:R-:W-:-:S07]  /*1d740*/  VIADDMNMX R179, R11, R181, R179, PT ;  /* 0x000000b50bb37246 */ /* 0x000fce00038001b3 */
.L_x_1550:
        /* <DEDUP_REMOVED lines=36> */
[----:B0-----:R-:W-:Y:S01]  /*1d990*/  FMNMX.FTZ R11, R7, R11, !PT ;  /* 0x0000000b070b7209 */ /* 0x001fe20007810000 */
[----:B------:R-:W-:-:S03]  /*1d9a0*/  IMAD.U32 R7, RZ, RZ, UR43 ;  /* 0x0000002bff077e24 */ /* 0x000fc6000f8e00ff */
[C---:B------:R-:W-:Y:S01]  /*1d9b0*/  FSETP.NEU.FTZ.AND P2, PT, R11.reuse, -INF , PT ;  /* 0xff8000000b00780b */ /* 0x040fe20003f5d000 */
[----:B------:R-:W-:-:S03]  /*1d9c0*/  FFMA.FTZ R7, R11, R7, -8 ;  /* 0xc10000000b077423 */ /* 0x000fc60000010007 */
[----:B------:R-:W-:Y:S02]  /*1d9d0*/  FSEL R6, R11, RZ, P2 ;  /* 0x000000ff0b067208 */ /* 0x000fe40001000000 */
[----:B------:R-:W-:Y:S02]  /*1d9e0*/  FSEL R7, R7, RZ, P2 ;  /* 0x000000ff07077208 */ /* 0x000fe40001000000 */
[----:B------:R-:W-:Y:S01]  /*1d9f0*/  ISETP.GT.AND P2, PT, R180, 0x1, P3 ;  /* 0x00000001b400780c */ /* 0x000fe20001f44270 */
[----:B------:R-:W-:-:S02]  /*1da00*/  FADD.FTZ R6, -R6, R12 ;  /* 0x0000000c06067221 */ /* 0x000fc40000010100 */
[--C-:B------:R-:W-:Y:S01]  /*1da10*/  FFMA.FTZ R20, R20, UR43, -R7.reuse ;  /* 0x0000002b14147c23 */ /* 0x100fe20008010807 */
[----:B------:R-:W-:Y:S01]  /*1da20*/  ISETP.LT.OR P2, PT, R179, 0x2, P2 ;  /* 0x00000002b300780c */ /* 0x000fe20001741670 */
[----:B------:R-:W-:Y:S01]  /*1da30*/  FMUL.FTZ R6, R6, UR43 ;  /* 0x0000002b06067c20 */ /* 0x000fe20008410000 */
        /* <DEDUP_REMOVED lines=11> */
[----:B------:R-:W0:Y:S01]  /*1daf0*/  MUFU.EX2 R6, R6 ;  /* 0x0000000600067308 */ /* 0x000e220000000800 */
[----:B------:R-:W-:Y:S01]  /*1db00*/  FSEL R15, R15, -INF , !P2 ;  /* 0xff8000000f0f7808 */ /* 0x000fe20005000000 */
[--C-:B------:R-:W-:Y:S01]  /*1db10*/  FFMA.FTZ R132, R132, UR43, -R7.reuse ;  /* 0x0000002b84847c23 */ /* 0x100fe20008010807 */
[----:B------:R-:W-:Y:S01]  /*1db20*/  ISETP.GT.AND P2, PT, R180, 0x9, P3 ;  /* 0x00000009b400780c */ /* 0x000fe20001f44270 */
[--C-:B------:R-:W-:Y:S01]  /*1db30*/  FFMA.FTZ R134, R134, UR43, -R7.reuse ;  /* 0x0000002b86867c23 */ /* 0x100fe20008010807 */
[----:B------:R-:W-:-:S01]  /*1db40*/  FFMA.FTZ R136, R136, UR43, -R7 ;  /* 0x0000002b88887c23 */ /* 0x000fc20008010807 */
[--C-:B------:R-:W-:Y:S01]  /*1db50*/  FFMA.FTZ R138, R138, UR43, -R7.reuse ;  /* 0x0000002b8a8a7c23 */ /* 0x100fe20008010807 */
[----:B------:R-:W-:Y:S01]  /*1db60*/  ISETP.LT.OR P2, PT, R179, 0xa, P2 ;  /* 0x0000000ab300780c */ /* 0x000fe20001741670 */
[----:B------:R-:W1:Y:S01]  /*1db70*/  MUFU.EX2 R9, R9 ;  /* 0x0000000900097308 */ /* 0x000e620000000800 */
[----:B------:R-:W-:-:S01]  /*1db80*/  FFMA.FTZ R140, R140, UR43, -R7 ;  /* 0x0000002b8c8c7c23 */ /* 0x000fc20008010807 */
        /* <DEDUP_REMOVED lines=8> */
[----:B0-----:R-:W-:Y:S01]  /*1dc10*/  FFMA.FTZ R4, R6, R4, R20 ;  /* 0x0000000406047223 */ /* 0x001fe20000010014 */
[----:B------:R-:W-:-:S01]  /*1dc20*/  FFMA.FTZ R150, R150, UR43, -R7 ;  /* 0x0000002b96967c23 */ /* 0x000fc20008010807 */
[--C-:B------:R-:W-:Y:S01]  /*1dc30*/  FFMA.FTZ R152, R152, UR43, -R7.reuse ;  /* 0x0000002b98987c23 */ /* 0x100fe20008010807 */
[----:B------:R-:W-:Y:S01]  /*1dc40*/  FSEL R123, R123, -INF , !P2 ;  /* 0xff8000007b7b7808 */ /* 0x000fe20005000000 */
[----:B------:R-:W-:Y:S01]  /*1dc50*/  FFMA.FTZ R154, R154, UR43, -R7 ;  /* 0x0000002b9a9a7c23 */ /* 0x000fe20008010807 */
[----:B------:R-:W-:Y:S01]  /*1dc60*/  ISETP.GT.AND P2, PT, R180, 0x11, P3 ;  /* 0x00000011b400780c */ /* 0x000fe20001f44270 */
[----:B------:R-:W-:Y:S01]  /*1dc70*/  MUFU.EX2 R120, R120 ;  /* 0x0000007800787308 */ /* 0x000fe20000000800 */
[----:B-1----:R-:W-:-:S01]  /*1dc80*/  FADD.FTZ R4, R9, R4 ;  /* 0x0000000409047221 */ /* 0x002fc20000010000 */
        /* <DEDUP_REMOVED lines=18> */
[--C-:B------:R-:W-:Y:S01]  /*1ddb0*/  FFMA.FTZ R178, R178, UR43, -R7.reuse ;  /* 0x0000002bb2b27c23 */ /* 0x100fe20008010807 */
[----:B------:R-:W-:-:S02]  /*1ddc0*/  FFMA.FTZ R7, R177, UR43, -R7 ;  /* 0x0000002bb1077c23 */ /* 0x000fc40008010807 */
        /* <DEDUP_REMOVED lines=183> */
[----:B------:R-:W-:Y:S01]  /*1e940*/  FFMA.FTZ R174, R176, UR43, -R174 ;  /* 0x0000002bb0ae7c23 */ /* 0x000fe200080108ae */
[----:B-1----:R-:W-:-:S01]  /*1e950*/  FADD.FTZ R176, R12, R3 ;  /* 0x000000030cb07221 */ /* 0x002fc20000010000 */
[----:B------:R-:W1:Y:S01]  /*1e960*/  MUFU.EX2 R123, R123 ;  /* 0x0000007b007b7308 */ /* 0x000e620000000800 */
[----:B------:R-:W-:-:S02]  /*1e970*/  FADD.FTZ R3, R21, R4 ;  /* 0x0000000415037221 */ /* 0x000fc40000010000 */
[----:B--2---:R-:W-:Y:S02]  /*1e980*/  FADD.FTZ R4, R15, R176 ;  /* 0x000000b00f047221 */ /* 0x004fe40000010000 */
[----:B------:R-:W-:-:S03]  /*1e990*/  FADD.FTZ R3, R120, R3 ;  /* 0x0000000378037221 */ /* 0x000fc60000010000 */
        /* <DEDUP_REMOVED lines=86> */
.L_x_1554:
        /* <DEDUP_REMOVED lines=10> */
[----:B------:R-:W-:Y:S01]  /*1efa0*/  FMUL.FTZ R28, R28, R6 ;  /* 0x000000061c1c7220 */ /* 0x000fe20000410000 */
[----:B------:R-:W-:Y:S01]  /*1efb0*/  F2FP.SATFINITE.E4M3.F32.PACK_AB_MERGE_C R128, R130, R128, RZ ;  /* 0x000000808280723e */ /* 0x000fe200048070ff */
[-C--:B------:R-:W-:Y:S01]  /*1efc0*/  FMUL.FTZ R29, R29, R6.reuse ;  /* 0x000000061d1d7220 */ /* 0x080fe20000410000 */
[----:B------:R0:W-:Y:S01]  /*1efd0*/  SYNCS.ARRIVE.TRANS64.RED.A1T0 RZ, [R19+URZ], RZ ;  /* 0x000000ff13ff79a7 */ /* 0x0001e2000810043f */
        /* <DEDUP_REMOVED lines=8> */
[----:B0-----:R-:W-:Y:S01]  /*1f060*/  F2FP.SATFINITE.E4M3.F32.PACK_AB_MERGE_C R19, R154, R152, RZ ;  /* 0x000000989a13723e */ /* 0x001fe200048070ff */
        /* <DEDUP_REMOVED lines=118> */
[----:B------:R-:W-:-:S07]  /*1f7d0*/  IMAD.MOV.U32 R19, RZ, RZ, R14 ;  /* 0x000000ffff137224 */ /* 0x000fce00078e000e */
.L_x_1536:
[----:B------:R-:W-:Y:S05]  /*1f7e0*/  WARPSYNC.ALL ;  /* 0x0000000000007948 */ /* 0x000fea0003800000 */
[----:B------:R-:W-:Y:S06]  /*1f7f0*/  BAR.ARV 0x8, 0x180 ;  /* 0x0206000000007b1d */ /* 0x000fec0000002000 */
[----:B------:R-:W-:Y:S05]  /*1f800*/  @!P0 BRA `(.L_x_1556) ;  /* 0x0000000000048947 */ /* 0x000fea0003800000 */
[----:B------:R-:W-:Y:S01]  /*1f810*/  BPT.TRAP 0x1 ;  /* 0x000000040000795c */ /* 0x000fe20000300000 */
.L_x_1556:
[----:B------:R-:W-:Y:S01]  /*1f820*/  IMAD R0, R19, 0x8, R16 ;  /* 0x0000000813007824 */ /* 0x000fe200078e0210 */
[----:B------:R-:W-:-:S04]  /*1f830*/  SHF.L.U32 R5, R18, 0x1f, RZ ;  /* 0x0000001f12057819 */ /* 0x000fc800000006ff */
[----:B------:R0:W1:Y:S01]  /*1f840*/  SYNCS.PHASECHK.TRANS64.TRYWAIT P1, [R0+URZ+0x2a850], R5 ;  /* 0x02a85005000075a7 */ /* 0x000062000802017f */
[----:B------:R-:W-:Y:S05]  /*1f850*/  @!P0 BRA `(.L_x_1557) ;  /* 0x0000000000048947 */ /* 0x000fea0003800000 */
[----:B------:R-:W-:Y:S01]  /*1f860*/  BPT.TRAP 0x1 ;  /* 0x000000040000795c */ /* 0x000fe20000300000 */
.L_x_1557:
[----:B------:R-:W-:-:S05]  /*1f870*/  VIADD R16, R16, 0x400 ;  /* 0x0000040010107836 */ /* 0x000fca0000000000 */
[----:B------:R-:W-:-:S04]  /*1f880*/  SHF.R.U32.HI R16, RZ, 0x4, R16 ;  /* 0x00000004ff107819 */ /* 0x000fc80000011610 */
[----:B------:R-:W-:-:S04]  /*1f890*/  LOP3.LUT R16, R16, 0x3fff, RZ, 0xc0, !PT ;  /* 0x00003fff10107812 */ /* 0x000fc800078ec0ff */
[----:B------:R-:W-:Y:S01]  /*1f8a0*/  LOP3.LUT R16, R16, 0x10000, RZ, 0xfc, !PT ;  /* 0x0001000010107812 */ /* 0x000fe200078efcff */
[----:B-1----:R-:W-:Y:S06]  /*1f8b0*/  @P1 BRA `(.L_x_1558) ;  /* 0x0000000000081947 */ /* 0x002fec0003800000 */
[----:B------:R-:W1:Y:S02]  /*1f8c0*/  SYNCS.PHASECHK.TRANS64.TRYWAIT P1, [R0+URZ+0x2a850], R5 ;  /* 0x02a85005000075a7 */ /* 0x000e64000802017f */
[----:B-1----:R-:W-:Y:S05]  /*1f8d0*/  @!P1 BRA `(.L_x_1559) ;  /* 0x000000f400009947 */ /* 0x002fea0003800000 */
.L_x_1558:
[----:B------:R-:W-:Y:S01]  /*1f8e0*/  IMAD R6, R19, 0x600, R16 ;  /* 0x0000060013067824 */ /* 0x000fe200078e0210 */
[----:B------:R-:W-:Y:S05]  /*1f8f0*/  WARPSYNC.ALL ;  /* 0x0000000000007948 */ /* 0x000fea0003800000 */
[----:B------:R-:W-:Y:S01]  /*1f900*/  IMAD.MOV.U32 R7, RZ, RZ, 0x40000040 ;  /* 0x40000040ff077424 */ /* 0x000fe200078e00ff */
[C---:B------:R-:W-:Y:S01]  /*1f910*/  R2UR UR6, R6.reuse ;  /* 0x00000000060672ca */ /* 0x040fe200000e0000 */
[----:B------:R-:W-:Y:S01]  /*1f920*/  WARPGROUP.ARRIVE ;  /* 0x00000000000079c5 */ /* 0x000fe20000000000 */
[----:B------:R-:W-:Y:S01]  /*1f930*/  VIADD R8, R6, 0x2 ;  /* 0x0000000206087836 */ /* 0x000fe20000000000 */
[----:B------:R-:W-:Y:S01]  /*1f940*/  ULDC.64 UR4, c[0x0][0x9a0] ;  /* 0x0002680000047ab9 */ /* 0x000fe20000000a00 */
[----:B------:R-:W-:Y:S01]  /*1f950*/  R2UR UR7, R7 ;  /* 0x00000000070772ca */ /* 0x000fe200000e0000 */
[----:B------:R-:W-:Y:S01]  /*1f960*/  IMAD.MOV.U32 R9, RZ, RZ, 0x40000040 ;  /* 0x40000040ff097424 */ /* 0x000fe200078e00ff */
[----:B------:R-:W-:-:S04]  /*1f970*/  ISETP.NE.U32.AND P1, PT, RZ, UR4, PT ;  /* 0x00000004ff007c0c */ /* 0x000fc8000bf25070 */
[----:B------:R-:W-:-:S07]  /*1f980*/  ISETP.NE.AND.EX P1, PT, RZ, UR5, PT, P1 ;  /* 0x00000005ff007c0c */ /* 0x000fce000bf25310 */
[----:B------:R-:W-:Y:S01]  /*1f990*/  QGMMA.64x192x32.F32.E4M3.E4M3 R24, R196, gdesc[UR4], R24, gsb0 ;  /* 0x02e00004c4187df3 */ /* 0x000fe20008000818 */
[----:B------:R-:W-:Y:S02]  /*1f9a0*/  R2UR UR6, R8 ;  /* 0x00000000080672ca */ /* 0x000fe400000e0000 */
[----:B------:R-:W-:-:S03]  /*1f9b0*/  R2UR UR7, R9 ;  /* 0x00000000090772ca */ /* 0x000fc600000e0000 */
[----:B------:R-:W2:Y:S01]  /*1f9c0*/  @P1 LDC.64 R8, c[0x0][0x9c8] ;  /* 0x00027200ff081b82 */ /* 0x000ea20000000a00 */
[----:B01----:R-:W-:-:S07]  /*1f9d0*/  @P1 SHF.R.S32.HI R5, RZ, 0x1f, R215 ;  /* 0x0000001fff051819 */ /* 0x003fce00000114d7 */
[----:B------:R-:W0:Y:S01]  /*1f9e0*/  @P1 LDC.64 R12, c[0x0][0x9d0] ;  /* 0x00027400ff0c1b82 */ /* 0x000e220000000a00 */
[----:B--2---:R-:W-:-:S04]  /*1f9f0*/  @P1 IMAD R2, R5, R8, RZ ;  /* 0x0000000805021224 */ /* 0x004fc800078e02ff */
[C---:B------:R-:W-:Y:S02]  /*1fa00*/  @P1 IMAD R5, R215.reuse, R9, R2 ;  /* 0x00000009d7051224 */ /* 0x040fe400078e0202 */
[----:B------:R-:W-:-:S04]  /*1fa10*/  @P1 IMAD.WIDE.U32 R8, R215, R8, RZ ;  /* 0x00000008d7081225 */ /* 0x000fc800078e00ff */
[----:B------:R-:W-:Y:S02]  /*1fa20*/  @P1 IMAD.IADD R9, R9, 0x1, R5 ;  /* 0x0000000109091824 */ /* 0x000fe400078e0205 */
[----:B------:R-:W-:Y:S02]  /*1fa30*/  IMAD.MOV.U32 R2, RZ, RZ, 0x3f800000 ;  /* 0x3f800000ff027424 */ /* 0x000fe400078e00ff */
[----:B0-----:R-:W-:-:S04]  /*1fa40*/  @P1 IMAD.WIDE.U32 R8, R222, R12, R8 ;  /* 0x0000000cde081225 */ /* 0x001fc800078e0008 */
[----:B------:R-:W-:Y:S01]  /*1fa50*/  @P1 IMAD R13, R222, R13, R9 ;  /* 0x0000000dde0d1224 */ /* 0x000fe200078e0209 */
[----:B------:R-:W-:-:S04]  /*1fa60*/  @P1 LEA R12, P2, R8, UR4, 0x2 ;  /* 0x00000004080c1c11 */ /* 0x000fc8000f8410ff */
[----:B------:R-:W-:-:S05]  /*1fa70*/  @P1 LEA.HI.X R13, R8, UR5, R13, 0x2, P2 ;  /* 0x00000005080d1c11 */ /* 0x000fca00090f140d */
[----:B------:R0:W2:Y:S01]  /*1fa80*/  @P1 LDG.E R2, desc[UR40][R12.64] ;  /* 0x000000280c021981 */ /* 0x0000a2000c1e1900 */
[----:B------:R-:W-:Y:S02]  /*1fa90*/  VIADD R8, R6, 0x4 ;  /* 0x0000000406087836 */ /* 0x000fe40000000000 */
[----:B------:R-:W-:Y:S01]  /*1faa0*/  IMAD.MOV.U32 R9, RZ, RZ, 0x40000040 ;  /* 0x40000040ff097424 */ /* 0x000fe200078e00ff */
[----:B------:R-:W-:Y:S02]  /*1fab0*/  WARPGROUP.DEPBAR.LE gsb0, 0x0 ;  /* 0x00008000000079c5 */ /* 0x000fe40000010000 */
[----:B------:R-:W-:-:S06]  /*1fac0*/  WARPGROUP.ARRIVE ;  /* 0x00000000000079c5 */ /* 0x000fcc0000000000 */
[----:B------:R-:W-:Y:S01]  /*1fad0*/  QGMMA.64x192x32.F32.E4M3.E4M3 R24, R192, gdesc[UR4], R24, gsb0 ;  /* 0x02e00004c0187df3 */ /* 0x000fe20008000818 */
[----:B------:R-:W-:Y:S02]  /*1fae0*/  R2UR UR6, R8 ;  /* 0x00000000080672ca */ /* 0x000fe400000e0000 */
[----:B------:R-:W-:Y:S01]  /*1faf0*/  R2UR UR7, R9 ;  /* 0x00000000090772ca */ /* 0x000fe200000e0000 */
[----:B------:R-:W-:Y:S02]  /*1fb00*/  VIADD R6, R6, 0x6 ;  /* 0x0000000606067836 */ /* 0x000fe40000000000 */
[----:B------:R-:W-:Y:S01]  /*1fb10*/  IMAD.MOV.U32 R7, RZ, RZ, 0x40000040 ;  /* 0x40000040ff077424 */ /* 0x000fe200078e00ff */
[----:B------:R-:W1:Y:S04]  /*1fb20*/  SHFL.BFLY PT, R5, R4, 0x2, 0x1f ;  /* 0x0c401f0004057f89 */ /* 0x000e6800000e0000 */
[----:B------:R-:W3:Y:S01]  /*1fb30*/  SHFL.BFLY PT, R8, R3, 0x2, 0x1f ;  /* 0x0c401f0003087f89 */ /* 0x000ee200000e0000 */
[----:B------:R-:W-:-:S02]  /*1fb40*/  WARPGROUP.DEPBAR.LE gsb0, 0x0 ;  /* 0x00008000000079c5 */ /* 0x000fc40000010000 */
[----:B------:R-:W-:-:S06]  /*1fb50*/  WARPGROUP.ARRIVE ;  /* 0x00000000000079c5 */ /* 0x000fcc0000000000 */
[----:B------:R-:W-:Y:S01]  /*1fb60*/  QGMMA.64x192x32.F32.E4M3.E4M3 R24, R188, gdesc[UR4], R24, gsb0 ;  /* 0x02e00004bc187df3 */ /* 0x000fe20008000818 */
[----:B------:R-:W-:Y:S02]  /*1fb70*/  R2UR UR6, R6 ;  /* 0x00000000060672ca */ /* 0x000fe400000e0000 */
[----:B------:R-:W-:Y:S01]  /*1fb80*/  R2UR UR7, R7 ;  /* 0x00000000070772ca */ /* 0x000fe200000e0000 */
[----:B-1----:R-:W-:-:S01]  /*1fb90*/  FADD.FTZ R5, R5, R4 ;  /* 0x0000000405057221 */ /* 0x002fc20000010000 */
[----:B---3--:R-:W-:-:S04]  /*1fba0*/  FADD.FTZ R8, R8, R3 ;  /* 0x0000000308087221 */ /* 0x008fc80000010000 */
[----:B------:R-:W1:Y:S04]  /*1fbb0*/  SHFL.BFLY PT, R6, R5, 0x1, 0x1f ;  /* 0x0c201f0005067f89 */ /* 0x000e6800000e0000 */
[----:B------:R-:W0:Y:S01]  /*1fbc0*/  SHFL.BFLY PT, R7, R8, 0x1, 0x1f ;  /* 0x0c201f0008077f89 */ /* 0x000e2200000e0000 */
[----:B-1----:R-:W-:-:S01]  /*1fbd0*/  FADD.FTZ R9, R5, R6 ;  /* 0x0000000605097221 */ /* 0x002fc20000010000 */
[----:B0-----:R-:W-:-:S04]  /*1fbe0*/  FADD.FTZ R12, R8, R7 ;  /* 0x00000007080c7221 */ /* 0x001fc80000010000 */
[C---:B------:R-:W-:Y:S01]  /*1fbf0*/  FSETP.NE.FTZ.AND P1, PT, R9.reuse, RZ, PT ;  /* 0x000000ff0900720b */ /* 0x040fe20003f35000 */
[----:B------:R-:W-:Y:S01]  /*1fc00*/  FMUL.FTZ R13, R9, 0.00390625 ;  /* 0x3b800000090d7820 */ /* 0x000fe20000410000 */
[----:B------:R-:W-:Y:S01]  /*1fc10*/  FMUL.FTZ R6, R12, 0.00390625 ;  /* 0x3b8000000c067820 */ /* 0x000fe20000410000 */
[----:B------:R-:W-:-:S03]  /*1fc20*/  IMAD.MOV.U32 R7, RZ, RZ, RZ ;  /* 0x000000ffff077224 */ /* 0x000fc600078e00ff */
        /* <DEDUP_REMOVED lines=11> */
[----:B------:R-:W-:Y:S02]  /*1fce0*/  IMAD.U32 R4, RZ, RZ, UR43 ;  /* 0x0000002bff047e24 */ /* 0x000fe4000f8e00ff */
[----:B------:R-:W-:Y:S02]  /*1fcf0*/  IMAD.U32 R8, RZ, RZ, UR43 ;  /* 0x0000002bff087e24 */ /* 0x000fe4000f8e00ff */
[----:B0-----:R-:W-:Y:S01]  /*1fd00*/  @P2 FMUL.FTZ R3, R3, 0.69314718246459960938 ;  /* 0x3f31721803032820 */ /* 0x001fe20000410000 */
[----:B------:R-:W-:Y:S01]  /*1fd10*/  @P2 FMUL.FTZ R4, R4, 0.69314718246459960938 ;  /* 0x3f31721804042820 */ /* 0x000fe20000410000 */
[----:B-1----:R-:W-:Y:S01]  /*1fd20*/  @P3 FMUL.FTZ R9, R6, 0.69314718246459960938 ;  /* 0x3f31721806093820 */ /* 0x002fe20000410000 */
[----:B------:R-:W-:Y:S01]  /*1fd30*/  @P3 FMUL.FTZ R8, R8, 0.69314718246459960938 ;  /* 0x3f31721808083820 */ /* 0x000fe20000410000 */
[----:B------:R-:W-:Y:S02]  /*1fd40*/  IMAD.MOV.U32 R120, RZ, RZ, -0x800000 ;  /* 0xff800000ff787424 */ /* 0x000fe400078e00ff */
[----:B--2---:R-:W-:Y:S01]  /*1fd50*/  FMUL.FTZ R7, R7, R2 ;  /* 0x0000000207077220 */ /* 0x004fe20000410000 */
[----:B------:R-:W-:-:S02]  /*1fd60*/  IMAD.MOV.U32 R121, RZ, RZ, -0x800000 ;  /* 0xff800000ff797424 */ /* 0x000fc400078e00ff */
[----:B------:R-:W-:Y:S01]  /*1fd70*/  @P2 FFMA.FTZ R120, R4, R11, R3 ;  /* 0x0000000b04782223 */ /* 0x000fe20000010003 */
[----:B------:R-:W-:-:S01]  /*1fd80*/  @P3 FFMA.FTZ R121, R8, R10, R9 ;  /* 0x0000000a08793223 */ /* 0x000fc20000010009 */
[----:B---3--:R-:W-:Y:S01]  /*1fd90*/  FMUL.FTZ R2, R5, R2 ;  /* 0x0000000205027220 */ /* 0x008fe20000410000 */
[----:B------:R-:W-:Y:S02]  /*1fda0*/  WARPGROUP.DEPBAR.LE gsb0, 0x0 ;  /* 0x00008000000079c5 */ /* 0x000fe40000010000 */
[----:B------:R-:W-:Y:S05]  /*1fdb0*/  @!P0 BRA `(.L_x_1560) ;  /* 0x0000000000048947 */ /* 0x000fea0003800000 */
[----:B------:R-:W-:Y:S01]  /*1fdc0*/  BPT.TRAP 0x1 ;  /* 0x000000040000795c */ /* 0x000fe20000300000 */
.L_x_1560:
[----:B------:R-:W-:Y:S02]  /*1fdd0*/  VIADD R3, R0, 0x2a860 ;  /* 0x0002a86000037836 */ /* 0x000fe40000000000 */
[-C--:B------:R-:W-:Y:S01]  /*1fde0*/  FMUL.FTZ R8, R72, R7.reuse ;  /* 0x0000000748087220 */ /* 0x080fe20000410000 */
[----:B------:R-:W-:Y:S02]  /*1fdf0*/  IMAD.U32 R6, RZ, RZ, UR36 ;  /* 0x00000024ff067e24 */ /* 0x000fe4000f8e00ff */
[-C--:B------:R-:W-:Y:S01]  /*1fe00*/  FMUL.FTZ R14, R101, R7.reuse ;  /* 0x00000007650e7220 */ /* 0x080fe20000410000 */
[----:B------:R-:W-:Y:S02]  /*1fe10*/  VIADD R19, R19, 0x1 ;  /* 0x0000000113137836 */ /* 0x000fe40000000000 */
[-C--:B------:R-:W-:Y:S01]  /*1fe20*/  FMUL.FTZ R72, R112, R7.reuse ;  /* 0x0000000770487220 */ /* 0x080fe20000410000 */
[-C--:B------:R-:W-:Y:S01]  /*1fe30*/  FMUL.FTZ R0, R24, R7.reuse ;  /* 0x0000000718007220 */ /* 0x080fe20000410000 */
[----:B------:R-:W-:Y:S01]  /*1fe40*/  PRMT R3, R6, 0x654, R3 ;  /* 0x0000065406037816 */ /* 0x000fe20000000003 */
[-C--:B------:R-:W-:Y:S01]  /*1fe50*/  FMUL.FTZ R125, R37, R7.reuse ;  /* 0x00000007257d7220 */ /* 0x080fe20000410000 */
[----:B------:R-:W-:Y:S01]  /*1fe60*/  ISETP.NE.AND P1, PT, R19, 0x2, PT ;  /* 0x000000021300780c */ /* 0x000fe20003f25270 */
[-C--:B------:R-:W-:Y:S01]  /*1fe70*/  FMUL.FTZ R133, R49, R7.reuse ;  /* 0x0000000731857220 */ /* 0x080fe20000410000 */
[----:B------:R0:W-:Y:S01]  /*1fe80*/  SYNCS.ARRIVE.TRANS64.RED.A1T0 RZ, [R3+URZ], RZ ;  /* 0x000000ff03ff79a7 */ /* 0x0001e2000810043f */
[-C--:B------:R-:W-:Y:S01]  /*1fe90*/  FMUL.FTZ R101, R76, R7.reuse ;  /* 0x000000074c657220 */ /* 0x080fe20000410000 */
[-C--:B------:R-:W-:Y:S01]  /*1fea0*/  FMUL.FTZ R112, R84, R7.reuse ;  /* 0x0000000754707220 */ /* 0x080fe20000410000 */
[-C--:B------:R-:W-:Y:S01]  /*1feb0*/  FMUL.FTZ R122, R45, R7.reuse ;  /* 0x000000072d7a7220 */ /* 0x080fe20000410000 */
[-C--:B------:R-:W-:Y:S01]  /*1fec0*/  FMUL.FTZ R37, R48, R7.reuse ;  /* 0x0000000730257220 */ /* 0x080fe20000410000 */
[-C--:B------:R-:W-:Y:S01]  /*1fed0*/  FMUL.FTZ R20, R69, R7.reuse ;  /* 0x0000000745147220 */ /* 0x080fe20000410000 */
[-C--:B------:R-:W-:Y:S01]  /*1fee0*/  FMUL.FTZ R24, R88, R7.reuse ;  /* 0x0000000758187220 */ /* 0x080fe20000410000 */
[-C--:B------:R-:W-:Y:S01]  /*1fef0*/  FMUL.FTZ R12, R104, R7.reuse ;  /* 0x00000007680c7220 */ /* 0x080fe20000410000 */
[----:B0-----:R-:W-:Y:S01]  /*1ff00*/  SEL R3, RZ, 0x1, P1 ;  /* 0x00000001ff037807 */ /* 0x001fe20000800000 */
        /* <DEDUP_REMOVED lines=86> */
[----:B------:R-:W-:-:S11]  /*20470*/  SEL R19, R19, RZ, P1 ;  /* 0x000000ff13137207 */ /* 0x000fd60000800000 */
.L_x_1448:
[----:B------:R-:W-:Y:S05]  /*20480*/  WARPSYNC.ALL ;  /* 0x0000000000007948 */ /* 0x000fea0003800000 */
[----:B------:R-:W0:Y:S08]  /*20490*/  S2UR UR36, SR_CgaCtaId ;  /* 0x00000000002479c3 */ /* 0x000e300000008800 */
[----:B------:R-:W-:Y:S01]  /*204a0*/  BAR.SYNC.DEFER_BLOCKING 0x5, 0x180 ;  /* 0x0146000000007b1d */ /* 0x000fe20000010000 */
[----:B------:R-:W-:-:S05]  /*204b0*/  ISETP.NE.AND P1, PT, R224, RZ, PT ;  /* 0x000000ffe000720c */ /* 0x000fca0003f25270 */
[----:B------:R-:W-:Y:S01]  /*204c0*/  UMOV UR4, 0x400 ;  /* 0x0000040000047882 */ /* 0x000fe20000000000 */
[----:B------:R-:W-:Y:S07]  /*204d0*/  BSSY B0, `(.L_x_1561) ;  /* 0x0000569000007945 */ /* 0x000fee0003800000 */
[----:B------:R-:W1:Y:S01]  /*204e0*/  @!P1 LDC R224, c[0x0][0xad4] ;  /* 0x0002b500ffe09b82 */ /* 0x000e620000000800 */
[----:B0-----:R-:W-:-:S06]  /*204f0*/  ULEA UR4, UR36, UR4, 0x18 ;  /* 0x0000000424047291 */ /* 0x001fcc000f8ec03f */
[----:B------:R-:W-:-:S05]  /*20500*/  IMAD.U32 R16, RZ, RZ, UR4 ;  /* 0x00000004ff107e24 */ /* 0x000fca000f8e00ff */
[----:B------:R0:W2:Y:S01]  /*20510*/  LDS.128 R212, [R16+0x2a8d0] ;  /* 0x02a8d00010d47984 */ /* 0x0000a20000000c00 */
[----:B------:R-:W-:Y:S06]  /*20520*/  BAR.ARV 0x4, 0x180 ;  /* 0x0106000000007b1d */ /* 0x000fec0000002000 */
[----:B------:R-:W-:Y:S05]  /*20530*/  @P0 BRA `(.L_x_1562) ;  /* 0x0000004800200947 */ /* 0x000fea0003800000 */
[----:B-----5:R-:W3:Y:S01]  /*20540*/  LDL R26, [R1+0x6c] ;  /* 0x00006c00011a7983 */ /* 0x020ee20000100800 */
[----:B------:R-:W-:Y:S01]  /*20550*/  ULDC.64 UR4, c[0x4][0x38] ;  /* 0x01000e0000047ab9 */ /* 0x000fe20000000a00 */
[----:B------:R-:W4:Y:S01]  /*20560*/  S2R R161, SR_TID.X ;  /* 0x0000000000a17919 */ /* 0x000f220000002100 */
[----:B------:R-:W0:Y:S01]  /*20570*/  S2R R13, SR_SWINHI ;  /* 0x00000000000d7919 */ /* 0x000e220000002f00 */
[----:B----4-:R-:W-:Y:S01]  /*20580*/  IMAD.SHL.U32 R2, R161, 0x4, RZ ;  /* 0x00000004a1027824 */ /* 0x010fe200078e00ff */
[----:B------:R-:W-:Y:S02]  /*20590*/  MOV R80, R16 ;  /* 0x0000001000507202 */ /* 0x000fe40000000f00 */
[----:B0-----:R-:W-:Y:S02]  /*205a0*/  MOV R81, R13 ;  /* 0x0000000d00517202 */ /* 0x001fe40000000f00 */
        /* <DEDUP_REMOVED lines=8> */
[----:B0-----:R-:W-:Y:S02]  /*20630*/  SEL R2, R4, R5, P0 ;  /* 0x0000000504027207 */ /* 0x001fe40000000000 */
[----:B------:R-:W-:Y:S02]  /*20640*/  SEL R3, R0, R6, P0 ;  /* 0x0000000600037207 */ /* 0x000fe40000000000 */
[----:B------:R-:W-:Y:S01]  /*20650*/  SEL R0, R6, R0, P0 ;  /* 0x0000000006007207 */ /* 0x000fe20000000000 */
[----:B---3--:R-:W-:-:S03]  /*20660*/  IMAD.WIDE R74, R26, 0x2, R80 ;  /* 0x000000021a4a7825 */ /* 0x008fc600078e0250 */
[C---:B------:R-:W-:Y:S02]  /*20670*/  IADD3 R31, P3, R74.reuse, 0x8060, RZ ;  /* 0x000080604a1f7810 */ /* 0x040fe40007f7e0ff */
[----:B------:R-:W-:Y:S02]  /*20680*/  IADD3 R27, P5, R74, 0x8020, RZ ;  /* 0x000080204a1b7810 */ /* 0x000fe40007fbe0ff */
[----:B------:R-:W-:Y:S01]  /*20690*/  LOP3.LUT R30, R31, 0x380, RZ, 0xc0, !PT ;  /* 0x000003801f1e7812 */ /* 0x000fe200078ec0ff */
[----:B------:R-:W-:Y:S01]  /*206a0*/  IMAD.X R5, RZ, RZ, R75, P3 ;  /* 0x000000ffff057224 */ /* 0x000fe200018e064b */
[----:B------:R-:W-:Y:S02]  /*206b0*/  LOP3.LUT R26, R27, 0x380, RZ, 0xc0, !PT ;  /* 0x000003801b1a7812 */ /* 0x000fe400078ec0ff */
[----:B------:R-:W-:Y:S02]  /*206c0*/  SHF.R.U64 R30, R30, 0x3, RZ ;  /* 0x000000031e1e7819 */ /* 0x000fe400000012ff */
[----:B------:R-:W-:-:S02]  /*206d0*/  SHF.R.U64 R26, R26, 0x3, RZ ;  /* 0x000000031a1a7819 */ /* 0x000fc400000012ff */
[----:B------:R-:W-:Y:S02]  /*206e0*/  LOP3.LUT R4, R30, R31, RZ, 0x3c, !PT ;  /* 0x0000001f1e047212 */ /* 0x000fe400078e3cff */
[C---:B------:R-:W-:Y:S02]  /*206f0*/  IADD3 R7, P4, R74.reuse, 0x8040, RZ ;  /* 0x000080404a077810 */ /* 0x040fe40007f9e0ff */
[C---:B------:R-:W-:Y:S02]  /*20700*/  IADD3 R31, P1, R74.reuse, 0x8000, RZ ;  /* 0x000080004a1f7810 */ /* 0x040fe40007f3e0ff */
[C---:B------:R-:W-:Y:S02]  /*20710*/  IADD3 R35, P2, R74.reuse, 0x4060, RZ ;  /* 0x000040604a237810 */ /* 0x040fe40007f5e0ff */
[----:B------:R-:W-:Y:S02]  /*20720*/  IADD3 R39, P3, R74, 0x4040, RZ ;  /* 0x000040404a277810 */ /* 0x000fe40007f7e0ff */
[----:B------:R-:W-:Y:S01]  /*20730*/  LOP3.LUT R26, R26, R27, RZ, 0x3c, !PT ;  /* 0x0000001b1a1a7212 */ /* 0x000fe200078e3cff */
[----:B------:R-:W-:Y:S01]  /*20740*/  IMAD.X R27, RZ, RZ, R75, P5 ;  /* 0x000000ffff1b7224 */ /* 0x000fe200028e064b */
[----:B------:R-:W-:-:S02]  /*20750*/  LOP3.LUT R6, R7, 0x380, RZ, 0xc0, !PT ;  /* 0x0000038007067812 */ /* 0x000fc400078ec0ff */
[----:B------:R-:W-:Y:S02]  /*20760*/  LOP3.LUT R30, R31, 0x380, RZ, 0xc0, !PT ;  /* 0x000003801f1e7812 */ /* 0x000fe400078ec0ff */
[----:B------:R-:W-:Y:S02]  /*20770*/  LOP3.LUT R34, R35, 0x380, RZ, 0xc0, !PT ;  /* 0x0000038023227812 */ /* 0x000fe400078ec0ff */
[----:B------:R-:W-:Y:S02]  /*20780*/  LOP3.LUT R38, R39, 0x380, RZ, 0xc0, !PT ;  /* 0x0000038027267812 */ /* 0x000fe400078ec0ff */
[----:B------:R-:W-:Y:S02]  /*20790*/  IADD3 R55, P5, R74, 0x4000, RZ ;  /* 0x000040004a377810 */ /* 0x000fe40007fbe0ff */
[----:B------:R-:W-:Y:S02]  /*207a0*/  SHF.R.U64 R6, R6, 0x3, RZ ;  /* 0x0000000306067819 */ /* 0x000fe400000012ff */
[----:B------:R-:W-:-:S02]  /*207b0*/  SHF.R.U64 R30, R30, 0x3, RZ ;  /* 0x000000031e1e7819 */ /* 0x000fc400000012ff */
[----:B------:R-:W-:Y:S02]  /*207c0*/  SHF.R.U64 R34, R34, 0x3, RZ ;  /* 0x0000000322227819 */ /* 0x000fe400000012ff */
[----:B------:R-:W-:Y:S02]  /*207d0*/  SHF.R.U64 R38, R38, 0x3, RZ ;  /* 0x0000000326267819 */ /* 0x000fe400000012ff */
[----:B------:R-:W-:Y:S02]  /*207e0*/  LOP3.LUT R54, R55, 0x380, RZ, 0xc0, !PT ;  /* 0x0000038037367812 */ /* 0x000fe400078ec0ff */
        /* <DEDUP_REMOVED lines=8> */
[----:B------:R-:W-:-:S02]  /*20870*/  SHF.R.U64 R54, R54, 0x3, RZ ;  /* 0x0000000336367819 */ /* 0x000fc400000012ff */
[C---:B------:R-:W-:Y:S02]  /*20880*/  IADD3 R51, P4, R74.reuse, 0x4020, RZ ;  /* 0x000040204a337810 */ /* 0x040fe40007f9e0ff */
[C---:B------:R-:W-:Y:S02]  /*20890*/  IADD3 R61, P1, R74.reuse, 0x60, RZ ;  /* 0x000000604a3d7810 */ /* 0x040fe40007f3e0ff */
[C---:B------:R-:W-:Y:S02]  /*208a0*/  IADD3 R63, P2, R74.reuse, 0x40, RZ ;  /* 0x000000404a3f7810 */ /* 0x040fe40007f5e0ff */
[----:B------:R-:W-:Y:S02]  /*208b0*/  IADD3 R65, P3, R74, 0x20, RZ ;  /* 0x000000204a417810 */ /* 0x000fe40007f7e0ff */
[----:B------:R-:W-:Y:S02]  /*208c0*/  LOP3.LUT R54, R54, R55, RZ, 0x3c, !PT ;  /* 0x0000003736367212 */ /* 0x000fe400078e3cff */
[----:B------:R-:W-:-:S02]  /*208d0*/  LOP3.LUT R50, R51, 0x380, RZ, 0xc0, !PT ;  /* 0x0000038033327812 */ /* 0x000fc400078ec0ff */
[----:B------:R-:W-:Y:S02]  /*208e0*/  LOP3.LUT R60, R61, 0x380, RZ, 0xc0, !PT ;  /* 0x000003803d3c7812 */ /* 0x000fe400078ec0ff */
[----:B------:R-:W-:Y:S02]  /*208f0*/  LOP3.LUT R62, R63, 0x380, RZ, 0xc0, !PT ;  /* 0x000003803f3e7812 */ /* 0x000fe400078ec0ff */
[----:B------:R-:W-:Y:S02]  /*20900*/  LOP3.LUT R64, R65, 0x380, RZ, 0xc0, !PT ;  /* 0x0000038041407812 */ /* 0x000fe400078ec0ff */
[----:B------:R-:W-:Y:S02]  /*20910*/  LOP3.LUT R55, R74, 0x380, RZ, 0xc0, !PT ;  /* 0x000003804a377812 */ /* 0x000fe400078ec0ff */
[----:B------:R-:W-:Y:S02]  /*20920*/  SHF.R.U64 R50, R50, 0x3, RZ ;  /* 0x0000000332327819 */ /* 0x000fe400000012ff */
[----:B------:R-:W-:-:S02]  /*20930*/  SHF.R.U64 R60, R60, 0x3, RZ ;  /* 0x000000033c3c7819 */ /* 0x000fc400000012ff */
        /* <DEDUP_REMOVED lines=24> */
[----:B------:R-:W-:Y:S01]  /*20ac0*/  MOV R149, R64 ;  /* 0x0000004000957202 */ /* 0x000fe20000000f00 */
[----:B------:R-:W-:Y:S06]  /*20ad0*/  BRA.DIV UR4, `(.L_x_1563) ;  /* 0x000000e204947947 */ /* 0x000fec000b800000 */
[----:B------:R-:W-:Y:S01]  /*20ae0*/  SEL R86, R88, R125, P0 ;  /* 0x0000007d58567207 */ /* 0x000fe20000000000 */
[----:B-----5:R-:W-:Y:S01]  /*20af0*/  SHFL.IDX PT, R3, R3, R40, 0x1c1f ;  /* 0x001c1f2803037589 */ /* 0x020fe200000e0000 */
        /* <DEDUP_REMOVED lines=31> */
[----:B------:R-:W-:Y:S02]  /*20cf0*/  LOP3.LUT R70, R40, 0x2, RZ, 0x3c, !PT ;  /* 0x0000000228467812 */ /* 0x000fe400078e3cff */
        /* <DEDUP_REMOVED lines=77> */
[----:B------:R-:W0:Y:S01]  /*211d0*/  SHFL.IDX PT, R99, R5, R70, 0x1c1f ;  /* 0x001c1f4605637589 */ /* 0x000e2200000e0000 */
        /* <DEDUP_REMOVED lines=11> */
[----:B------:R-:W4:Y:S01]  /*21290*/  SHFL.IDX PT, R95, R13, R40, 0x1c1f ;  /* 0x001c1f280d5f7589 */ /* 0x000f2200000e0000 */
[----:B------:R-:W-:Y:S02]  /*212a0*/  SEL R67, R111, R67, P0 ;  /* 0x000000436f437207 */ /* 0x000fe40000000000 */
[----:B------:R-:W-:Y:S01]  /*212b0*/  SEL R21, R21, R112, P0 ;  /* 0x0000007015157207 */ /* 0x000fe20000000000 */
[----:B------:R-:W-:Y:S01]  /*212c0*/  SHFL.IDX PT, R111, R106, R40, 0x1c1f ;  /* 0x001c1f286a6f7589 */ /* 0x000fe200000e0000 */
[----:B------:R-:W-:-:S03]  /*212d0*/  SEL R30, R143, R89, P0 ;  /* 0x000000598f1e7207 */ /* 0x000fc60000000000 */
[----:B------:R-:W1:Y:S01]  /*212e0*/  SHFL.IDX PT, R112, R104, R40, 0x1c1f ;  /* 0x001c1f2868707589 */ /* 0x000e6200000e0000 */
[----:B0-----:R-:W-:-:S03]  /*212f0*/  SEL R4, R99, R93, P0 ;  /* 0x0000005d63047207 */ /* 0x001fc60000000000 */
[----:B------:R0:W2:Y:S01]  /*21300*/  SHFL.IDX PT, R89, R79, R40, 0x1c1f ;  /* 0x001c1f284f597589 */ /* 0x0000a200000e0000 */
[----:B---3--:R-:W-:Y:S02]  /*21310*/  SEL R5, R91, R135, P0 ;  /* 0x000000875b057207 */ /* 0x008fe40000000000 */
[----:B------:R-:W-:Y:S01]  /*21320*/  SEL R6, R135, R91, P0 ;  /* 0x0000005b87067207 */ /* 0x000fe20000000000 */
[----:B------:R-:W-:Y:S01]  /*21330*/  SHFL.IDX PT, R94, R133, R40, 0x1c1f ;  /* 0x001c1f28855e7589 */ /* 0x000fe200000e0000 */
[----:B------:R-:W-:Y:S02]  /*21340*/  SEL R91, R92, R37, P0 ;  /* 0x000000255c5b7207 */ /* 0x000fe40000000000 */
[----:B------:R-:W-:Y:S01]  /*21350*/  SEL R92, R37, R92, P0 ;  /* 0x0000005c255c7207 */ /* 0x000fe20000000000 */
[----:B------:R-:W3:Y:S01]  /*21360*/  SHFL.IDX PT, R98, R134, R40, 0x1c1f ;  /* 0x001c1f2886627589 */ /* 0x000ee200000e0000 */
[----:B0-----:R-:W-:-:S03]  /*21370*/  SEL R79, R3, R2, P0 ;  /* 0x00000002034f7207 */ /* 0x001fc60000000000 */
[----:B------:R-:W-:Y:S01]  /*21380*/  SHFL.IDX PT, R116, R85, R40, 0x1c1f ;  /* 0x001c1f2855747589 */ /* 0x000fe200000e0000 */
[----:B----4-:R-:W-:Y:S02]  /*21390*/  SEL R78, R95, R97, P0 ;  /* 0x000000615f4e7207 */ /* 0x010fe40000000000 */
[----:B------:R-:W-:Y:S01]  /*213a0*/  SEL R0, R97, R95, P0 ;  /* 0x0000005f61007207 */ /* 0x000fe20000000000 */
[----:B------:R-:W-:Y:S01]  /*213b0*/  SHFL.IDX PT, R90, R125, R40, 0x1c1f ;  /* 0x001c1f287d5a7589 */ /* 0x000fe200000e0000 */
[----:B------:R-:W-:Y:S02]  /*213c0*/  SEL R2, R2, R3, P0 ;  /* 0x0000000302027207 */ /* 0x000fe40000000000 */
[----:B------:R-:W-:Y:S01]  /*213d0*/  SEL R95, R96, R61, P0 ;  /* 0x0000003d605f7207 */ /* 0x000fe20000000000 */
[----:B------:R-:W-:Y:S01]  /*213e0*/  SHFL.IDX PT, R134, R103, R40, 0x1c1f ;  /* 0x001c1f2867867589 */ /* 0x000fe200000e0000 */
[----:B-1----:R-:W-:Y:S02]  /*213f0*/  SEL R106, R112, R107, P0 ;  /* 0x0000006b706a7207 */ /* 0x002fe40000000000 */
[----:B------:R-:W-:Y:S01]  /*21400*/  SEL R110, R111, R60, P0 ;  /* 0x0000003c6f6e7207 */ /* 0x000fe20000000000 */
[----:B------:R-:W-:Y:S01]  /*21410*/  SHFL.IDX PT, R133, R75, R40, 0x1c1f ;  /* 0x001c1f284b857589 */ /* 0x000fe200000e0000 */
[----:B------:R-:W-:-:S02]  /*21420*/  SEL R3, R93, R99, P0 ;  /* 0x000000635d037207 */ /* 0x000fc40000000000 */
[----:B--2---:R-:W-:Y:S01]  /*21430*/  SEL R87, R89, R88, P0 ;  /* 0x0000005859577207 */ /* 0x004fe20000000000 */
[----:B------:R-:W-:Y:S01]  /*21440*/  SHFL.IDX PT, R118, R122, R40, 0x1c1f ;  /* 0x001c1f287a767589 */ /* 0x000fe200000e0000 */
[----:B------:R-:W-:Y:S02]  /*21450*/  SEL R96, R61, R96, P0 ;  /* 0x000000603d607207 */ /* 0x000fe40000000000 */
[----:B------:R-:W-:Y:S01]  /*21460*/  SEL R107, R107, R112, P0 ;  /* 0x000000706b6b7207 */ /* 0x000fe20000000000 */
[----:B------:R-:W-:Y:S01]  /*21470*/  SHFL.IDX PT, R124, R123, R40, 0x1c1f ;  /* 0x001c1f287b7c7589 */ /* 0x000fe200000e0000 */
[----:B---3--:R-:W-:Y:S02]  /*21480*/  SEL R97, R98, R77, P0 ;  /* 0x0000004d62617207 */ /* 0x008fe40000000000 */
[----:B------:R-:W-:Y:S01]  /*21490*/  SEL R111, R60, R111, P0 ;  /* 0x0000006f3c6f7207 */ /* 0x000fe20000000000 */
[----:B------:R-:W-:Y:S01]  /*214a0*/  SHFL.IDX PT, R127, R56, R40, 0x1c1f ;  /* 0x001c1f28387f7589 */ /* 0x000fe200000e0000 */
[----:B------:R-:W-:-:S02]  /*214b0*/  SEL R88, R88, R89, P0 ;  /* 0x0000005958587207 */ /* 0x000fc40000000000 */
[----:B------:R-:W-:Y:S01]  /*214c0*/  SEL R99, R100, R11, P0 ;  /* 0x0000000b64637207 */ /* 0x000fe20000000000 */
[----:B------:R-:W0:Y:S01]  /*214d0*/  SHFL.IDX PT, R64, R64, R70, 0x1c1f ;  /* 0x001c1f4640407589 */ /* 0x000e2200000e0000 */
[----:B------:R-:W-:Y:S02]  /*214e0*/  SEL R98, R77, R98, P0 ;  /* 0x000000624d627207 */ /* 0x000fe40000000000 */
[----:B------:R-:W-:Y:S01]  /*214f0*/  SEL R100, R11, R100, P0 ;  /* 0x000000640b647207 */ /* 0x000fe20000000000 */
[----:B------:R1:W2:Y:S01]  /*21500*/  SHFL.IDX PT, R73, R8, R70, 0x1c1f ;  /* 0x001c1f4608497589 */ /* 0x0002a200000e0000 */
[----:B------:R-:W-:-:S03]  /*21510*/  IMAD.MOV.U32 R11, RZ, RZ, RZ ;  /* 0x000000ffff0b7224 */ /* 0x000fc600078e00ff */
[----:B------:R2:W3:Y:S04]  /*21520*/  SHFL.IDX PT, R138, R10, R70, 0x1c1f ;  /* 0x001c1f460a8a7589 */ /* 0x0004e800000e0000 */
[----:B------:R-:W-:Y:S01]  /*21530*/  SHFL.IDX PT, R63, R63, R70, 0x1c1f ;  /* 0x001c1f463f3f7589 */ /* 0x000fe200000e0000 */
[----:B-1----:R-:W-:-:S03]  /*21540*/  SEL R8, R25, R9, P0 ;  /* 0x0000000919087207 */ /* 0x002fc60000000000 */
[----:B------:R-:W1:Y:S01]  /*21550*/  SHFL.IDX PT, R76, R76, R70, 0x1c1f ;  /* 0x001c1f464c4c7589 */ /* 0x000e6200000e0000 */
[----:B------:R-:W-:-:S03]  /*21560*/  SEL R9, R9, R25, P0 ;  /* 0x0000001909097207 */ /* 0x000fc60000000000 */
[----:B------:R-:W-:Y:S04]  /*21570*/  SHFL.IDX PT, R72, R28, R70, 0x1c1f ;  /* 0x001c1f461c487589 */ /* 0x000fe800000e0000 */
[----:B------:R-:W4:Y:S01]  /*21580*/  SHFL.IDX PT, R29, R29, R70, 0x1c1f ;  /* 0x001c1f461d1d7589 */ /* 0x000f2200000e0000 */
[----:B0-----:R-:W-:Y:S02]  /*21590*/  SEL R93, R94, R64, P0 ;  /* 0x000000405e5d7207 */ /* 0x001fe40000000000 */
[----:B------:R-:W-:Y:S01]  /*215a0*/  SEL R94, R64, R94, P0 ;  /* 0x0000005e405e7207 */ /* 0x000fe20000000000 */
[----:B------:R-:W0:Y:S01]  /*215b0*/  SHFL.IDX PT, R144, R33, R70, 0x1c1f ;  /* 0x001c1f4621907589 */ /* 0x000e2200000e0000 */
[----:B--2---:R-:W-:Y:S02]  /*215c0*/  SEL R10, R20, R73, P0 ;  /* 0x00000049140a7207 */ /* 0x004fe40000000000 */
[----:B------:R-:W-:Y:S01]  /*215d0*/  SEL R20, R73, R20, P0 ;  /* 0x0000001449147207 */ /* 0x000fe20000000000 */
[----:B------:R-:W2:Y:S01]  /*215e0*/  SHFL.IDX PT, R143, R35, R70, 0x1c1f ;  /* 0x001c1f46238f7589 */ /* 0x000ea200000e0000 */
[----:B---3--:R-:W-:-:S03]  /*215f0*/  SEL R25, R114, R138, P0 ;  /* 0x0000008a72197207 */ /* 0x008fc60000000000 */
[----:B------:R0:W3:Y:S04]  /*21600*/  SHFL.IDX PT, R85, R39, R70, 0x1c1f ;  /* 0x001c1f4627557589 */ /* 0x0000e800000e0000 */
[----:B------:R-:W3:Y:S01]  /*21610*/  SHFL.IDX PT, R74, R74, R70, 0x1c1f ;  /* 0x001c1f464a4a7589 */ /* 0x000ee200000e0000 */
[----:B-1----:R-:W-:Y:S02]  /*21620*/  SEL R112, R113, R76, P0 ;  /* 0x0000004c71707207 */ /* 0x002fe40000000000 */
[----:B------:R-:W-:Y:S01]  /*21630*/  SEL R113, R76, R113, P0 ;  /* 0x000000714c717207 */ /* 0x000fe20000000000 */
[----:B------:R-:W-:Y:S04]  /*21640*/  SHFL.IDX PT, R103, R102, R40, 0x1c1f ;  /* 0x001c1f2866677589 */ /* 0x000fe800000e0000 */
[----:B------:R1:W-:Y:S01]  /*21650*/  SHFL.IDX PT, R115, R108, R40, 0x1c1f ;  /* 0x001c1f286c737589 */ /* 0x0003e200000e0000 */
[----:B----4-:R-:W-:-:S02]  /*21660*/  SEL R28, R34, R29, P0 ;  /* 0x0000001d221c7207 */ /* 0x010fc40000000000 */
[----:B------:R-:W-:Y:S01]  /*21670*/  SEL R29, R29, R34, P0 ;  /* 0x000000221d1d7207 */ /* 0x000fe20000000000 */
[----:B------:R-:W-:Y:S01]  /*21680*/  SHFL.IDX PT, R83, R117, R40, 0x1c1f ;  /* 0x001c1f2875537589 */ /* 0x000fe200000e0000 */
[----:B0-----:R-:W-:-:S03]  /*21690*/  SEL R39, R144, R130, P0 ;  /* 0x0000008290277207 */ /* 0x001fc60000000000 */
[----:B------:R-:W-:Y:S01]  /*216a0*/  SHFL.IDX PT, R75, R46, R40, 0x1c1f ;  /* 0x001c1f282e4b7589 */ /* 0x000fe200000e0000 */
[----:B--2---:R-:W-:Y:S02]  /*216b0*/  SEL R37, R143, R128, P0 ;  /* 0x000000808f257207 */ /* 0x004fe40000000000 */
[----:B-1----:R-:W-:Y:S01]  /*216c0*/  SEL R108, R109, R63, P0 ;  /* 0x0000003f6d6c7207 */ /* 0x002fe20000000000 */
[----:B------:R-:W-:Y:S01]  /*216d0*/  SHFL.IDX PT, R125, R66, R40, 0x1c1f ;  /* 0x001c1f28427d7589 */ /* 0x000fe200000e0000 */
[----:B---3--:R-:W-:Y:S02]  /*216e0*/  SEL R60, R126, R85, P0 ;  /* 0x000000557e3c7207 */ /* 0x008fe40000000000 */
[----:B------:R-:W-:Y:S01]  /*216f0*/  SEL R61, R85, R126, P0 ;  /* 0x0000007e553d7207 */ /* 0x000fe20000000000 */
[----:B------:R-:W-:Y:S01]  /*21700*/  SHFL.IDX PT, R131, R65, R40, 0x1c1f ;  /* 0x001c1f2841837589 */ /* 0x000fe200000e0000 */
[----:B------:R-:W-:Y:S02]  /*21710*/  SEL R123, R124, R74, P0 ;  /* 0x0000004a7c7b7207 */ /* 0x000fe40000000000 */
[----:B------:R-:W-:Y:S01]  /*21720*/  SEL R109, R63, R109, P0 ;  /* 0x0000006d3f6d7207 */ /* 0x000fe20000000000 */
[----:B------:R-:W-:Y:S01]  /*21730*/  SHFL.IDX PT, R129, R68, R40, 0x1c1f ;  /* 0x001c1f2844817589 */ /* 0x000fe200000e0000 */
[----:B------:R-:W-:-:S03]  /*21740*/  SEL R124, R74, R124, P0 ;  /* 0x0000007c4a7c7207 */ /* 0x000fc60000000000 */
[----:B------:R-:W0:Y:S04]  /*21750*/  SHFL.IDX PT, R136, R7, R70, 0x1c1f ;  /* 0x001c1f4607887589 */ /* 0x000e2800000e0000 */
[----:B------:R-:W1:Y:S04]  /*21760*/  SHFL.IDX PT, R55, R55, R70, 0x1c1f ;  /* 0x001c1f4637377589 */ /* 0x000e6800000e0000 */
[----:B------:R-:W2:Y:S04]  /*21770*/  SHFL.IDX PT, R140, R24, R70, 0x1c1f ;  /* 0x001c1f46188c7589 */ /* 0x000ea800000e0000 */
[----:B------:R3:W4:Y:S04]  /*21780*/  SHFL.IDX PT, R139, R26, R70, 0x1c1f ;  /* 0x001c1f461a8b7589 */ /* 0x00072800000e0000 */
[----:B------:R-:W4:Y:S04]  /*21790*/  SHFL.IDX PT, R54, R54, R70, 0x1c1f ;  /* 0x001c1f4636367589 */ /* 0x000f2800000e0000 */
[----:B------:R1:W4:Y:S01]  /*217a0*/  SHFL.IDX PT, R145, R36, R70, 0x1c1f ;  /* 0x001c1f4624917589 */ /* 0x00032200000e0000 */
[----:B---3--:R-:W-:-:S03]  /*217b0*/  SEL R26, R138, R114, P0 ;  /* 0x000000728a1a7207 */ /* 0x008fc60000000000 */
[----:B------:R-:W-:Y:S01]  /*217c0*/  SHFL.IDX PT, R122, R59, R70, 0x1c1f ;  /* 0x001c1f463b7a7589 */ /* 0x000fe200000e0000 */
[----:B0-----:R-:W-:Y:S02]  /*217d0*/  SEL R7, R86, R136, P0 ;  /* 0x0000008856077207 */ /* 0x001fe40000000000 */
[----:B------:R-:W-:Y:S01]  /*217e0*/  SEL R114, R115, R12, P0 ;  /* 0x0000000c73727207 */ /* 0x000fe20000000000 */
[----:B------:R0:W3:Y:S01]  /*217f0*/  SHFL.IDX PT, R146, R62, R70, 0x1c1f ;  /* 0x001c1f463e927589 */ /* 0x0000e200000e0000 */
[----:B-1----:R-:W-:Y:S02]  /*21800*/  SEL R89, R90, R55, P0 ;  /* 0x000000375a597207 */ /* 0x002fe40000000000 */
[----:B------:R-:W-:Y:S01]  /*21810*/  SEL R36, R128, R143, P0 ;  /* 0x0000008f80247207 */ /* 0x000fe20000000000 */
[----:B------:R-:W1:Y:S01]  /*21820*/  SHFL.IDX PT, R41, R41, R70, 0x1c1f ;  /* 0x001c1f4629297589 */ /* 0x000e6200000e0000 */
[----:B--2---:R-:W-:Y:S02]  /*21830*/  SEL R102, R103, R140, P0 ;  /* 0x0000008c67667207 */ /* 0x004fe40000000000 */
[----:B------:R-:W-:Y:S01]  /*21840*/  SEL R86, R136, R86, P0 ;  /* 0x0000005688567207 */ /* 0x000fe20000000000 */
[----:B------:R-:W2:Y:S01]  /*21850*/  SHFL.IDX PT, R49, R49, R70, 0x1c1f ;  /* 0x001c1f4631317589 */ /* 0x000ea200000e0000 */
[----:B----4-:R-:W-:-:S02]  /*21860*/  SEL R27, R101, R139, P0 ;  /* 0x0000008b651b7207 */ /* 0x010fc40000000000 */
[----:B------:R-:W-:Y:S01]  /*21870*/  SEL R90, R55, R90, P0 ;  /* 0x0000005a375a7207 */ /* 0x000fe20000000000 */
[----:B------:R-:W4:Y:S01]  /*21880*/  SHFL.IDX PT, R53, R53, R70, 0x1c1f ;  /* 0x001c1f4635357589 */ /* 0x000f2200000e0000 */
[----:B------:R-:W-:Y:S02]  /*21890*/  SEL R104, R105, R54, P0 ;  /* 0x0000003669687207 */ /* 0x000fe40000000000 */
[----:B------:R-:W-:Y:S01]  /*218a0*/  SEL R103, R140, R103, P0 ;  /* 0x000000678c677207 */ /* 0x000fe20000000000 */
[----:B------:R-:W-:Y:S01]  /*218b0*/  SHFL.IDX PT, R58, R58, R70, 0x1c1f ;  /* 0x001c1f463a3a7589 */ /* 0x000fe200000e0000 */
[----:B0-----:R-:W-:Y:S02]  /*218c0*/  SEL R62, R116, R145, P0 ;  /* 0x00000091743e7207 */ /* 0x001fe40000000000 */
[----:B------:R-:W-:Y:S01]  /*218d0*/  SEL R101, R139, R101, P0 ;  /* 0x000000658b657207 */ /* 0x000fe20000000000 */
[----:B------:R0:W4:Y:S01]  /*218e0*/  SHFL.IDX PT, R56, R67, R70, 0x1c1f ;  /* 0x001c1f4643387589 */ /* 0x00012200000e0000 */
[----:B------:R-:W-:-:S02]  /*218f0*/  SEL R105, R54, R105, P0 ;  /* 0x0000006936697207 */ /* 0x000fc40000000000 */
[----:B------:R-:W-:Y:S01]  /*21900*/  SEL R115, R12, R115, P0 ;  /* 0x000000730c737207 */ /* 0x000fe20000000000 */
[----:B------:R2:W-:Y:S01]  /*21910*/  SHFL.IDX PT, R82, R119, R40, 0x1c1f ;  /* 0x001c1f2877527589 */ /* 0x0005e200000e0000 */
[----:B---3--:R-:W-:Y:S02]  /*21920*/  SEL R117, R118, R146, P0 ;  /* 0x0000009276757207 */ /* 0x008fe40000000000 */
[----:B------:R-:W-:Y:S01]  /*21930*/  SEL R116, R145, R116, P0 ;  /* 0x0000007491747207 */ /* 0x000fe20000000000 */
[----:B------:R-:W-:Y:S01]  /*21940*/  SHFL.IDX PT, R50, R50, R40, 0x1c1f ;  /* 0x001c1f2832327589 */ /* 0x000fe200000e0000 */
[----:B-1----:R-:W-:Y:S02]  /*21950*/  SEL R68, R41, R75, P0 ;  /* 0x0000004b29447207 */ /* 0x002fe40000000000 */
[----:B0-----:R-:W-:Y:S01]  /*21960*/  SEL R67, R75, R41, P0 ;  /* 0x000000294b437207 */ /* 0x001fe20000000000 */
[----:B------:R-:W-:Y:S01]  /*21970*/  SHFL.IDX PT, R48, R48, R40, 0x1c1f ;  /* 0x001c1f2830307589 */ /* 0x000fe200000e0000 */
[----:B--2---:R-:W-:-:S02]  /*21980*/  SEL R126, R127, R49, P0 ;  /* 0x000000317f7e7207 */ /* 0x004fc40000000000 */
[----:B------:R-:W-:Y:S01]  /*21990*/  SEL R119, R83, R122, P0 ;  /* 0x0000007a53777207 */ /* 0x000fe20000000000 */
[----:B------:R-:W-:Y:S01]  /*219a0*/  SHFL.IDX PT, R51, R51, R40, 0x1c1f ;  /* 0x001c1f2833337589 */ /* 0x000fe200000e0000 */
[----:B----4-:R-:W-:Y:S02]  /*219b0*/  SEL R77, R125, R53, P0 ;  /* 0x000000357d4d7207 */ /* 0x010fe40000000000 */
        /* <DEDUP_REMOVED lines=8> */
[----:B------:R-:W-:-:S03]  /*21a40*/  SEL R129, R56, R129, P0 ;  /* 0x0000008138817207 */ /* 0x000fc60000000000 */
[----:B------:R1:W2:Y:S04]  /*21a50*/  SHFL.IDX PT, R142, R30, R70, 0x1c1f ;  /* 0x001c1f461e8e7589 */ /* 0x0002a800000e0000 */
[----:B------:R-:W3:Y:S04]  /*21a60*/  SHFL.IDX PT, R141, R32, R70, 0x1c1f ;  /* 0x001c1f46208d7589 */ /* 0x000ee800000e0000 */
[----:B------:R4:W3:Y:S01]  /*21a70*/  SHFL.IDX PT, R59, R38, R70, 0x1c1f ;  /* 0x001c1f46263b7589 */ /* 0x0008e200000e0000 */
[----:B-1----:R-:W-:-:S03]  /*21a80*/  SEL R30, R31, R72, P0 ;  /* 0x000000481f1e7207 */ /* 0x002fc60000000000 */
[----:B------:R-:W1:Y:S01]  /*21a90*/  SHFL.IDX PT, R42, R42, R70, 0x1c1f ;  /* 0x001c1f462a2a7589 */ /* 0x000e6200000e0000 */
[----:B------:R-:W-:-:S03]  /*21aa0*/  SEL R31, R72, R31, P0 ;  /* 0x0000001f481f7207 */ /* 0x000fc60000000000 */
[----:B------:R-:W1:Y:S01]  /*21ab0*/  SHFL.IDX PT, R43, R43, R70, 0x1c1f ;  /* 0x001c1f462b2b7589 */ /* 0x000e6200000e0000 */
[----:B----4-:R-:W-:-:S03]  /*21ac0*/  SEL R38, R130, R144, P0 ;  /* 0x0000009082267207 */ /* 0x010fc60000000000 */
[----:B------:R-:W-:Y:S01]  /*21ad0*/  SHFL.IDX PT, R44, R44, R70, 0x1c1f ;  /* 0x001c1f462c2c7589 */ /* 0x000fe200000e0000 */
[----:B------:R-:W-:Y:S02]  /*21ae0*/  SEL R130, R131, R58, P0 ;  /* 0x0000003a83827207 */ /* 0x000fe40000000000 */
[----:B0-----:R-:W-:Y:S01]  /*21af0*/  SEL R21, R134, R137, P0 ;  /* 0x0000008986157207 */ /* 0x001fe20000000000 */
[----:B------:R-:W0:Y:S01]  /*21b00*/  SHFL.IDX PT, R45, R45, R70, 0x1c1f ;  /* 0x001c1f462d2d7589 */ /* 0x000e2200000e0000 */
[----:B------:R-:W-:Y:S02]  /*21b10*/  SEL R24, R137, R134, P0 ;  /* 0x0000008689187207 */ /* 0x000fe40000000000 */
[----:B--2---:R-:W-:Y:S01]  /*21b20*/  SEL R34, R133, R142, P0 ;  /* 0x0000008e85227207 */ /* 0x004fe20000000000 */
[----:B------:R-:W2:Y:S01]  /*21b30*/  SHFL.IDX PT, R47, R47, R70, 0x1c1f ;  /* 0x001c1f462f2f7589 */ /* 0x000ea200000e0000 */
[----:B------:R-:W-:Y:S02]  /*21b40*/  SEL R35, R142, R133, P0 ;  /* 0x000000858e237207 */ /* 0x000fe40000000000 */
[----:B---3--:R-:W-:Y:S01]  /*21b50*/  SEL R32, R132, R141, P0 ;  /* 0x0000008d84207207 */ /* 0x008fe20000000000 */
[----:B------:R-:W3:Y:S01]  /*21b60*/  SHFL.IDX PT, R84, R147, R40, 0x1c1f ;  /* 0x001c1f2893547589 */ /* 0x000ee200000e0000 */
[----:B------:R-:W-:-:S02]  /*21b70*/  SEL R33, R141, R132, P0 ;  /* 0x000000848d217207 */ /* 0x000fc40000000000 */
[----:B------:R-:W-:Y:S01]  /*21b80*/  SEL R63, R82, R59, P0 ;  /* 0x0000003b523f7207 */ /* 0x000fe20000000000 */
[----:B------:R4:W3:Y:S01]  /*21b90*/  SHFL.IDX PT, R46, R71, R40, 0x1c1f ;  /* 0x001c1f28472e7589 */ /* 0x0008e200000e0000 */
[----:B------:R-:W-:Y:S02]  /*21ba0*/  SEL R64, R59, R82, P0 ;  /* 0x000000523b407207 */ /* 0x000fe40000000000 */
[----:B-1----:R-:W-:Y:S01]  /*21bb0*/  SEL R65, R50, R42, P0 ;  /* 0x0000002a32417207 */ /* 0x002fe20000000000 */
[----:B------:R-:W1:Y:S01]  /*21bc0*/  SHFL.IDX PT, R14, R148, R70, 0x1c1f ;  /* 0x001c1f46940e7589 */ /* 0x000e6200000e0000 */
[----:B------:R-:W-:Y:S02]  /*21bd0*/  SEL R66, R42, R50, P0 ;  /* 0x000000322a427207 */ /* 0x000fe40000000000 */
[----:B------:R-:W-:Y:S01]  /*21be0*/  SEL R72, R43, R48, P0 ;  /* 0x000000302b487207 */ /* 0x000fe20000000000 */
[----:B------:R2:W1:Y:S01]  /*21bf0*/  SHFL.IDX PT, R40, R69, R70, 0x1c1f ;  /* 0x001c1f4645287589 */ /* 0x00046200000e0000 */
[----:B------:R-:W-:-:S02]  /*21c00*/  SEL R131, R58, R131, P0 ;  /* 0x000000833a837207 */ /* 0x000fc40000000000 */
[----:B----4-:R-:W-:Y:S02]  /*21c10*/  SEL R71, R48, R43, P0 ;  /* 0x0000002b30477207 */ /* 0x010fe40000000000 */
[----:B0-----:R-:W-:Y:S02]  /*21c20*/  SEL R75, R52, R45, P0 ;  /* 0x0000002d344b7207 */ /* 0x001fe40000000000 */
[----:B------:R-:W-:Y:S02]  /*21c30*/  SEL R76, R45, R52, P0 ;  /* 0x000000342d4c7207 */ /* 0x000fe40000000000 */
[----:B--2---:R-:W-:Y:S02]  /*21c40*/  SEL R73, R57, R47, P0 ;  /* 0x0000002f39497207 */ /* 0x004fe40000000000 */
[----:B------:R-:W-:Y:S02]  /*21c50*/  SEL R69, R51, R44, P0 ;  /* 0x0000002c33457207 */ /* 0x000fe40000000000 */
[----:B------:R-:W-:-:S02]  /*21c60*/  SEL R70, R44, R51, P0 ;  /* 0x000000332c467207 */ /* 0x000fc40000000000 */
[----:B------:R-:W-:-:S07]  /*21c70*/  SEL R74, R47, R57, P0 ;  /* 0x000000392f4a7207 */ /* 0x000fce0000000000 */
.L_x_1872:
[----:B------:R-:W-:Y:S05]  /*21c80*/  WARPSYNC.ALL ;  /* 0x0000000000007948 */ /* 0x000fea0003800000 */
[----:B------:R-:W-:Y:S01]  /*21c90*/  BAR.SYNC.DEFER_BLOCKING 0x1, 0x100 ;  /* 0x0044000000007b1d */ /* 0x000fe20000010000 */
[----:B-1-3--:R-:W-:Y:S02]  /*21ca0*/  SEL R82, R84, R14, P0 ;  /* 0x0000000e54527207 */ /* 0x00afe40000000000 */
[----:B------:R-:W-:Y:S02]  /*21cb0*/  SEL R84, R14, R84, P0 ;  /* 0x000000540e547207 */ /* 0x000fe40000000000 */
[----:B------:R-:W-:Y:S01]  /*21cc0*/  SEL R83, R46, R40, P0 ;  /* 0x000000282e537207 */ /* 0x000fe20000000000 */
[----:B------:R-:W-:Y:S01]  /*21cd0*/  ULDC.64 UR6, c[0x0][0xc08] ;  /* 0x0003020000067ab9 */ /* 0x000fe20000000a00 */
[----:B------:R-:W-:Y:S01]  /*21ce0*/  SEL R85, R40, R46, P0 ;  /* 0x0000002e28557207 */ /* 0x000fe20000000000 */
[----:B------:R-:W-:Y:S01]  /*21cf0*/  ULDC.64 UR4, c[0x0][0xc00] ;  /* 0x0003000000047ab9 */ /* 0x000fe20000000a00 */
[----:B------:R-:W-:Y:S01]  /*21d00*/  F2FP.BF16.F32.PACK_AB R12, R78, R79 ;  /* 0x0000004f4e0c723e */ /* 0x000fe200000010ff */
[----:B------:R-:W0:Y:S01]  /*21d10*/  LDC R134, c[0x0][0xbe8] ;  /* 0x0002fa00ff867b82 */ /* 0x000e220000000800 */
[----:B------:R-:W-:-:S02]  /*21d20*/  F2FP.BF16.F32.PACK_AB R13, R28, R30 ;  /* 0x0000001e1c0d723e */ /* 0x000fc400000010ff */
[----:B------:R-:W-:Y:S02]  /*21d30*/  F2FP.BF16.F32.PACK_AB R14, R0, R2 ;  /* 0x00000002000e723e */ /* 0x000fe400000010ff */
[----:B------:R-:W-:Y:S02]  /*21d40*/  F2FP.BF16.F32.PACK_AB R15, R29, R31 ;  /* 0x0000001f1d0f723e */ /* 0x000fe400000010ff */
[----:B------:R-:W-:Y:S02]  /*21d50*/  F2FP.BF16.F32.PACK_AB R40, R3, R5 ;  /* 0x000000050328723e */ /* 0x000fe400000010ff */
[----:B------:R-:W-:Y:S02]  /*21d60*/  F2FP.BF16.F32.PACK_AB R41, R32, R34 ;  /* 0x000000222029723e */ /* 0x000fe400000010ff */
[----:B------:R-:W-:Y:S02]  /*21d70*/  F2FP.BF16.F32.PACK_AB R42, R4, R6 ;  /* 0x00000006042a723e */ /* 0x000fe400000010ff */
[----:B------:R-:W-:Y:S01]  /*21d80*/  F2FP.BF16.F32.PACK_AB R43, R33, R35 ;  /* 0x00000023212b723e */ /* 0x000fe200000010ff */
[----:B------:R1:W-:Y:S01]  /*21d90*/  STSM.16.M88.4 [R152], R12 ;  /* 0x0000000c98007844 */ /* 0x0003e20000000200 */
[----:B------:R-:W-:-:S02]  /*21da0*/  ISETP.NE.U32.AND P0, PT, RZ, UR6, PT ;  /* 0x00000006ff007c0c */ /* 0x000fc4000bf05070 */
[----:B------:R-:W-:Y:S01]  /*21db0*/  F2FP.BF16.F32.PACK_AB R44, R7, R87 ;  /* 0x00000057072c723e */ /* 0x000fe200000010ff */
[----:B------:R2:W-:Y:S01]  /*21dc0*/  STSM.16.M88.4 [R149], R40 ;  /* 0x0000002895007844 */ /* 0x0005e20000000200 */
[----:B------:R-:W-:Y:S02]  /*21dd0*/  F2FP.BF16.F32.PACK_AB R45, R36, R38 ;  /* 0x00000026242d723e */ /* 0x000fe400000010ff */
[----:B------:R-:W-:Y:S02]  /*21de0*/  F2FP.BF16.F32.PACK_AB R46, R86, R88 ;  /* 0x00000058562e723e */ /* 0x000fe400000010ff */
[----:B------:R-:W-:Y:S02]  /*21df0*/  F2FP.BF16.F32.PACK_AB R47, R37, R39 ;  /* 0x00000027252f723e */ /* 0x000fe400000010ff */
[----:B------:R-:W-:Y:S02]  /*21e00*/  F2FP.BF16.F32.PACK_AB R48, R89, R91 ;  /* 0x0000005b5930723e */ /* 0x000fe400000010ff */
[----:B------:R-:W-:Y:S01]  /*21e10*/  F2FP.BF16.F32.PACK_AB R49, R60, R62 ;  /* 0x0000003e3c31723e */ /* 0x000fe200000010ff */
[----:B------:R-:W-:Y:S01]  /*21e20*/  STSM.16.M88.4 [R150], R44 ;  /* 0x0000002c96007844 */ /* 0x000fe20000000200 */
[----:B------:R-:W-:-:S02]  /*21e30*/  F2FP.BF16.F32.PACK_AB R50, R90, R92 ;  /* 0x0000005c5a32723e */ /* 0x000fc400000010ff */
[----:B------:R-:W-:Y:S02]  /*21e40*/  F2FP.BF16.F32.PACK_AB R51, R61, R116 ;  /* 0x000000743d33723e */ /* 0x000fe400000010ff */
[----:B------:R-:W-:Y:S02]  /*21e50*/  F2FP.BF16.F32.PACK_AB R52, R93, R95 ;  /* 0x0000005f5d34723e */ /* 0x000fe400000010ff */
[----:B------:R-:W-:Y:S01]  /*21e60*/  F2FP.BF16.F32.PACK_AB R53, R117, R119 ;  /* 0x000000777535723e */ /* 0x000fe200000010ff */
[----:B------:R-:W-:Y:S01]  /*21e70*/  STSM.16.M88.4 [R151], R48 ;  /* 0x0000003097007844 */ /* 0x000fe20000000200 */
[----:B------:R-:W-:Y:S02]  /*21e80*/  F2FP.BF16.F32.PACK_AB R54, R94, R96 ;  /* 0x000000605e36723e */ /* 0x000fe400000010ff */
[----:B------:R-:W-:Y:S02]  /*21e90*/  F2FP.BF16.F32.PACK_AB R55, R118, R122 ;  /* 0x0000007a7637723e */ /* 0x000fe400000010ff */
[----:B------:R-:W-:-:S02]  /*21ea0*/  F2FP.BF16.F32.PACK_AB R56, R97, R99 ;  /* 0x000000636138723e */ /* 0x000fc400000010ff */
[----:B------:R-:W-:Y:S01]  /*21eb0*/  F2FP.BF16.F32.PACK_AB R57, R123, R63 ;  /* 0x0000003f7b39723e */ /* 0x000fe200000010ff */
[----:B------:R3:W-:Y:S01]  /*21ec0*/  STSM.16.M88.4 [R153], R52 ;  /* 0x0000003499007844 */ /* 0x0007e20000000200 */
[----:B------:R-:W-:Y:S02]  /*21ed0*/  F2FP.BF16.F32.PACK_AB R58, R98, R100 ;  /* 0x00000064623a723e */ /* 0x000fe400000010ff */
[----:B------:R-:W-:Y:S02]  /*21ee0*/  F2FP.BF16.F32.PACK_AB R59, R124, R64 ;  /* 0x000000407c3b723e */ /* 0x000fe400000010ff */
[----:B------:R-:W-:Y:S02]  /*21ef0*/  ISETP.NE.AND.EX P0, PT, RZ, UR7, PT, P0 ;  /* 0x00000007ff007c0c */ /* 0x000fe4000bf05300 */
[----:B-1----:R-:W-:Y:S01]  /*21f00*/  F2FP.BF16.F32.PACK_AB R12, R8, R10 ;  /* 0x0000000a080c723e */ /* 0x002fe200000010ff */
[----:B------:R-:W-:Y:S01]  /*21f10*/  STSM.16.M88.4 [R154], R56 ;  /* 0x000000389a007844 */ /* 0x000fe20000000200 */
[----:B------:R-:W-:-:S02]  /*21f20*/  F2FP.BF16.F32.PACK_AB R13, R65, R67 ;  /* 0x00000043410d723e */ /* 0x000fc400000010ff */
[----:B------:R-:W-:Y:S02]  /*21f30*/  F2FP.BF16.F32.PACK_AB R14, R9, R20 ;  /* 0x00000014090e723e */ /* 0x000fe400000010ff */
[----:B------:R-:W-:Y:S02]  /*21f40*/  F2FP.BF16.F32.PACK_AB R15, R66, R68 ;  /* 0x00000044420f723e */ /* 0x000fe400000010ff */
[----:B--2---:R-:W-:Y:S01]  /*21f50*/  F2FP.BF16.F32.PACK_AB R40, R21, R25 ;  /* 0x000000191528723e */ /* 0x004fe200000010ff */
[----:B---3--:R-:W1:Y:S01]  /*21f60*/  LDC.64 R52, c[0x0][0xc00] ;  /* 0x00030000ff347b82 */ /* 0x008e620000000a00 */
[----:B------:R-:W-:Y:S01]  /*21f70*/  F2FP.BF16.F32.PACK_AB R41, R69, R71 ;  /* 0x000000474529723e */ /* 0x000fe200000010ff */
[----:B------:R2:W-:Y:S01]  /*21f80*/  STSM.16.M88.4 [R155], R12 ;  /* 0x0000000c9b007844 */ /* 0x0005e20000000200 */
[----:B------:R-:W-:Y:S02]  /*21f90*/  F2FP.BF16.F32.PACK_AB R42, R24, R26 ;  /* 0x0000001a182a723e */ /* 0x000fe400000010ff */
[----:B------:R-:W-:-:S02]  /*21fa0*/  F2FP.BF16.F32.PACK_AB R43, R70, R72 ;  /* 0x00000048462b723e */ /* 0x000fc400000010ff */
[----:B------:R-:W-:Y:S02]  /*21fb0*/  F2FP.BF16.F32.PACK_AB R44, R27, R102 ;  /* 0x000000661b2c723e */ /* 0x000fe400000010ff */
[----:B------:R-:W-:Y:S01]  /*21fc0*/  F2FP.BF16.F32.PACK_AB R45, R73, R75 ;  /* 0x0000004b492d723e */ /* 0x000fe200000010ff */
[----:B------:R3:W-:Y:S01]  /*21fd0*/  STSM.16.M88.4 [R156], R40 ;  /* 0x000000289c007844 */ /* 0x0007e20000000200 */
[----:B------:R-:W-:Y:S02]  /*21fe0*/  F2FP.BF16.F32.PACK_AB R46, R101, R103 ;  /* 0x00000067652e723e */ /* 0x000fe400000010ff */
[----:B------:R-:W-:Y:S02]  /*21ff0*/  F2FP.BF16.F32.PACK_AB R47, R74, R76 ;  /* 0x0000004c4a2f723e */ /* 0x000fe400000010ff */
[----:B------:R-:W-:Y:S02]  /*22000*/  F2FP.BF16.F32.PACK_AB R48, R104, R106 ;  /* 0x0000006a6830723e */ /* 0x000fe400000010ff */
        /* <DEDUP_REMOVED lines=9> */
[----:B---3--:R-:W-:-:S02]  /*220a0*/  F2FP.BF16.F32.PACK_AB R40, R112, R114 ;  /* 0x000000727028723e */ /* 0x008fc400000010ff */
[----:B------:R-:W-:Y:S01]  /*220b0*/  F2FP.BF16.F32.PACK_AB R42, R113, R115 ;  /* 0x00000073712a723e */ /* 0x000fe200000010ff */
[----:B------:R2:W-:Y:S01]  /*220c0*/  STSM.16.M88.4 [R159], R12 ;  /* 0x0000000c9f007844 */ /* 0x0005e20000000200 */
[----:B------:R-:W-:Y:S02]  /*220d0*/  F2FP.BF16.F32.PACK_AB R41, R83, R82 ;  /* 0x000000525329723e */ /* 0x000fe400000010ff */
[----:B------:R-:W-:Y:S01]  /*220e0*/  ISETP.NE.U32.AND P3, PT, RZ, UR4, PT ;  /* 0x00000004ff007c0c */ /* 0x000fe2000bf65070 */
[----:B------:R-:W-:Y:S01]  /*220f0*/  ULDC UR6, c[0x0][0xa88] ;  /* 0x0002a20000067ab9 */ /* 0x000fe20000000800 */
[----:B------:R-:W-:Y:S01]  /*22100*/  F2FP.BF16.F32.PACK_AB R43, R85, R84 ;  /* 0x00000054552b723e */ /* 0x000fe200000010ff */
[----:B-1----:R-:W-:Y:S01]  /*22110*/  IMAD.WIDE R44, R225, 0x4, R52 ;  /* 0x00000004e12c7825 */ /* 0x002fe200078e0234 */
[----:B------:R-:W-:-:S03]  /*22120*/  ISETP.NE.AND.EX P3, PT, RZ, UR5, PT, P3 ;  /* 0x00000005ff007c0c */ /* 0x000fc6000bf65330 */
[----:B------:R1:W-:Y:S01]  /*22130*/  STSM.16.M88.4 [R160], R40 ;  /* 0x00000028a0007844 */ /* 0x0003e20000000200 */
[----:B------:R-:W-:Y:S08]  /*22140*/  BAR.SYNC.DEFER_BLOCKING 0x1, 0x100 ;  /* 0x0044000000007b1d */ /* 0x000ff00000010000 */
[----:B--2---:R-:W2:Y:S01]  /*22150*/  @P0 LDC.64 R12, c[0x0][0xc08] ;  /* 0x00030200ff0c0b82 */ /* 0x004ea20000000a00 */
[----:B------:R-:W-:Y:S01]  /*22160*/  IMAD.U32 R53, RZ, RZ, UR6 ;  /* 0x00000006ff357e24 */ /* 0x000fe2000f8e00ff */
[----:B------:R3:W5:Y:S01]  /*22170*/  @P3 LDG.E R11, desc[UR40][R44.64] ;  /* 0x000000282c0b3981 */ /* 0x000762000c1e1900 */
[----:B--2---:R-:W-:-:S05]  /*22180*/  @P0 IMAD.WIDE R12, R225, 0x4, R12 ;  /* 0x00000004e10c0825 */ /* 0x004fca00078e020c */
[----:B------:R3:W5:Y:S01]  /*22190*/  @P0 LDG.E R53, desc[UR40][R12.64] ;  /* 0x000000280c350981 */ /* 0x000762000c1e1900 */
[----:B------:R-:W-:Y:S01]  /*221a0*/  IMAD.MOV.U32 R48, RZ, RZ, 0x9b8 ;  /* 0x000009b8ff307424 */ /* 0x000fe200078e00ff */
[----:B------:R-:W-:Y:S02]  /*221b0*/  ISETP.GT.AND P1, PT, R224, 0x1, PT ;  /* 0x00000001e000780c */ /* 0x000fe40003f24270 */
[----:B0-----:R-:W-:Y:S02]  /*221c0*/  ISETP.NE.AND P2, PT, R134, 0x1, PT ;  /* 0x000000018600780c */ /* 0x001fe40003f45270 */
[----:B------:R-:W-:-:S04]  /*221d0*/  SEL R48, R48, 0x978, P1 ;  /* 0x0000097830307807 */ /* 0x000fc80000800000 */
[----:B-1----:R3:W0:Y:S08]  /*221e0*/  LDC.64 R42, c[0x0][R48+0x220] ;  /* 0x00008800302a7b82 */ /* 0x0026300000000a00 */
[----:B------:R3:W1:Y:S08]  /*221f0*/  LDC.64 R46, c[0x0][R48+0x218] ;  /* 0x00008600302e7b82 */ /* 0x0006700000000a00 */
[----:B------:R3:W2:Y:S01]  /*22200*/  LDC.64 R40, c[0x0][R48+0x228] ;  /* 0x00008a0030287b82 */ /* 0x0006a20000000a00 */
[----:B------:R-:W-:Y:S05]  /*22210*/  @P0 BRA `(.L_x_1564) ;  /* 0x0000000000100947 */ /* 0x000fea0003800000 */
[----:B------:R-:W-:Y:S05]  /*22220*/  @!P3 BRA `(.L_x_1564) ;  /* 0x00000000000cb947 */ /* 0x000fea0003800000 */
[----:B---3--:R-:W3:Y:S04]  /*22230*/  LDG.E R12, desc[UR40][R44.64] ;  /* 0x000000282c0c7981 */ /* 0x008ee8000c1e1900 */
[----:B-----5:R-:W3:Y:S02]  /*22240*/  LDG.E R53, desc[UR40][R44.64+0x4] ;  /* 0x000004282c357981 */ /* 0x020ee4000c1e1900 */
[----:B---3--:R-:W-:-:S07]  /*22250*/  IMAD.IADD R53, R53, 0x1, -R12 ;  /* 0x0000000135357824 */ /* 0x008fce00078e0a0c */
.L_x_1564:
[----:B------:R-:W4:Y:S04]  /*22260*/  LDL R54, [R1+0x68] ;  /* 0x0000680001367983 */ /* 0x000f280000100800 */
[----:B------:R-:W4:Y:S01]  /*22270*/  LDL R52, [R1+0x24] ;  /* 0x0000240001347983 */ /* 0x000f220000100800 */
[----:B---3--:R-:W3:Y:S01]  /*22280*/  LDC.64 R12, c[0x0][R48+0x210] ;  /* 0x00008400300c7b82 */ /* 0x008ee20000000a00 */
[----:B------:R-:W-:Y:S01]  /*22290*/  ISETP.NE.U32.AND P0, PT, RZ, UR4, PT ;  /* 0x00000004ff007c0c */ /* 0x000fe2000bf05070 */
[-C--:B-1----:R-:W-:Y:S01]  /*222a0*/  IMAD R51, R47, R222.reuse, RZ ;  /* 0x000000de2f337224 */ /* 0x082fe200078e02ff */
[----:B------:R-:W-:Y:S01]  /*222b0*/  SHF.R.S32.HI R45, RZ, 0x1f, R225 ;  /* 0x0000001fff2d7819 */ /* 0x000fe200000114e1 */
[----:B------:R-:W-:Y:S01]  /*222c0*/  IMAD.WIDE.U32 R46, R46, R222, RZ ;  /* 0x000000de2e2e7225 */ /* 0x000fe200078e00ff */
[----:B------:R-:W-:-:S02]  /*222d0*/  ISETP.NE.AND.EX P0, PT, RZ, UR5, PT, P0 ;  /* 0x00000005ff007c0c */ /* 0x000fc4000bf05300 */
[----:B------:R-:W-:Y:S01]  /*222e0*/  SEL R49, R227, RZ, P1 ;  /* 0x000000ffe3317207 */ /* 0x000fe20000800000 */
[----:B------:R-:W1:Y:S01]  /*222f0*/  @P2 LDC R44, c[0x0][0xbec] ;  /* 0x0002fb00ff2c2b82 */ /* 0x000e620000000800 */
[----:B------:R-:W-:Y:S01]  /*22300*/  SEL R132, R225, RZ, !P0 ;  /* 0x000000ffe1847207 */ /* 0x000fe20004000000 */
[----:B------:R-:W-:Y:S01]  /*22310*/  IMAD.IADD R50, R47, 0x1, R51 ;  /* 0x000000012f327824 */ /* 0x000fe200078e0233 */
[----:B------:R-:W-:Y:S01]  /*22320*/  SEL R45, R45, RZ, !P0 ;  /* 0x000000ff2d2d7207 */ /* 0x000fe20004000000 */
[-C--:B--2---:R-:W-:Y:S01]  /*22330*/  IMAD R47, R41, R49.reuse, RZ ;  /* 0x00000031292f7224 */ /* 0x084fe200078e02ff */
[----:B-----5:R-:W-:Y:S01]  /*22340*/  SHF.R.S32.HI R133, RZ, 0x1f, R11 ;  /* 0x0000001fff857819 */ /* 0x020fe2000001140b */
[----:B0-----:R-:W-:Y:S02]  /*22350*/  IMAD R43, R43, R132, RZ ;  /* 0x000000842b2b7224 */ /* 0x001fe400078e02ff */
[----:B------:R-:W0:Y:S01]  /*22360*/  @P2 LDC R57, c[0x0][0xbf0] ;  /* 0x0002fc00ff392b82 */ /* 0x000e220000000800 */
[----:B------:R-:W-:-:S04]  /*22370*/  IMAD.WIDE.U32 R40, R40, R49, RZ ;  /* 0x0000003128287225 */ /* 0x000fc800078e00ff */
[C---:B------:R-:W-:Y:S02]  /*22380*/  IMAD R55, R42.reuse, R45, R43 ;  /* 0x0000002d2a377224 */ /* 0x040fe400078e022b */
[----:B------:R-:W-:Y:S01]  /*22390*/  IMAD.WIDE.U32 R42, R42, R132, RZ ;  /* 0x000000842a2a7225 */ /* 0x000fe200078e00ff */
[----:B------:R-:W2:Y:S03]  /*223a0*/  LDC.64 R14, c[0x0][0xba8] ;  /* 0x0002ea00ff0e7b82 */ /* 0x000ea60000000a00 */
[----:B------:R-:W-:Y:S01]  /*223b0*/  IMAD.IADD R45, R221, 0x1, R207 ;  /* 0x00000001dd2d7824 */ /* 0x000fe200078e02cf */
[----:B------:R-:W-:Y:S01]  /*223c0*/  IADD3 R46, P0, P3, R42, R46, R11 ;  /* 0x0000002e2a2e7210 */ /* 0x000fe20007b1e00b */
[----:B------:R-:W-:Y:S02]  /*223d0*/  IMAD.IADD R55, R43, 0x1, R55 ;  /* 0x000000012b377824 */ /* 0x000fe400078e0237 */
[----:B------:R-:W-:-:S02]  /*223e0*/  IMAD.MOV.U32 R43, RZ, RZ, R45 ;  /* 0x000000ffff2b7224 */ /* 0x000fc400078e002d */
[----:B-1----:R-:W-:-:S04]  /*223f0*/  @P2 IMAD.HI.U32 R42, R45, R44, RZ ;  /* 0x0000002c2d2a2227 */ /* 0x002fc800078e00ff */
[----:B------:R-:W-:Y:S01]  /*22400*/  IMAD.IADD R47, R41, 0x1, R47 ;  /* 0x00000001292f7824 */ /* 0x000fe200078e022f */
[----:B0-----:R-:W-:Y:S02]  /*22410*/  @P2 SHF.R.U32.HI R43, RZ, R57, R42 ;  /* 0x00000039ff2b2219 */ /* 0x001fe4000001162a */
[----:B------:R-:W-:Y:S02]  /*22420*/  IADD3.X R42, R55, R50, R133, P0, P3 ;  /* 0x00000032372a7210 */ /* 0x000fe400007e6485 */
[----:B------:R-:W-:Y:S01]  /*22430*/  IADD3 R40, P0, P3, R43, R46, R40 ;  /* 0x0000002e2b287210 */ /* 0x000fe20007b1e028 */
[--C-:B------:R-:W-:Y:S01]  /*22440*/  IMAD.MOV R44, RZ, RZ, -R43.reuse ;  /* 0x000000ffff2c7224 */ /* 0x100fe200078e0a2b */
[----:B------:R-:W-:Y:S01]  /*22450*/  SHF.R.S32.HI R41, RZ, 0x1f, R43 ;  /* 0x0000001fff297819 */ /* 0x000fe2000001142b */
[----:B--2---:R-:W0:Y:S02]  /*22460*/  @!P1 LDC R14, c[0x0][0xb50] ;  /* 0x0002d400ff0e9b82 */ /* 0x004e240000000800 */
[----:B------:R-:W-:Y:S01]  /*22470*/  IMAD R43, R134, R44, R45 ;  /* 0x0000002c862b7224 */ /* 0x000fe200078e022d */
[----:B------:R-:W-:Y:S01]  /*22480*/  IADD3.X R41, R41, R42, R47, P0, P3 ;  /* 0x0000002a29297210 */ /* 0x000fe200007e642f */
[----:B------:R-:W-:-:S02]  /*22490*/  IMAD R42, R53, R134, RZ ;  /* 0x00000086352a7224 */ /* 0x000fc400078e02ff */
[-C--:B---3--:R-:W-:Y:S01]  /*224a0*/  IMAD R13, R13, R43.reuse, RZ ;  /* 0x0000002b0d0d7224 */ /* 0x088fe200078e02ff */
[----:B------:R-:W-:Y:S01]  /*224b0*/  SHF.R.S32.HI R47, RZ, 0x1f, R43 ;  /* 0x0000001fff2f7819 */ /* 0x000fe2000001142b */
[C---:B------:R-:W-:Y:S01]  /*224c0*/  IMAD.WIDE.U32 R40, R12.reuse, R43, R40 ;  /* 0x0000002b0c287225 */ /* 0x040fe200078e0028 */
[----:B------:R-:W1:Y:S03]  /*224d0*/  @!P1 LDC R15, c[0x0][0xb54] ;  /* 0x0002d500ff0f9b82 */ /* 0x000e660000000800 */
[----:B------:R-:W-:-:S04]  /*224e0*/  IMAD R13, R12, R47, R13 ;  /* 0x0000002f0c0d7224 */ /* 0x000fc800078e020d */
[----:B------:R-:W-:Y:S01]  /*224f0*/  IMAD.IADD R12, R41, 0x1, R13 ;  /* 0x00000001290c7824 */ /* 0x000fe200078e020d */
[----:B0-----:R-:W-:-:S05]  /*22500*/  LEA R44, P0, R40, R14, 0x2 ;  /* 0x0000000e282c7211 */ /* 0x001fca00078010ff */
[----:B------:R-:W-:Y:S01]  /*22510*/  SHFL.IDX PT, R14, R44, 0x1, 0x1c1f ;  /* 0x003c1f002c0e7f89 */ /* 0x000fe200000e0000 */
[----:B-1----:R-:W-:-:S03]  /*22520*/  LEA.HI.X R40, R40, R15, R12, 0x2, P0 ;  /* 0x0000000f28287211 */ /* 0x002fc600000f140c */
[----:B------:R-:W-:Y:S04]  /*22530*/  SHFL.IDX PT, R12, R44, RZ, 0x1c1f ;  /* 0x001c1fff2c0c7589 */ /* 0x000fe800000e0000 */
[----:B------:R-:W0:Y:S04]  /*22540*/  SHFL.IDX PT, R13, R40, RZ, 0x1c1f ;  /* 0x001c1fff280d7589 */ /* 0x000e2800000e0000 */
[----:B------:R-:W1:Y:S01]  /*22550*/  SHFL.IDX PT, R15, R40, 0x1, 0x1c1f ;  /* 0x003c1f00280f7f89 */ /* 0x000e6200000e0000 */
[----:B----4-:R-:W-:Y:S01]  /*22560*/  IMAD.IADD R41, R54, 0x1, R207 ;  /* 0x0000000136297824 */ /* 0x010fe200078e02cf */
[----:B------:R-:W-:-:S03]  /*22570*/  LOP3.LUT P0, RZ, R52, 0x3, RZ, 0xc0, !PT ;  /* 0x0000000334ff7812 */ /* 0x000fc6000780c0ff */
[C---:B------:R-:W-:Y:S01]  /*22580*/  VIADD R43, R41.reuse, 0x8 ;  /* 0x00000008292b7836 */ /* 0x040fe20000000000 */
[----:B------:R-:W-:-:S04]  /*22590*/  ISETP.GE.OR P3, PT, R41, R42, P0 ;  /* 0x0000002a2900720c */ /* 0x000fc80000766670 */
[----:B------:R-:W-:-:S09]  /*225a0*/  ISETP.GE.OR P0, PT, R43, R42, P0 ;  /* 0x0000002a2b00720c */ /* 0x000fd20000706670 */
[----:B0-----:R0:W-:Y:S04]  /*225b0*/  @!P3 ST.E desc[UR40][R12.64], R120 ;  /* 0x000000780c00b985 */ /* 0x0011e8000c101928 */
[----:B-1----:R0:W-:Y:S01]  /*225c0*/  @!P0 ST.E desc[UR40][R14.64], R121 ;  /* 0x000000790e008985 */ /* 0x0021e2000c101928 */
[----:B------:R-:W-:Y:S05]  /*225d0*/  @P1 BRA `(.L_x_1565) ;  /* 0x0000000c006c1947 */ /* 0x000fea0003800000 */
[----:B------:R-:W-:Y:S01]  /*225e0*/  VIADD R0, R161, 0xffffff80 ;  /* 0xffffff80a1007836 */ /* 0x000fe20000000000 */
[----:B0-----:R-:W0:Y:S01]  /*225f0*/  @P2 LDC R15, c[0x0][0xbec] ;  /* 0x0002fb00ff0f2b82 */ /* 0x001e220000000800 */
[----:B------:R-:W-:-:S03]  /*22600*/  ULDC.64 UR4, c[0x0][0xaa0] ;  /* 0x0002a80000047ab9 */ /* 0x000fc60000000a00 */
        /* <DEDUP_REMOVED lines=20> */
[----:B------:R-:W5:Y:S01]  /*22750*/  LD.E.128 R24, desc[UR40][R24.64] ;  /* 0x0000002818187980 */ /* 0x000f62000c101d00 */
[----:B------:R-:W-:Y:S02]  /*22760*/  LOP3.LUT R28, R29, 0x380, RZ, 0xc0, !PT ;  /* 0x000003801d1c7812 */ /* 0x000fe400078ec0ff */
[----:B------:R-:W-:-:S02]  /*22770*/  SHF.R.U64 R48, R48, 0x3, RZ ;  /* 0x0000000330307819 */ /* 0x000fc400000012ff */
[----:B------:R-:W-:Y:S02]  /*22780*/  LOP3.LUT R32, R33, 0x380, RZ, 0xc0, !PT ;  /* 0x0000038021207812 */ /* 0x000fe400078ec0ff */
[----:B------:R-:W-:Y:S01]  /*22790*/  LOP3.LUT R48, R48, R49, RZ, 0x3c, !PT ;  /* 0x0000003130307212 */ /* 0x000fe200078e3cff */
[--C-:B------:R-:W-:Y:S01]  /*227a0*/  IMAD.X R49, RZ, RZ, R81.reuse, P3 ;  /* 0x000000ffff317224 */ /* 0x100fe200018e0651 */
[----:B------:R-:W-:Y:S02]  /*227b0*/  IADD3 R3, P3, R80, 0xb000, RZ ;  /* 0x0000b00050037810 */ /* 0x000fe40007f7e0ff */
[----:B------:R-:W-:Y:S02]  /*227c0*/  LOP3.LUT R36, R37, 0x380, RZ, 0xc0, !PT ;  /* 0x0000038025247812 */ /* 0x000fe400078ec0ff */
[----:B------:R-:W-:Y:S01]  /*227d0*/  LOP3.LUT R0, R3, 0x380, RZ, 0xc0, !PT ;  /* 0x0000038003007812 */ /* 0x000fe200078ec0ff */
[----:B------:R-:W-:Y:S01]  /*227e0*/  IMAD.X R69, RZ, RZ, R81, P3 ;  /* 0x000000ffff457224 */ /* 0x000fe200018e0651 */
[----:B------:R-:W-:Y:S01]  /*227f0*/  LOP3.LUT R44, R45, 0x380, RZ, 0xc0, !PT ;  /* 0x000003802d2c7812 */ /* 0x000fe200078ec0ff */
[----:B------:R-:W5:Y:S01]  /*22800*/  LD.E.128 R48, desc[UR40][R48.64] ;  /* 0x0000002830307980 */ /* 0x000f62000c101d00 */
[----:B------:R-:W-:-:S02]  /*22810*/  SHF.R.U64 R0, R0, 0x3, RZ ;  /* 0x0000000300007819 */ /* 0x000fc400000012ff */
[----:B------:R-:W-:Y:S02]  /*22820*/  SHF.R.U64 R28, R28, 0x3, RZ ;  /* 0x000000031c1c7819 */ /* 0x000fe400000012ff */
[----:B------:R-:W-:Y:S01]  /*22830*/  LOP3.LUT R68, R0, R3, RZ, 0x3c, !PT ;  /* 0x0000000300447212 */ /* 0x000fe200078e3cff */
[----:B------:R-:W-:Y:S01]  /*22840*/  IMAD R0, R133, UR4, RZ ;  /* 0x0000000485007c24 */ /* 0x000fe2000f8e02ff */
[----:B------:R-:W-:Y:S01]  /*22850*/  SHF.R.U64 R32, R32, 0x3, RZ ;  /* 0x0000000320207819 */ /* 0x000fe200000012ff */
[C---:B------:R-:W-:Y:S01]  /*22860*/  IMAD.WIDE.U32 R2, R11.reuse, UR4, RZ ;  /* 0x000000040b027c25 */ /* 0x040fe2000f8e00ff */
[----:B------:R-:W-:Y:S02]  /*22870*/  SHF.R.U64 R36, R36, 0x3, RZ ;  /* 0x0000000324247819 */ /* 0x000fe400000012ff */
[----:B------:R-:W-:Y:S01]  /*22880*/  SHF.R.U64 R44, R44, 0x3, RZ ;  /* 0x000000032c2c7819 */ /* 0x000fe200000012ff */
[----:B------:R-:W-:Y:S01]  /*22890*/  IMAD R13, R11, UR5, R0 ;  /* 0x000000050b0d7c24 */ /* 0x000fe2000f8e0200 */
[----:B------:R-:W-:Y:S01]  /*228a0*/  LOP3.LUT R28, R28, R29, RZ, 0x3c, !PT ;  /* 0x0000001d1c1c7212 */ /* 0x000fe200078e3cff */
[----:B------:R-:W-:Y:S01]  /*228b0*/  IMAD R0, R41, 0x20, R8 ;  /* 0x0000002029007824 */ /* 0x000fe200078e0208 */
        /* <DEDUP_REMOVED lines=8> */
[C---:B------:R-:W-:Y:S01]  /*22940*/  IADD3 R57, P5, R80.reuse, 0x8000, RZ ;  /* 0x0000800050397810 */ /* 0x040fe20007fbe0ff */
[----:B------:R-:W-:Y:S01]  /*22950*/  IMAD.IADD R3, R3, 0x1, R13 ;  /* 0x0000000103037824 */ /* 0x000fe200078e020d */
[C---:B------:R-:W-:Y:S01]  /*22960*/  IADD3 R61, P0, R80.reuse, 0x9000, RZ ;  /* 0x00009000503d7810 */ /* 0x040fe20007f1e0ff */
[----:B------:R-:W-:Y:S01]  /*22970*/  ULDC.64 UR4, c[0x0][0xae8] ;  /* 0x0002ba0000047ab9 */ /* 0x000fe20000000a00 */
[----:B------:R-:W-:Y:S01]  /*22980*/  IADD3 R65, P1, R80, 0xa000, RZ ;  /* 0x0000a00050417810 */ /* 0x000fe20007f3e0ff */
[----:B------:R-:W-:Y:S01]  /*22990*/  IMAD.IADD R10, R207, 0x1, R0 ;  /* 0x00000001cf0a7824 */ /* 0x000fe200078e0200 */
[----:B------:R-:W-:Y:S01]  /*229a0*/  LOP3.LUT R52, R53, 0x380, RZ, 0xc0, !PT ;  /* 0x0000038035347812 */ /* 0x000fe200078ec0ff */
[----:B------:R-:W-:Y:S01]  /*229b0*/  IMAD.WIDE.U32 R2, R222, UR4, R2 ;  /* 0x00000004de027c25 */ /* 0x000fe2000f8e0002 */
[----:B------:R-:W-:Y:S01]  /*229c0*/  LOP3.LUT R56, R57, 0x380, RZ, 0xc0, !PT ;  /* 0x0000038039387812 */ /* 0x000fe200078ec0ff */
[----:B------:R-:W5:Y:S01]  /*229d0*/  LD.E.128 R28, desc[UR40][R28.64] ;  /* 0x000000281c1c7980 */ /* 0x000f62000c101d00 */
[----:B------:R-:W-:-:S02]  /*229e0*/  LOP3.LUT R60, R61, 0x380, RZ, 0xc0, !PT ;  /* 0x000003803d3c7812 */ /* 0x000fc400078ec0ff */
[----:B------:R-:W-:Y:S01]  /*229f0*/  LOP3.LUT R64, R65, 0x380, RZ, 0xc0, !PT ;  /* 0x0000038041407812 */ /* 0x000fe200078ec0ff */
[----:B0-----:R-:W-:Y:S01]  /*22a00*/  @P2 IMAD.HI.U32 R0, R10, R15, RZ ;  /* 0x0000000f0a002227 */ /* 0x001fe200078e00ff */
[----:B------:R-:W-:Y:S01]  /*22a10*/  SHF.R.S32.HI R13, RZ, 0x1f, R132 ;  /* 0x0000001fff0d7819 */ /* 0x000fe20000011484 */
[----:B------:R-:W5:Y:S01]  /*22a20*/  LD.E.128 R32, desc[UR40][R32.64] ;  /* 0x0000002820207980 */ /* 0x000f62000c101d00 */
[----:B------:R-:W-:Y:S01]  /*22a30*/  LOP3.LUT R5, R80, 0x380, RZ, 0xc0, !PT ;  /* 0x0000038050057812 */ /* 0x000fe200078ec0ff */
[----:B------:R-:W-:Y:S01]  /*22a40*/  IMAD R3, R222, UR5, R3 ;  /* 0x00000005de037c24 */ /* 0x000fe2000f8e0203 */
[----:B------:R-:W-:Y:S01]  /*22a50*/  SHF.R.U64 R52, R52, 0x3, RZ ;  /* 0x0000000334347819 */ /* 0x000fe200000012ff */
[----:B------:R-:W-:Y:S01]  /*22a60*/  ULDC.64 UR4, c[0x0][0xaf0] ;  /* 0x0002bc0000047ab9 */ /* 0x000fe20000000a00 */
[----:B------:R-:W-:Y:S01]  /*22a70*/  SHF.R.U64 R56, R56, 0x3, RZ ;  /* 0x0000000338387819 */ /* 0x000fe200000012ff */
[----:B------:R-:W5:Y:S01]  /*22a80*/  LD.E.128 R36, desc[UR40][R36.64] ;  /* 0x0000002824247980 */ /* 0x000f62000c101d00 */
[----:B------:R-:W-:-:S02]  /*22a90*/  SHF.R.U64 R60, R60, 0x3, RZ ;  /* 0x000000033c3c7819 */ /* 0x000fc400000012ff */
[----:B------:R-:W-:Y:S01]  /*22aa0*/  SHF.R.U64 R64, R64, 0x3, RZ ;  /* 0x0000000340407819 */ /* 0x000fe200000012ff */
[----:B------:R-:W-:Y:S01]  /*22ab0*/  IMAD.MOV.U32 R11, RZ, RZ, R10 ;  /* 0x000000ffff0b7224 */ /* 0x000fe200078e000a */
[----:B------:R-:W-:Y:S01]  /*22ac0*/  SHF.R.U64 R5, R5, 0x3, RZ ;  /* 0x0000000305057819 */ /* 0x000fe200000012ff */
[----:B------:R-:W-:Y:S01]  /*22ad0*/  IMAD R13, R13, UR4, RZ ;  /* 0x000000040d0d7c24 */ /* 0x000fe2000f8e02ff */
[----:B-1----:R-:W-:Y:S01]  /*22ae0*/  @P2 SHF.R.U32.HI R11, RZ, R21, R0 ;  /* 0x00000015ff0b2219 */ /* 0x002fe20000011600 */
[----:B------:R-:W5:Y:S01]  /*22af0*/  LD.E.128 R44, desc[UR40][R44.64] ;  /* 0x000000282c2c7980 */ /* 0x000f62000c101d00 */
        /* <DEDUP_REMOVED lines=9> */
[C---:B------:R-:W-:Y:S01]  /*22b90*/  IMAD R13, R132.reuse, UR5, R13 ;  /* 0x00000005840d7c24 */ /* 0x040fe2000f8e020d */
[----:B------:R-:W-:Y:S01]  /*22ba0*/  SHF.R.S32.HI R0, RZ, 0x1f, R11 ;  /* 0x0000001fff007819 */ /* 0x000fe2000001140b */
[----:B------:R-:W-:Y:S01]  /*22bb0*/  IMAD.WIDE.U32 R132, R132, UR4, R2 ;  /* 0x0000000484847c25 */ /* 0x000fe2000f8e0002 */
[----:B------:R-:W5:Y:S01]  /*22bc0*/  LD.E.128 R52, desc[UR40][R52.64] ;  /* 0x0000002834347980 */ /* 0x000f62000c101d00 */
[----:B------:R-:W-:-:S02]  /*22bd0*/  ULDC.64 UR4, c[0x0][0xae0] ;  /* 0x0002b80000047ab9 */ /* 0x000fc40000000a00 */
[----:B------:R-:W-:Y:S01]  /*22be0*/  IMAD.MOV R3, RZ, RZ, -R11 ;  /* 0x000000ffff037224 */ /* 0x000fe200078e0a0b */
[----:B------:R0:W5:Y:S01]  /*22bf0*/  LD.E.128 R4, desc[UR40][R80.64] ;  /* 0x0000002850047980 */ /* 0x000162000c101d00 */
[----:B------:R-:W-:Y:S02]  /*22c00*/  IMAD.IADD R133, R133, 0x1, R13 ;  /* 0x0000000185857824 */ /* 0x000fe400078e020d */
[----:B------:R-:W-:Y:S01]  /*22c10*/  IMAD R13, R134, R3, R10 ;  /* 0x00000003860d7224 */ /* 0x000fe200078e020a */
[----:B------:R-:W5:Y:S04]  /*22c20*/  LD.E.128 R56, desc[UR40][R56.64] ;  /* 0x0000002838387980 */ /* 0x000f68000c101d00 */
        /* <DEDUP_REMOVED lines=25> */
[----:B------:R-:W-:Y:S01]  /*22dc0*/  VIADD R41, R9, 0x80 ;  /* 0x0000008009297836 */ /* 0x000fe20000000000 */
        /* <DEDUP_REMOVED lines=8> */
.L_x_1875:
[----:B------:R-:W-:Y:S01]  /*22e50*/  IMAD.IADD R207, R8, 0x1, R207 ;  /* 0x0000000108cf7824 */ /* 0x000fe200078e02cf */
        /* <DEDUP_REMOVED lines=16> */
.L_x_1568:
[----:B------:R-:W-:Y:S05]  /*22f60*/  BSYNC B1 ;  /* 0x0000000000017941 */ /* 0x000fea0003800000 */
.L_x_1567:
[----:B------:R-:W-:-:S03]  /*22f70*/  UMOV UR4, 0xffffffff ;  /* 0xffffffff00047882 */ /* 0x000fc60000000000 */
[----:B------:R-:W-:Y:S05]  /*22f80*/  BRA.DIV UR4, `(.L_x_1569) ;  /* 0x000000ea04cc7947 */ /* 0x000fea000b800000 */
[----:B-1----:R1:W4:Y:S04]  /*22f90*/  SHFL.IDX PT, R0, R3, 0x1, 0x181f ;  /* 0x00381f0003007f89 */ /* 0x00232800000e0000 */
[----:B--23--:R1:W2:Y:S02]  /*22fa0*/  SHFL.IDX PT, R14, R2, 0x1, 0x181f ;  /* 0x00381f00020e7f89 */ /* 0x00c2a400000e0000 */
.L_x_1879:
        /* <DEDUP_REMOVED lines=17> */
.L_x_1571:
[----:B------:R-:W-:Y:S05]  /*230c0*/  BSYNC B1 ;  /* 0x0000000000017941 */ /* 0x000fea0003800000 */
.L_x_1570:
[----:B------:R-:W-:-:S03]  /*230d0*/  UMOV UR4, 0xffffffff ;  /* 0xffffffff00047882 */ /* 0x000fc60000000000 */
[----:B------:R-:W-:Y:S05]  /*230e0*/  BRA.DIV UR4, `(.L_x_1572) ;  /* 0x000000ea04bc7947 */ /* 0x000fea000b800000 */
[----:B----4-:R4:W0:Y:S04]  /*230f0*/  SHFL.IDX PT, R0, R3, 0x2, 0x181f ;  /* 0x00581f0003007f89 */ /* 0x01082800000e0000 */
[----:B--23--:R4:W2:Y:S02]  /*23100*/  SHFL.IDX PT, R14, R2, 0x2, 0x181f ;  /* 0x00581f00020e7f89 */ /* 0x00c8a400000e0000 */
.L_x_1883:
        /* <DEDUP_REMOVED lines=17> */
.L_x_1574:
[----:B------:R-:W-:Y:S05]  /*23220*/  BSYNC B1 ;  /* 0x0000000000017941 */ /* 0x000fea0003800000 */
.L_x_1573:
[----:B------:R-:W-:-:S03]  /*23230*/  UMOV UR4, 0xffffffff ;  /* 0xffffffff00047882 */ /* 0x000fc60000000000 */
[----:B------:R-:W-:Y:S05]  /*23240*/  BRA.DIV UR4, `(.L_x_1575) ;  /* 0x000000ea04ac7947 */ /* 0x000fea000b800000 */
[----:B0-----:R0:W0:Y:S04]  /*23250*/  SHFL.IDX PT, R0, R3, 0x3, 0x181f ;  /* 0x00781f0003007f89 */ /* 0x00102800000e0000 */
[----:B--23--:R2:W3:Y:S02]  /*23260*/  SHFL.IDX PT, R14, R2, 0x3, 0x181f ;  /* 0x00781f00020e7f89 */ /* 0x00c4e400000e0000 */
.L_x_1887:
        /* <DEDUP_REMOVED lines=18> */
.L_x_1565:
[----:B------:R-:W-:Y:S01]  /*23390*/  ULDC.64 UR4, c[0x0][0xb08] ;  /* 0x0002c20000047ab9 */ /* 0x000fe20000000a00 */
[----:B------:R-:W1:Y:S01]  /*233a0*/  @P2 LDC R47, c[0x0][0xbf0] ;  /* 0x0002fc00ff2f2b82 */ /* 0x000e620000000800 */
[----:B0-----:R-:W-:Y:S02]  /*233b0*/  IMAD R14, R133, UR4, RZ ;  /* 0x00000004850e7c24 */ /* 0x001fe4000f8e02ff */
[----:B------:R-:W-:-:S04]  /*233c0*/  IMAD.WIDE.U32 R12, R11, UR4, RZ ;  /* 0x000000040b0c7c25 */ /* 0x000fc8000f8e00ff */
[----:B------:R-:W-:Y:S01]  /*233d0*/  IMAD R11, R11, UR5, R14 ;  /* 0x000000050b0b7c24 */ /* 0x000fe2000f8e020e */
[----:B------:R-:W-:Y:S01]  /*233e0*/  ULDC.64 UR4, c[0x0][0xb38] ;  /* 0x0002ce0000047ab9 */ /* 0x000fe20000000a00 */
[----:B------:R-:W0:Y:S01]  /*233f0*/  @P2 LDC R14, c[0x0][0xbec] ;  /* 0x0002fb00ff0e2b82 */ /* 0x000e220000000800 */
[----:B------:R-:W-:Y:S02]  /*23400*/  VIADD R40, R16, 0x2a820 ;  /* 0x0002a82010287836 */ /* 0x000fe40000000000 */
[----:B------:R-:W-:Y:S01]  /*23410*/  IMAD.IADD R13, R13, 0x1, R11 ;  /* 0x000000010d0d7824 */ /* 0x000fe200078e020b */
[----:B------:R-:W-:Y:S02]  /*23420*/  SHF.R.S32.HI R11, RZ, 0x1f, R132 ;  /* 0x0000001fff0b7819 */ /* 0x000fe40000011484 */
[----:B------:R-:W-:Y:S01]  /*23430*/  PRMT R40, RZ, 0x654, R40 ;  /* 0x00000654ff287816 */ /* 0x000fe20000000028 */
[----:B------:R-:W-:-:S03]  /*23440*/  IMAD.WIDE.U32 R12, R222, UR4, R12 ;  /* 0x00000004de0c7c25 */ /* 0x000fc6000f8e000c */
[----:B------:R2:W-:Y:S01]  /*23450*/  SYNCS.ARRIVE.TRANS64.RED.A1T0 RZ, [R40+URZ], RZ ;  /* 0x000000ff28ff79a7 */ /* 0x0005e2000810043f */
[----:B------:R-:W-:Y:S01]  /*23460*/  IMAD R13, R222, UR5, R13 ;  /* 0x00000005de0d7c24 */ /* 0x000fe2000f8e020d */
[----:B------:R-:W-:Y:S02]  /*23470*/  ULDC.64 UR4, c[0x0][0xb40] ;  /* 0x0002d00000047ab9 */ /* 0x000fe40000000a00 */
[----:B------:R-:W-:Y:S02]  /*23480*/  IMAD R11, R11, UR4, RZ ;  /* 0x000000040b0b7c24 */ /* 0x000fe4000f8e02ff */
[----:B------:R-:W-:-:S04]  /*23490*/  IMAD.WIDE.U32 R12, R132, UR4, R12 ;  /* 0x00000004840c7c25 */ /* 0x000fc8000f8e000c */
[----:B------:R-:W-:Y:S01]  /*234a0*/  IMAD R15, R132, UR5, R11 ;  /* 0x00000005840f7c24 */ /* 0x000fe2000f8e020b */
[----:B------:R-:W-:Y:S01]  /*234b0*/  ULDC.64 UR4, c[0x0][0xb48] ;  /* 0x0002d20000047ab9 */ /* 0x000fe20000000a00 */
[----:B------:R-:W-:Y:S02]  /*234c0*/  IMAD.MOV.U32 R11, RZ, RZ, R45 ;  /* 0x000000ffff0b7224 */ /* 0x000fe400078e002d */
[----:B0-----:R-:W-:-:S04]  /*234d0*/  @P2 IMAD.HI.U32 R14, R45, R14, RZ ;  /* 0x0000000e2d0e2227 */ /* 0x001fc800078e00ff */
[----:B------:R-:W-:Y:S01]  /*234e0*/  IMAD.IADD R13, R13, 0x1, R15 ;  /* 0x000000010d0d7824 */ /* 0x000fe200078e020f */
[----:B-1----:R-:W-:Y:S01]  /*234f0*/  @P2 SHF.R.U32.HI R11, RZ, R47, R14 ;  /* 0x0000002fff0b2219 */ /* 0x002fe2000001160e */
[----:B------:R-:W-:-:S03]  /*23500*/  IMAD.WIDE.U32 R12, R227, UR4, R12 ;  /* 0x00000004e30c7c25 */ /* 0x000fc6000f8e000c */
[--C-:B------:R-:W-:Y:S01]  /*23510*/  SHF.R.S32.HI R14, RZ, 0x1f, R11.reuse ;  /* 0x0000001fff0e7819 */ /* 0x100fe2000001140b */
[----:B------:R-:W-:Y:S02]  /*23520*/  IMAD.MOV R15, RZ, RZ, -R11 ;  /* 0x000000ffff0f7224 */ /* 0x000fe400078e0a0b */
[----:B------:R-:W-:Y:S01]  /*23530*/  IMAD R13, R227, UR5, R13 ;  /* 0x00000005e30d7c24 */ /* 0x000fe2000f8e020d */
[----:B------:R-:W-:Y:S01]  /*23540*/  ULDC.64 UR4, c[0x0][0xb30] ;  /* 0x0002cc0000047ab9 */ /* 0x000fe20000000a00 */
[----:B------:R-:W-:Y:S02]  /*23550*/  IMAD R15, R134, R15, R45 ;  /* 0x0000000f860f7224 */ /* 0x000fe400078e022d */
[----:B------:R-:W-:Y:S02]  /*23560*/  IMAD R14, R14, UR4, RZ ;  /* 0x000000040e0e7c24 */ /* 0x000fe4000f8e02ff */
        /* <DEDUP_REMOVED lines=10> */
[----:B------:R-:W-:Y:S01]  /*23610*/  IMAD.IADD R45, R13, 0x1, R45 ;  /* 0x000000010d2d7824 */ /* 0x000fe200078e022d */
[----:B------:R-:W-:-:S04]  /*23620*/  UMOV UR4, 0xffffffff ;  /* 0xffffffff00047882 */ /* 0x000fc80000000000 */
[----:B------:R-:W-:Y:S01]  /*23630*/  LEA.HI.X R45, R12, UR5, R45, 0x2, P0 ;  /* 0x000000050c2d7c11 */ /* 0x000fe200080f142d */
[----:B--2---:R-:W-:Y:S06]  /*23640*/  BRA.DIV UR4, `(.L_x_1577) ;  /* 0x000000e604f47947 */ /* 0x004fec000b800000 */
[----:B------:R0:W1:Y:S04]  /*23650*/  SHFL.IDX PT, R46, R45, RZ, 0x1c1f ;  /* 0x001c1fff2d2e7589 */ /* 0x00006800000e0000 */
[----:B------:R0:W2:Y:S02]  /*23660*/  SHFL.IDX PT, R47, R44, RZ, 0x1c1f ;  /* 0x001c1fff2c2f7589 */ /* 0x0000a400000e0000 */
.L_x_1890:
[----:B------:R-:W-:Y:S01]  /*23670*/  ISETP.GE.AND P0, PT, R41, R42, PT ;  /* 0x0000002a2900720c */ /* 0x000fe20003f06270 */
[----:B------:R-:W-:-:S12]  /*23680*/  BSSY B1, `(.L_x_1578) ;  /* 0x00000be000017945 */ /* 0x000fd80003800000 */
[----:B------:R-:W-:Y:S05]  /*23690*/  @P0 BRA `(.L_x_1579) ;  /* 0x0000000800f00947 */ /* 0x000fea0003800000 */
[----:B------:R-:W-:Y:S01]  /*236a0*/  ULDC UR4, c[0x0][0xac8] ;  /* 0x0002b20000047ab9 */ /* 0x000fe20000000800 */
[C---:B------:R-:W-:Y:S01]  /*236b0*/  VIADD R40, R200.reuse, 0x8 ;  /* 0x00000008c8287836 */ /* 0x040fe20000000000 */
[C---:B------:R-:W-:Y:S01]  /*236c0*/  ISETP.GE.AND P1, PT, R200.reuse, UR4, PT ;  /* 0x00000004c8007c0c */ /* 0x040fe2000bf26270 */
[C---:B------:R-:W-:Y:S01]  /*236d0*/  VIADD R49, R200.reuse, 0x10 ;  /* 0x00000010c8317836 */ /* 0x040fe20000000000 */
[----:B------:R-:W-:Y:S01]  /*236e0*/  SHF.R.S32.HI R11, RZ, 0x1f, R200 ;  /* 0x0000001fff0b7819 */ /* 0x000fe200000114c8 */
[----:B------:R-:W-:Y:S01]  /*236f0*/  VIADD R48, R200, 0x18 ;  /* 0x00000018c8307836 */ /* 0x000fe20000000000 */
[----:B------:R-:W-:Y:S01]  /*23700*/  ISETP.GE.AND P0, PT, R40, UR4, PT ;  /* 0x0000000428007c0c */ /* 0x000fe2000bf06270 */
[C---:B------:R-:W-:Y:S01]  /*23710*/  VIADD R51, R200.reuse, 0x8 ;  /* 0x00000008c8337836 */ /* 0x040fe20000000000 */
[----:B------:R-:W-:Y:S01]  /*23720*/  ISETP.GE.AND P2, PT, R49, UR4, PT ;  /* 0x0000000431007c0c */ /* 0x000fe2000bf46270 */
[C---:B------:R-:W-:Y:S02]  /*23730*/  VIADD R50, R200.reuse, 0x10 ;  /* 0x00000010c8327836 */ /* 0x040fe40000000000 */
[----:B------:R-:W-:Y:S01]  /*23740*/  VIADD R52, R200, 0x18 ;  /* 0x00000018c8347836 */ /* 0x000fe20000000000 */
[----:B------:R-:W-:-:S02]  /*23750*/  SHF.R.S32.HI R51, RZ, 0x1f, R51 ;  /* 0x0000001fff337819 */ /* 0x000fc40000011433 */
[----:B------:R-:W-:Y:S02]  /*23760*/  SHF.R.S32.HI R50, RZ, 0x1f, R50 ;  /* 0x0000001fff327819 */ /* 0x000fe40000011432 */
[-C--:B------:R-:W-:Y:S02]  /*23770*/  @!P1 LOP3.LUT R79, R79, R78.reuse, RZ, 0x3c, !PT ;  /* 0x0000004e4f4f9212 */ /* 0x080fe400078e3cff */
[C---:B--2---:R-:W-:Y:S01]  /*23780*/  @!P1 LEA R12, P3, R200.reuse, R47, 0x2 ;  /* 0x0000002fc80c9211 */ /* 0x044fe200078610ff */
[----:B------:R-:W-:Y:S01]  /*23790*/  @!P0 IMAD.MOV.U32 R41, RZ, RZ, R0 ;  /* 0x000000ffff298224 */ /* 0x000fe200078e0000 */
[----:B------:R-:W-:Y:S01]  /*237a0*/  @!P1 LOP3.LUT R78, R79, R78, RZ, 0x3c, !PT ;  /* 0x0000004e4f4e9212 */ /* 0x000fe200078e3cff */
[C---:B------:R-:W-:Y:S01]  /*237b0*/  VIADD R0, R200.reuse, 0x40 ;  /* 0x00000040c8007836 */ /* 0x040fe20000000000 */
[C---:B-1----:R-:W-:Y:S01]  /*237c0*/  @!P1 LEA.HI.X R13, R200.reuse, R46, R11, 0x2, P3 ;  /* 0x0000002ec80d9211 */ /* 0x042fe200018f140b */
[----:B------:R-:W-:Y:S01]  /*237d0*/  VIADD R11, R200, 0x20 ;  /* 0x00000020c80b7836 */ /* 0x000fe20000000000 */
[----:B------:R-:W-:-:S02]  /*237e0*/  ISETP.GE.AND P3, PT, R48, UR4, PT ;  /* 0x0000000430007c0c */ /* 0x000fc4000bf66270 */
[----:B------:R-:W-:Y:S02]  /*237f0*/  @!P1 LOP3.LUT R79, R79, R78, RZ, 0x3c, !PT ;  /* 0x0000004e4f4f9212 */ /* 0x000fe400078e3cff */
[C---:B------:R-:W-:Y:S02]  /*23800*/  @!P0 LEA R14, P4, R40.reuse, R47, 0x2 ;  /* 0x0000002f280e8211 */ /* 0x040fe400078810ff */
[----:B------:R-:W-:Y:S01]  /*23810*/  SHF.R.S32.HI R52, RZ, 0x1f, R52 ;  /* 0x0000001fff347819 */ /* 0x000fe20000011434 */
[----:B------:R1:W-:Y:S01]  /*23820*/  @!P1 ST.E.64 desc[UR40][R12.64], R78 ;  /* 0x0000004e0c009985 */ /* 0x0003e2000c101b28 */
[----:B------:R-:W-:Y:S02]  /*23830*/  ISETP.GE.AND P1, PT, R11, UR4, PT ;  /* 0x000000040b007c0c */ /* 0x000fe4000bf26270 */
[----:B------:R-:W-:Y:S01]  /*23840*/  @!P0 LEA.HI.X R15, R40, R46, R51, 0x2, P4 ;  /* 0x0000002e280f8211 */ /* 0x000fe200020f1433 */
[----:B------:R-:W-:Y:S01]  /*23850*/  @!P0 IMAD.MOV.U32 R40, RZ, RZ, R2 ;  /* 0x000000ffff288224 */ /* 0x000fe200078e0002 */
[----:B------:R-:W-:Y:S01]  /*23860*/  SHF.R.S32.HI R0, RZ, 0x1f, R0 ;  /* 0x0000001fff007819 */ /* 0x000fe20000011400 */
[----:B------:R-:W-:-:S02]  /*23870*/  VIADD R51, R200, 0x28 ;  /* 0x00000028c8337836 */ /* 0x000fc40000000000 */
[----:B------:R-:W-:Y:S01]  /*23880*/  @!P2 IMAD.MOV.U32 R2, RZ, RZ, R5 ;  /* 0x000000ffff02a224 */ /* 0x000fe200078e0005 */
[----:B------:R2:W-:Y:S01]  /*23890*/  @!P0 ST.E.64 desc[UR40][R14.64], R40 ;  /* 0x000000280e008985 */ /* 0x0005e2000c101b28 */
[----:B------:R-:W-:Y:S01]  /*238a0*/  @!P3 IMAD.MOV.U32 R5, RZ, RZ, R4 ;  /* 0x000000ffff05b224 */ /* 0x000fe200078e0004 */
[----:B------:R-:W-:Y:S01]  /*238b0*/  ISETP.GE.AND P0, PT, R51, UR4, PT ;  /* 0x0000000433007c0c */ /* 0x000fe2000bf06270 */
[----:B------:R-:W-:Y:S01]  /*238c0*/  @!P3 IMAD.MOV.U32 R4, RZ, RZ, R6 ;  /* 0x000000ffff04b224 */ /* 0x000fe200078e0006 */
[----:B-1----:R-:W-:-:S04]  /*238d0*/  @!P2 LEA R12, P5, R49, R47, 0x2 ;  /* 0x0000002f310ca211 */ /* 0x002fc800078a10ff */
[-C--:B------:R-:W-:Y:S01]  /*238e0*/  @!P2 LEA.HI.X R13, R49, R46.reuse, R50, 0x2, P5 ;  /* 0x0000002e310da211 */ /* 0x080fe200028f1432 */
[C---:B------:R-:W-:Y:S02]  /*238f0*/  VIADD R49, R200.reuse, 0x30 ;  /* 0x00000030c8317836 */ /* 0x040fe40000000000 */
[----:B------:R-:W-:Y:S01]  /*23900*/  VIADD R50, R200, 0x20 ;  /* 0x00000020c8327836 */ /* 0x000fe20000000000 */
[CC--:B--2---:R-:W-:Y:S01]  /*23910*/  @!P3 LEA R14, P4, R48.reuse, R47.reuse, 0x2 ;  /* 0x0000002f300eb211 */ /* 0x0c4fe200078810ff */
[----:B------:R1:W-:Y:S01]  /*23920*/  @!P2 ST.E.64 desc[UR40][R12.64], R2 ;  /* 0x000000020c00a985 */ /* 0x0003e2000c101b28 */
[----:B------:R-:W-:Y:S02]  /*23930*/  ISETP.GE.AND P2, PT, R49, UR4, PT ;  /* 0x0000000431007c0c */ /* 0x000fe4000bf46270 */
[----:B------:R-:W-:Y:S01]  /*23940*/  @!P3 LEA.HI.X R15, R48, R46, R52, 0x2, P4 ;  /* 0x0000002e300fb211 */ /* 0x000fe200020f1434 */
[C---:B------:R-:W-:Y:S01]  /*23950*/  VIADD R48, R200.reuse, 0x38 ;  /* 0x00000038c8307836 */ /* 0x040fe20000000000 */
[----:B------:R-:W-:Y:S01]  /*23960*/  SHF.R.S32.HI R50, RZ, 0x1f, R50 ;  /* 0x0000001fff327819 */ /* 0x000fe20000011432 */
[----:B------:R-:W-:Y:S01]  /*23970*/  VIADD R52, R200, 0x28 ;  /* 0x00000028c8347836 */ /* 0x000fe20000000000 */
[----:B------:R-:W-:Y:S01]  /*23980*/  @!P0 LEA R6, P4, R51, R47, 0x2 ;  /* 0x0000002f33068211 */ /* 0x000fe200078810ff */
[----:B------:R2:W-:Y:S01]  /*23990*/  @!P3 ST.E.64 desc[UR40][R14.64], R4 ;  /* 0x000000040e00b985 */ /* 0x0005e2000c101b28 */
[----:B------:R-:W-:-:S02]  /*239a0*/  ISETP.GE.AND P3, PT, R48, UR4, PT ;  /* 0x0000000430007c0c */ /* 0x000fc4000bf66270 */
[----:B------:R-:W-:Y:S02]  /*239b0*/  SHF.R.S32.HI R52, RZ, 0x1f, R52 ;  /* 0x0000001fff347819 */ /* 0x000fe40000011434 */
[C---:B-1----:R-:W-:Y:S01]  /*239c0*/  @!P1 LEA R2, P5, R11.reuse, R47, 0x2 ;  /* 0x0000002f0b029211 */ /* 0x042fe200078a10ff */
[C---:B------:R-:W-:Y:S01]  /*239d0*/  VIADD R13, R200.reuse, 0xb0 ;  /* 0x000000b0c80d7836 */ /* 0x040fe20000000000 */
[----:B------:R-:W-:Y:S02]  /*239e0*/  SHF.R.S32.HI R12, RZ, 0x1f, R233 ;  /* 0x0000001fff0c7819 */ /* 0x000fe400000114e9 */
[----:B------:R-:W-:Y:S01]  /*239f0*/  @!P1 LEA.HI.X R3, R11, R46, R50, 0x2, P5 ;  /* 0x0000002e0b039211 */ /* 0x000fe200028f1432 */
[C---:B------:R-:W-:Y:S02]  /*23a00*/  VIADD R11, R200.reuse, 0x40 ;  /* 0x00000040c80b7836 */ /* 0x040fe40000000000 */
[----:B------:R-:W-:Y:S02]  /*23a10*/  VIADD R50, R200, 0x30 ;  /* 0x00000030c8327836 */ /* 0x000fe40000000000 */
[----:B--2---:R-:W-:-:S02]  /*23a20*/  @!P1 IMAD.MOV.U32 R4, RZ, RZ, R87 ;  /* 0x000000ffff049224 */ /* 0x004fc400078e0057 */
[----:B------:R-:W-:Y:S01]  /*23a30*/  @!P1 IMAD.MOV.U32 R5, RZ, RZ, R7 ;  /* 0x000000ffff059224 */ /* 0x000fe200078e0007 */
[----:B------:R-:W-:Y:S01]  /*23a40*/  SHF.R.S32.HI R50, RZ, 0x1f, R50 ;  /* 0x0000001fff327819 */ /* 0x000fe20000011432 */
[----:B------:R-:W-:Y:S01]  /*23a50*/  @!P0 IMAD.MOV.U32 R87, RZ, RZ, R86 ;  /* 0x000000ffff578224 */ /* 0x000fe200078e0056 */
[----:B------:R-:W-:Y:S01]  /*23a60*/  @!P0 LEA.HI.X R7, R51, R46, R52, 0x2, P4 ;  /* 0x0000002e33078211 */ /* 0x000fe200020f1434 */
[----:B------:R-:W-:Y:S01]  /*23a70*/  @!P0 IMAD.MOV.U32 R86, RZ, RZ, R88 ;  /* 0x000000ffff568224 */ /* 0x000fe200078e0058 */
[----:B------:R1:W-:Y:S01]  /*23a80*/  @!P1 ST.E.64 desc[UR40][R2.64], R4 ;  /* 0x0000000402009985 */ /* 0x0003e2000c101b28 */
[----:B------:R-:W-:-:S03]  /*23a90*/  ISETP.GE.AND P1, PT, R11, UR4, PT ;  /* 0x000000040b007c0c */ /* 0x000fc6000bf26270 */
[----:B------:R2:W-:Y:S01]  /*23aa0*/  @!P0 ST.E.64 desc[UR40][R6.64], R86 ;  /* 0x0000005606008985 */ /* 0x0005e2000c101b28 */
[----:B------:R-:W-:Y:S02]  /*23ab0*/  ISETP.GE.AND P0, PT, R237, UR4, PT ;  /* 0x00000004ed007c0c */ /* 0x000fe4000bf06270 */
[CC--:B-1----:R-:W-:Y:S01]  /*23ac0*/  @!P2 LEA R2, P5, R49.reuse, R47.reuse, 0x2 ;  /* 0x0000002f3102a211 */ /* 0x0c2fe200078a10ff */
[----:B------:R-:W-:Y:S02]  /*23ad0*/  @!P2 IMAD.MOV.U32 R4, RZ, RZ, R91 ;  /* 0x000000ffff04a224 */ /* 0x000fe400078e005b */
[----:B------:R-:W-:Y:S01]  /*23ae0*/  @!P2 IMAD.MOV.U32 R5, RZ, RZ, R89 ;  /* 0x000000ffff05a224 */ /* 0x000fe200078e0059 */
[----:B------:R-:W-:Y:S01]  /*23af0*/  @!P2 LEA.HI.X R3, R49, R46, R50, 0x2, P5 ;  /* 0x0000002e3103a211 */ /* 0x000fe200028f1432 */
[----:B------:R-:W-:Y:S01]  /*23b00*/  VIADD R49, R200, 0x38 ;  /* 0x00000038c8317836 */ /* 0x000fe20000000000 */
[----:B--2---:R-:W-:Y:S01]  /*23b10*/  @!P3 LEA R6, P4, R48, R47, 0x2 ;  /* 0x0000002f3006b211 */ /* 0x004fe200078810ff */
[----:B------:R-:W-:-:S02]  /*23b20*/  @!P3 IMAD.MOV.U32 R91, RZ, RZ, R90 ;  /* 0x000000ffff5bb224 */ /* 0x000fc400078e005a */
[----:B------:R1:W-:Y:S01]  /*23b30*/  @!P2 ST.E.64 desc[UR40][R2.64], R4 ;  /* 0x000000040200a985 */ /* 0x0003e2000c101b28 */
[----:B------:R-:W-:Y:S01]  /*23b40*/  SHF.R.S32.HI R49, RZ, 0x1f, R49 ;  /* 0x0000001fff317819 */ /* 0x000fe20000011431 */
[----:B------:R-:W-:Y:S01]  /*23b50*/  @!P3 IMAD.MOV.U32 R90, RZ, RZ, R92 ;  /* 0x000000ffff5ab224 */ /* 0x000fe200078e005c */
[----:B------:R-:W-:Y:S02]  /*23b60*/  ISETP.GE.AND P2, PT, R236, UR4, PT ;  /* 0x00000004ec007c0c */ /* 0x000fe4000bf46270 */
[----:B------:R-:W-:-:S05]  /*23b70*/  @!P3 LEA.HI.X R7, R48, R46, R49, 0x2, P4 ;  /* 0x0000002e3007b211 */ /* 0x000fca00020f1431 */
[----:B------:R2:W-:Y:S01]  /*23b80*/  @!P3 ST.E.64 desc[UR40][R6.64], R90 ;  /* 0x0000005a0600b985 */ /* 0x0005e2000c101b28 */
[----:B------:R-:W-:Y:S02]  /*23b90*/  ISETP.GE.AND P3, PT, R235, UR4, PT ;  /* 0x00000004eb007c0c */ /* 0x000fe4000bf66270 */
[CC--:B-1----:R-:W-:Y:S01]  /*23ba0*/  @!P1 LEA R2, P5, R11.reuse, R47.reuse, 0x2 ;  /* 0x0000002f0b029211 */ /* 0x0c2fe200078a10ff */
[----:B------:R-:W-:Y:S02]  /*23bb0*/  @!P1 IMAD.MOV.U32 R4, RZ, RZ, R95 ;  /* 0x000000ffff049224 */ /* 0x000fe400078e005f */
[----:B------:R-:W-:Y:S01]  /*23bc0*/  @!P1 IMAD.MOV.U32 R5, RZ, RZ, R93 ;  /* 0x000000ffff059224 */ /* 0x000fe200078e005d */
[----:B------:R-:W-:Y:S01]  /*23bd0*/  @!P1 LEA.HI.X R3, R11, R46, R0, 0x2, P5 ;  /* 0x0000002e0b039211 */ /* 0x000fe200028f1400 */
[----:B------:R-:W-:Y:S01]  /*23be0*/  @!P0 IMAD.MOV.U32 R95, RZ, RZ, R94 ;  /* 0x000000ffff5f8224 */ /* 0x000fe200078e005e */
[----:B------:R-:W-:Y:S01]  /*23bf0*/  SHF.R.S32.HI R11, RZ, 0x1f, R237 ;  /* 0x0000001fff0b7819 */ /* 0x000fe200000114ed */
[----:B------:R-:W-:Y:S01]  /*23c00*/  @!P0 IMAD.MOV.U32 R94, RZ, RZ, R96 ;  /* 0x000000ffff5e8224 */ /* 0x000fe200078e0060 */
[----:B------:R-:W-:Y:S01]  /*23c10*/  SHF.R.S32.HI R0, RZ, 0x1f, R236 ;  /* 0x0000001fff007819 */ /* 0x000fe200000114ec */
[----:B------:R1:W-:Y:S01]  /*23c20*/  @!P1 ST.E.64 desc[UR40][R2.64], R4 ;  /* 0x0000000402009985 */ /* 0x0003e2000c101b28 */
[----:B--2---:R-:W-:-:S02]  /*23c30*/  @!P0 LEA R6, P4, R237, R47, 0x2 ;  /* 0x0000002fed068211 */ /* 0x004fc400078810ff */
[----:B------:R-:W-:Y:S02]  /*23c40*/  ISETP.GE.AND P1, PT, R234, UR4, PT ;  /* 0x00000004ea007c0c */ /* 0x000fe4000bf26270 */
[----:B------:R-:W-:Y:S02]  /*23c50*/  @!P0 LEA.HI.X R7, R237, R46, R11, 0x2, P4 ;  /* 0x0000002eed078211 */ /* 0x000fe400020f140b */
[----:B------:R-:W-:Y:S02]  /*23c60*/  ISETP.GE.AND P4, PT, R233, UR4, PT ;  /* 0x00000004e9007c0c */ /* 0x000fe4000bf86270 */
[----:B------:R-:W-:Y:S01]  /*23c70*/  SHF.R.S32.HI R11, RZ, 0x1f, R235 ;  /* 0x0000001fff0b7819 */ /* 0x000fe200000114eb */
[----:B------:R2:W-:Y:S01]  /*23c80*/  @!P0 ST.E.64 desc[UR40][R6.64], R94 ;  /* 0x0000005e06008985 */ /* 0x0005e2000c101b28 */
[----:B------:R-:W-:Y:S02]  /*23c90*/  ISETP.GE.AND P0, PT, R232, UR4, PT ;  /* 0x00000004e8007c0c */ /* 0x000fe4000bf06270 */
[----:B-1----:R-:W-:Y:S01]  /*23ca0*/  @!P2 LEA R2, P5, R236, R47, 0x2 ;  /* 0x0000002fec02a211 */ /* 0x002fe200078a10ff */
[----:B------:R-:W-:-:S02]  /*23cb0*/  @!P2 IMAD.MOV.U32 R4, RZ, RZ, R99 ;  /* 0x000000ffff04a224 */ /* 0x000fc400078e0063 */
[----:B------:R-:W-:Y:S01]  /*23cc0*/  @!P2 IMAD.MOV.U32 R5, RZ, RZ, R97 ;  /* 0x000000ffff05a224 */ /* 0x000fe200078e0061 */
[----:B------:R-:W-:Y:S01]  /*23cd0*/  @!P2 LEA.HI.X R3, R236, R46, R0, 0x2, P5 ;  /* 0x0000002eec03a211 */ /* 0x000fe200028f1400 */
[----:B------:R-:W-:Y:S01]  /*23ce0*/  @!P3 IMAD.MOV.U32 R99, RZ, RZ, R98 ;  /* 0x000000ffff63b224 */ /* 0x000fe200078e0062 */
[----:B------:R-:W-:Y:S01]  /*23cf0*/  SHF.R.S32.HI R0, RZ, 0x1f, R234 ;  /* 0x0000001fff007819 */ /* 0x000fe200000114ea */
[----:B------:R-:W-:Y:S02]  /*23d00*/  @!P3 IMAD.MOV.U32 R98, RZ, RZ, R100 ;  /* 0x000000ffff62b224 */ /* 0x000fe400078e0064 */
[----:B------:R1:W-:Y:S01]  /*23d10*/  @!P2 ST.E.64 desc[UR40][R2.64], R4 ;  /* 0x000000040200a985 */ /* 0x0003e2000c101b28 */
[----:B--2---:R-:W-:-:S04]  /*23d20*/  @!P3 LEA R6, P5, R235, R47, 0x2 ;  /* 0x0000002feb06b211 */ /* 0x004fc800078a10ff */
[----:B------:R-:W-:Y:S01]  /*23d30*/  @!P3 LEA.HI.X R7, R235, R46, R11, 0x2, P5 ;  /* 0x0000002eeb07b211 */ /* 0x000fe200028f140b */
[----:B------:R-:W-:-:S04]  /*23d40*/  @!P1 IMAD.MOV.U32 R11, RZ, RZ, R8 ;  /* 0x000000ffff0b9224 */ /* 0x000fc800078e0008 */
[----:B------:R2:W-:Y:S01]  /*23d50*/  @!P3 ST.E.64 desc[UR40][R6.64], R98 ;  /* 0x000000620600b985 */ /* 0x0005e2000c101b28 */
[----:B------:R-:W-:Y:S02]  /*23d60*/  ISETP.GE.AND P3, PT, R230, UR4, PT ;  /* 0x00000004e6007c0c */ /* 0x000fe4000bf66270 */
[CC--:B-1----:R-:W-:Y:S02]  /*23d70*/  @!P1 LEA R2, P2, R234.reuse, R47.reuse, 0x2 ;  /* 0x0000002fea029211 */ /* 0x0c2fe400078410ff */
[----:B------:R-:W-:Y:S02]  /*23d80*/  @!P4 LEA R4, P5, R233, R47, 0x2 ;  /* 0x0000002fe904c211 */ /* 0x000fe400078a10ff */
[-C--:B------:R-:W-:Y:S02]  /*23d90*/  @!P1 LEA.HI.X R3, R234, R46.reuse, R0, 0x2, P2 ;  /* 0x0000002eea039211 */ /* 0x080fe400010f1400 */
[----:B------:R-:W-:Y:S02]  /*23da0*/  ISETP.GE.AND P2, PT, R231, UR4, PT ;  /* 0x00000004e7007c0c */ /* 0x000fe4000bf46270 */
[----:B------:R-:W-:Y:S01]  /*23db0*/  @!P4 LEA.HI.X R5, R233, R46, R12, 0x2, P5 ;  /* 0x0000002ee905c211 */ /* 0x000fe200028f140c */
[----:B------:R1:W-:Y:S01]  /*23dc0*/  @!P1 ST.E.64 desc[UR40][R2.64], R10 ;  /* 0x0000000a02009985 */ /* 0x0003e2000c101b28 */
[----:B--2---:R-:W-:Y:S01]  /*23dd0*/  @!P4 IMAD.MOV.U32 R6, RZ, RZ, R20 ;  /* 0x000000ffff06c224 */ /* 0x004fe200078e0014 */
[----:B------:R-:W-:Y:S01]  /*23de0*/  SHF.R.S32.HI R0, RZ, 0x1f, R232 ;  /* 0x0000001fff007819 */ /* 0x000fe200000114e8 */
[----:B------:R-:W-:Y:S01]  /*23df0*/  @!P4 IMAD.MOV.U32 R7, RZ, RZ, R9 ;  /* 0x000000ffff07c224 */ /* 0x000fe200078e0009 */
[----:B------:R-:W-:-:S02]  /*23e00*/  SHF.R.S32.HI R12, RZ, 0x1f, R231 ;  /* 0x0000001fff0c7819 */ /* 0x000fc400000114e7 */
[----:B------:R-:W-:Y:S02]  /*23e10*/  SHF.R.S32.HI R9, RZ, 0x1f, R226 ;  /* 0x0000001fff097819 */ /* 0x000fe400000114e2 */
[----:B------:R2:W-:Y:S01]  /*23e20*/  @!P4 ST.E.64 desc[UR40][R4.64], R6 ;  /* 0x000000060400c985 */ /* 0x0005e2000c101b28 */
[----:B-1----:R-:W-:Y:S01]  /*23e30*/  @!P0 LEA R2, P1, R232, R47, 0x2 ;  /* 0x0000002fe8028211 */ /* 0x002fe200078210ff */
[----:B------:R-:W-:-:S03]  /*23e40*/  VIADD R10, R200, 0xa8 ;  /* 0x000000a8c80a7836 */ /* 0x000fc60000000000 */
[-C--:B------:R-:W-:Y:S02]  /*23e50*/  @!P0 LEA.HI.X R3, R232, R46.reuse, R0, 0x2, P1 ;  /* 0x0000002ee8038211 */ /* 0x080fe400008f1400 */
[----:B------:R-:W-:Y:S01]  /*23e60*/  ISETP.GE.AND P1, PT, R229, UR4, PT ;  /* 0x00000004e5007c0c */ /* 0x000fe2000bf26270 */
[----:B--2---:R-:W-:Y:S01]  /*23e70*/  @!P0 IMAD.MOV.U32 R4, RZ, RZ, R25 ;  /* 0x000000ffff048224 */ /* 0x004fe200078e0019 */
[C---:B------:R-:W-:Y:S01]  /*23e80*/  @!P2 LEA R6, P4, R231.reuse, R47, 0x2 ;  /* 0x0000002fe706a211 */ /* 0x040fe200078810ff */
[----:B------:R-:W-:Y:S01]  /*23e90*/  @!P0 IMAD.MOV.U32 R5, RZ, RZ, R21 ;  /* 0x000000ffff058224 */ /* 0x000fe200078e0015 */
[----:B------:R-:W-:Y:S01]  /*23ea0*/  SHF.R.S32.HI R0, RZ, 0x1f, R230 ;  /* 0x0000001fff007819 */ /* 0x000fe200000114e6 */
[----:B------:R-:W-:Y:S01]  /*23eb0*/  @!P2 IMAD.MOV.U32 R25, RZ, RZ, R24 ;  /* 0x000000ffff19a224 */ /* 0x000fe200078e0018 */
[----:B------:R-:W-:Y:S01]  /*23ec0*/  @!P2 LEA.HI.X R7, R231, R46, R12, 0x2, P4 ;  /* 0x0000002ee707a211 */ /* 0x000fe200020f140c */
[----:B------:R-:W-:Y:S01]  /*23ed0*/  @!P2 IMAD.MOV.U32 R24, RZ, RZ, R26 ;  /* 0x000000ffff18a224 */ /* 0x000fe200078e001a */
[----:B------:R1:W-:Y:S01]  /*23ee0*/  @!P0 ST.E.64 desc[UR40][R2.64], R4 ;  /* 0x0000000402008985 */ /* 0x0003e2000c101b28 */
[----:B------:R-:W-:-:S02]  /*23ef0*/  ISETP.GE.AND P0, PT, R228, UR4, PT ;  /* 0x00000004e4007c0c */ /* 0x000fc4000bf06270 */
[----:B------:R-:W-:Y:S01]  /*23f00*/  SHF.R.S32.HI R12, RZ, 0x1f, R229 ;  /* 0x0000001fff0c7819 */ /* 0x000fe200000114e5 */
[----:B------:R2:W-:Y:S01]  /*23f10*/  @!P2 ST.E.64 desc[UR40][R6.64], R24 ;  /* 0x000000180600a985 */ /* 0x0005e2000c101b28 */
[CC--:B-1----:R-:W-:Y:S01]  /*23f20*/  @!P3 LEA R2, P5, R230.reuse, R47.reuse, 0x2 ;  /* 0x0000002fe602b211 */ /* 0x0c2fe200078a10ff */
[----:B------:R-:W-:Y:S02]  /*23f30*/  @!P3 IMAD.MOV.U32 R4, RZ, RZ, R102 ;  /* 0x000000ffff04b224 */ /* 0x000fe400078e0066 */
[----:B------:R-:W-:Y:S01]  /*23f40*/  @!P3 IMAD.MOV.U32 R5, RZ, RZ, R27 ;  /* 0x000000ffff05b224 */ /* 0x000fe200078e001b */
[----:B------:R-:W-:Y:S01]  /*23f50*/  @!P3 LEA.HI.X R3, R230, R46, R0, 0x2, P5 ;  /* 0x0000002ee603b211 */ /* 0x000fe200028f1400 */
[----:B------:R-:W-:Y:S01]  /*23f60*/  VIADD R0, R200, 0xa0 ;  /* 0x000000a0c8007836 */ /* 0x000fe20000000000 */
[----:B--2---:R-:W-:-:S03]  /*23f70*/  @!P1 LEA R6, P2, R229, R47, 0x2 ;  /* 0x0000002fe5069211 */ /* 0x004fc600078410ff */
[----:B------:R1:W-:Y:S01]  /*23f80*/  @!P3 ST.E.64 desc[UR40][R2.64], R4 ;  /* 0x000000040200b985 */ /* 0x0003e2000c101b28 */
[----:B------:R-:W-:Y:S02]  /*23f90*/  ISETP.GE.AND P3, PT, R226, UR4, PT ;  /* 0x00000004e2007c0c */ /* 0x000fe4000bf66270 */
[----:B------:R-:W-:Y:S02]  /*23fa0*/  @!P1 LEA.HI.X R7, R229, R46, R12, 0x2, P2 ;  /* 0x0000002ee5079211 */ /* 0x000fe400010f140c */
[----:B------:R-:W-:Y:S02]  /*23fb0*/  SHF.R.S32.HI R12, RZ, 0x1f, R228 ;  /* 0x0000001fff0c7819 */ /* 0x000fe400000114e4 */
[----:B------:R-:W-:Y:S02]  /*23fc0*/  ISETP.GE.AND P2, PT, R0, UR4, PT ;  /* 0x0000000400007c0c */ /* 0x000fe4000bf46270 */
[----:B------:R-:W-:Y:S01]  /*23fd0*/  SHF.R.S32.HI R11, RZ, 0x1f, R0 ;  /* 0x0000001fff0b7819 */ /* 0x000fe20000011400 */
[----:B-1----:R-:W-:Y:S01]  /*23fe0*/  @!P1 IMAD.MOV.U32 R4, RZ, RZ, R103 ;  /* 0x000000ffff049224 */ /* 0x002fe200078e0067 */
[----:B------:R-:W-:Y:S01]  /*23ff0*/  @!P0 LEA R2, P4, R228, R47, 0x2 ;  /* 0x0000002fe4028211 */ /* 0x000fe200078810ff */
[----:B------:R-:W-:-:S03]  /*24000*/  @!P1 IMAD.MOV.U32 R5, RZ, RZ, R101 ;  /* 0x000000ffff059224 */ /* 0x000fc600078e0065 */
[----:B------:R-:W-:Y:S01]  /*24010*/  @!P0 LEA.HI.X R3, R228, R46, R12, 0x2, P4 ;  /* 0x0000002ee4038211 */ /* 0x000fe200020f140c */
[----:B------:R-:W-:Y:S01]  /*24020*/  VIADD R12, R200, 0xb8 ;  /* 0x000000b8c80c7836 */ /* 0x000fe20000000000 */
[----:B------:R1:W-:Y:S01]  /*24030*/  @!P1 ST.E.64 desc[UR40][R6.64], R4 ;  /* 0x0000000406009985 */ /* 0x0003e2000c101b28 */
[----:B------:R-:W-:Y:S02]  /*24040*/  ISETP.GE.AND P1, PT, R10, UR4, PT ;  /* 0x000000040a007c0c */ /* 0x000fe4000bf26270 */
[----:B------:R-:W-:-:S04]  /*24050*/  @!P3 LEA R8, P4, R226, R47, 0x2 ;  /* 0x0000002fe208b211 */ /* 0x000fc800078810ff */
[----:B------:R-:W-:Y:S02]  /*24060*/  @!P3 LEA.HI.X R9, R226, R46, R9, 0x2, P4 ;  /* 0x0000002ee209b211 */ /* 0x000fe400020f1409 */
[----:B------:R-:W-:Y:S01]  /*24070*/  ISETP.GE.AND P4, PT, R12, UR4, PT ;  /* 0x000000040c007c0c */ /* 0x000fe2000bf86270 */
[----:B-1----:R-:W-:Y:S01]  /*24080*/  @!P0 IMAD.MOV.U32 R4, RZ, RZ, R106 ;  /* 0x000000ffff048224 */ /* 0x002fe200078e006a */
[----:B------:R-:W-:Y:S01]  /*24090*/  @!P2 LEA R6, P5, R0, R47, 0x2 ;  /* 0x0000002f0006a211 */ /* 0x000fe200078a10ff */
[----:B------:R-:W-:-:S03]  /*240a0*/  @!P0 IMAD.MOV.U32 R5, RZ, RZ, R104 ;  /* 0x000000ffff058224 */ /* 0x000fc600078e0068 */
[----:B------:R-:W-:Y:S02]  /*240b0*/  @!P2 LEA.HI.X R7, R0, R46, R11, 0x2, P5 ;  /* 0x0000002e0007a211 */ /* 0x000fe400028f140b */
[----:B------:R1:W-:Y:S01]  /*240c0*/  @!P0 ST.E.64 desc[UR40][R2.64], R4 ;  /* 0x0000000402008985 */ /* 0x0003e2000c101b28 */
[----:B------:R-:W-:Y:S02]  /*240d0*/  ISETP.GE.AND P0, PT, R13, UR4, PT ;  /* 0x000000040d007c0c */ /* 0x000fe4000bf06270 */
[----:B------:R-:W-:Y:S02]  /*240e0*/  SHF.R.S32.HI R11, RZ, 0x1f, R10 ;  /* 0x0000001fff0b7819 */ /* 0x000fe4000001140a */
[----:B------:R-:W-:Y:S02]  /*240f0*/  SHF.R.S32.HI R0, RZ, 0x1f, R13 ;  /* 0x0000001fff007819 */ /* 0x000fe4000001140d */
[----:B-1----:R-:W-:-:S04]  /*24100*/  @!P1 LEA R4, P5, R10, R47, 0x2 ;  /* 0x0000002f0a049211 */ /* 0x002fc800078a10ff */
[----:B------:R-:W-:-:S03]  /*24110*/  @!P1 LEA.HI.X R5, R10, R46, R11, 0x2, P5 ;  /* 0x0000002e0a059211 */ /* 0x000fc600028f140b */
[CC--:B------:R-:W-:Y:S02]  /*24120*/  @!P0 LEA R2, P5, R13.reuse, R47.reuse, 0x2 ;  /* 0x0000002f0d028211 */ /* 0x0c0fe400078a10ff */
[----:B------:R-:W-:Y:S02]  /*24130*/  SHF.R.S32.HI R11, RZ, 0x1f, R12 ;  /* 0x0000001fff0b7819 */ /* 0x000fe4000001140c */
[----:B------:R-:W-:Y:S01]  /*24140*/  @!P0 LEA.HI.X R3, R13, R46, R0, 0x2, P5 ;  /* 0x0000002e0d038211 */ /* 0x000fe200028f1400 */
[----:B------:R-:W-:Y:S01]  /*24150*/  @!P3 IMAD.MOV.U32 R13, RZ, RZ, R105 ;  /* 0x000000ffff0db224 */ /* 0x000fe200078e0069 */
[----:B------:R-:W-:-:S04]  /*24160*/  @!P4 LEA R10, P5, R12, R47, 0x2 ;  /* 0x0000002f0c0ac211 */ /* 0x000fc800078a10ff */
[----:B------:R-:W-:Y:S01]  /*24170*/  @!P4 LEA.HI.X R11, R12, R46, R11, 0x2, P5 ;  /* 0x0000002e0c0bc211 */ /* 0x000fe200028f140b */
[----:B------:R-:W-:-:S05]  /*24180*/  @!P3 IMAD.MOV.U32 R12, RZ, RZ, R107 ;  /* 0x000000ffff0cb224 */ /* 0x000fca00078e006b */
[----:B------:R1:W-:Y:S02]  /*24190*/  @!P3 ST.E.64 desc[UR40][R8.64], R12 ;  /* 0x0000000c0800b985 */ /* 0x0003e4000c101b28 */
[----:B-1----:R-:W-:Y:S02]  /*241a0*/  @!P2 IMAD.MOV.U32 R8, RZ, RZ, R110 ;  /* 0x000000ffff08a224 */ /* 0x002fe400078e006e */
[----:B------:R-:W-:-:S05]  /*241b0*/  @!P2 IMAD.MOV.U32 R9, RZ, RZ, R108 ;  /* 0x000000ffff09a224 */ /* 0x000fca00078e006c */
[----:B------:R1:W-:Y:S02]  /*241c0*/  @!P2 ST.E.64 desc[UR40][R6.64], R8 ;  /* 0x000000080600a985 */ /* 0x0003e4000c101b28 */
[----:B-1----:R-:W-:Y:S02]  /*241d0*/  @!P1 IMAD.MOV.U32 R6, RZ, RZ, R111 ;  /* 0x000000ffff069224 */ /* 0x002fe400078e006f */
[----:B------:R-:W-:-:S05]  /*241e0*/  @!P1 IMAD.MOV.U32 R7, RZ, RZ, R109 ;  /* 0x000000ffff079224 */ /* 0x000fca00078e006d */
[----:B------:R1:W-:Y:S02]  /*241f0*/  @!P1 ST.E.64 desc[UR40][R4.64], R6 ;  /* 0x0000000604009985 */ /* 0x0003e4000c101b28 */
[----:B-1----:R-:W-:Y:S02]  /*24200*/  @!P0 IMAD.MOV.U32 R4, RZ, RZ, R114 ;  /* 0x000000ffff048224 */ /* 0x002fe400078e0072 */
[----:B------:R-:W-:Y:S02]  /*24210*/  @!P0 IMAD.MOV.U32 R5, RZ, RZ, R112 ;  /* 0x000000ffff058224 */ /* 0x000fe400078e0070 */
[----:B------:R-:W-:Y:S02]  /*24220*/  @!P4 IMAD.MOV.U32 R6, RZ, RZ, R115 ;  /* 0x000000ffff06c224 */ /* 0x000fe400078e0073 */
[----:B------:R-:W-:Y:S01]  /*24230*/  @!P4 IMAD.MOV.U32 R7, RZ, RZ, R113 ;  /* 0x000000ffff07c224 */ /* 0x000fe200078e0071 */
[----:B------:R3:W-:Y:S04]  /*24240*/  @!P0 ST.E.64 desc[UR40][R2.64], R4 ;  /* 0x0000000402008985 */ /* 0x0007e8000c101b28 */
[----:B------:R3:W-:Y:S02]  /*24250*/  @!P4 ST.E.64 desc[UR40][R10.64], R6 ;  /* 0x000000060a00c985 */ /* 0x0007e4000c101b28 */
.L_x_1579:
[----:B------:R-:W-:Y:S05]  /*24260*/  BSYNC B1 ;  /* 0x0000000000017941 */ /* 0x000fea0003800000 */
.L_x_1578:
[----:B------:R-:W-:-:S03]  /*24270*/  UMOV UR4, 0xffffffff ;  /* 0xffffffff00047882 */ /* 0x000fc60000000000 */
[----:B------:R-:W-:Y:S05]  /*24280*/  BRA.DIV UR4, `(.L_x_1580) ;  /* 0x000000de041c7947 */ /* 0x000fea000b800000 */
[----:B0-----:R-:W0:Y:S04]  /*24290*/  SHFL.IDX PT, R45, R45, 0x1, 0x1c1f ;  /* 0x003c1f002d2d7f89 */ /* 0x001e2800000e0000 */
[----:B------:R4:W0:Y:S02]  /*242a0*/  SHFL.IDX PT, R14, R44, 0x1, 0x1c1f ;  /* 0x003c1f002c0e7f89 */ /* 0x00082400000e0000 */
.L_x_1894:
[----:B------:R-:W-:-:S13]  /*242b0*/  ISETP.GE.AND P0, PT, R43, R42, PT ;  /* 0x0000002a2b00720c */ /* 0x000fda0003f06270 */
[----:B------:R-:W-:Y:S05]  /*242c0*/  @P0 BRA `(.L_x_1576) ;  /* 0x0000001800240947 */ /* 0x000fea0003800000 */
[C---:B------:R-:W-:Y:S01]  /*242d0*/  VIADD R8, R200.reuse, 0x8 ;  /* 0x00000008c8087836 */ /* 0x040fe20000000000 */
[----:B------:R-:W-:Y:S01]  /*242e0*/  ULDC UR4, c[0x0][0xac8] ;  /* 0x0002b20000047ab9 */ /* 0x000fe20000000800 */
[C---:B------:R-:W-:Y:S01]  /*242f0*/  VIADD R15, R200.reuse, 0x10 ;  /* 0x00000010c80f7836 */ /* 0x040fe20000000000 */
[C---:B------:R-:W-:Y:S01]  /*24300*/  ISETP.GE.AND P5, PT, R200.reuse, UR4, PT ;  /* 0x00000004c8007c0c */ /* 0x040fe2000bfa6270 */
[----:B------:R-:W-:Y:S01]  /*24310*/  VIADD R0, R200, 0x18 ;  /* 0x00000018c8007836 */ /* 0x000fe20000000000 */
[----:B------:R-:W-:Y:S01]  /*24320*/  ISETP.GE.AND P1, PT, R8, UR4, PT ;  /* 0x0000000408007c0c */ /* 0x000fe2000bf26270 */
[C---:B------:R-:W-:Y:S01]  /*24330*/  VIADD R9, R200.reuse, 0x8 ;  /* 0x00000008c8097836 */ /* 0x040fe20000000000 */
[----:B------:R-:W-:Y:S01]  /*24340*/  ISETP.GE.AND P2, PT, R15, UR4, PT ;  /* 0x000000040f007c0c */ /* 0x000fe2000bf46270 */
[C---:B------:R-:W-:Y:S01]  /*24350*/  VIADD R13, R200.reuse, 0x28 ;  /* 0x00000028c80d7836 */ /* 0x040fe20000000000 */
[----:B---3--:R-:W-:Y:S01]  /*24360*/  SHF.R.S32.HI R6, RZ, 0x1f, R200 ;  /* 0x0000001fff067819 */ /* 0x008fe200000114c8 */
[----:B------:R-:W-:Y:S01]  /*24370*/  VIADD R21, R200, 0x10 ;  /* 0x00000010c8157836 */ /* 0x000fe20000000000 */
[----:B------:R-:W-:Y:S01]  /*24380*/  ISETP.GE.AND P0, PT, R0, UR4, PT ;  /* 0x0000000400007c0c */ /* 0x000fe2000bf06270 */
[C---:B------:R-:W-:Y:S01]  /*24390*/  VIADD R12, R200.reuse, 0x20 ;  /* 0x00000020c80c7836 */ /* 0x040fe20000000000 */
[----:B------:R-:W-:Y:S01]  /*243a0*/  SHF.R.S32.HI R9, RZ, 0x1f, R9 ;  /* 0x0000001fff097819 */ /* 0x000fe20000011409 */
[C---:B------:R-:W-:Y:S01]  /*243b0*/  VIADD R20, R200.reuse, 0x18 ;  /* 0x00000018c8147836 */ /* 0x040fe20000000000 */
[----:B------:R-:W-:Y:S01]  /*243c0*/  SHF.R.S32.HI R21, RZ, 0x1f, R21 ;  /* 0x0000001fff157819 */ /* 0x000fe20000011415 */
[----:B------:R-:W-:Y:S01]  /*243d0*/  @!P5 IMAD.MOV.U32 R7, RZ, RZ, R28 ;  /* 0x000000ffff07d224 */ /* 0x000fe200078e001c */
[-C--:B0-----:R-:W-:Y:S01]  /*243e0*/  @!P5 LEA R2, P3, R200, R14.reuse, 0x2 ;  /* 0x0000000ec802d211 */ /* 0x081fe200078610ff */
[----:B------:R-:W-:Y:S01]  /*243f0*/  @!P1 IMAD.MOV.U32 R28, RZ, RZ, R31 ;  /* 0x000000ffff1c9224 */ /* 0x000fe200078e001f */
[----:B------:R-:W-:-:S02]  /*24400*/  @!P1 LEA R4, P4, R8, R14, 0x2 ;  /* 0x0000000e08049211 */ /* 0x000fc400078810ff */
[-C--:B------:R-:W-:Y:S01]  /*24410*/  @!P5 LEA.HI.X R3, R200, R45.reuse, R6, 0x2, P3 ;  /* 0x0000002dc803d211 */ /* 0x080fe200018f1406 */
[----:B------:R-:W-:Y:S01]  /*24420*/  @!P5 IMAD.MOV.U32 R6, RZ, RZ, R30 ;  /* 0x000000ffff06d224 */ /* 0x000fe200078e001e */
[----:B------:R-:W-:Y:S02]  /*24430*/  @!P1 LEA.HI.X R5, R8, R45, R9, 0x2, P4 ;  /* 0x0000002d08059211 */ /* 0x000fe400020f1409 */
[-C--:B------:R-:W-:Y:S02]  /*24440*/  @!P2 LEA R8, P4, R15, R14.reuse, 0x2 ;  /* 0x0000000e0f08a211 */ /* 0x080fe400078810ff */
[----:B------:R0:W-:Y:S01]  /*24450*/  @!P5 ST.E.64 desc[UR40][R2.64], R6 ;  /* 0x000000060200d985 */ /* 0x0001e2000c101b28 */
[----:B------:R-:W-:Y:S02]  /*24460*/  ISETP.GE.AND P3, PT, R12, UR4, PT ;  /* 0x000000040c007c0c */ /* 0x000fe4000bf66270 */
[----:B------:R-:W-:Y:S01]  /*24470*/  @!P0 LEA R10, P5, R0, R14, 0x2 ;  /* 0x0000000e000a8211 */ /* 0x000fe200078a10ff */
[----:B------:R3:W-:Y:S01]  /*24480*/  @!P1 ST.E.64 desc[UR40][R4.64], R28 ;  /* 0x0000001c04009985 */ /* 0x0007e2000c101b28 */
[----:B------:R-:W-:-:S02]  /*24490*/  ISETP.GE.AND P1, PT, R13, UR4, PT ;  /* 0x000000040d007c0c */ /* 0x000fc4000bf26270 */
[----:B------:R-:W-:Y:S02]  /*244a0*/  SHF.R.S32.HI R20, RZ, 0x1f, R20 ;  /* 0x0000001fff147819 */ /* 0x000fe40000011414 */
[-C--:B------:R-:W-:Y:S01]  /*244b0*/  @!P2 LEA.HI.X R9, R15, R45.reuse, R21, 0x2, P4 ;  /* 0x0000002d0f09a211 */ /* 0x080fe200020f1415 */
[----:B------:R-:W-:Y:S01]  /*244c0*/  VIADD R15, R200, 0x30 ;  /* 0x00000030c80f7836 */ /* 0x000fe20000000000 */
[-C--:B------:R-:W-:Y:S01]  /*244d0*/  @!P0 LEA.HI.X R11, R0, R45.reuse, R20, 0x2, P5 ;  /* 0x0000002d000b8211 */ /* 0x080fe200028f1414 */
[----:B------:R-:W-:Y:S02]  /*244e0*/  VIADD R20, R200, 0x28 ;  /* 0x00000028c8147836 */ /* 0x000fe40000000000 */
[----:B0-----:R-:W-:Y:S01]  /*244f0*/  @!P2 IMAD.MOV.U32 R2, RZ, RZ, R34 ;  /* 0x000000ffff02a224 */ /* 0x001fe200078e0022 */
[-C--:B------:R-:W-:Y:S01]  /*24500*/  @!P3 LEA R6, P4, R12, R14.reuse, 0x2 ;  /* 0x0000000e0c06b211 */ /* 0x080fe200078810ff */
[----:B------:R-:W-:Y:S01]  /*24510*/  @!P2 IMAD.MOV.U32 R3, RZ, RZ, R32 ;  /* 0x000000ffff03a224 */ /* 0x000fe200078e0020 */
[----:B------:R-:W-:Y:S01]  /*24520*/  SHF.R.S32.HI R20, RZ, 0x1f, R20 ;  /* 0x0000001fff147819 */ /* 0x000fe20000011414 */
[----:B------:R-:W-:Y:S01]  /*24530*/  @!P0 IMAD.MOV.U32 R32, RZ, RZ, R35 ;  /* 0x000000ffff208224 */ /* 0x000fe200078e0023 */
[----:B---3--:R-:W-:Y:S01]  /*24540*/  @!P1 LEA R4, P5, R13, R14, 0x2 ;  /* 0x0000000e0d049211 */ /* 0x008fe200078a10ff */
[C---:B------:R-:W-:Y:S01]  /*24550*/  VIADD R0, R200.reuse, 0x38 ;  /* 0x00000038c8007836 */ /* 0x040fe20000000000 */
[----:B------:R0:W-:Y:S01]  /*24560*/  @!P2 ST.E.64 desc[UR40][R8.64], R2 ;  /* 0x000000020800a985 */ /* 0x0001e2000c101b28 */
[----:B------:R-:W-:Y:S01]  /*24570*/  ISETP.GE.AND P2, PT, R15, UR4, PT ;  /* 0x000000040f007c0c */ /* 0x000fe2000bf46270 */
[----:B------:R-:W-:Y:S01]  /*24580*/  VIADD R21, R200, 0x20 ;  /* 0x00000020c8157836 */ /* 0x000fe20000000000 */
[----:B------:R-:W-:Y:S01]  /*24590*/  @!P1 LEA.HI.X R5, R13, R45, R20, 0x2, P5 ;  /* 0x0000002d0d059211 */ /* 0x000fe200028f1414 */
[----:B------:R3:W-:Y:S01]  /*245a0*/  @!P0 ST.E.64 desc[UR40][R10.64], R32 ;  /* 0x000000200a008985 */ /* 0x0007e2000c101b28 */
[----:B------:R-:W-:Y:S01]  /*245b0*/  ISETP.GE.AND P0, PT, R0, UR4, PT ;  /* 0x0000000400007c0c */ /* 0x000fe2000bf06270 */
[C---:B------:R-:W-:Y:S01]  /*245c0*/  VIADD R20, R200.reuse, 0x30 ;  /* 0x00000030c8147836 */ /* 0x040fe20000000000 */
[----:B------:R-:W-:Y:S01]  /*245d0*/  SHF.R.S32.HI R21, RZ, 0x1f, R21 ;  /* 0x0000001fff157819 */ /* 0x000fe20000011415 */
[----:B------:R-:W-:-:S03]  /*245e0*/  VIADD R13, R200, 0x38 ;  /* 0x00000038c80d7836 */ /* 0x000fc60000000000 */
[-C--:B------:R-:W-:Y:S01]  /*245f0*/  @!P3 LEA.HI.X R7, R12, R45.reuse, R21, 0x2, P4 ;  /* 0x0000002d0c07b211 */ /* 0x080fe200020f1415 */
[----:B------:R-:W-:Y:S01]  /*24600*/  VIADD R12, R200, 0x40 ;  /* 0x00000040c80c7836 */ /* 0x000fe20000000000 */
[----:B------:R-:W-:Y:S01]  /*24610*/  SHF.R.S32.HI R20, RZ, 0x1f, R20 ;  /* 0x0000001fff147819 */ /* 0x000fe20000011414 */
[----:B0-----:R-:W-:Y:S01]  /*24620*/  @!P3 IMAD.MOV.U32 R2, RZ, RZ, R38 ;  /* 0x000000ffff02b224 */ /* 0x001fe200078e0026 */
[C---:B------:R-:W-:Y:S01]  /*24630*/  @!P2 LEA R8, P4, R15.reuse, R14, 0x2 ;  /* 0x0000000e0f08a211 */ /* 0x040fe200078810ff */
[----:B------:R-:W-:Y:S01]  /*24640*/  @!P3 IMAD.MOV.U32 R3, RZ, RZ, R36 ;  /* 0x000000ffff03b224 */ /* 0x000fe200078e0024 */
[----:B------:R-:W-:Y:S01]  /*24650*/  SHF.R.S32.HI R13, RZ, 0x1f, R13 ;  /* 0x0000001fff0d7819 */ /* 0x000fe2000001140d */
[----:B------:R-:W-:Y:S01]  /*24660*/  @!P1 IMAD.MOV.U32 R36, RZ, RZ, R39 ;  /* 0x000000ffff249224 */ /* 0x000fe200078e0027 */
[----:B------:R-:W-:Y:S02]  /*24670*/  @!P2 LEA.HI.X R9, R15, R45, R20, 0x2, P4 ;  /* 0x0000002d0f09a211 */ /* 0x000fe400020f1414 */
[----:B------:R0:W-:Y:S01]  /*24680*/  @!P3 ST.E.64 desc[UR40][R6.64], R2 ;  /* 0x000000020600b985 */ /* 0x0001e2000c101b28 */
[----:B------:R-:W-:-:S02]  /*24690*/  ISETP.GE.AND P3, PT, R12, UR4, PT ;  /* 0x000000040c007c0c */ /* 0x000fc4000bf66270 */
[C---:B---3--:R-:W-:Y:S01]  /*246a0*/  @!P0 LEA R10, P5, R0.reuse, R14, 0x2 ;  /* 0x0000000e000a8211 */ /* 0x048fe200078a10ff */
[----:B------:R3:W-:Y:S01]  /*246b0*/  @!P1 ST.E.64 desc[UR40][R4.64], R36 ;  /* 0x0000002404009985 */ /* 0x0007e2000c101b28 */
[----:B------:R-:W-:Y:S02]  /*246c0*/  ISETP.GE.AND P1, PT, R237, UR4, PT ;  /* 0x00000004ed007c0c */ /* 0x000fe4000bf26270 */
[----:B------:R-:W-:Y:S01]  /*246d0*/  @!P0 LEA.HI.X R11, R0, R45, R13, 0x2, P5 ;  /* 0x0000002d000b8211 */ /* 0x000fe200028f140d */
[----:B------:R-:W-:Y:S01]  /*246e0*/  VIADD R13, R200, 0x40 ;  /* 0x00000040c80d7836 */ /* 0x000fe20000000000 */
[----:B------:R-:W-:-:S04]  /*246f0*/  SHF.R.S32.HI R0, RZ, 0x1f, R237 ;  /* 0x0000001fff007819 */ /* 0x000fc800000114ed */
[----:B------:R-:W-:Y:S01]  /*24700*/  SHF.R.S32.HI R13, RZ, 0x1f, R13 ;  /* 0x0000001fff0d7819 */ /* 0x000fe2000001140d */
[----:B0-----:R-:W-:Y:S01]  /*24710*/  @!P2 IMAD.MOV.U32 R2, RZ, RZ, R62 ;  /* 0x000000ffff02a224 */ /* 0x001fe200078e003e */
[-C--:B------:R-:W-:Y:S01]  /*24720*/  @!P3 LEA R6, P4, R12, R14.reuse, 0x2 ;  /* 0x0000000e0c06b211 */ /* 0x080fe200078810ff */
[----:B------:R-:W-:Y:S02]  /*24730*/  @!P2 IMAD.MOV.U32 R3, RZ, RZ, R60 ;  /* 0x000000ffff03a224 */ /* 0x000fe400078e003c */
[----:B------:R-:W-:Y:S01]  /*24740*/  @!P0 IMAD.MOV.U32 R60, RZ, RZ, R116 ;  /* 0x000000ffff3c8224 */ /* 0x000fe200078e0074 */
[----:B---3--:R-:W-:Y:S01]  /*24750*/  @!P1 LEA R4, P5, R237, R14, 0x2 ;  /* 0x0000000eed049211 */ /* 0x008fe200078a10ff */
[----:B------:R-:W-:Y:S01]  /*24760*/  @!P3 IMAD.MOV.U32 R116, RZ, RZ, R119 ;  /* 0x000000ffff74b224 */ /* 0x000fe200078e0077 */
[----:B------:R0:W-:Y:S01]  /*24770*/  @!P2 ST.E.64 desc[UR40][R8.64], R2 ;  /* 0x000000020800a985 */ /* 0x0001e2000c101b28 */
[----:B------:R-:W-:Y:S01]  /*24780*/  ISETP.GE.AND P2, PT, R236, UR4, PT ;  /* 0x00000004ec007c0c */ /* 0x000fe2000bf46270 */
[----:B------:R-:W-:Y:S01]  /*24790*/  @!P1 IMAD.MOV.U32 R119, RZ, RZ, R118 ;  /* 0x000000ffff779224 */ /* 0x000fe200078e0076 */
[-C--:B------:R-:W-:Y:S01]  /*247a0*/  @!P3 LEA.HI.X R7, R12, R45.reuse, R13, 0x2, P4 ;  /* 0x0000002d0c07b211 */ /* 0x080fe200020f140d */
[----:B------:R-:W-:Y:S01]  /*247b0*/  @!P0 ST.E.64 desc[UR40][R10.64], R60 ;  /* 0x0000003c0a008985 */ /* 0x000fe2000c101b28 */
[----:B------:R-:W-:Y:S01]  /*247c0*/  ISETP.GE.AND P0, PT, R235, UR4, PT ;  /* 0x00000004eb007c0c */ /* 0x000fe2000bf06270 */
[----:B------:R-:W-:Y:S01]  /*247d0*/  @!P1 IMAD.MOV.U32 R118, RZ, RZ, R122 ;  /* 0x000000ffff769224 */ /* 0x000fe200078e007a */
[----:B------:R-:W-:Y:S01]  /*247e0*/  @!P1 LEA.HI.X R5, R237, R45, R0, 0x2, P5 ;  /* 0x0000002ded059211 */ /* 0x000fe200028f1400 */
[----:B------:R3:W-:Y:S01]  /*247f0*/  @!P3 ST.E.64 desc[UR40][R6.64], R116 ;  /* 0x000000740600b985 */ /* 0x0007e2000c101b28 */
[----:B------:R-:W-:-:S02]  /*24800*/  SHF.R.S32.HI R12, RZ, 0x1f, R236 ;  /* 0x0000001fff0c7819 */ /* 0x000fc400000114ec */
[----:B------:R-:W-:Y:S01]  /*24810*/  ISETP.GE.AND P4, PT, R234, UR4, PT ;  /* 0x00000004ea007c0c */ /* 0x000fe2000bf86270 */
[----:B------:R-:W-:Y:S01]  /*24820*/  @!P1 ST.E.64 desc[UR40][R4.64], R118 ;  /* 0x0000007604009985 */ /* 0x000fe2000c101b28 */
[----:B------:R-:W-:Y:S01]  /*24830*/  ISETP.GE.AND P3, PT, R233, UR4, PT ;  /* 0x00000004e9007c0c */ /* 0x000fe2000bf66270 */
[----:B------:R-:W-:Y:S01]  /*24840*/  @!P2 IMAD.MOV.U32 R122, RZ, RZ, R63 ;  /* 0x000000ffff7aa224 */ /* 0x000fe200078e003f */
[CC--:B0-----:R-:W-:Y:S02]  /*24850*/  @!P2 LEA R2, P5, R236.reuse, R14.reuse, 0x2 ;  /* 0x0000000eec02a211 */ /* 0x0c1fe400078a10ff */
[----:B------:R-:W-:Y:S02]  /*24860*/  SHF.R.S32.HI R0, RZ, 0x1f, R235 ;  /* 0x0000001fff007819 */ /* 0x000fe400000114eb */
[----:B------:R-:W-:Y:S02]  /*24870*/  @!P2 LEA.HI.X R3, R236, R45, R12, 0x2, P5 ;  /* 0x0000002dec03a211 */ /* 0x000fe400028f140c */
[----:B------:R-:W-:-:S02]  /*24880*/  @!P0 LEA R8, P1, R235, R14, 0x2 ;  /* 0x0000000eeb088211 */ /* 0x000fc400078210ff */
[----:B------:R-:W-:Y:S01]  /*24890*/  SHF.R.S32.HI R12, RZ, 0x1f, R234 ;  /* 0x0000001fff0c7819 */ /* 0x000fe200000114ea */
[----:B------:R0:W-:Y:S01]  /*248a0*/  @!P2 ST.E.64 desc[UR40][R2.64], R122 ;  /* 0x0000007a0200a985 */ /* 0x0001e2000c101b28 */
[----:B------:R-:W-:Y:S02]  /*248b0*/  @!P0 LEA.HI.X R9, R235, R45, R0, 0x2, P1 ;  /* 0x0000002deb098211 */ /* 0x000fe400008f1400 */
[----:B------:R-:W-:Y:S02]  /*248c0*/  ISETP.GE.AND P1, PT, R232, UR4, PT ;  /* 0x00000004e8007c0c */ /* 0x000fe4000bf26270 */
[----:B---3--:R-:W-:Y:S02]  /*248d0*/  @!P4 LEA R6, P2, R234, R14, 0x2 ;  /* 0x0000000eea06c211 */ /* 0x008fe400078410ff */
[----:B------:R-:W-:Y:S02]  /*248e0*/  ISETP.GE.AND P5, PT, R231, UR4, PT ;  /* 0x00000004e7007c0c */ /* 0x000fe4000bfa6270 */
[----:B------:R-:W-:-:S02]  /*248f0*/  SHF.R.S32.HI R0, RZ, 0x1f, R233 ;  /* 0x0000001fff007819 */ /* 0x000fc400000114e9 */
[----:B------:R-:W-:Y:S02]  /*24900*/  @!P4 LEA.HI.X R7, R234, R45, R12, 0x2, P2 ;  /* 0x0000002dea07c211 */ /* 0x000fe400010f140c */
[----:B------:R-:W-:Y:S01]  /*24910*/  SHF.R.S32.HI R12, RZ, 0x1f, R232 ;  /* 0x0000001fff0c7819 */ /* 0x000fe200000114e8 */
[----:B0-----:R-:W-:Y:S01]  /*24920*/  @!P0 IMAD.MOV.U32 R2, RZ, RZ, R64 ;  /* 0x000000ffff028224 */ /* 0x001fe200078e0040 */
[----:B------:R-:W-:Y:S01]  /*24930*/  ISETP.GE.AND P2, PT, R229, UR4, PT ;  /* 0x00000004e5007c0c */ /* 0x000fe2000bf46270 */
[----:B------:R-:W-:Y:S01]  /*24940*/  @!P0 IMAD.MOV.U32 R3, RZ, RZ, R124 ;  /* 0x000000ffff038224 */ /* 0x000fe200078e007c */
[----:B------:R-:W-:Y:S01]  /*24950*/  SHF.R.S32.HI R13, RZ, 0x1f, R228 ;  /* 0x0000001fff0d7819 */ /* 0x000fe200000114e4 */
[----:B------:R-:W-:Y:S02]  /*24960*/  @!P4 IMAD.MOV.U32 R64, RZ, RZ, R67 ;  /* 0x000000ffff40c224 */ /* 0x000fe400078e0043 */
[----:B------:R-:W-:Y:S01]  /*24970*/  @!P3 IMAD.MOV.U32 R67, RZ, RZ, R66 ;  /* 0x000000ffff43b224 */ /* 0x000fe200078e0042 */
[----:B------:R0:W-:Y:S01]  /*24980*/  @!P0 ST.E.64 desc[UR40][R8.64], R2 ;  /* 0x0000000208008985 */ /* 0x0001e2000c101b28 */
[----:B------:R-:W-:Y:S01]  /*24990*/  @!P3 LEA R4, P0, R233, R14, 0x2 ;  /* 0x0000000ee904b211 */ /* 0x000fe200078010ff */
[----:B------:R-:W-:-:S02]  /*249a0*/  @!P3 IMAD.MOV.U32 R66, RZ, RZ, R68 ;  /* 0x000000ffff42b224 */ /* 0x000fc400078e0044 */
[----:B------:R3:W-:Y:S01]  /*249b0*/  @!P4 ST.E.64 desc[UR40][R6.64], R64 ;  /* 0x000000400600c985 */ /* 0x0007e2000c101b28 */
[-C--:B------:R-:W-:Y:S01]  /*249c0*/  @!P3 LEA.HI.X R5, R233, R45.reuse, R0, 0x2, P0 ;  /* 0x0000002de905b211 */ /* 0x080fe200000f1400 */
[----:B------:R-:W-:Y:S01]  /*249d0*/  @!P1 IMAD.MOV.U32 R68, RZ, RZ, R71 ;  /* 0x000000ffff449224 */ /* 0x000fe200078e0047 */
[----:B------:R-:W-:Y:S01]  /*249e0*/  ISETP.GE.AND P0, PT, R230, UR4, PT ;  /* 0x00000004e6007c0c */ /* 0x000fe2000bf06270 */
[----:B------:R-:W-:Y:S01]  /*249f0*/  @!P5 IMAD.MOV.U32 R71, RZ, RZ, R70 ;  /* 0x000000ffff47d224 */ /* 0x000fe200078e0046 */
[CC--:B------:R-:W-:Y:S01]  /*24a00*/  @!P1 LEA R10, P4, R232.reuse, R14.reuse, 0x2 ;  /* 0x0000000ee80a9211 */ /* 0x0c0fe200078810ff */
[----:B------:R5:W-:Y:S01]  /*24a10*/  @!P3 ST.E.64 desc[UR40][R4.64], R66 ;  /* 0x000000420400b985 */ /* 0x000be2000c101b28 */
[----:B------:R-:W-:Y:S01]  /*24a20*/  SHF.R.S32.HI R0, RZ, 0x1f, R231 ;  /* 0x0000001fff007819 */ /* 0x000fe200000114e7 */
[----:B------:R-:W-:Y:S01]  /*24a30*/  @!P5 IMAD.MOV.U32 R70, RZ, RZ, R72 ;  /* 0x000000ffff46d224 */ /* 0x000fe200078e0048 */
[----:B------:R-:W-:Y:S01]  /*24a40*/  @!P1 LEA.HI.X R11, R232, R45, R12, 0x2, P4 ;  /* 0x0000002de80b9211 */ /* 0x000fe200020f140c */
[----:B------:R-:W-:Y:S01]  /*24a50*/  VIADD R12, R200, 0xa0 ;  /* 0x000000a0c80c7836 */ /* 0x000fe20000000000 */
[----:B0-----:R-:W-:-:S02]  /*24a60*/  @!P5 LEA R2, P3, R231, R14, 0x2 ;  /* 0x0000000ee702d211 */ /* 0x001fc400078610ff */
[----:B------:R-:W-:Y:S01]  /*24a70*/  SHF.R.S32.HI R9, RZ, 0x1f, R226 ;  /* 0x0000001fff097819 */ /* 0x000fe200000114e2 */
[----:B------:R0:W-:Y:S01]  /*24a80*/  @!P1 ST.E.64 desc[UR40][R10.64], R68 ;  /* 0x000000440a009985 */ /* 0x0001e2000c101b28 */
[-C--:B------:R-:W-:Y:S01]  /*24a90*/  @!P5 LEA.HI.X R3, R231, R45.reuse, R0, 0x2, P3 ;  /* 0x0000002de703d211 */ /* 0x080fe200018f1400 */
[----:B------:R-:W-:Y:S01]  /*24aa0*/  @!P0 IMAD.MOV.U32 R72, RZ, RZ, R75 ;  /* 0x000000ffff488224 */ /* 0x000fe200078e004b */
[----:B---3--:R-:W-:Y:S01]  /*24ab0*/  @!P0 LEA R6, P1, R230, R14, 0x2 ;  /* 0x0000000ee6068211 */ /* 0x008fe200078210ff */
[----:B------:R-:W-:Y:S01]  /*24ac0*/  @!P2 IMAD.MOV.U32 R75, RZ, RZ, R74 ;  /* 0x000000ffff4ba224 */ /* 0x000fe200078e004a */
[----:B------:R-:W-:Y:S01]  /*24ad0*/  SHF.R.S32.HI R0, RZ, 0x1f, R230 ;  /* 0x0000001fff007819 */ /* 0x000fe200000114e6 */
[----:B------:R3:W-:Y:S01]  /*24ae0*/  @!P5 ST.E.64 desc[UR40][R2.64], R70 ;  /* 0x000000460200d985 */ /* 0x0007e2000c101b28 */
[----:B------:R-:W-:Y:S01]  /*24af0*/  ISETP.GE.AND P3, PT, R228, UR4, PT ;  /* 0x00000004e4007c0c */ /* 0x000fe2000bf66270 */
[----:B------:R-:W-:Y:S01]  /*24b00*/  @!P2 IMAD.MOV.U32 R74, RZ, RZ, R76 ;  /* 0x000000ffff4aa224 */ /* 0x000fe200078e004c */
[----:B------:R-:W-:-:S02]  /*24b10*/  @!P0 LEA.HI.X R7, R230, R45, R0, 0x2, P1 ;  /* 0x0000002de6078211 */ /* 0x000fc400008f1400 */
[CC--:B-----5:R-:W-:Y:S02]  /*24b20*/  @!P2 LEA R4, P4, R229.reuse, R14.reuse, 0x2 ;  /* 0x0000000ee504a211 */ /* 0x0e0fe400078810ff */
[----:B------:R-:W-:Y:S01]  /*24b30*/  SHF.R.S32.HI R0, RZ, 0x1f, R229 ;  /* 0x0000001fff007819 */ /* 0x000fe200000114e5 */
[----:B------:R5:W-:Y:S01]  /*24b40*/  @!P0 ST.E.64 desc[UR40][R6.64], R72 ;  /* 0x0000004806008985 */ /* 0x000be2000c101b28 */
[----:B------:R-:W-:Y:S01]  /*24b50*/  ISETP.GE.AND P1, PT, R226, UR4, PT ;  /* 0x00000004e2007c0c */ /* 0x000fe2000bf26270 */
[C---:B0-----:R-:W-:Y:S01]  /*24b60*/  VIADD R11, R200.reuse, 0xb0 ;  /* 0x000000b0c80b7836 */ /* 0x041fe20000000000 */
[----:B------:R-:W-:Y:S01]  /*24b70*/  @!P2 LEA.HI.X R5, R229, R45, R0, 0x2, P4 ;  /* 0x0000002de505a211 */ /* 0x000fe200020f1400 */
[----:B------:R-:W-:Y:S01]  /*24b80*/  VIADD R0, R200, 0xa8 ;  /* 0x000000a8c8007836 */ /* 0x000fe20000000000 */
[----:B------:R-:W-:Y:S01]  /*24b90*/  ISETP.GE.AND P0, PT, R12, UR4, PT ;  /* 0x000000040c007c0c */ /* 0x000fe2000bf06270 */
[----:B------:R-:W-:Y:S01]  /*24ba0*/  @!P3 IMAD.MOV.U32 R76, RZ, RZ, R126 ;  /* 0x000000ffff4cb224 */ /* 0x000fe200078e007e */
[----:B---3--:R-:W-:Y:S01]  /*24bb0*/  @!P3 LEA R2, P5, R228, R14, 0x2 ;  /* 0x0000000ee402b211 */ /* 0x008fe200078a10ff */
[----:B------:R0:W-:Y:S01]  /*24bc0*/  @!P2 ST.E.64 desc[UR40][R4.64], R74 ;  /* 0x0000004a0400a985 */ /* 0x0001e2000c101b28 */
[----:B------:R-:W-:-:S02]  /*24bd0*/  ISETP.GE.AND P2, PT, R0, UR4, PT ;  /* 0x0000000400007c0c */ /* 0x000fc4000bf46270 */
[-C--:B------:R-:W-:Y:S02]  /*24be0*/  @!P3 LEA.HI.X R3, R228, R45.reuse, R13, 0x2, P5 ;  /* 0x0000002de403b211 */ /* 0x080fe400028f140d */
[----:B------:R-:W-:Y:S01]  /*24bf0*/  ISETP.GE.AND P5, PT, R11, UR4, PT ;  /* 0x000000040b007c0c */ /* 0x000fe2000bfa6270 */
[----:B------:R-:W-:Y:S01]  /*24c00*/  @!P1 IMAD.MOV.U32 R124, RZ, RZ, R127 ;  /* 0x000000ffff7c9224 */ /* 0x000fe200078e007f */
[CC--:B------:R-:W-:Y:S01]  /*24c10*/  @!P1 LEA R8, P4, R226.reuse, R14.reuse, 0x2 ;  /* 0x0000000ee2089211 */ /* 0x0c0fe200078810ff */
[----:B------:R3:W-:Y:S01]  /*24c20*/  @!P3 ST.E.64 desc[UR40][R2.64], R76 ;  /* 0x0000004c0200b985 */ /* 0x0007e2000c101b28 */
[----:B-----5:R-:W-:Y:S02]  /*24c30*/  SHF.R.S32.HI R7, RZ, 0x1f, R12 ;  /* 0x0000001fff077819 */ /* 0x020fe4000001140c */
[----:B------:R-:W-:Y:S02]  /*24c40*/  @!P1 LEA.HI.X R9, R226, R45, R9, 0x2, P4 ;  /* 0x0000002de2099211 */ /* 0x000fe400020f1409 */
[----:B------:R-:W-:-:S02]  /*24c50*/  @!P0 LEA R6, P4, R12, R14, 0x2 ;  /* 0x0000000e0c068211 */ /* 0x000fc400078810ff */
[----:B0-----:R-:W-:Y:S01]  /*24c60*/  SHF.R.S32.HI R5, RZ, 0x1f, R0 ;  /* 0x0000001fff057819 */ /* 0x001fe20000011400 */
[----:B------:R0:W-:Y:S01]  /*24c70*/  @!P1 ST.E.64 desc[UR40][R8.64], R124 ;  /* 0x0000007c08009985 */ /* 0x0001e2000c101b28 */
[----:B------:R-:W-:Y:S02]  /*24c80*/  @!P0 LEA.HI.X R7, R12, R45, R7, 0x2, P4 ;  /* 0x0000002d0c078211 */ /* 0x000fe400020f1407 */
[----:B------:R-:W-:Y:S01]  /*24c90*/  @!P2 LEA R4, P4, R0, R14, 0x2 ;  /* 0x0000000e0004a211 */ /* 0x000fe200078810ff */
[----:B---3--:R-:W-:-:S03]  /*24ca0*/  @!P0 IMAD.MOV.U32 R2, RZ, RZ, R130 ;  /* 0x000000ffff028224 */ /* 0x008fc600078e0082 */
[-C--:B------:R-:W-:Y:S01]  /*24cb0*/  @!P2 LEA.HI.X R5, R0, R45.reuse, R5, 0x2, P4 ;  /* 0x0000002d0005a211 */ /* 0x080fe200020f1405 */
[----:B------:R-:W-:Y:S01]  /*24cc0*/  @!P0 IMAD.MOV.U32 R3, RZ, RZ, R128 ;  /* 0x000000ffff038224 */ /* 0x000fe200078e0080 */
[----:B------:R-:W-:Y:S01]  /*24cd0*/  SHF.R.S32.HI R0, RZ, 0x1f, R11 ;  /* 0x0000001fff007819 */ /* 0x000fe2000001140b */
[----:B------:R-:W-:Y:S01]  /*24ce0*/  @!P2 IMAD.MOV.U32 R128, RZ, RZ, R131 ;  /* 0x000000ffff80a224 */ /* 0x000fe200078e0083 */
[C---:B------:R-:W-:Y:S02]  /*24cf0*/  @!P5 LEA R10, P4, R11.reuse, R14, 0x2 ;  /* 0x0000000e0b0ad211 */ /* 0x040fe400078810ff */
[----:B------:R0:W-:Y:S02]  /*24d00*/  @!P0 ST.E.64 desc[UR40][R6.64], R2 ;  /* 0x0000000206008985 */ /* 0x0001e4000c101b28 */
[----:B------:R-:W-:Y:S01]  /*24d10*/  @!P5 LEA.HI.X R11, R11, R45, R0, 0x2, P4 ;  /* 0x0000002d0b0bd211 */ /* 0x000fe200020f1400 */
[----:B------:R-:W-:Y:S01]  /*24d20*/  VIADD R0, R200, 0xb8 ;  /* 0x000000b8c8007836 */ /* 0x000fe20000000000 */
        /* <DEDUP_REMOVED lines=9> */
.L_x_1562:
[----:B------:R-:W-:Y:S01]  /*24dc0*/  ULDC.64 UR4, c[0x0][0xc08] ;  /* 0x0003020000047ab9 */ /* 0x000fe20000000a00 */
[----:B------:R-:W3:Y:S01]  /*24dd0*/  LDC.64 R2, c[0x0][0xc00] ;  /* 0x00030000ff027b82 */ /* 0x000ee20000000a00 */
[----:B------:R-:W-:Y:S01]  /*24de0*/  ISETP.NE.U32.AND P0, PT, RZ, UR4, PT ;  /* 0x00000004ff007c0c */ /* 0x000fe2000bf05070 */
[----:B------:R-:W-:-:S03]  /*24df0*/  IMAD.MOV.U32 R13, RZ, RZ, RZ ;  /* 0x000000ffff0d7224 */ /* 0x000fc600078e00ff */
[----:B------:R-:W-:Y:S01]  /*24e00*/  ISETP.NE.AND.EX P1, PT, RZ, UR5, PT, P0 ;  /* 0x00000005ff007c0c */ /* 0x000fe2000bf25300 */
[----:B------:R-:W-:Y:S02]  /*24e10*/  ULDC.64 UR4, c[0x0][0xc00] ;  /* 0x0003000000047ab9 */ /* 0x000fe40000000a00 */
[----:B------:R-:W-:-:S04]  /*24e20*/  ISETP.NE.U32.AND P0, PT, RZ, UR4, PT ;  /* 0x00000004ff007c0c */ /* 0x000fc8000bf05070 */
[----:B------:R-:W-:-:S06]  /*24e30*/  ISETP.NE.AND.EX P0, PT, RZ, UR5, PT, P0 ;  /* 0x00000005ff007c0c */ /* 0x000fcc000bf05300 */
[----:B------:R-:W4:Y:S01]  /*24e40*/  @P1 LDC.64 R4, c[0x0][0xc08] ;  /* 0x00030200ff041b82 */ /* 0x000f220000000a00 */
[----:B------:R-:W-:Y:S02]  /*24e50*/  ULDC UR4, c[0x0][0xa88] ;  /* 0x0002a20000047ab9 */ /* 0x000fe40000000800 */
[----:B------:R-:W-:Y:S02]  /*24e60*/  IMAD.U32 R20, RZ, RZ, UR4 ;  /* 0x00000004ff147e24 */ /* 0x000fe4000f8e00ff */
[----:B---3--:R-:W-:-:S05]  /*24e70*/  IMAD.WIDE R2, R225, 0x4, R2 ;  /* 0x00000004e1027825 */ /* 0x008fca00078e0202 */
[----:B------:R3:W5:Y:S02]  /*24e80*/  @P0 LDG.E R13, desc[UR40][R2.64] ;  /* 0x00000028020d0981 */ /* 0x000764000c1e1900 */
[----:B-----5:R-:W0:Y:S01]  /*24e90*/  S2R R26, SR_TID.X ;  /* 0x00000000001a7919 */ /* 0x020e220000002100 */
[----:B----4-:R-:W-:-:S05]  /*24ea0*/  @P1 IMAD.WIDE R4, R225, 0x4, R4 ;  /* 0x00000004e1041825 */ /* 0x010fca00078e0204 */
[----:B------:R3:W5:Y:S01]  /*24eb0*/  @P1 LDG.E R20, desc[UR40][R4.64] ;  /* 0x0000002804141981 */ /* 0x000762000c1e1900 */
[----:B-1----:R-:W-:Y:S02]  /*24ec0*/  ISETP.GT.AND P2, PT, R224, 0x1, PT ;  /* 0x00000001e000780c */ /* 0x002fe40003f44270 */
[----:B------:R-:W-:Y:S01]  /*24ed0*/  SHF.R.S32.HI R14, RZ, 0x1f, R225 ;  /* 0x0000001fff0e7819 */ /* 0x000fe200000114e1 */
[----:B0-----:R-:W-:-:S05]  /*24ee0*/  VIADD R0, R26, 0xffffff80 ;  /* 0xffffff801a007836 */ /* 0x001fca0000000000 */
[----:B------:R-:W-:Y:S01]  /*24ef0*/  ISETP.GT.AND P3, PT, R0, 0x7f, PT ;  /* 0x0000007f0000780c */ /* 0x000fe20003f64270 */
[----:B---3--:R-:W-:-:S12]  /*24f00*/  @P1 BRA `(.L_x_1581) ;  /* 0x0000000000101947 */ /* 0x008fd80003800000 */
[----:B------:R-:W-:Y:S05]  /*24f10*/  @!P0 BRA `(.L_x_1581) ;  /* 0x00000000000c8947 */ /* 0x000fea0003800000 */
[----:B------:R-:W3:Y:S04]  /*24f20*/  LDG.E R5, desc[UR40][R2.64] ;  /* 0x0000002802057981 */ /* 0x000ee8000c1e1900 */
[----:B-----5:R-:W3:Y:S02]  /*24f30*/  LDG.E R20, desc[UR40][R2.64+0x4] ;  /* 0x0000042802147981 */ /* 0x020ee4000c1e1900 */
[----:B---3--:R-:W-:-:S07]  /*24f40*/  IMAD.IADD R20, R20, 0x1, -R5 ;  /* 0x0000000114147824 */ /* 0x008fce00078e0a05 */
.L_x_1581:
[----:B------:R-:W-:Y:S01]  /*24f50*/  BSSY B1, `(.L_x_1582) ;  /* 0x0000035000017945 */ /* 0x000fe20003800000 */
[----:B------:R-:W-:Y:S02]  /*24f60*/  SEL R21, R225, RZ, !P0 ;  /* 0x000000ffe1157207 */ /* 0x000fe40004000000 */
[----:B------:R-:W-:Y:S02]  /*24f70*/  SEL R14, R14, RZ, !P0 ;  /* 0x000000ff0e0e7207 */ /* 0x000fe40004000000 */
[----:B------:R-:W-:Y:S01]  /*24f80*/  SHF.R.S32.HI R12, RZ, 0x1f, R13 ;  /* 0x0000001fff0c7819 */ /* 0x000fe2000001140d */
[----:B------:R-:W-:Y:S06]  /*24f90*/  @P3 BRA `(.L_x_1583) ;  /* 0x0000000000c03947 */ /* 0x000fec0003800000 */
[----:B------:R-:W0:Y:S01]  /*24fa0*/  LDC R27, c[0x0][0xbe8] ;  /* 0x0002fa00ff1b7b82 */ /* 0x000e220000000800 */
[----:B------:R-:W-:Y:S01]  /*24fb0*/  IADD3 R25, R207, -0x80, R26 ;  /* 0xffffff80cf197810 */ /* 0x000fe20007ffe01a */
[----:B0----5:R-:W-:-:S05]  /*24fc0*/  IMAD R0, R20, R27, RZ ;  /* 0x0000001b14007224 */ /* 0x021fca00078e02ff */
[----:B------:R-:W-:-:S13]  /*24fd0*/  ISETP.GE.AND P0, PT, R25, R0, PT ;  /* 0x000000001900720c */ /* 0x000fda0003f06270 */
[----:B------:R-:W-:Y:S05]  /*24fe0*/  @P0 BRA `(.L_x_1583) ;  /* 0x0000000000ac0947 */ /* 0x000fea0003800000 */
[----:B------:R-:W-:Y:S01]  /*24ff0*/  IMAD.MOV.U32 R0, RZ, RZ, 0x9b8 ;  /* 0x000009b8ff007424 */ /* 0x000fe200078e00ff */
[----:B------:R-:W-:Y:S01]  /*25000*/  ISETP.GT.AND P3, PT, R224, 0x1, PT ;  /* 0x00000001e000780c */ /* 0x000fe20003f64270 */
[----:B------:R-:W0:Y:S01]  /*25010*/  LDC.64 R28, c[0x0][0xba8] ;  /* 0x0002ea00ff1c7b82 */ /* 0x000e220000000a00 */
[----:B------:R-:W-:Y:S01]  /*25020*/  ISETP.NE.AND P0, PT, R27, 0x1, PT ;  /* 0x000000011b00780c */ /* 0x000fe20003f05270 */
[----:B------:R-:W-:Y:S01]  /*25030*/  IMAD.MOV.U32 R15, RZ, RZ, R25 ;  /* 0x000000ffff0f7224 */ /* 0x000fe200078e0019 */
[----:B------:R-:W-:Y:S02]  /*25040*/  SEL R24, R0, 0x978, P3 ;  /* 0x0000097800187807 */ /* 0x000fe40001800000 */
[----:B------:R-:W-:-:S03]  /*25050*/  SEL R227, R227, RZ, P3 ;  /* 0x000000ffe3e37207 */ /* 0x000fc60001800000 */
[----:B------:R-:W1:Y:S08]  /*25060*/  LDC.64 R6, c[0x0][R24+0x220] ;  /* 0x0000880018067b82 */ /* 0x000e700000000a00 */
[----:B------:R-:W3:Y:S08]  /*25070*/  LDC.64 R2, c[0x0][R24+0x218] ;  /* 0x0000860018027b82 */ /* 0x000ef00000000a00 */
[----:B------:R-:W4:Y:S08]  /*25080*/  LDC.64 R8, c[0x0][R24+0x228] ;  /* 0x00008a0018087b82 */ /* 0x000f300000000a00 */
[----:B------:R-:W5:Y:S08]  /*25090*/  LDC.64 R4, c[0x0][R24+0x210] ;  /* 0x0000840018047b82 */ /* 0x000f700000000a00 */
[----:B------:R-:W2:Y:S08]  /*250a0*/  @P0 LDC R0, c[0x0][0xbec] ;  /* 0x0002fb00ff000b82 */ /* 0x000eb00000000800 */
[----:B------:R-:W4:Y:S01]  /*250b0*/  @P0 LDC R33, c[0x0][0xbf0] ;  /* 0x0002fc00ff210b82 */ /* 0x000f220000000800 */
[----:B-1----:R-:W-:-:S07]  /*250c0*/  IMAD R7, R7, R21, RZ ;  /* 0x0000001507077224 */ /* 0x002fce00078e02ff */
[----:B0-----:R-:W0:Y:S01]  /*250d0*/  @!P3 LDC R28, c[0x0][0xb50] ;  /* 0x0002d400ff1cbb82 */ /* 0x001e220000000800 */
[----:B------:R-:W-:Y:S02]  /*250e0*/  IMAD R7, R6, R14, R7 ;  /* 0x0000000e06077224 */ /* 0x000fe400078e0207 */
[----:B--2---:R-:W-:-:S05]  /*250f0*/  @P0 IMAD.HI.U32 R0, R25, R0, RZ ;  /* 0x0000000019000227 */ /* 0x004fca00078e00ff */
[----:B------:R-:W1:Y:S01]  /*25100*/  @!P3 LDC R29, c[0x0][0xb54] ;  /* 0x0002d500ff1dbb82 */ /* 0x000e620000000800 */
[-C--:B---3--:R-:W-:Y:S02]  /*25110*/  IMAD R31, R3, R222.reuse, RZ ;  /* 0x000000de031f7224 */ /* 0x088fe400078e02ff */
[----:B------:R-:W-:Y:S01]  /*25120*/  IMAD.WIDE.U32 R10, R2, R222, RZ ;  /* 0x000000de020a7225 */ /* 0x000fe200078e00ff */
[----:B----4-:R-:W-:-:S03]  /*25130*/  @P0 SHF.R.U32.HI R15, RZ, R33, R0 ;  /* 0x00000021ff0f0219 */ /* 0x010fc60000011600 */
[----:B------:R-:W-:-:S04]  /*25140*/  IMAD.WIDE.U32 R2, R6, R21, RZ ;  /* 0x0000001506027225 */ /* 0x000fc800078e00ff */
[----:B------:R-:W-:Y:S01]  /*25150*/  IMAD.IADD R11, R31, 0x1, R11 ;  /* 0x000000011f0b7824 */ /* 0x000fe200078e020b */
[----:B------:R-:W-:Y:S01]  /*25160*/  IADD3 R10, P0, P1, R2, R10, R13 ;  /* 0x0000000a020a7210 */ /* 0x000fe2000791e00d */
[----:B------:R-:W-:Y:S02]  /*25170*/  IMAD.MOV R0, RZ, RZ, -R15 ;  /* 0x000000ffff007224 */ /* 0x000fe400078e0a0f */
[----:B------:R-:W-:Y:S02]  /*25180*/  IMAD.IADD R6, R3, 0x1, R7 ;  /* 0x0000000103067824 */ /* 0x000fe400078e0207 */
[----:B------:R-:W-:-:S04]  /*25190*/  IMAD.WIDE.U32 R2, R8, R227, RZ ;  /* 0x000000e308027225 */ /* 0x000fc800078e00ff */
[----:B------:R-:W-:Y:S02]  /*251a0*/  IMAD R9, R9, R227, RZ ;  /* 0x000000e309097224 */ /* 0x000fe400078e02ff */
[----:B------:R-:W-:Y:S01]  /*251b0*/  IMAD R7, R27, R0, R25 ;  /* 0x000000001b077224 */ /* 0x000fe200078e0219 */
[----:B------:R-:W-:Y:S01]  /*251c0*/  IADD3.X R0, R6, R11, R12, P0, P1 ;  /* 0x0000000b06007210 */ /* 0x000fe200007e240c */
[----:B------:R-:W-:Y:S01]  /*251d0*/  IMAD.IADD R3, R9, 0x1, R3 ;  /* 0x0000000109037824 */ /* 0x000fe200078e0203 */
[----:B------:R-:W-:Y:S02]  /*251e0*/  IADD3 R2, P0, P1, R15, R10, R2 ;  /* 0x0000000a0f027210 */ /* 0x000fe4000791e002 */
[----:B------:R-:W-:Y:S02]  /*251f0*/  SHF.R.S32.HI R15, RZ, 0x1f, R15 ;  /* 0x0000001fff0f7819 */ /* 0x000fe4000001140f */
[----:B------:R-:W-:Y:S02]  /*25200*/  SHF.R.S32.HI R9, RZ, 0x1f, R7 ;  /* 0x0000001fff097819 */ /* 0x000fe40000011407 */
[----:B------:R-:W-:Y:S01]  /*25210*/  IADD3.X R3, R15, R0, R3, P0, P1 ;  /* 0x000000000f037210 */ /* 0x000fe200007e2403 */
[----:B-----5:R-:W-:-:S04]  /*25220*/  IMAD R0, R5, R7, RZ ;  /* 0x0000000705007224 */ /* 0x020fc800078e02ff */
[C---:B------:R-:W-:Y:S02]  /*25230*/  IMAD R9, R4.reuse, R9, R0 ;  /* 0x0000000904097224 */ /* 0x040fe400078e0200 */
[----:B------:R-:W-:-:S04]  /*25240*/  IMAD.WIDE.U32 R2, R4, R7, R2 ;  /* 0x0000000704027225 */ /* 0x000fc800078e0002 */
[----:B------:R-:W-:Y:S01]  /*25250*/  IMAD.IADD R0, R3, 0x1, R9 ;  /* 0x0000000103007824 */ /* 0x000fe200078e0209 */
[----:B0-----:R-:W-:Y:S01]  /*25260*/  LEA R4, P0, R2, R28, 0x2 ;  /* 0x0000001c02047211 */ /* 0x001fe200078010ff */
[----:B------:R-:W-:-:S03]  /*25270*/  IMAD.MOV.U32 R3, RZ, RZ, -0x800000 ;  /* 0xff800000ff037424 */ /* 0x000fc600078e00ff */
[----:B-1----:R-:W-:-:S05]  /*25280*/  LEA.HI.X R5, R2, R29, R0, 0x2, P0 ;  /* 0x0000001d02057211 */ /* 0x002fca00000f1400 */
[----:B------:R0:W-:Y:S04]  /*25290*/  STG.E desc[UR40][R4.64], R3 ;  /* 0x0000000304007986 */ /* 0x0001e8000c101928 */
.L_x_1583:
[----:B------:R-:W-:Y:S05]  /*252a0*/  BSYNC B1 ;  /* 0x0000000000017941 */ /* 0x000fea0003800000 */
.L_x_1582:
[----:B------:R-:W-:Y:S05]  /*252b0*/  @P2 BRA `(.L_x_1576) ;  /* 0x0000000800282947 */ /* 0x000fea0003800000 */
[----:B------:R-:W1:Y:S01]  /*252c0*/  LDC R25, c[0x0][0xbe8] ;  /* 0x0002fa00ff197b82 */ /* 0x000e620000000800 */
[----:B0-----:R-:W-:Y:S01]  /*252d0*/  VIADD R4, R26, 0xffffff80 ;  /* 0xffffff801a047836 */ /* 0x001fe20000000000 */
[----:B------:R-:W-:Y:S01]  /*252e0*/  ULDC.64 UR4, c[0x0][0xaa0] ;  /* 0x0002a80000047ab9 */ /* 0x000fe20000000a00 */
[----:B------:R-:W-:Y:S01]  /*252f0*/  ULDC.64 UR6, c[0x0][0xaf0] ;  /* 0x0002bc0000067ab9 */ /* 0x000fe20000000a00 */
[----:B------:R-:W-:Y:S02]  /*25300*/  IMAD R0, R12, UR4, RZ ;  /* 0x000000040c007c24 */ /* 0x000fe4000f8e02ff */
[----:B------:R-:W-:Y:S02]  /*25310*/  SHF.R.S32.HI R3, RZ, 0x1f, R4 ;  /* 0x0000001fff037819 */ /* 0x000fe40000011404 */
[----:B------:R-:W-:Y:S02]  /*25320*/  IMAD R5, R13, UR5, R0 ;  /* 0x000000050d057c24 */ /* 0x000fe4000f8e0200 */
[----:B------:R-:W-:Y:S01]  /*25330*/  LEA.HI R7, R3, R4, RZ, 0x3 ;  /* 0x0000000403077211 */ /* 0x000fe200078f18ff */
[----:B------:R-:W-:Y:S01]  /*25340*/  IMAD.WIDE.U32 R2, R13, UR4, RZ ;  /* 0x000000040d027c25 */ /* 0x000fe2000f8e00ff */
[----:B------:R-:W-:-:S02]  /*25350*/  ULDC.64 UR4, c[0x0][0xae8] ;  /* 0x0002ba0000047ab9 */ /* 0x000fc40000000a00 */
[----:B------:R-:W-:Y:S01]  /*25360*/  LOP3.LUT R9, R7, 0xfffffff8, RZ, 0xc0, !PT ;  /* 0xfffffff807097812 */ /* 0x000fe200078ec0ff */
[----:B------:R-:W-:Y:S01]  /*25370*/  IMAD.IADD R3, R3, 0x1, R5 ;  /* 0x0000000103037824 */ /* 0x000fe200078e0205 */
[----:B------:R-:W-:-:S03]  /*25380*/  SHF.R.S32.HI R10, RZ, 0x3, R7 ;  /* 0x00000003ff0a7819 */ /* 0x000fc60000011407 */
[----:B------:R-:W-:Y:S02]  /*25390*/  IMAD.IADD R8, R4, 0x1, -R9 ;  /* 0x0000000104087824 */ /* 0x000fe400078e0a09 */
[----:B------:R-:W-:Y:S01]  /*253a0*/  IMAD.WIDE.U32 R2, R222, UR4, R2 ;  /* 0x00000004de027c25 */ /* 0x000fe2000f8e0002 */
[----:B-1----:R-:W-:-:S03]  /*253b0*/  ISETP.NE.AND P0, PT, R25, 0x1, PT ;  /* 0x000000011900780c */ /* 0x002fc60003f05270 */
[----:B------:R-:W-:Y:S02]  /*253c0*/  IMAD R0, R8, 0x20, R10 ;  /* 0x0000002008007824 */ /* 0x000fe400078e020a */
[----:B------:R-:W-:Y:S01]  /*253d0*/  IMAD R3, R222, UR5, R3 ;  /* 0x00000005de037c24 */ /* 0x000fe2000f8e0203 */
[----:B------:R-:W-:Y:S01]  /*253e0*/  ULDC.64 UR4, c[0x0][0xae0] ;  /* 0x0002b80000047ab9 */ /* 0x000fe20000000a00 */
[----:B------:R-:W-:Y:S02]  /*253f0*/  IMAD.IADD R9, R207, 0x1, R0 ;  /* 0x00000001cf097824 */ /* 0x000fe400078e0200 */
[----:B------:R-:W-:Y:S02]  /*25400*/  IMAD R4, R14, UR6, RZ ;  /* 0x000000060e047c24 */ /* 0x000fe4000f8e02ff */
[----:B------:R-:W-:Y:S02]  /*25410*/  IMAD.MOV.U32 R5, RZ, RZ, R9 ;  /* 0x000000ffff057224 */ /* 0x000fe400078e0009 */
[C---:B------:R-:W-:Y:S01]  /*25420*/  IMAD R7, R21.reuse, UR7, R4 ;  /* 0x0000000715077c24 */ /* 0x040fe2000f8e0204 */
[----:B------:R-:W0:Y:S01]  /*25430*/  @P0 LDC R6, c[0x0][0xbec] ;  /* 0x0002fb00ff060b82 */ /* 0x000e220000000800 */
[----:B------:R-:W-:-:S04]  /*25440*/  IMAD.WIDE.U32 R2, R21, UR6, R2 ;  /* 0x0000000615027c25 */ /* 0x000fc8000f8e0002 */
[----:B------:R-:W-:-:S03]  /*25450*/  IMAD.IADD R3, R3, 0x1, R7 ;  /* 0x0000000103037824 */ /* 0x000fc600078e0207 */
[----:B------:R-:W1:Y:S01]  /*25460*/  @P0 LDC R11, c[0x0][0xbf0] ;  /* 0x0002fc00ff0b0b82 */ /* 0x000e620000000800 */
[----:B0-----:R-:W-:-:S05]  /*25470*/  @P0 IMAD.HI.U32 R0, R9, R6, RZ ;  /* 0x0000000609000227 */ /* 0x001fca00078e00ff */
[----:B-1----:R-:W-:-:S04]  /*25480*/  @P0 SHF.R.U32.HI R5, RZ, R11, R0 ;  /* 0x0000000bff050219 */ /* 0x002fc80000011600 */
[--C-:B------:R-:W-:Y:S01]  /*25490*/  SHF.R.S32.HI R0, RZ, 0x1f, R5.reuse ;  /* 0x0000001fff007819 */ /* 0x100fe20000011405 */
[----:B------:R-:W-:Y:S02]  /*254a0*/  IMAD.MOV R4, RZ, RZ, -R5 ;  /* 0x000000ffff047224 */ /* 0x000fe400078e0a05 */
[----:B------:R-:W-:-:S04]  /*254b0*/  IMAD.WIDE.U32 R2, R5, UR4, R2 ;  /* 0x0000000405027c25 */ /* 0x000fc8000f8e0002 */
        /* <DEDUP_REMOVED lines=15> */
[----:B------:R-:W-:Y:S01]  /*255b0*/  SHF.R.S32.HI R21, RZ, 0x1f, R7 ;  /* 0x0000001fff157819 */ /* 0x000fe20000011407 */
[----:B------:R-:W-:Y:S01]  /*255c0*/  VIADD R5, R7, 0x40 ;  /* 0x0000004007057836 */ /* 0x000fe20000000000 */
[----:B------:R-:W-:Y:S02]  /*255d0*/  LEA.HI.X R3, R4, UR5, R3, 0x1, P0 ;  /* 0x0000000504037c11 */ /* 0x000fe400080f0c03 */
[----:B------:R-:W-:-:S02]  /*255e0*/  SHF.R.S32.HI R8, RZ, 0x1f, R9 ;  /* 0x0000001fff087819 */ /* 0x000fc40000011409 */
[----:B------:R-:W-:Y:S01]  /*255f0*/  SHF.R.S32.HI R24, RZ, 0x1f, R5 ;  /* 0x0000001fff187819 */ /* 0x000fe20000011405 */
[----:B------:R-:W-:Y:S06]  /*25600*/  BRA.DIV UR4, `(.L_x_1584) ;  /* 0x000000ca04847947 */ /* 0x000fec000b800000 */
[----:B------:R0:W1:Y:S04]  /*25610*/  SHFL.IDX PT, R0, R3, RZ, 0x181f ;  /* 0x00181fff03007589 */ /* 0x00006800000e0000 */
[----:B------:R0:W3:Y:S02]  /*25620*/  SHFL.IDX PT, R14, R2, RZ, 0x181f ;  /* 0x00181fff020e7589 */ /* 0x0000e400000e0000 */
.L_x_1897:
[----:B-----5:R-:W-:Y:S01]  /*25630*/  IMAD R25, R20, R25, RZ ;  /* 0x0000001914197224 */ /* 0x020fe200078e02ff */
[----:B------:R-:W-:Y:S01]  /*25640*/  BSSY B1, `(.L_x_1585) ;  /* 0x0000011000017945 */ /* 0x000fe20003800000 */
[----:B------:R-:W-:-:S05]  /*25650*/  IMAD.IADD R6, R10, 0x1, R207 ;  /* 0x000000010a067824 */ /* 0x000fca00078e02cf */
        /* <DEDUP_REMOVED lines=9> */
[-C--:B-1----:R-:W-:Y:S02]  /*256f0*/  @!P3 LEA.HI.X R11, R7, R0.reuse, R21, 0x1, P0 ;  /* 0x00000000070bb211 */ /* 0x082fe400000f0c15 */
[-C--:B------:R-:W-:Y:S02]  /*25700*/  @!P4 LEA.HI.X R13, R5, R0.reuse, R24, 0x1, P1 ;  /* 0x00000000050dc211 */ /* 0x080fe400008f0c18 */
[----:B------:R-:W-:Y:S01]  /*25710*/  @!P5 LEA.HI.X R15, R9, R0, R8, 0x1, P2 ;  /* 0x00000000090fd211 */ /* 0x000fe200010f0c08 */
[----:B------:R4:W-:Y:S04]  /*25720*/  @!P3 ST.E.128 desc[UR40][R10.64], RZ ;  /* 0x000000ff0a00b985 */ /* 0x0009e8000c101d28 */
[----:B------:R4:W-:Y:S04]  /*25730*/  @!P4 ST.E.128 desc[UR40][R12.64], RZ ;  /* 0x000000ff0c00c985 */ /* 0x0009e8000c101d28 */
[----:B------:R4:W-:Y:S02]  /*25740*/  @!P5 ST.E.128 desc[UR40][R14.64], RZ ;  /* 0x000000ff0e00d985 */ /* 0x0009e4000c101d28 */
.L_x_1586:
[----:B------:R-:W-:Y:S05]  /*25750*/  BSYNC B1 ;  /* 0x0000000000017941 */ /* 0x000fea0003800000 */
.L_x_1585:
[----:B------:R-:W-:-:S03]  /*25760*/  UMOV UR4, 0xffffffff ;  /* 0xffffffff00047882 */ /* 0x000fc60000000000 */
[----:B------:R-:W-:Y:S05]  /*25770*/  BRA.DIV UR4, `(.L_x_1587) ;  /* 0x000000ca045c7947 */ /* 0x000fea000b800000 */
[----:B-1----:R1:W0:Y:S04]  /*25780*/  SHFL.IDX PT, R0, R3, 0x1, 0x181f ;  /* 0x00381f0003007f89 */ /* 0x00222800000e0000 */
[----:B---34-:R1:W3:Y:S02]  /*25790*/  SHFL.IDX PT, R14, R2, 0x1, 0x181f ;  /* 0x00381f00020e7f89 */ /* 0x0182e400000e0000 */
.L_x_1901:
        /* <DEDUP_REMOVED lines=17> */
.L_x_1589:
[----:B------:R-:W-:Y:S05]  /*258b0*/  BSYNC B1 ;  /* 0x0000000000017941 */ /* 0x000fea0003800000 */
.L_x_1588:
[----:B------:R-:W-:-:S03]  /*258c0*/  UMOV UR4, 0xffffffff ;  /* 0xffffffff00047882 */ /* 0x000fc60000000000 */
[----:B------:R-:W-:Y:S05]  /*258d0*/  BRA.DIV UR4, `(.L_x_1590) ;  /* 0x000000ca044c7947 */ /* 0x000fea000b800000 */
[----:B0-----:R0:W0:Y:S04]  /*258e0*/  SHFL.IDX PT, R0, R3, 0x2, 0x181f ;  /* 0x00581f0003007f89 */ /* 0x00102800000e0000 */
[----:B---34-:R3:W4:Y:S02]  /*258f0*/  SHFL.IDX PT, R14, R2, 0x2, 0x181f ;  /* 0x00581f00020e7f89 */ /* 0x01872400000e0000 */
.L_x_1905:
        /* <DEDUP_REMOVED lines=17> */
.L_x_1592:
[----:B------:R-:W-:Y:S05]  /*25a10*/  BSYNC B1 ;  /* 0x0000000000017941 */ /* 0x000fea0003800000 */
.L_x_1591:
[----:B------:R-:W-:-:S03]  /*25a20*/  UMOV UR4, 0xffffffff ;  /* 0xffffffff00047882 */ /* 0x000fc60000000000 */
[----:B------:R-:W-:Y:S05]  /*25a30*/  BRA.DIV UR4, `(.L_x_1593) ;  /* 0x000000ca043c7947 */ /* 0x000fea000b800000 */
[----:B0-----:R0:W0:Y:S04]  /*25a40*/  SHFL.IDX PT, R0, R3, 0x3, 0x181f ;  /* 0x00781f0003007f89 */ /* 0x00102800000e0000 */
[----:B----4-:R4:W0:Y:S02]  /*25a50*/  SHFL.IDX PT, R14, R2, 0x3, 0x181f ;  /* 0x00781f00020e7f89 */ /* 0x01082400000e0000 */
.L_x_1909:
[----:B-1-34-:R-:W-:-:S05]  /*25a60*/  VIADD R2, R6, 0x60 ;  /* 0x0000006006027836 */ /* 0x01afca0000000000 */
        /* <DEDUP_REMOVED lines=15> */
.L_x_1576:
[----:B------:R-:W-:Y:S05]  /*25b60*/  BSYNC B0 ;  /* 0x0000000000007941 */ /* 0x000fea0003800000 */
.L_x_1561:
[----:B------:R-:W-:Y:S02]  /*25b70*/  ULDC UR4, c[0x0][0xc3c] ;  /* 0x00030f0000047ab9 */ /* 0x000fe40000000800 */
[----:B--2---:R-:W-:-:S13]  /*25b80*/  ISETP.GE.AND P0, PT, R215, UR4, PT ;  /* 0x00000004d7007c0c */ /* 0x004fda000bf06270 */
[----:B------:R-:W-:Y:S05]  /*25b90*/  @!P0 BRA `(.L_x_1594) ;  /* 0xfffffdb800208947 */ /* 0x000fea000383ffff */
[----:B------:R-:W-:Y:S05]  /*25ba0*/  BRA `(.L_x_1362) ;  /* 0x00000088003c7947 */ /* 0x000fea0003800000 */
.L_x_1360:
        /* <DEDUP_REMOVED lines=20> */
.L_x_1595:
[----:B------:R-:W1:Y:S01]  /*25cf0*/  S2R R0, SR_TID.X ;  /* 0x0000000000007919 */ /* 0x000e620000002100 */
[----:B------:R-:W-:Y:S01]  /*25d00*/  ULDC UR4, c[0x0][0xc3c] ;  /* 0x00030f0000047ab9 */ /* 0x000fe20000000800 */
        /* <DEDUP_REMOVED lines=9> */
[----:B-1----:R-:W-:-:S04]  /*25da0*/  @!P1 IMAD.WIDE.U32 R2, R0, 0x4, R4 ;  /* 0x0000000400029825 */ /* 0x002fc800078e0004 */
[----:B------:R-:W-:-:S06]  /*25db0*/  IMAD.MOV.U32 R5, RZ, RZ, RZ ;  /* 0x000000ffff057224 */ /* 0x000fcc00078e00ff */
        /* <DEDUP_REMOVED lines=25> */
[----:B------:R-:W-:Y:S01]  /*25f50*/  IMAD.MOV.U32 R4, RZ, RZ, R7 ;  /* 0x000000ffff047224 */ /* 0x000fe200078e0007 */
[----:B--2---:R-:W-:-:S13]  /*25f60*/  ISETP.GT.AND P6, PT, R7, UR6, PT ;  /* 0x0000000607007c0c */ /* 0x004fda000bfc4270 */
[----:B------:R-:W-:Y:S05]  /*25f70*/  @P6 BRA `(.L_x_1597) ;  /* 0x0000000000a86947 */ /* 0x000fea0003800000 */
[----:B------:R-:W-:Y:S01]  /*25f80*/  IMAD.MOV.U32 R7, RZ, RZ, R4 ;  /* 0x000000ffff077224 */ /* 0x000fe200078e0004 */
[----:B------:R-:W-:Y:S01]  /*25f90*/  UMOV UR4, URZ ;  /* 0x0000003f00047c82 */ /* 0x000fe20008000000 */
[----:B------:R-:W-:-:S05]  /*25fa0*/  ULDC UR5, c[0x0][0xc38] ;  /* 0x00030e0000057ab9 */ /* 0x000fca0000000800 */
.L_x_1599:
        /* <DEDUP_REMOVED lines=38> */
[----:B------:R-:W-:-:S07]  /*26210*/  IMAD.MOV.U32 R3, RZ, RZ, R2 ;  /* 0x000000ffff037224 */ /* 0x000fce00078e0002 */
.L_x_1597:
[----:B------:R-:W-:Y:S02]  /*26220*/  IMAD.IADD R9, R7, 0x1, -R4 ;  /* 0x0000000107097824 */ /* 0x000fe400078e0a04 */
[----:B------:R-:W-:Y:S02]  /*26230*/  IMAD.MOV.U32 R8, RZ, RZ, RZ ;  /* 0x000000ffff087224 */ /* 0x000fe400078e00ff */
[----:B------:R-:W-:-:S05]  /*26240*/  IMAD R2, R3, UR5, R9 ;  /* 0x0000000503027c24 */ /* 0x000fca000f8e0209 */
[----:B------:R-:W-:-:S13]  /*26250*/  ISETP.GT.AND P0, PT, R2, UR6, PT ;  /* 0x0000000602007c0c */ /* 0x000fda000bf04270 */
[----:B------:R-:W-:-:S04]  /*26260*/  VOTE.ANY R2, PT, !P0 ;  /* 0x0000000000027806 */ /* 0x000fc800040e0100 */
[----:B------:R-:W0:Y:S01]  /*26270*/  POPC R10, R2 ;  /* 0x00000002000a7309 */ /* 0x000e220000000000 */
[----:B------:R-:W-:Y:S01]  /*26280*/  ISETP.NE.AND P0, PT, R2, RZ, PT ;  /* 0x000000ff0200720c */ /* 0x000fe20003f05270 */
[----:B0-----:R0:W1:Y:S04]  /*26290*/  SHFL.IDX PT, R7, R5, R10, 0x1f ;  /* 0x00001f0a05077589 */ /* 0x00106800000e0000 */
[----:B------:R0:W2:Y:S08]  /*262a0*/  SHFL.IDX PT, R4, R6, R10, 0x1f ;  /* 0x00001f0a06047589 */ /* 0x0000b000000e0000 */
[----:B------:R-:W-:Y:S05]  /*262b0*/  @!P0 BRA `(.L_x_1600) ;  /* 0x0000000000088947 */ /* 0x000fea0003800000 */
[----:B------:R-:W-:-:S06]  /*262c0*/  VIADD R8, R10, 0xffffffff ;  /* 0xffffffff0a087836 */ /* 0x000fcc0000000000 */
[----:B------:R3:W4:Y:S02]  /*262d0*/  SHFL.IDX PT, R8, R3, R8, 0x1f ;  /* 0x00001f0803087589 */ /* 0x00072400000e0000 */
.L_x_1600:
[----:B----4-:R-:W-:Y:S01]  /*262e0*/  IMAD R2, R8, UR5, R9 ;  /* 0x0000000508027c24 */ /* 0x010fe2000f8e0209 */
[----:B-1----:R-:W-:Y:S01]  /*262f0*/  ISETP.NE.AND P0, PT, R7, 0x1, PT ;  /* 0x000000010700780c */ /* 0x002fe20003f05270 */
[----:B------:R-:W-:-:S03]  /*26300*/  VIADD R12, R10, UR4 ;  /* 0x000000040a0c7c36 */ /* 0x000fc60008000000 */
[----:B------:R1:W-:Y:S01]  /*26310*/  STL [R1], R2 ;  /* 0x0000000201007387 */ /* 0x0003e20000100800 */
[----:B0-----:R-:W-:-:S03]  /*26320*/  IADD3 R5, -R2, UR6, RZ ;  /* 0x0000000602057c10 */ /* 0x001fc6000fffe1ff */
[----:B------:R1:W-:Y:S05]  /*26330*/  STL [R1+0xc], R12 ;  /* 0x00000c0c01007387 */ /* 0x0003ea0000100800 */
[----:B------:R-:W-:Y:S05]  /*26340*/  @!P0 BRA `(.L_x_1601) ;  /* 0x0000000000e08947 */ /* 0x000fea0003800000 */
[-C--:B--2---:R-:W-:Y:S02]  /*26350*/  IABS R6, R4.reuse ;  /* 0x0000000400067213 */ /* 0x084fe40000000000 */
[----:B------:R-:W-:Y:S02]  /*26360*/  IABS R8, R7 ;  /* 0x0000000700087213 */ /* 0x000fe40000000000 */
[----:B------:R-:W0:Y:S08]  /*26370*/  I2F.RP R9, R6 ;  /* 0x0000000600097306 */ /* 0x000e300000209400 */
[----:B------:R-:W2:Y:S08]  /*26380*/  I2F.RP R10, R8 ;  /* 0x00000008000a7306 */ /* 0x000eb00000209400 */
[----:B0-----:R-:W1:Y:S08]  /*26390*/  MUFU.RCP R9, R9 ;  /* 0x0000000900097308 */ /* 0x001e700000001000 */
[----:B--2---:R-:W-:Y:S01]  /*263a0*/  MUFU.RCP R10, R10 ;  /* 0x0000000a000a7308 */ /* 0x004fe20000001000 */
[----:B-1----:R-:W-:Y:S01]  /*263b0*/  VIADD R2, R9, 0xffffffe ;  /* 0x0ffffffe09027836 */ /* 0x002fe20000000000 */
[----:B------:R-:W-:-:S06]  /*263c0*/  IABS R9, R4 ;  /* 0x0000000400097213 */ /* 0x000fcc0000000000 */
[----:B---3--:R0:W1:Y:S02]  /*263d0*/  F2I.FTZ.U32.TRUNC.NTZ R3, R2 ;  /* 0x0000000200037305 */ /* 0x008064000021f000 */
[----:B0-----:R-:W-:Y:S02]  /*263e0*/  IMAD.MOV.U32 R2, RZ, RZ, RZ ;  /* 0x000000ffff027224 */ /* 0x001fe400078e00ff */
[----:B-1----:R-:W-:-:S04]  /*263f0*/  IMAD.MOV R11, RZ, RZ, -R3 ;  /* 0x000000ffff0b7224 */ /* 0x002fc800078e0a03 */
[----:B------:R-:W-:-:S04]  /*26400*/  IMAD R11, R11, R6, RZ ;  /* 0x000000060b0b7224 */ /* 0x000fc800078e02ff */
[----:B------:R-:W-:Y:S01]  /*26410*/  IMAD.HI.U32 R3, R3, R11, R2 ;  /* 0x0000000b03037227 */ /* 0x000fe200078e0002 */
[----:B------:R-:W-:-:S03]  /*26420*/  IABS R2, R5 ;  /* 0x0000000500027213 */ /* 0x000fc60000000000 */
[----:B------:R-:W-:Y:S02]  /*26430*/  IMAD.MOV R11, RZ, RZ, -R9 ;  /* 0x000000ffff0b7224 */ /* 0x000fe400078e0a09 */
[----:B------:R-:W-:-:S04]  /*26440*/  IMAD.HI.U32 R9, R3, R2, RZ ;  /* 0x0000000203097227 */ /* 0x000fc800078e00ff */
[----:B------:R-:W-:Y:S02]  /*26450*/  IMAD R11, R9, R11, R2 ;  /* 0x0000000b090b7224 */ /* 0x000fe400078e0202 */
[----:B------:R-:W-:Y:S02]  /*26460*/  VIADD R3, R10, 0xffffffe ;  /* 0x0ffffffe0a037836 */ /* 0x000fe40000000000 */
[----:B------:R-:W-:Y:S01]  /*26470*/  IMAD.MOV.U32 R2, RZ, RZ, RZ ;  /* 0x000000ffff027224 */ /* 0x000fe200078e00ff */
[----:B------:R-:W-:-:S03]  /*26480*/  ISETP.GT.U32.AND P1, PT, R6, R11, PT ;  /* 0x0000000b0600720c */ /* 0x000fc60003f24070 */
[----:B------:R-:W0:Y:S10]  /*26490*/  F2I.FTZ.U32.TRUNC.NTZ R3, R3 ;  /* 0x0000000300037305 */ /* 0x000e34000021f000 */
[----:B------:R-:W-:-:S02]  /*264a0*/  @!P1 IMAD.IADD R11, R11, 0x1, -R6 ;  /* 0x000000010b0b9824 */ /* 0x000fc400078e0a06 */
[----:B------:R-:W-:Y:S01]  /*264b0*/  @!P1 VIADD R9, R9, 0x1 ;  /* 0x0000000109099836 */ /* 0x000fe20000000000 */
[----:B------:R-:W-:Y:S02]  /*264c0*/  ISETP.NE.AND P1, PT, R4, RZ, PT ;  /* 0x000000ff0400720c */ /* 0x000fe40003f25270 */
[----:B------:R-:W-:Y:S01]  /*264d0*/  ISETP.GE.U32.AND P0, PT, R11, R6, PT ;  /* 0x000000060b00720c */ /* 0x000fe20003f06070 */
[----:B0-----:R-:W-:-:S04]  /*264e0*/  IMAD.MOV R11, RZ, RZ, -R3 ;  /* 0x000000ffff0b7224 */ /* 0x001fc800078e0a03 */
[----:B------:R-:W-:-:S04]  /*264f0*/  IMAD R11, R11, R8, RZ ;  /* 0x000000080b0b7224 */ /* 0x000fc800078e02ff */
[----:B------:R-:W-:Y:S01]  /*26500*/  IMAD.HI.U32 R6, R3, R11, R2 ;  /* 0x0000000b03067227 */ /* 0x000fe200078e0002 */
[----:B------:R-:W-:-:S03]  /*26510*/  LOP3.LUT R2, R5, R4, RZ, 0x3c, !PT ;  /* 0x0000000405027212 */ /* 0x000fc600078e3cff */
[----:B------:R-:W-:Y:S01]  /*26520*/  @P0 VIADD R9, R9, 0x1 ;  /* 0x0000000109090836 */ /* 0x000fe20000000000 */
[----:B------:R-:W-:Y:S02]  /*26530*/  ISETP.GE.AND P2, PT, R2, RZ, PT ;  /* 0x000000ff0200720c */ /* 0x000fe40003f46270 */
[----:B------:R-:W-:-:S05]  /*26540*/  IABS R2, R7 ;  /* 0x0000000700027213 */ /* 0x000fca0000000000 */
[----:B------:R-:W-:-:S06]  /*26550*/  IMAD.MOV R2, RZ, RZ, -R2 ;  /* 0x000000ffff027224 */ /* 0x000fcc00078e0a02 */
[----:B------:R-:W-:Y:S01]  /*26560*/  @!P2 IMAD.MOV R9, RZ, RZ, -R9 ;  /* 0x000000ffff09a224 */ /* 0x000fe200078e0a09 */
[----:B------:R-:W-:-:S04]  /*26570*/  @!P1 LOP3.LUT R9, RZ, R4, RZ, 0x33, !PT ;  /* 0x00000004ff099212 */ /* 0x000fc800078e33ff */
[----:B------:R-:W-:-:S05]  /*26580*/  IABS R3, R9 ;  /* 0x0000000900037213 */ /* 0x000fca0000000000 */
        /* <DEDUP_REMOVED lines=20> */
.L_x_1601:
[----:B-1-3--:R-:W0:Y:S02]  /*266d0*/  LDC.64 R2, c[0x0][0xc90] ;  /* 0x00032400ff027b82 */ /* 0x00ae240000000a00 */
[----:B0-----:R-:W-:-:S05]  /*266e0*/  IMAD.WIDE R2, R12, 0x4, R2 ;  /* 0x000000040c027825 */ /* 0x001fca00078e0202 */
        /* <DEDUP_REMOVED lines=30> */
[----:B------:R-:W-:-:S04]  /*268d0*/  VIADDMNMX R7, R10, UR5, R7, PT ;  /* 0x000000050a077c46 */ /* 0x000fc8000b800107 */
        /* <DEDUP_REMOVED lines=28> */
.L_x_1602:
[----:B01----:R-:W-:-:S05]  /*26aa0*/  LOP3.LUT R3, RZ, R2, RZ, 0x33, !PT ;  /* 0x00000002ff037212 */ /* 0x003fca00078e33ff */
[----:B------:R-:W-:-:S05]  /*26ab0*/  IMAD.IADD R2, R4, 0x1, R3 ;  /* 0x0000000104027824 */ /* 0x000fca00078e0203 */
[----:B------:R1:W-:Y:S01]  /*26ac0*/  STL [R1+0x4], R2 ;  /* 0x0000040201007387 */ /* 0x0003e20000100800 */
[----:B------:R-:W-:Y:S05]  /*26ad0*/  BRA `(.L_x_1603) ;  /* 0x0000000000107947 */ /* 0x000fea0003800000 */
.L_x_1598:
[----:B------:R-:W-:Y:S01]  /*26ae0*/  IMAD.U32 R2, RZ, RZ, UR6 ;  /* 0x00000006ff027e24 */ /* 0x000fe2000f8e00ff */
[----:B------:R0:W-:Y:S04]  /*26af0*/  STL [R1+0x4], RZ ;  /* 0x000004ff01007387 */ /* 0x0001e80000100800 */
[----:B------:R0:W-:Y:S04]  /*26b00*/  STL [R1+0x8], RZ ;  /* 0x000008ff01007387 */ /* 0x0001e80000100800 */
[----:B------:R0:W-:Y:S02]  /*26b10*/  STL [R1], R2 ;  /* 0x0000000201007387 */ /* 0x0001e40000100800 */
.L_x_1603:
[----:B------:R-:W2:Y:S04]  /*26b20*/  LDL R4, [R1] ;  /* 0x0000000001047983 */ /* 0x000ea80000100800 */
[----:B------:R-:W2:Y:S04]  /*26b30*/  LDL R5, [R1+0x4] ;  /* 0x0000040001057983 */ /* 0x000ea80000100800 */
[----:B------:R-:W2:Y:S04]  /*26b40*/  LDL R6, [R1+0x8] ;  /* 0x0000080001067983 */ /* 0x000ea80000100800 */
[----:B------:R-:W2:Y:S01]  /*26b50*/  LDL R7, [R1+0xc] ;  /* 0x00000c0001077983 */ /* 0x000ea20000100800 */
[----:B------:R-:W-:-:S13]  /*26b60*/  ISETP.NE.AND P0, PT, R0, RZ, PT ;  /* 0x000000ff0000720c */ /* 0x000fda0003f05270 */
[----:B------:R-:W3:Y:S01]  /*26b70*/  @!P0 S2R R3, SR_CgaCtaId ;  /* 0x0000000000038919 */ /* 0x000ee20000008800 */
[----:B------:R-:W-:-:S04]  /*26b80*/  @!P0 MOV R0, 0x400 ;  /* 0x0000040000008802 */ /* 0x000fc80000000f00 */
[----:B---3--:R-:W-:-:S05]  /*26b90*/  @!P0 LEA R0, R3, R0, 0x18 ;  /* 0x0000000003008211 */ /* 0x008fca00078ec0ff */
[----:B--2---:R2:W-:Y:S01]  /*26ba0*/  @!P0 STS.128 [R0+0x2a8d0], R4 ;  /* 0x02a8d00400008388 */ /* 0x0045e20000000c00 */
[----:B------:R-:W-:Y:S06]  /*26bb0*/  BAR.ARV 0x5, 0x180 ;  /* 0x0146000000007b1d */ /* 0x000fec0000002000 */
.L_x_1596:
[----:B--2---:R-:W2:Y:S01]  /*26bc0*/  LDL R0, [R1+0xc] ;  /* 0x00000c0001007983 */ /* 0x004ea20000100800 */
[----:B------:R-:W-:Y:S01]  /*26bd0*/  ULDC UR4, c[0x0][0xc3c] ;  /* 0x00030f0000047ab9 */ /* 0x000fe20000000800 */
[----:B------:R-:W-:Y:S01]  /*26be0*/  IMAD.MOV.U32 R19, RZ, RZ, RZ ;  /* 0x000000ffff137224 */ /* 0x000fe200078e00ff */
[----:B--2---:R-:W-:Y:S01]  /*26bf0*/  ISETP.GE.AND P0, PT, R0, UR4, PT ;  /* 0x0000000400007c0c */ /* 0x004fe2000bf06270 */
        /* <DEDUP_REMOVED lines=17> */
[C---:B------:R-:W-:Y:S02]  /*26d10*/  LOP3.LUT R8, R9.reuse, 0x7f, RZ, 0xc0, !PT ;  /* 0x0000007f09087812 */ /* 0x040fe400078ec0ff */
[C---:B------:R-:W-:Y:S02]  /*26d20*/  R2P PR, R9.reuse, 0x6 ;  /* 0x0000000609007804 */ /* 0x040fe40000000000 */
[----:B01----:R-:W-:Y:S02]  /*26d30*/  LOP3.LUT R2, R0, 0x180, RZ, 0xc0, !PT ;  /* 0x0000018000027812 */ /* 0x003fe400078ec0ff */
[----:B------:R-:W-:Y:S02]  /*26d40*/  SHF.R.U32.HI R7, RZ, 0x5, R8 ;  /* 0x00000005ff077819 */ /* 0x000fe40000011608 */
[----:B------:R-:W-:Y:S01]  /*26d50*/  LOP3.LUT R2, R2, 0x30, R3, 0xf8, !PT ;  /* 0x0000003002027812 */ /* 0x000fe200078ef803 */
[----:B------:R-:W-:-:S05]  /*26d60*/  IMAD.SHL.U32 R3, R9, 0x8, RZ ;  /* 0x0000000809037824 */ /* 0x000fca00078e00ff */
[----:B------:R-:W-:Y:S01]  /*26d70*/  LOP3.LUT R3, R2, 0x30, R3, 0x78, !PT ;  /* 0x0000003002037812 */ /* 0x000fe200078e7803 */
[----:B------:R-:W-:-:S05]  /*26d80*/  IMAD.SHL.U32 R2, R9, 0x80, RZ ;  /* 0x0000008009027824 */ /* 0x000fca00078e00ff */
[C---:B------:R-:W-:Y:S02]  /*26d90*/  LOP3.LUT R4, R2.reuse, 0x380, RZ, 0xc0, !PT ;  /* 0x0000038002047812 */ /* 0x040fe400078ec0ff */
        /* <DEDUP_REMOVED lines=17> */
[----:B------:R-:W-:-:S04]  /*26eb0*/  LOP3.LUT R3, R0, 0x30, R3, 0x78, !PT ;  /* 0x0000003000037812 */ /* 0x000fc800078e7803 */
[----:B------:R-:W-:Y:S01]  /*26ec0*/  IADD3 R0, R18, R7, R3 ;  /* 0x0000000712007210 */ /* 0x000fe20007ffe003 */
[----:B------:R-:W-:-:S04]  /*26ed0*/  IMAD.MOV.U32 R3, RZ, RZ, 0x40 ;  /* 0x00000040ff037424 */ /* 0x000fc800078e00ff */
[----:B------:R0:W-:Y:S01]  /*26ee0*/  STL [R1+0x3c], R0 ;  /* 0x00003c0001007387 */ /* 0x0001e20000100800 */
[----:B------:R-:W-:-:S03]  /*26ef0*/  SEL R3, R3, 0xffffffc0, !P2 ;  /* 0xffffffc003037807 */ /* 0x000fc60005000000 */
[----:B------:R-:W-:Y:S04]  /*26f00*/  STL [R1+0x1c], R6 ;  /* 0x00001c0601007387 */ /* 0x000fe80000100800 */
[----:B------:R1:W-:Y:S01]  /*26f10*/  STL [R1+0x34], R3 ;  /* 0x0000340301007387 */ /* 0x0003e20000100800 */
[----:B0-----:R-:W-:-:S03]  /*26f20*/  IMAD.SHL.U32 R0, R9, 0x20, RZ ;  /* 0x0000002009007824 */ /* 0x001fc600078e00ff */
[----:B------:R-:W-:Y:S02]  /*26f30*/  STL [R1+0x58], RZ ;  /* 0x000058ff01007387 */ /* 0x000fe40000100800 */
[----:B------:R-:W-:Y:S01]  /*26f40*/  LOP3.LUT R2, R5, 0x60, R0, 0xf8, !PT ;  /* 0x0000006005027812 */ /* 0x000fe200078ef800 */
[----:B------:R-:W-:Y:S01]  /*26f50*/  IMAD.MOV.U32 R0, RZ, RZ, 0x1 ;  /* 0x00000001ff007424 */ /* 0x000fe200078e00ff */
[----:B------:R-:W-:Y:S01]  /*26f60*/  LOP3.LUT R2, R4, 0x40, RZ, 0xfc, !PT ;  /* 0x0000004004027812 */ /* 0x000fe200078efcff */
[----:B-1----:R-:W-:-:S03]  /*26f70*/  IMAD.MOV.U32 R3, RZ, RZ, 0x1 ;  /* 0x00000001ff037424 */ /* 0x002fc600078e00ff */
[----:B------:R0:W-:Y:S04]  /*26f80*/  STL [R1+0x18], R0 ;  /* 0x0000180001007387 */ /* 0x0001e80000100800 */
[----:B------:R1:W-:Y:S04]  /*26f90*/  STL [R1+0x10], RZ ;  /* 0x000010ff01007387 */ /* 0x0003e80000100800 */
[----:B------:R1:W-:Y:S01]  /*26fa0*/  STL [R1+0x14], R3 ;  /* 0x0000140301007387 */ /* 0x0003e20000100800 */
[----:B0-----:R-:W-:-:S07]  /*26fb0*/  LOP3.LUT R0, R4, 0x80, RZ, 0xfc, !PT ;  /* 0x0000008004007812 */ /* 0x001fce00078efcff */
.L_x_1740:
[----:B--2---:R-:W2:Y:S01]  /*26fc0*/  LDL R14, [R1+0xc] ;  /* 0x00000c00010e7983 */ /* 0x004ea20000100800 */
[----:B------:R-:W-:Y:S05]  /*26fd0*/  YIELD ;  /* 0x0000000000007946 */ /* 0x000fea0003800000 */
[----:B------:R-:W-:Y:S01]  /*26fe0*/  ULDC.64 UR4, c[0x0][0xa28] ;  /* 0x00028a0000047ab9 */ /* 0x000fe20000000a00 */
[----:B-1----:R-:W-:Y:S02]  /*26ff0*/  CS2R R6, SRZ ;  /* 0x0000000000067805 */ /* 0x002fe4000001ff00 */
[----:B------:R-:W-:Y:S01]  /*27000*/  ISETP.NE.U32.AND P0, PT, RZ, UR4, PT ;  /* 0x00000004ff007c0c */ /* 0x000fe2000bf05070 */
[----:B0---4-:R-:W0:Y:S01]  /*27010*/  LDC.64 R12, c[0x0][0xa00] ;  /* 0x00028000ff0c7b82 */ /* 0x011e220000000a00 */
[----:B------:R-:W-:Y:S01]  /*27020*/  ULDC.64 UR6, c[0x0][0xa08] ;  /* 0x0002820000067ab9 */ /* 0x000fe20000000a00 */
[----:B------:R-:W-:Y:S01]  /*27030*/  ULDC.64 UR8, c[0x0][0xa10] ;  /* 0x0002840000087ab9 */ /* 0x000fe20000000a00 */
[----:B------:R-:W-:Y:S01]  /*27040*/  ISETP.NE.AND.EX P0, PT, RZ, UR5, PT, P0 ;  /* 0x00000005ff007c0c */ /* 0x000fe2000bf05300 */
[----:B------:R-:W-:-:S04]  /*27050*/  ULDC.64 UR4, c[0x0][0xa18] ;  /* 0x0002860000047ab9 */ /* 0x000fc80000000a00 */
[----:B------:R-:W3:Y:S08]  /*27060*/  LDC.64 R4, c[0x0][0xa08] ;  /* 0x00028200ff047b82 */ /* 0x000ef00000000a00 */
[----:B-1----:R-:W2:Y:S02]  /*27070*/  @P0 LDC.64 R2, c[0x0][0xa28] ;  /* 0x00028a00ff020b82 */ /* 0x002ea40000000a00 */
[----:B--2---:R-:W-:-:S05]  /*27080*/  @P0 IMAD.WIDE R2, R14, 0x4, R2 ;  /* 0x000000040e020825 */ /* 0x004fca00078e0202 */
[----:B------:R1:W5:Y:S01]  /*27090*/  @P0 LDG.E R6, desc[UR40][R2.64] ;  /* 0x0000002802060981 */ /* 0x000362000c1e1900 */
[----:B------:R-:W-:Y:S01]  /*270a0*/  ISETP.NE.U32.AND P0, PT, RZ, UR4, PT ;  /* 0x00000004ff007c0c */ /* 0x000fe2000bf05070 */
[----:B0-----:R-:W-:Y:S01]  /*270b0*/  IMAD.WIDE R12, R14, 0x4, R12 ;  /* 0x000000040e0c7825 */ /* 0x001fe200078e020c */
[----:B------:R-:W-:Y:S02]  /*270c0*/  ISETP.NE.U32.AND P2, PT, RZ, UR6, PT ;  /* 0x00000006ff007c0c */ /* 0x000fe4000bf45070 */
[----:B------:R-:W-:Y:S01]  /*270d0*/  ISETP.NE.AND.EX P0, PT, RZ, UR5, PT, P0 ;  /* 0x00000005ff007c0c */ /* 0x000fe2000bf05300 */
[----:B------:R-:W-:Y:S01]  /*270e0*/  ULDC.64 UR4, c[0x0][0xa00] ;  /* 0x0002800000047ab9 */ /* 0x000fe20000000a00 */
[----:B------:R-:W-:Y:S01]  /*270f0*/  ISETP.NE.U32.AND P4, PT, RZ, UR8, PT ;  /* 0x00000008ff007c0c */ /* 0x000fe2000bf85070 */
[----:B------:R-:W-:Y:S01]  /*27100*/  IMAD.MOV.U32 R8, RZ, RZ, RZ ;  /* 0x000000ffff087224 */ /* 0x000fe200078e00ff */
[----:B------:R-:W-:Y:S01]  /*27110*/  ISETP.NE.U32.AND P1, PT, RZ, UR4, PT ;  /* 0x00000004ff007c0c */ /* 0x000fe2000bf25070 */
[----:B-1----:R-:W0:Y:S01]  /*27120*/  LDC.64 R2, c[0x0][0xa10] ;  /* 0x00028400ff027b82 */ /* 0x002e220000000a00 */
[----:B------:R-:W-:-:S02]  /*27130*/  IMAD.MOV.U32 R0, RZ, RZ, RZ ;  /* 0x000000ffff007224 */ /* 0x000fc400078e00ff */
[----:B------:R-:W-:Y:S01]  /*27140*/  ISETP.NE.AND.EX P3, PT, RZ, UR5, PT, P1 ;  /* 0x00000005ff007c0c */ /* 0x000fe2000bf65310 */
[----:B---3--:R-:W-:-:S04]  /*27150*/  IMAD.WIDE R4, R14, 0x4, R4 ;  /* 0x000000040e047825 */ /* 0x008fc800078e0204 */
[----:B------:R-:W1:Y:S01]  /*27160*/  @P0 LDC.64 R10, c[0x0][0xa18] ;  /* 0x00028600ff0a0b82 */ /* 0x000e620000000a00 */
[----:B------:R-:W-:Y:S01]  /*27170*/  ULDC UR4, c[0x0][0x288] ;  /* 0x0000a20000047ab9 */ /* 0x000fe20000000800 */
[----:B------:R-:W-:Y:S02]  /*27180*/  ISETP.NE.AND.EX P1, PT, RZ, UR7, PT, P2 ;  /* 0x00000007ff007c0c */ /* 0x000fe4000bf25320 */
[----:B------:R-:W-:-:S04]  /*27190*/  ISETP.NE.AND.EX P2, PT, RZ, UR9, PT, P4 ;  /* 0x00000009ff007c0c */ /* 0x000fc8000bf45340 */
[----:B------:R-:W2:Y:S07]  /*271a0*/  @P3 LDG.E R7, desc[UR40][R12.64] ;  /* 0x000000280c073981 */ /* 0x000eae000c1e1900 */
[----:B------:R-:W5:Y:S01]  /*271b0*/  @P1 LDG.E R8, desc[UR40][R4.64] ;  /* 0x0000002804081981 */ /* 0x000f62000c1e1900 */
[----:B0-----:R-:W-:-:S05]  /*271c0*/  IMAD.WIDE R2, R14, 0x4, R2 ;  /* 0x000000040e027825 */ /* 0x001fca00078e0202 */
[----:B------:R-:W5:Y:S01]  /*271d0*/  @P2 LDG.E R0, desc[UR40][R2.64] ;  /* 0x0000002802002981 */ /* 0x000f62000c1e1900 */
[----:B-1----:R-:W-:-:S03]  /*271e0*/  @P0 IMAD.WIDE R10, R14, 0x4, R10 ;  /* 0x000000040e0a0825 */ /* 0x002fc600078e020a */
[----:B--2---:R0:W-:Y:S02]  /*271f0*/  STL [R1+0x44], R7 ;  /* 0x0000440701007387 */ /* 0x0041e40000100800 */
[----:B0-----:R-:W-:Y:S01]  /*27200*/  IMAD.U32 R7, RZ, RZ, UR4 ;  /* 0x00000004ff077e24 */ /* 0x001fe2000f8e00ff */
        /* <DEDUP_REMOVED lines=10> */
[----:B--2---:R0:W-:Y:S01]  /*272b0*/  STL [R1+0x40], R7 ;  /* 0x0000400701007387 */ /* 0x0041e20000100800 */
[----:B------:R-:W-:Y:S02]  /*272c0*/  IMAD.MOV.U32 R15, RZ, RZ, R7 ;  /* 0x000000ffff0f7224 */ /* 0x000fe400078e0007 */
[----:B0-----:R-:W-:Y:S01]  /*272d0*/  IMAD.U32 R7, RZ, RZ, UR4 ;  /* 0x00000004ff077e24 */ /* 0x001fe2000f8e00ff */
[----:B------:R-:W-:Y:S06]  /*272e0*/  @P0 BRA `(.L_x_1605) ;  /* 0x0000000000140947 */ /* 0x000fec0003800000 */
[----:B------:R-:W-:Y:S05]  /*272f0*/  @!P3 BRA `(.L_x_1605) ;  /* 0x000000000010b947 */ /* 0x000fea0003800000 */
[----:B------:R-:W2:Y:S04]  /*27300*/  LDG.E R9, desc[UR40][R12.64] ;  /* 0x000000280c097981 */ /* 0x000ea8000c1e1900 */
[----:B------:R-:W2:Y:S02]  /*27310*/  LDG.E R12, desc[UR40][R12.64+0x4] ;  /* 0x000004280c0c7981 */ /* 0x000ea4000c1e1900 */
[----:B--2---:R-:W-:-:S05]  /*27320*/  IMAD.IADD R15, R12, 0x1, -R9 ;  /* 0x000000010c0f7824 */ /* 0x004fca00078e0a09 */
[----:B------:R0:W-:Y:S02]  /*27330*/  STL [R1+0x40], R15 ;  /* 0x0000400f01007387 */ /* 0x0001e40000100800 */
.L_x_1605:
[----:B------:R-:W2:Y:S01]  /*27340*/  LDL.LU R12, [R1+0x8] ;  /* 0x00000800010c7983 */ /* 0x000ea20000300800 */
[----:B-----5:R-:W-:Y:S01]  /*27350*/  IMAD.IADD R8, R8, 0x1, R6 ;  /* 0x0000000108087824 */ /* 0x020fe200078e0206 */
[----:B------:R-:W-:Y:S02]  /*27360*/  ULDC.64 UR4, c[0x0][0xa20] ;  /* 0x0002880000047ab9 */ /* 0x000fe40000000a00 */
[----:B------:R-:W-:Y:S02]  /*27370*/  ISETP.NE.U32.AND P0, PT, RZ, UR4, PT ;  /* 0x00000004ff007c0c */ /* 0x000fe4000bf05070 */
[----:B------:R1:W-:Y:S02]  /*27380*/  STL [R1+0x28], R8 ;  /* 0x0000280801007387 */ /* 0x0003e40000100800 */
[----:B------:R-:W-:Y:S02]  /*27390*/  ISETP.NE.AND.EX P0, PT, RZ, UR5, PT, P0 ;  /* 0x00000005ff007c0c */ /* 0x000fe4000bf05300 */
[----:B--2---:R-:W-:-:S02]  /*273a0*/  LOP3.LUT R11, R12, 0xff000000, RZ, 0xc0, !PT ;  /* 0xff0000000c0b7812 */ /* 0x004fc400078ec0ff */
[C---:B------:R-:W-:Y:S02]  /*273b0*/  LOP3.LUT R9, R12.reuse, 0xff0000, RZ, 0xc0, !PT ;  /* 0x00ff00000c097812 */ /* 0x040fe400078ec0ff */
[----:B------:R-:W-:Y:S02]  /*273c0*/  SHF.R.U32.HI R11, RZ, 0x8, R11 ;  /* 0x00000008ff0b7819 */ /* 0x000fe4000001160b */
[----:B------:R-:W-:Y:S02]  /*273d0*/  LOP3.LUT R16, R12, 0xffff, RZ, 0xc0, !PT ;  /* 0x0000ffff0c107812 */ /* 0x000fe400078ec0ff */
[----:B------:R-:W-:-:S03]  /*273e0*/  LEA.HI R11, R9, R11, RZ, 0x10 ;  /* 0x0000000b090b7211 */ /* 0x000fc600078f80ff */
[----:B-1----:R-:W-:Y:S05]  /*273f0*/  @!P0 BRA `(.L_x_1606) ;  /* 0x0000000000108947 */ /* 0x002fea0003800000 */
[----:B------:R-:W1:Y:S02]  /*27400*/  LDC.64 R4, c[0x0][0xa20] ;  /* 0x00028800ff047b82 */ /* 0x000e640000000a00 */
[----:B-1----:R-:W-:-:S05]  /*27410*/  IMAD.WIDE R4, R14, 0x4, R4 ;  /* 0x000000040e047825 */ /* 0x002fca00078e0204 */
[----:B------:R1:W5:Y:S01]  /*27420*/  LDG.E R7, desc[UR40][R4.64] ;  /* 0x0000002804077981 */ /* 0x000362000c1e1900 */
[----:B------:R-:W-:Y:S05]  /*27430*/  BRA `(.L_x_1607) ;  /* 0x0000000000107947 */ /* 0x000fea0003800000 */
.L_x_1606:
[----:B------:R-:W-:Y:S05]  /*27440*/  @!P1 BRA `(.L_x_1607) ;  /* 0x00000000000c9947 */ /* 0x000fea0003800000 */
[----:B------:R-:W2:Y:S04]  /*27450*/  LDG.E R7, desc[UR40][R4.64] ;  /* 0x0000002804077981 */ /* 0x000ea8000c1e1900 */
[----:B------:R-:W2:Y:S02]  /*27460*/  LDG.E R4, desc[UR40][R4.64+0x4] ;  /* 0x0000042804047981 */ /* 0x000ea4000c1e1900 */
[----:B--2---:R-:W-:-:S07]  /*27470*/  IMAD.IADD R7, R4, 0x1, -R7 ;  /* 0x0000000104077824 */ /* 0x004fce00078e0a07 */
.L_x_1607:
[----:B------:R-:W2:Y:S04]  /*27480*/  LDL.LU R8, [R1+0x4] ;  /* 0x0000040001087983 */ /* 0x000ea80000300800 */
[----:B-1----:R-:W3:Y:S04]  /*27490*/  @P2 LDG.E R4, desc[UR40][R2.64] ;  /* 0x0000002802042981 */ /* 0x002ee8000c1e1900 */
[----:B------:R1:W3:Y:S01]  /*274a0*/  @P2 LDG.E R2, desc[UR40][R2.64+0x4] ;  /* 0x0000042802022981 */ /* 0x0002e2000c1e1900 */
[----:B-----5:R-:W-:Y:S01]  /*274b0*/  IMAD.IADD R9, R7, 0x1, -R6 ;  /* 0x0000000107097824 */ /* 0x020fe200078e0a06 */
[----:B-1----:R-:W1:Y:S02]  /*274c0*/  LDC R3, c[0x0][0x448] ;  /* 0x00011200ff037b82 */ /* 0x002e640000000800 */
[----:B-1----:R-:W-:-:S13]  /*274d0*/  ISETP.NE.AND P1, PT, R3, 0x1, PT ;  /* 0x000000010300780c */ /* 0x002fda0003f25270 */
[----:B------:R-:W1:Y:S08]  /*274e0*/  @P1 LDC R3, c[0x0][0x44c] ;  /* 0x00011300ff031b82 */ /* 0x000e700000000800 */
[----:B------:R-:W4:Y:S01]  /*274f0*/  @P1 LDC R5, c[0x0][0x450] ;  /* 0x00011400ff051b82 */ /* 0x000f220000000800 */
[----:B--2---:R-:W-:-:S05]  /*27500*/  IMAD.SHL.U32 R12, R8, 0x80, RZ ;  /* 0x00000080080c7824 */ /* 0x004fca00078e00ff */
[----:B------:R2:W-:Y:S01]  /*27510*/  STL [R1+0x2c], R12 ;  /* 0x00002c0c01007387 */ /* 0x0005e20000100800 */
[----:B---3--:R-:W-:Y:S02]  /*27520*/  @P2 IMAD.IADD R10, R2, 0x1, -R4 ;  /* 0x00000001020a2824 */ /* 0x008fe400078e0a04 */
[----:B------:R-:W-:Y:S02]  /*27530*/  VIADD R2, R12, 0x7f ;  /* 0x0000007f0c027836 */ /* 0x000fe40000000000 */
[----:B------:R-:W-:Y:S02]  /*27540*/  IMAD.IADD R7, R9, 0x1, R10 ;  /* 0x0000000109077824 */ /* 0x000fe400078e020a */
[----:B-1----:R-:W-:-:S03]  /*27550*/  @P1 IMAD.HI.U32 R3, R2, R3, RZ ;  /* 0x0000000302031227 */ /* 0x002fc600078e00ff */
[C---:B------:R-:W-:Y:S01]  /*27560*/  IADD3 R17, R7.reuse, 0x1, -R15 ;  /* 0x0000000107117810 */ /* 0x040fe20007ffe80f */
[----:B------:R-:W-:Y:S01]  /*27570*/  IMAD.MOV.U32 R6, RZ, RZ, R2 ;  /* 0x000000ffff067224 */ /* 0x000fe200078e0002 */
[----:B----4-:R-:W-:Y:S01]  /*27580*/  @P1 SHF.R.U32.HI R6, RZ, R5, R3 ;  /* 0x00000005ff061219 */ /* 0x010fe20000011603 */
[----:B------:R-:W-:-:S04]  /*27590*/  VIADD R2, R7, 0x7f ;  /* 0x0000007f07027836 */ /* 0x000fc80000000000 */
[----:B------:R-:W-:Y:S01]  /*275a0*/  IMAD.IADD R6, R17, 0x1, R6 ;  /* 0x0000000111067824 */ /* 0x000fe200078e0206 */
[----:B------:R-:W-:-:S04]  /*275b0*/  SHF.R.S32.HI R3, RZ, 0x1f, R2 ;  /* 0x0000001fff037819 */ /* 0x000fc80000011402 */
[----:B------:R-:W-:Y:S02]  /*275c0*/  LEA.HI R4, R3, R2, RZ, 0x7 ;  /* 0x0000000203047211 */ /* 0x000fe400078f38ff */
[----:B------:R-:W1:Y:S02]  /*275d0*/  LDC.64 R2, c[0x0][0x9e0] ;  /* 0x00027800ff027b82 */ /* 0x000e640000000a00 */
[----:B------:R-:W-:Y:S02]  /*275e0*/  SHF.R.S32.HI R21, RZ, 0x7, R4 ;  /* 0x00000007ff157819 */ /* 0x000fe40000011404 */
[----:B-1----:R-:W-:Y:S01]  /*275f0*/  ISETP.GE.AND P3, PT, R3, 0x1, PT ;  /* 0x000000010300780c */ /* 0x002fe20003f66270 */
[----:B------:R-:W-:-:S12]  /*27600*/  IMAD.IADD R8, R6, 0x1, R2 ;  /* 0x0000000106087824 */ /* 0x000fd800078e0202 */
[----:B--2---:R-:W-:Y:S05]  /*27610*/  @!P3 BRA `(.L_x_1608) ;  /* 0x000000000048b947 */ /* 0x004fea0003800000 */
        /* <DEDUP_REMOVED lines=11> */
.L_x_1610:
[----:B------:R-:W-:-:S13]  /*276d0*/  ISETP.NE.AND P0, PT, R3, 0x1, PT ;  /* 0x000000010300780c */ /* 0x000fda0003f05270 */
[----:B------:R-:W1:Y:S02]  /*276e0*/  @P0 LDC.64 R4, c[0x0][0x9e8] ;  /* 0x00027a00ff040b82 */ /* 0x000e640000000a00 */
[----:B-1----:R-:W-:-:S05]  /*276f0*/  @P0 IMAD.HI.U32 R4, R2, R4, RZ ;  /* 0x0000000402040227 */ /* 0x002fca00078e00ff */
[----:B------:R-:W-:-:S07]  /*27700*/  @P0 SHF.R.U32.HI R2, RZ, R5, R4 ;  /* 0x00000005ff020219 */ /* 0x000fce0000011604 */
.L_x_1611:
[----:B------:R-:W-:Y:S05]  /*27710*/  BSYNC B0 ;  /* 0x0000000000007941 */ /* 0x000fea0003800000 */
.L_x_1609:
[----:B------:R-:W-:-:S05]  /*27720*/  IMAD R2, R2, R3, R3 ;  /* 0x0000000302027224 */ /* 0x000fca00078e0203 */
[----:B------:R-:W-:-:S07]  /*27730*/  VIMNMX R8, R8, R2, PT ;  /* 0x0000000208087248 */ /* 0x000fce0003fe0100 */
.L_x_1608:
[----:B------:R-:W1:Y:S01]  /*27740*/  @P1 LDC R4, c[0x0][0x44c] ;  /* 0x00011300ff041b82 */ /* 0x000e620000000800 */
[----:B------:R-:W-:Y:S01]  /*27750*/  VIADD R8, R8, 0x7f ;  /* 0x0000007f08087836 */ /* 0x000fe20000000000 */
[----:B------:R-:W-:Y:S01]  /*27760*/  ULDC UR4, c[0x0][0x9dc] ;  /* 0x0002770000047ab9 */ /* 0x000fe20000000800 */
[----:B------:R-:W-:Y:S02]  /*27770*/  IMAD.MOV.U32 R2, RZ, RZ, R12 ;  /* 0x000000ffff027224 */ /* 0x000fe400078e000c */
[----:B------:R-:W-:-:S03]  /*27780*/  IMAD.IADD R20, R7, 0x1, -R15 ;  /* 0x0000000107147824 */ /* 0x000fc600078e0a0f */
[----:B------:R-:W2:Y:S01]  /*27790*/  @P1 LDC R5, c[0x0][0x450] ;  /* 0x00011400ff051b82 */ /* 0x000ea20000000800 */
[----:B-1----:R-:W-:-:S05]  /*277a0*/  @P1 IMAD.HI.U32 R4, R12, R4, RZ ;  /* 0x000000040c041227 */ /* 0x002fca00078e00ff */
[----:B--2---:R-:W-:Y:S02]  /*277b0*/  @P1 SHF.R.U32.HI R2, RZ, R5, R4 ;  /* 0x00000005ff021219 */ /* 0x004fe40000011604 */
[----:B------:R-:W-:-:S03]  /*277c0*/  SHF.R.S32.HI R4, RZ, 0x1f, R8 ;  /* 0x0000001fff047819 */ /* 0x000fc60000011408 */
[----:B------:R-:W-:Y:S01]  /*277d0*/  IMAD.IADD R2, R20, 0x1, R2 ;  /* 0x0000000114027824 */ /* 0x000fe200078e0202 */
[----:B------:R-:W-:-:S03]  /*277e0*/  LEA.HI R8, R4, R8, RZ, 0x7 ;  /* 0x0000000804087211 */ /* 0x000fc600078f38ff */
[----:B------:R-:W-:Y:S01]  /*277f0*/  VIADD R6, R2, -UR4 ;  /* 0x8000000402067c36 */ /* 0x000fe20008000000 */
[----:B------:R-:W-:-:S04]  /*27800*/  SHF.R.S32.HI R8, RZ, 0x7, R8 ;  /* 0x00000007ff087819 */ /* 0x000fc80000011408 */
[----:B------:R-:W-:Y:S01]  /*27810*/  VIMNMX R8, R21, R8, PT ;  /* 0x0000000815087248 */ /* 0x000fe20003fe0100 */
        /* <DEDUP_REMOVED lines=11> */
.L_x_1614:
[----:B------:R-:W-:-:S13]  /*278d0*/  ISETP.NE.AND P0, PT, R3, 0x1, PT ;  /* 0x000000010300780c */ /* 0x000fda0003f05270 */
[----:B------:R-:W1:Y:S02]  /*278e0*/  @P0 LDC.64 R4, c[0x0][0x9e8] ;  /* 0x00027a00ff040b82 */ /* 0x000e640000000a00 */
[----:B-1----:R-:W-:-:S05]  /*278f0*/  @P0 IMAD.HI.U32 R4, R2, R4, RZ ;  /* 0x0000000402040227 */ /* 0x002fca00078e00ff */
[----:B------:R-:W-:-:S07]  /*27900*/  @P0 SHF.R.U32.HI R2, RZ, R5, R4 ;  /* 0x00000005ff020219 */ /* 0x000fce0000011604 */
.L_x_1615:
[----:B------:R-:W-:Y:S05]  /*27910*/  BSYNC B0 ;  /* 0x0000000000007941 */ /* 0x000fea0003800000 */
.L_x_1613:
[----:B------:R-:W-:-:S05]  /*27920*/  IMAD R2, R2, R3, RZ ;  /* 0x0000000302027224 */ /* 0x000fca00078e02ff */
[----:B------:R-:W-:-:S07]  /*27930*/  VIMNMX R6, R6, R2, !PT ;  /* 0x0000000206067248 */ /* 0x000fce0007fe0100 */
.L_x_1612:
[----:B------:R-:W-:Y:S01]  /*27940*/  SHF.R.S32.HI R7, RZ, 0x1f, R6 ;  /* 0x0000001fff077819 */ /* 0x000fe20000011406 */
[----:B------:R-:W-:Y:S01]  /*27950*/  BSSY B0, `(.L_x_1616) ;  /* 0x0000028000007945 */ /* 0x000fe20003800000 */
[----:B------:R-:W-:Y:S01]  /*27960*/  LOP3.LUT R13, R11, 0xff, RZ, 0xc0, !PT ;  /* 0x000000ff0b0d7812 */ /* 0x000fe200078ec0ff */
[----:B------:R-:W-:Y:S01]  /*27970*/  IMAD.MOV.U32 R2, RZ, RZ, RZ ;  /* 0x000000ffff027224 */ /* 0x000fe200078e00ff */
[----:B------:R-:W-:Y:S02]  /*27980*/  LEA.HI R7, R7, R6, RZ, 0x7 ;  /* 0x0000000607077211 */ /* 0x000fe400078f38ff */
[----:B------:R-:W-:Y:S01]  /*27990*/  SHF.R.U32.HI R4, RZ, 0x10, R11 ;  /* 0x00000010ff047819 */ /* 0x000fe2000001160b */
[----:B------:R1:W-:Y:S01]  /*279a0*/  STL [R1+0x4], R13 ;  /* 0x0000040d01007387 */ /* 0x0003e20000100800 */
[----:B------:R-:W-:-:S04]  /*279b0*/  SHF.R.S32.HI R7, RZ, 0x7, R7 ;  /* 0x00000007ff077819 */ /* 0x000fc80000011407 */
[----:B------:R-:W-:-:S04]  /*279c0*/  VIMNMX R7, RZ, R7, !PT ;  /* 0x00000007ff077248 */ /* 0x000fc80007fe0100 */
[----:B------:R-:W-:-:S13]  /*279d0*/  ISETP.GT.AND P0, PT, R8, R7, PT ;  /* 0x000000070800720c */ /* 0x000fda0003f04270 */
[----:B-1----:R-:W-:Y:S05]  /*279e0*/  @!P0 BRA `(.L_x_1617) ;  /* 0x0000000000788947 */ /* 0x002fea0003800000 */
[----:B------:R-:W-:Y:S01]  /*279f0*/  ISETP.NE.AND P0, PT, R4, RZ, PT ;  /* 0x000000ff0400720c */ /* 0x000fe20003f05270 */
[----:B------:R-:W-:-:S03]  /*27a00*/  ULDC UR4, c[0x0][0x9f0] ;  /* 0x00027c0000047ab9 */ /* 0x000fc60000000800 */
[----:B------:R-:W-:-:S04]  /*27a10*/  SEL R5, R4, UR4, P0 ;  /* 0x0000000404057c07 */ /* 0x000fc80008000000 */
[----:B------:R-:W-:Y:S02]  /*27a20*/  IABS R6, R5 ;  /* 0x0000000500067213 */ /* 0x000fe40000000000 */
[----:B------:R-:W-:Y:S02]  /*27a30*/  IADD3 R11, R5, -0x1, R8 ;  /* 0xffffffff050b7810 */ /* 0x000fe40007ffe008 */
[----:B------:R-:W1:Y:S03]  /*27a40*/  I2F.RP R2, R6 ;  /* 0x0000000600027306 */ /* 0x000e660000209400 */
[----:B------:R-:W-:-:S05]  /*27a50*/  IMAD.IADD R11, R11, 0x1, -R7 ;  /* 0x000000010b0b7824 */ /* 0x000fca00078e0a07 */
[----:B-1----:R-:W1:Y:S02]  /*27a60*/  MUFU.RCP R2, R2 ;  /* 0x0000000200027308 */ /* 0x002e640000001000 */
[----:B-1----:R-:W-:-:S06]  /*27a70*/  VIADD R2, R2, 0xffffffe ;  /* 0x0ffffffe02027836 */ /* 0x002fcc0000000000 */
[----:B------:R1:W2:Y:S02]  /*27a80*/  F2I.FTZ.U32.TRUNC.NTZ R3, R2 ;  /* 0x0000000200037305 */ /* 0x0002a4000021f000 */
[----:B-1----:R-:W-:-:S04]  /*27a90*/  LOP3.LUT R2, R11, R5, RZ, 0x3c, !PT ;  /* 0x000000050b027212 */ /* 0x002fc800078e3cff */
[----:B------:R-:W-:Y:S01]  /*27aa0*/  ISETP.GE.AND P3, PT, R2, RZ, PT ;  /* 0x000000ff0200720c */ /* 0x000fe20003f66270 */
[----:B--2---:R-:W-:-:S04]  /*27ab0*/  IMAD.MOV R2, RZ, RZ, -R3 ;  /* 0x000000ffff027224 */ /* 0x004fc800078e0a03 */
[----:B------:R-:W-:Y:S02]  /*27ac0*/  IMAD R12, R2, R6, RZ ;  /* 0x00000006020c7224 */ /* 0x000fe400078e02ff */
[----:B------:R-:W-:-:S04]  /*27ad0*/  IMAD.MOV.U32 R2, RZ, RZ, RZ ;  /* 0x000000ffff027224 */ /* 0x000fc800078e00ff */
[----:B------:R-:W-:Y:S01]  /*27ae0*/  IMAD.HI.U32 R12, R3, R12, R2 ;  /* 0x0000000c030c7227 */ /* 0x000fe200078e0002 */
[----:B------:R-:W-:Y:S02]  /*27af0*/  IABS R2, R5 ;  /* 0x0000000500027213 */ /* 0x000fe40000000000 */
[----:B------:R-:W-:-:S03]  /*27b00*/  IABS R3, R11 ;  /* 0x0000000b00037213 */ /* 0x000fc60000000000 */
[----:B------:R-:W-:-:S04]  /*27b10*/  IMAD.MOV R2, RZ, RZ, -R2 ;  /* 0x000000ffff027224 */ /* 0x000fc800078e0a02 */
        /* <DEDUP_REMOVED lines=11> */
.L_x_1617:
[----:B------:R-:W-:Y:S05]  /*27bd0*/  BSYNC B0 ;  /* 0x0000000000007941 */ /* 0x000fea0003800000 */
.L_x_1616:
[-C--:B------:R-:W-:Y:S01]  /*27be0*/  IMAD R7, R13, R2.reuse, R7 ;  /* 0x000000020d077224 */ /* 0x080fe200078e0207 */
[----:B------:R-:W-:Y:S03]  /*27bf0*/  BSSY B0, `(.L_x_1618) ;  /* 0x0000160000007945 */ /* 0x000fe60003800000 */
[C---:B------:R-:W-:Y:S01]  /*27c00*/  IMAD R3, R7.reuse, 0x80, -R9 ;  /* 0x0000008007037824 */ /* 0x040fe200078e0a09 */
[----:B------:R-:W-:-:S04]  /*27c10*/  VIADDMNMX R2, R7, R2, R8, PT ;  /* 0x0000000207027246 */ /* 0x000fc80003800108 */
[----:B------:R-:W-:Y:S01]  /*27c20*/  VIMNMX R3, RZ, R3, !PT ;  /* 0x00000003ff037248 */ /* 0x000fe20007fe0100 */
[----:B------:R-:W-:-:S05]  /*27c30*/  IMAD R2, R2, 0x80, -R9 ;  /* 0x0000008002027824 */ /* 0x000fca00078e0a09 */
[----:B------:R-:W-:-:S04]  /*27c40*/  VIMNMX R2, R2, R10, PT ;  /* 0x0000000a02027248 */ /* 0x000fc80003fe0100 */
[----:B------:R-:W-:Y:S02]  /*27c50*/  ISETP.GT.AND P0, PT, R2, R3, PT ;  /* 0x000000030200720c */ /* 0x000fe40003f04270 */
[----:B------:R-:W-:-:S05]  /*27c60*/  SHF.R.U32.HI R3, RZ, 0x7, R3 ;  /* 0x00000007ff037819 */ /* 0x000fca0000011603 */
[----:B------:R-:W-:-:S06]  /*27c70*/  IMAD.MOV.U32 R10, RZ, RZ, R3 ;  /* 0x000000ffff0a7224 */ /* 0x000fcc00078e0003 */
[----:B------:R-:W-:-:S05]  /*27c80*/  @P0 VIADD R2, R2, 0x7f ;  /* 0x0000007f02020836 */ /* 0x000fca0000000000 */
[----:B------:R-:W-:-:S04]  /*27c90*/  @P0 SHF.R.S32.HI R5, RZ, 0x1f, R2 ;  /* 0x0000001fff050819 */ /* 0x000fc80000011402 */
[----:B------:R-:W-:-:S04]  /*27ca0*/  @P0 LEA.HI R2, R5, R2, RZ, 0x7 ;  /* 0x0000000205020211 */ /* 0x000fc800078f38ff */
[----:B------:R-:W-:Y:S02]  /*27cb0*/  @P0 SHF.R.S32.HI R10, RZ, 0x7, R2 ;  /* 0x00000007ff0a0819 */ /* 0x000fe40000011402 */
[----:B------:R-:W-:Y:S02]  /*27cc0*/  PLOP3.LUT P0, PT, PT, PT, PT, 0x80, 0x0 ;  /* 0x000000000000781c */ /* 0x000fe40003f0f070 */
[----:B------:R-:W-:-:S13]  /*27cd0*/  ISETP.GT.AND P1, PT, R10, R3, PT ;  /* 0x000000030a00720c */ /* 0x000fda0003f24270 */
[----:B------:R-:W-:Y:S05]  /*27ce0*/  @!P1 BRA `(.L_x_1619) ;  /* 0x0000001400409947 */ /* 0x000fea0003800000 */
[----:B------:R-:W-:Y:S01]  /*27cf0*/  UMOV UR4, 0xffffffff ;  /* 0xffffffff00047882 */ /* 0x000fe20000000000 */
[----:B------:R-:W-:Y:S02]  /*27d00*/  SEL R2, R14, RZ, !P2 ;  /* 0x000000ff0e027207 */ /* 0x000fe40005000000 */
[----:B------:R-:W-:Y:S05]  /*27d10*/  BRA.DIV UR4, `(.L_x_1620) ;  /* 0x000000a604cc7947 */ /* 0x000fea000b800000 */
[----:B------:R-:W1:Y:S02]  /*27d20*/  S2R R5, SR_TID.X ;  /* 0x0000000000057919 */ /* 0x000e640000002100 */
[----:B-1----:R-:W-:-:S04]  /*27d30*/  SHF.R.U32.HI R5, RZ, 0x5, R5 ;  /* 0x00000005ff057819 */ /* 0x002fc80000011605 */
[----:B------:R-:W-:-:S05]  /*27d40*/  LOP3.LUT R5, R5, 0x3, RZ, 0xc0, !PT ;  /* 0x0000000305057812 */ /* 0x000fca00078ec0ff */
[----:B------:R1:W2:Y:S02]  /*27d50*/  SHFL.IDX PT, R14, R5, RZ, 0x1f ;  /* 0x00001fff050e7589 */ /* 0x0002a400000e0000 */
.L_x_1912:
[----:B--2---:R-:W-:Y:S02]  /*27d60*/  ISETP.NE.AND P0, PT, R14, RZ, PT ;  /* 0x000000ff0e00720c */ /* 0x004fe40003f05270 */
[----:B------:R-:W-:-:S11]  /*27d70*/  PLOP3.LUT P6, PT, PT, PT, PT, 0x8, 0x0 ;  /* 0x000000000000781c */ /* 0x000fd60003fce170 */
[----:B------:R-:W-:Y:S05]  /*27d80*/  @P0 BRA `(.L_x_1621) ;  /* 0x00000000000c0947 */ /* 0x000fea0003800000 */
[----:B------:R-:W-:-:S03]  /*27d90*/  UMOV UR4, 0xffffffff ;  /* 0xffffffff00047882 */ /* 0x000fc60000000000 */
[----:B------:R-:W-:Y:S05]  /*27da0*/  BRA.DIV UR4, `(.L_x_1622) ;  /* 0x000000a604dc7947 */ /* 0x000fea000b800000 */
[----:B------:R-:W-:-:S13]  /*27db0*/  ELECT P6, URZ, PT ;  /* 0x00000000003f782f */ /* 0x000fda00038c0000 */
.L_x_1621:
[----:B-1----:R-:W2:Y:S01]  /*27dc0*/  LDL R5, [R1+0x58] ;  /* 0x0000580001057983 */ /* 0x002ea20000100800 */
[----:B------:R-:W-:Y:S01]  /*27dd0*/  BSSY B1, `(.L_x_1623) ;  /* 0x0000008000017945 */ /* 0x000fe20003800000 */
[----:B--2---:R-:W-:-:S05]  /*27de0*/  VIADD R5, R5, 0x1 ;  /* 0x0000000105057836 */ /* 0x004fca0000000000 */
[----:B------:R-:W-:-:S04]  /*27df0*/  LEA.HI R6, R5, R5, RZ, 0x1 ;  /* 0x0000000505067211 */ /* 0x000fc800078f08ff */
[----:B------:R-:W-:-:S05]  /*27e00*/  LOP3.LUT R6, R6, 0xfffffffe, RZ, 0xc0, !PT ;  /* 0xfffffffe06067812 */ /* 0x000fca00078ec0ff */
[----:B------:R-:W-:-:S05]  /*27e10*/  IMAD.IADD R5, R5, 0x1, -R6 ;  /* 0x0000000105057824 */ /* 0x000fca00078e0a06 */
[----:B------:R-:W-:-:S04]  /*27e20*/  SHF.L.U32 R5, R5, 0x1f, RZ ;  /* 0x0000001f05057819 */ /* 0x000fc800000006ff */
[----:B------:R-:W1:Y:S02]  /*27e30*/  SYNCS.PHASECHK.TRANS64.TRYWAIT P0, [R18+URZ+0x2a820], R5 ;  /* 0x02a82005120075a7 */ /* 0x000e64000800017f */
[----:B-1----:R-:W-:Y:S05]  /*27e40*/  @!P0 BRA `(.L_x_1624) ;  /* 0x000000a400d48947 */ /* 0x002fea0003800000 */
.L_x_1915:
[----:B------:R-:W-:Y:S05]  /*27e50*/  BSYNC B1 ;  /* 0x0000000000017941 */ /* 0x000fea0003800000 */
.L_x_1623:
[----:B------:R-:W-:Y:S04]  /*27e60*/  BSSY B1, `(.L_x_1625) ;  /* 0x000008f000017945 */ /* 0x000fe80003800000 */
[----:B------:R-:W-:Y:S05]  /*27e70*/  @!P6 BRA `(.L_x_1626) ;  /* 0x000000080034e947 */ /* 0x000fea0003800000 */
[----:B------:R-:W2:Y:S04]  /*27e80*/  LDL R8, [R1+0x10] ;  /* 0x0000100001087983 */ /* 0x000ea80000100800 */
[----:B------:R-:W3:Y:S01]  /*27e90*/  LDL R7, [R1+0x18] ;  /* 0x0000180001077983 */ /* 0x000ee20000100800 */
[----:B------:R-:W4:Y:S01]  /*27ea0*/  S2R R6, SR_TID.X ;  /* 0x0000000000067919 */ /* 0x000f220000002100 */
[----:B------:R-:W-:Y:S01]  /*27eb0*/  BSSY B2, `(.L_x_1627) ;  /* 0x0000007000027945 */ /* 0x000fe20003800000 */
[----:B----4-:R-:W-:-:S04]  /*27ec0*/  LOP3.LUT R6, R6, 0x7f, RZ, 0xc0, !PT ;  /* 0x0000007f06067812 */ /* 0x010fc800078ec0ff */
[----:B------:R-:W-:Y:S01]  /*27ed0*/  ISETP.NE.AND P1, PT, R6, RZ, PT ;  /* 0x000000ff0600720c */ /* 0x000fe20003f25270 */
[----:B--2---:R-:W-:Y:S01]  /*27ee0*/  IMAD R8, R8, 0x8, R18 ;  /* 0x0000000808087824 */ /* 0x004fe200078e0212 */
[----:B---3--:R-:W-:-:S04]  /*27ef0*/  SHF.L.U32 R11, R7, 0x1f, RZ ;  /* 0x0000001f070b7819 */ /* 0x008fc800000006ff */
[----:B------:R-:W2:Y:S02]  /*27f00*/  SYNCS.PHASECHK.TRANS64.TRYWAIT P0, [R8+URZ+0x2a8a0], R11 ;  /* 0x02a8a00b080075a7 */ /* 0x000ea4000800017f */
[----:B--2---:R-:W-:Y:S05]  /*27f10*/  @!P0 BRA `(.L_x_1628) ;  /* 0x000000a400b48947 */ /* 0x004fea0003800000 */
.L_x_1916:
[----:B------:R-:W-:Y:S05]  /*27f20*/  BSYNC B2 ;  /* 0x0000000000027941 */ /* 0x000fea0003800000 */
.L_x_1627:
[----:B------:R-:W-:Y:S04]  /*27f30*/  BSSY B2, `(.L_x_1629) ;  /* 0x0000009000027945 */ /* 0x000fe80003800000 */
[----:B------:R-:W-:Y:S05]  /*27f40*/  @P1 BRA `(.L_x_1630) ;  /* 0x00000000001c1947 */ /* 0x000fea0003800000 */
[----:B-1----:R-:W1:Y:S02]  /*27f50*/  S2R R5, SR_TID.X ;  /* 0x0000000000057919 */ /* 0x002e640000002100 */
[----:B-1----:R-:W-:Y:S01]  /*27f60*/  LOP3.LUT R6, R5, 0x1f, RZ, 0xc0, !PT ;  /* 0x0000001f05067812 */ /* 0x002fe200078ec0ff */
[----:B------:R-:W-:-:S03]  /*27f70*/  IMAD.MOV.U32 R5, RZ, RZ, 0x6000 ;  /* 0x00006000ff057424 */ /* 0x000fc600078e00ff */
[----:B------:R-:W-:Y:S01]  /*27f80*/  ISETP.NE.AND P0, PT, R6, RZ, PT ;  /* 0x000000ff0600720c */ /* 0x000fe20003f05270 */
[----:B------:R3:W-:-:S12]  /*27f90*/  SYNCS.ARRIVE.TRANS64 RZ, [R8+URZ+0x2a890], R5 ;  /* 0x02a8900508ff79a7 */ /* 0x0007d8000800003f */
[----:B---3--:R-:W-:Y:S05]  /*27fa0*/  @!P0 BRA `(.L_x_1630) ;  /* 0x0000000000048947 */ /* 0x008fea0003800000 */
[----:B------:R-:W-:Y:S01]  /*27fb0*/  BPT.TRAP 0x1 ;  /* 0x000000040000795c */ /* 0x000fe20000300000 */
.L_x_1630:
[----:B------:R-:W-:Y:S05]  /*27fc0*/  BSYNC B2 ;  /* 0x0000000000027941 */ /* 0x000fea0003800000 */
.L_x_1629:
[----:B-1----:R-:W3:Y:S01]  /*27fd0*/  LDL R5, [R1+0x10] ;  /* 0x0000100001057983 */ /* 0x002ee20000100800 */
[----:B------:R-:W-:Y:S01]  /*27fe0*/  IMAD.MOV.U32 R6, RZ, RZ, RZ ;  /* 0x000000ffff067224 */ /* 0x000fe200078e00ff */
[----:B------:R-:W-:Y:S01]  /*27ff0*/  UIADD3 UR4, UP0, UR42, 0x570, URZ ;  /* 0x000005702a047890 */ /* 0x000fe2000ff1e03f */
[----:B------:R-:W-:Y:S01]  /*28000*/  PLOP3.LUT P0, PT, PT, PT, PT, 0x80, 0x0 ;  /* 0x000000000000781c */ /* 0x000fe20003f0f070 */
[----:B------:R-:W-:Y:S01]  /*28010*/  UMOV UR6, 0x0 ;  /* 0x0000000000067882 */ /* 0x000fe20000000000 */
[----:B------:R-:W-:Y:S01]  /*28020*/  UMOV UR7, 0x12f00000 ;  /* 0x12f0000000077882 */ /* 0x000fe20000000000 */
[----:B------:R-:W-:Y:S01]  /*28030*/  R2UR UR10, R6 ;  /* 0x00000000060a72ca */ /* 0x000fe200000e0000 */
[----:B------:R-:W-:Y:S01]  /*28040*/  IMAD R6, R10, 0x80, R0 ;  /* 0x000000800a067824 */ /* 0x000fe200078e0200 */
[----:B------:R-:W-:-:S03]  /*28050*/  UIADD3.X UR5, URZ, UR43, URZ, UP0, !UPT ;  /* 0x0000002b3f057290 */ /* 0x000fc600087fe43f */
[----:B------:R-:W-:Y:S02]  /*28060*/  VIADD R6, R6, 0xffffff80 ;  /* 0xffffff8006067836 */ /* 0x000fe40000000000 */
[----:B---3--:R-:W-:Y:S02]  /*28070*/  IMAD R9, R5, 0x6000, R18 ;  /* 0x0000600005097824 */ /* 0x008fe400078e0212 */
[----:B------:R-:W-:Y:S02]  /*28080*/  VIADD R5, R8, 0x2a890 ;  /* 0x0002a89008057836 */ /* 0x000fe40000000000 */
[----:B------:R-:W-:-:S07]  /*28090*/  VIADD R7, R9, 0x1e400 ;  /* 0x0001e40009077836 */ /* 0x000fce0000000000 */
.L_x_1631:
        /* <DEDUP_REMOVED lines=10> */
[----:B0-----:R-:W-:Y:S01]  /*28140*/  IMAD.MOV.U32 R15, RZ, RZ, 0x40 ;  /* 0x00000040ff0f7424 */ /* 0x001fe200078e00ff */
[----:B------:R-:W-:Y:S01]  /*28150*/  PLOP3.LUT P0, PT, PT, PT, PT, 0x80, 0x0 ;  /* 0x000000000000781c */ /* 0x000fe20003f0f070 */
[----:B------:R-:W-:Y:S01]  /*28160*/  VIADD R7, R9, 0x20400 ;  /* 0x0002040009077836 */ /* 0x000fe20000000000 */
[----:B------:R-:W-:Y:S01]  /*28170*/  UMOV UR6, 0x0 ;  /* 0x0000000000067882 */ /* 0x000fe20000000000 */
[----:B------:R-:W-:Y:S01]  /*28180*/  UMOV UR7, 0x12f00000 ;  /* 0x12f0000000077882 */ /* 0x000fe20000000000 */
[----:B------:R-:W-:-:S15]  /*28190*/  R2UR UR10, R15 ;  /* 0x000000000f0a72ca */ /* 0x000fde00000e0000 */
.L_x_1632:
        /* <DEDUP_REMOVED lines=16> */
.L_x_1633:
        /* <DEDUP_REMOVED lines=13> */
.L_x_1917:
[----:B------:R-:W-:Y:S05]  /*28370*/  BSYNC B2 ;  /* 0x0000000000027941 */ /* 0x000fea0003800000 */
.L_x_1634:
[----:B------:R-:W-:Y:S01]  /*28380*/  BSSY B2, `(.L_x_1636) ;  /* 0x000000b000027945 */ /* 0x000fe20003800000 */
[----:B------:R-:W-:Y:S02]  /*28390*/  IMAD.MOV.U32 R12, RZ, RZ, 0x0 ;  /* 0x00000000ff0c7424 */ /* 0x000fe400078e00ff */
[----:B------:R-:W-:Y:S01]  /*283a0*/  IMAD.MOV.U32 R13, RZ, RZ, 0x12f00000 ;  /* 0x12f00000ff0d7424 */ /* 0x000fe200078e00ff */
[----:B------:R-:W-:Y:S06]  /*283b0*/  @P1 BRA `(.L_x_1637) ;  /* 0x00000000001c1947 */ /* 0x000fec0003800000 */
[----:B------:R-:W1:Y:S02]  /*283c0*/  S2R R5, SR_TID.X ;  /* 0x0000000000057919 */ /* 0x000e640000002100 */
[----:B-1----:R-:W-:Y:S01]  /*283d0*/  LOP3.LUT R7, R5, 0x1f, RZ, 0xc0, !PT ;  /* 0x0000001f05077812 */ /* 0x002fe200078ec0ff */
[----:B------:R-:W-:-:S03]  /*283e0*/  IMAD.MOV.U32 R5, RZ, RZ, 0x6000 ;  /* 0x00006000ff057424 */ /* 0x000fc600078e00ff */
[----:B------:R-:W-:Y:S01]  /*283f0*/  ISETP.NE.AND P0, PT, R7, RZ, PT ;  /* 0x000000ff0700720c */ /* 0x000fe20003f05270 */
[----:B------:R1:W-:-:S12]  /*28400*/  SYNCS.ARRIVE.TRANS64 RZ, [R8+URZ+0x2a8b0], R5 ;  /* 0x02a8b00508ff79a7 */ /* 0x0003d8000800003f */
[----:B-1----:R-:W-:Y:S05]  /*28410*/  @!P0 BRA `(.L_x_1637) ;  /* 0x0000000000048947 */ /* 0x002fea0003800000 */
[----:B------:R-:W-:Y:S01]  /*28420*/  BPT.TRAP 0x1 ;  /* 0x000000040000795c */ /* 0x000fe20000300000 */
.L_x_1637:
[----:B------:R-:W-:Y:S05]  /*28430*/  BSYNC B2 ;  /* 0x0000000000027941 */ /* 0x000fea0003800000 */
.L_x_1636:
[----:B------:R-:W-:Y:S01]  /*28440*/  R2UR UR6, R12 ;  /* 0x000000000c0672ca */ /* 0x000fe200000e0000 */
[----:B------:R-:W-:Y:S01]  /*28450*/  IMAD.MOV.U32 R5, RZ, RZ, RZ ;  /* 0x000000ffff057224 */ /* 0x000fe200078e00ff */
[----:B------:R-:W-:Y:S01]  /*28460*/  R2UR UR7, R13 ;  /* 0x000000000d0772ca */ /* 0x000fe200000e0000 */
[----:B------:R-:W-:Y:S01]  /*28470*/  UIADD3 UR4, UP0, UR42, 0x670, URZ ;  /* 0x000006702a047890 */ /* 0x000fe2000ff1e03f */
[----:B------:R-:W-:Y:S01]  /*28480*/  PLOP3.LUT P0, PT, PT, PT, PT, 0x80, 0x0 ;  /* 0x000000000000781c */ /* 0x000fe20003f0f070 */
[----:B------:R-:W-:Y:S01]  /*28490*/  VIADD R7, R9, 0xc400 ;  /* 0x0000c40009077836 */ /* 0x000fe20000000000 */
[----:B------:R-:W-:Y:S01]  /*284a0*/  R2UR UR10, R5 ;  /* 0x00000000050a72ca */ /* 0x000fe200000e0000 */
[----:B------:R-:W-:Y:S01]  /*284b0*/  VIADD R5, R8, 0x2a8b0 ;  /* 0x0002a8b008057836 */ /* 0x000fe20000000000 */
[----:B------:R-:W-:-:S13]  /*284c0*/  UIADD3.X UR5, URZ, UR43, URZ, UP0, !UPT ;  /* 0x0000002b3f057290 */ /* 0x000fda00087fe43f */
.L_x_1638:
        /* <DEDUP_REMOVED lines=15> */
.L_x_1639:
        /* <DEDUP_REMOVED lines=15> */
.L_x_1640:
        /* <DEDUP_REMOVED lines=10> */
.L_x_1626:
[----:B------:R-:W-:Y:S05]  /*28750*/  BSYNC B1 ;  /* 0x0000000000017941 */ /* 0x000fea0003800000 */
.L_x_1625:
[----:B------:R-:W1:Y:S04]  /*28760*/  LDL.LU R9, [R1+0x10] ;  /* 0x0000100001097983 */ /* 0x000e680000300800 */
[----:B0-2---:R-:W2:Y:S01]  /*28770*/  LDL.LU R8, [R1+0x18] ;  /* 0x0000180001087983 */ /* 0x005ea20000300800 */
[----:B------:R-:W-:Y:S01]  /*28780*/  VIADD R10, R10, 0xfffffffe ;  /* 0xfffffffe0a0a7836 */ /* 0x000fe20000000000 */
[----:B------:R-:W-:-:S04]  /*28790*/  PLOP3.LUT P0, PT, PT, PT, PT, 0x8, 0x0 ;  /* 0x000000000000781c */ /* 0x000fc80003f0e170 */
[----:B------:R-:W-:Y:S01]  /*287a0*/  ISETP.GE.AND P2, PT, R10, R3, PT ;  /* 0x000000030a00720c */ /* 0x000fe20003f46270 */
[----:B-1----:R-:W-:-:S05]  /*287b0*/  VIADD R5, R9, 0x1 ;  /* 0x0000000109057836 */ /* 0x002fca0000000000 */
[----:B------:R-:W-:-:S04]  /*287c0*/  ISETP.NE.AND P1, PT, R5, 0x2, PT ;  /* 0x000000020500780c */ /* 0x000fc80003f25270 */
[----:B------:R-:W-:Y:S02]  /*287d0*/  SEL R6, RZ, 0x1, P1 ;  /* 0x00000001ff067807 */ /* 0x000fe40000800000 */
[----:B------:R-:W-:Y:S02]  /*287e0*/  SEL R5, R5, RZ, P1 ;  /* 0x000000ff05057207 */ /* 0x000fe40000800000 */
[----:B--2---:R-:W-:-:S03]  /*287f0*/  LOP3.LUT R8, R8, R6, RZ, 0x3c, !PT ;  /* 0x0000000608087212 */ /* 0x004fc600078e3cff */
[----:B------:R1:W-:Y:S04]  /*28800*/  STL [R1+0x10], R5 ;  /* 0x0000100501007387 */ /* 0x0003e80000100800 */
[----:B------:R1:W-:Y:S01]  /*28810*/  STL [R1+0x18], R8 ;  /* 0x0000180801007387 */ /* 0x0003e20000100800 */
[----:B------:R-:W-:Y:S05]  /*28820*/  @!P2 BRA `(.L_x_1619) ;  /* 0x000000080070a947 */ /* 0x000fea0003800000 */
.L_x_1657:
[----:B------:R-:W-:Y:S05]  /*28830*/  YIELD ;  /* 0x0000000000007946 */ /* 0x000fea0003800000 */
[----:B------:R-:W-:Y:S04]  /*28840*/  BSSY B1, `(.L_x_1641) ;  /* 0x000008e000017945 */ /* 0x000fe80003800000 */
[----:B--2---:R-:W-:Y:S05]  /*28850*/  @!P6 BRA `(.L_x_1642) ;  /* 0x000000080030e947 */ /* 0x004fea0003800000 */
[----:B------:R-:W2:Y:S04]  /*28860*/  LDL R7, [R1+0x10] ;  /* 0x0000100001077983 */ /* 0x000ea80000100800 */
[----:B------:R-:W3:Y:S01]  /*28870*/  LDL R6, [R1+0x18] ;  /* 0x0000180001067983 */ /* 0x000ee20000100800 */
[----:B-1----:R-:W0:Y:S01]  /*28880*/  S2R R5, SR_TID.X ;  /* 0x0000000000057919 */ /* 0x002e220000002100 */
[----:B------:R-:W-:Y:S01]  /*28890*/  BSSY B2, `(.L_x_1643) ;  /* 0x0000007000027945 */ /* 0x000fe20003800000 */
[----:B0-----:R-:W-:-:S04]  /*288a0*/  LOP3.LUT R5, R5, 0x7f, RZ, 0xc0, !PT ;  /* 0x0000007f05057812 */ /* 0x001fc800078ec0ff */
[----:B------:R-:W-:Y:S01]  /*288b0*/  ISETP.NE.AND P2, PT, R5, RZ, PT ;  /* 0x000000ff0500720c */ /* 0x000fe20003f45270 */
[----:B--2---:R-:W-:Y:S01]  /*288c0*/  IMAD R9, R7, 0x8, R18 ;  /* 0x0000000807097824 */ /* 0x004fe200078e0212 */
[----:B---3--:R-:W-:-:S04]  /*288d0*/  SHF.L.U32 R8, R6, 0x1f, RZ ;  /* 0x0000001f06087819 */ /* 0x008fc800000006ff */
[----:B------:R-:W0:Y:S02]  /*288e0*/  SYNCS.PHASECHK.TRANS64.TRYWAIT P1, [R9+URZ+0x2a8a0], R8 ;  /* 0x02a8a008090075a7 */ /* 0x000e24000802017f */
[----:B0-----:R-:W-:Y:S05]  /*288f0*/  @!P1 BRA `(.L_x_1644) ;  /* 0x0000009c00649947 */ /* 0x001fea0003800000 */
.L_x_1918:
[----:B------:R-:W-:Y:S05]  /*28900*/  BSYNC B2 ;  /* 0x0000000000027941 */ /* 0x000fea0003800000 */
.L_x_1643:
        /* <DEDUP_REMOVED lines=9> */
.L_x_1646:
[----:B------:R-:W-:Y:S05]  /*289a0*/  BSYNC B2 ;  /* 0x0000000000027941 */ /* 0x000fea0003800000 */
.L_x_1645:
        /* <DEDUP_REMOVED lines=10> */
[----:B------:R-:W-:-:S02]  /*28a50*/  VIADD R5, R9, 0x2a890 ;  /* 0x0002a89009057836 */ /* 0x000fc40000000000 */
[----:B------:R-:W-:-:S08]  /*28a60*/  VIADD R11, R7, 0x1e400 ;  /* 0x0001e400070b7836 */ /* 0x000fd00000000000 */
.L_x_1647:
        /* <DEDUP_REMOVED lines=12> */
[----:B------:R-:W-:Y:S01]  /*28b30*/  UMOV UR6, 0x0 ;  /* 0x0000000000067882 */ /* 0x000fe20000000000 */
[----:B------:R-:W-:Y:S02]  /*28b40*/  UMOV UR7, 0x12f00000 ;  /* 0x12f0000000077882 */ /* 0x000fe40000000000 */
[----:B------:R-:W-:Y:S01]  /*28b50*/  R2UR UR10, R11 ;  /* 0x000000000b0a72ca */ /* 0x000fe200000e0000 */
[----:B------:R-:W-:-:S14]  /*28b60*/  VIADD R11, R7, 0x20400 ;  /* 0x00020400070b7836 */ /* 0x000fdc0000000000 */
.L_x_1648:
        /* <DEDUP_REMOVED lines=16> */
.L_x_1649:
        /* <DEDUP_REMOVED lines=13> */
.L_x_1919:
[----:B------:R-:W-:Y:S05]  /*28d40*/  BSYNC B2 ;  /* 0x0000000000027941 */ /* 0x000fea0003800000 */
.L_x_1650:
        /* <DEDUP_REMOVED lines=11> */
.L_x_1653:
[----:B------:R-:W-:Y:S05]  /*28e00*/  BSYNC B2 ;  /* 0x0000000000027941 */ /* 0x000fea0003800000 */
.L_x_1652:
        /* <DEDUP_REMOVED lines=8> */
.L_x_1654:
        /* <DEDUP_REMOVED lines=11> */
[----:B------:R-:W-:Y:S01]  /*28f40*/  R2UR UR6, R12 ;  /* 0x000000000c0672ca */ /* 0x000fe200000e0000 */
[----:B------:R-:W-:Y:S01]  /*28f50*/  VIADD R5, R7, 0xe400 ;  /* 0x0000e40007057836 */ /* 0x000fe20000000000 */
[----:B------:R-:W-:Y:S02]  /*28f60*/  R2UR UR7, R13 ;  /* 0x000000000d0772ca */ /* 0x000fe400000e0000 */
[----:B------:R-:W-:Y:S02]  /*28f70*/  R2UR UR10, R8 ;  /* 0x00000000080a72ca */ /* 0x000fe400000e0000 */
[----:B------:R-:W-:-:S13]  /*28f80*/  PLOP3.LUT P1, PT, PT, PT, PT, 0x80, 0x0 ;  /* 0x000000000000781c */ /* 0x000fda0003f2f070 */
.L_x_1655:
        /* <DEDUP_REMOVED lines=15> */
.L_x_1656:
        /* <DEDUP_REMOVED lines=10> */
.L_x_1642:
[----:B------:R-:W-:Y:S05]  /*29120*/  BSYNC B1 ;  /* 0x0000000000017941 */ /* 0x000fea0003800000 */
.L_x_1641:
[----:B-1----:R-:W2:Y:S04]  /*29130*/  LDL.LU R5, [R1+0x10] ;  /* 0x0000100001057983 */ /* 0x002ea80000300800 */
[----:B------:R-:W3:Y:S01]  /*29140*/  LDL.LU R8, [R1+0x18] ;  /* 0x0000180001087983 */ /* 0x000ee20000300800 */
[C---:B------:R-:W-:Y:S01]  /*29150*/  ISETP.GT.AND P2, PT, R10.reuse, R3, PT ;  /* 0x000000030a00720c */ /* 0x040fe20003f44270 */
[----:B------:R-:W-:Y:S02]  /*29160*/  VIADD R10, R10, 0xffffffff ;  /* 0xffffffff0a0a7836 */ /* 0x000fe40000000000 */
[----:B--2---:R-:W-:-:S05]  /*29170*/  VIADD R5, R5, 0x1 ;  /* 0x0000000105057836 */ /* 0x004fca0000000000 */
[----:B------:R-:W-:-:S04]  /*29180*/  ISETP.NE.AND P1, PT, R5, 0x2, PT ;  /* 0x000000020500780c */ /* 0x000fc80003f25270 */
[----:B------:R-:W-:Y:S02]  /*29190*/  SEL R6, RZ, 0x1, P1 ;  /* 0x00000001ff067807 */ /* 0x000fe40000800000 */
[----:B------:R-:W-:Y:S02]  /*291a0*/  SEL R5, R5, RZ, P1 ;  /* 0x000000ff05057207 */ /* 0x000fe40000800000 */
[----:B---3--:R-:W-:-:S05]  /*291b0*/  LOP3.LUT R8, R8, R6, RZ, 0x3c, !PT ;  /* 0x0000000608087212 */ /* 0x008fca00078e3cff */
[----:B------:R2:W-:Y:S04]  /*291c0*/  STL [R1+0x18], R8 ;  /* 0x0000180801007387 */ /* 0x0005e80000100800 */
[----:B------:R2:W-:Y:S01]  /*291d0*/  STL [R1+0x10], R5 ;  /* 0x0000100501007387 */ /* 0x0005e20000100800 */
[----:B------:R-:W-:Y:S05]  /*291e0*/  @P2 BRA `(.L_x_1657) ;  /* 0xfffffff400902947 */ /* 0x000fea000383ffff */
.L_x_1619:
[----:B------:R-:W-:Y:S05]  /*291f0*/  BSYNC B0 ;  /* 0x0000000000007941 */ /* 0x000fea0003800000 */
.L_x_1618:
[----:B------:R-:W3:Y:S01]  /*29200*/  LDL R9, [R1+0x2c] ;  /* 0x00002c0001097983 */ /* 0x000ee20000100800 */
[----:B------:R-:W4:Y:S01]  /*29210*/  LDC R0, c[0x0][0x448] ;  /* 0x00011200ff007b82 */ /* 0x000f220000000800 */
[----:B------:R-:W-:Y:S07]  /*29220*/  @!P0 WARPSYNC.ALL ;  /* 0x0000000000008948 */ /* 0x000fee0003800000 */
[----:B------:R-:W-:Y:S01]  /*29230*/  @!P0 BAR.SYNC.DEFER_BLOCKING 0xc, 0x180 ;  /* 0x0306000000008b1d */ /* 0x000fe20000010000 */
[----:B----4-:R-:W-:-:S13]  /*29240*/  ISETP.NE.AND P1, PT, R0, 0x1, PT ;  /* 0x000000010000780c */ /* 0x010fda0003f25270 */
[----:B------:R-:W4:Y:S08]  /*29250*/  @P1 LDC R2, c[0x0][0x44c] ;  /* 0x00011300ff021b82 */ /* 0x000f300000000800 */
[----:B------:R-:W5:Y:S01]  /*29260*/  @P1 LDC R3, c[0x0][0x450] ;  /* 0x00011400ff031b82 */ /* 0x000f620000000800 */
[----:B---3--:R-:W-:-:S04]  /*29270*/  VIADD R0, R9, 0x7f ;  /* 0x0000007f09007836 */ /* 0x008fc80000000000 */
[----:B----4-:R-:W-:-:S05]  /*29280*/  @P1 IMAD.HI.U32 R2, R0, R2, RZ ;  /* 0x0000000200021227 */ /* 0x010fca00078e00ff */
[----:B-----5:R-:W-:Y:S02]  /*29290*/  @P1 SHF.R.U32.HI R0, RZ, R3, R2 ;  /* 0x00000003ff001219 */ /* 0x020fe40000011602 */
[----:B------:R-:W3:Y:S03]  /*292a0*/  LDC.64 R2, c[0x0][0x9e0] ;  /* 0x00027800ff027b82 */ /* 0x000ee60000000a00 */
[----:B------:R-:W-:Y:S01]  /*292b0*/  IMAD.IADD R0, R17, 0x1, R0 ;  /* 0x0000000111007824 */ /* 0x000fe200078e0200 */
[----:B---3--:R-:W-:-:S03]  /*292c0*/  ISETP.GE.AND P2, PT, R3, 0x1, PT ;  /* 0x000000010300780c */ /* 0x008fc60003f46270 */
[----:B-12---:R-:W-:-:S10]  /*292d0*/  IMAD.IADD R5, R0, 0x1, R2 ;  /* 0x0000000100057824 */ /* 0x006fd400078e0202 */
[----:B------:R-:W-:Y:S05]  /*292e0*/  @!P2 BRA `(.L_x_1658) ;  /* 0x000000000048a947 */ /* 0x000fea0003800000 */
        /* <DEDUP_REMOVED lines=11> */
.L_x_1660:
[----:B------:R-:W-:-:S13]  /*293a0*/  ISETP.NE.AND P0, PT, R3, 0x1, PT ;  /* 0x000000010300780c */ /* 0x000fda0003f05270 */
[----:B------:R-:W1:Y:S02]  /*293b0*/  @P0 LDC.64 R6, c[0x0][0x9e8] ;  /* 0x00027a00ff060b82 */ /* 0x000e640000000a00 */
[----:B-1----:R-:W-:-:S05]  /*293c0*/  @P0 IMAD.HI.U32 R6, R2, R6, RZ ;  /* 0x0000000602060227 */ /* 0x002fca00078e00ff */
[----:B------:R-:W-:-:S07]  /*293d0*/  @P0 SHF.R.U32.HI R2, RZ, R7, R6 ;  /* 0x00000007ff020219 */ /* 0x000fce0000011606 */
.L_x_1661:
[----:B------:R-:W-:Y:S05]  /*293e0*/  BSYNC B0 ;  /* 0x0000000000007941 */ /* 0x000fea0003800000 */
.L_x_1659:
[----:B------:R-:W-:-:S05]  /*293f0*/  IMAD R2, R2, R3, R3 ;  /* 0x0000000302027224 */ /* 0x000fca00078e0203 */
[----:B------:R-:W-:-:S07]  /*29400*/  VIMNMX R5, R5, R2, PT ;  /* 0x0000000205057248 */ /* 0x000fce0003fe0100 */
.L_x_1658:
[----:B------:R-:W-:Y:S01]  /*29410*/  VIADD R5, R5, 0x7f ;  /* 0x0000007f05057836 */ /* 0x000fe20000000000 */
[----:B------:R-:W1:Y:S01]  /*29420*/  @P1 LDC R2, c[0x0][0x44c] ;  /* 0x00011300ff021b82 */ /* 0x000e620000000800 */
[----:B------:R-:W-:Y:S01]  /*29430*/  IMAD.MOV.U32 R0, RZ, RZ, R9 ;  /* 0x000000ffff007224 */ /* 0x000fe200078e0009 */
[----:B------:R-:W-:Y:S02]  /*29440*/  ULDC UR4, c[0x0][0x9dc] ;  /* 0x0002770000047ab9 */ /* 0x000fe40000000800 */
[----:B------:R-:W-:-:S04]  /*29450*/  SHF.R.S32.HI R8, RZ, 0x1f, R5 ;  /* 0x0000001fff087819 */ /* 0x000fc80000011405 */
[----:B------:R-:W-:Y:S02]  /*29460*/  LEA.HI R8, R8, R5, RZ, 0x7 ;  /* 0x0000000508087211 */ /* 0x000fe400078f38ff */
[----:B------:R-:W2:Y:S02]  /*29470*/  @P1 LDC R5, c[0x0][0x450] ;  /* 0x00011400ff051b82 */ /* 0x000ea40000000800 */
        /* <DEDUP_REMOVED lines=17> */
.L_x_1664:
[----:B------:R-:W-:-:S13]  /*29590*/  ISETP.NE.AND P0, PT, R3, 0x1, PT ;  /* 0x000000010300780c */ /* 0x000fda0003f05270 */
[----:B------:R-:W1:Y:S02]  /*295a0*/  @P0 LDC.64 R6, c[0x0][0x9e8] ;  /* 0x00027a00ff060b82 */ /* 0x000e640000000a00 */
[----:B-1----:R-:W-:-:S05]  /*295b0*/  @P0 IMAD.HI.U32 R6, R0, R6, RZ ;  /* 0x0000000600060227 */ /* 0x002fca00078e00ff */
[----:B------:R-:W-:-:S07]  /*295c0*/  @P0 SHF.R.U32.HI R0, RZ, R7, R6 ;  /* 0x00000007ff000219 */ /* 0x000fce0000011606 */
.L_x_1665:
[----:B------:R-:W-:Y:S05]  /*295d0*/  BSYNC B0 ;  /* 0x0000000000007941 */ /* 0x000fea0003800000 */
.L_x_1663:
[----:B------:R-:W-:-:S05]  /*295e0*/  IMAD R0, R0, R3, RZ ;  /* 0x0000000300007224 */ /* 0x000fca00078e02ff */
[----:B------:R-:W-:-:S07]  /*295f0*/  VIMNMX R2, R2, R0, !PT ;  /* 0x0000000002027248 */ /* 0x000fce0007fe0100 */
.L_x_1662:
[----:B------:R-:W-:Y:S01]  /*29600*/  ISETP.NE.AND P1, PT, R4, RZ, PT ;  /* 0x000000ff0400720c */ /* 0x000fe20003f25270 */
[----:B------:R-:W-:Y:S01]  /*29610*/  BSSY B0, `(.L_x_1666) ;  /* 0x0000024000007945 */ /* 0x000fe20003800000 */
[----:B------:R-:W-:-:S04]  /*29620*/  SHF.R.S32.HI R0, RZ, 0x1f, R2 ;  /* 0x0000001fff007819 */ /* 0x000fc80000011402 */
[----:B------:R-:W-:Y:S01]  /*29630*/  LEA.HI R0, R0, R2, RZ, 0x7 ;  /* 0x0000000200007211 */ /* 0x000fe200078f38ff */
[----:B------:R-:W-:-:S03]  /*29640*/  IMAD.MOV.U32 R2, RZ, RZ, RZ ;  /* 0x000000ffff027224 */ /* 0x000fc600078e00ff */
[----:B------:R-:W-:-:S03]  /*29650*/  SHF.R.S32.HI R0, RZ, 0x7, R0 ;  /* 0x00000007ff007819 */ /* 0x000fc60000011400 */
[----:B------:R-:W1:Y:S01]  /*29660*/  @!P1 LDC R4, c[0x0][0x9f0] ;  /* 0x00027c00ff049b82 */ /* 0x000e620000000800 */
[----:B------:R-:W-:-:S04]  /*29670*/  VIMNMX R0, RZ, R0, !PT ;  /* 0x00000000ff007248 */ /* 0x000fc80007fe0100 */
[----:B------:R-:W-:-:S13]  /*29680*/  ISETP.GT.AND P0, PT, R8, R0, PT ;  /* 0x000000000800720c */ /* 0x000fda0003f04270 */
[----:B------:R-:W-:Y:S05]  /*29690*/  @!P0 BRA `(.L_x_1667) ;  /* 0x00000000006c8947 */ /* 0x000fea0003800000 */
[----:B-1----:R-:W-:-:S04]  /*296a0*/  IABS R5, R4 ;  /* 0x0000000400057213 */ /* 0x002fc80000000000 */
[----:B------:R-:W1:Y:S08]  /*296b0*/  I2F.RP R2, R5 ;  /* 0x0000000500027306 */ /* 0x000e700000209400 */
[----:B-1----:R-:W1:Y:S02]  /*296c0*/  MUFU.RCP R2, R2 ;  /* 0x0000000200027308 */ /* 0x002e640000001000 */
[----:B-1----:R-:W-:-:S06]  /*296d0*/  VIADD R2, R2, 0xffffffe ;  /* 0x0ffffffe02027836 */ /* 0x002fcc0000000000 */
[----:B------:R-:W1:Y:S02]  /*296e0*/  F2I.FTZ.U32.TRUNC.NTZ R3, R2 ;  /* 0x0000000200037305 */ /* 0x000e64000021f000 */
[----:B-1----:R-:W-:-:S04]  /*296f0*/  IMAD.MOV R2, RZ, RZ, -R3 ;  /* 0x000000ffff027224 */ /* 0x002fc800078e0a03 */
[----:B------:R-:W-:Y:S02]  /*29700*/  IMAD R6, R2, R5, RZ ;  /* 0x0000000502067224 */ /* 0x000fe400078e02ff */
[----:B------:R-:W-:-:S04]  /*29710*/  IMAD.MOV.U32 R2, RZ, RZ, RZ ;  /* 0x000000ffff027224 */ /* 0x000fc800078e00ff */
[----:B------:R-:W-:Y:S01]  /*29720*/  IMAD.HI.U32 R9, R3, R6, R2 ;  /* 0x0000000603097227 */ /* 0x000fe200078e0002 */
[----:B------:R-:W-:Y:S02]  /*29730*/  IADD3 R6, R4, -0x1, R8 ;  /* 0xffffffff04067810 */ /* 0x000fe40007ffe008 */
[----:B------:R-:W-:-:S03]  /*29740*/  IABS R2, R4 ;  /* 0x0000000400027213 */ /* 0x000fc60000000000 */
[----:B------:R-:W-:Y:S02]  /*29750*/  IMAD.IADD R6, R6, 0x1, -R0 ;  /* 0x0000000106067824 */ /* 0x000fe400078e0a00 */
[----:B------:R-:W-:-:S03]  /*29760*/  IMAD.MOV R2, RZ, RZ, -R2 ;  /* 0x000000ffff027224 */ /* 0x000fc600078e0a02 */
[----:B------:R-:W-:Y:S01]  /*29770*/  IABS R3, R6 ;  /* 0x0000000600037213 */ /* 0x000fe20000000000 */
[----:B------:R-:W-:Y:S01]  /*29780*/  IMAD.MOV.U32 R7, RZ, RZ, R2 ;  /* 0x000000ffff077224 */ /* 0x000fe200078e0002 */
        /* <DEDUP_REMOVED lines=12> */
.L_x_1667:
[----:B------:R-:W-:Y:S05]  /*29850*/  BSYNC B0 ;  /* 0x0000000000007941 */ /* 0x000fea0003800000 */
.L_x_1666:
[----:B------:R-:W2:Y:S02]  /*29860*/  LDL.LU R3, [R1+0x4] ;  /* 0x0000040001037983 */ /* 0x000ea40000300800 */
[----:B--2---:R-:W-:-:S05]  /*29870*/  IMAD R0, R3, R2, R0 ;  /* 0x0000000203007224 */ /* 0x004fca00078e0200 */
        /* <DEDUP_REMOVED lines=11> */
[----:B-1----:R-:W1:Y:S01]  /*29930*/  LDC.64 R4, c[0x0][0xc60] ;  /* 0x00031800ff047b82 */ /* 0x002e620000000a00 */
[----:B------:R-:W2:Y:S02]  /*29940*/  FLO.U32 R0, UR4 ;  /* 0x0000000400007d00 */ /* 0x000ea400080e0000 */
[----:B--2---:R-:W-:-:S06]  /*29950*/  ISETP.EQ.U32.AND P0, PT, R0, R2, PT ;  /* 0x000000020000720c */ /* 0x004fcc0003f02070 */
[----:B------:R-:W1:Y:S07]  /*29960*/  POPC R2, UR4 ;  /* 0x0000000400027d09 */ /* 0x000e6e0008000000 */
[----:B-1----:R-:W2:Y:S04]  /*29970*/  @P0 ATOMG.E.ADD.STRONG.GPU PT, R2, desc[UR40][R4.64], R2 ;  /* 0x00000002040209a8 */ /* 0x002ea800081ee1e8 */
[----:B--2---:R1:W2:Y:S02]  /*29980*/  SHFL.IDX PT, R2, R2, R0, 0x1f ;  /* 0x00001f0002027589 */ /* 0x0042a400000e0000 */
[----:B-1----:R-:W1:Y:S02]  /*29990*/  S2R R0, SR_LTMASK ;  /* 0x0000000000007919 */ /* 0x002e640000003900 */
[----:B-1----:R-:W-:-:S06]  /*299a0*/  LOP3.LUT R0, R0, UR4, RZ, 0xc0, !PT ;  /* 0x0000000400007c12 */ /* 0x002fcc000f8ec0ff */
[----:B------:R-:W2:Y:S02]  /*299b0*/  POPC R0, R0 ;  /* 0x0000000000007309 */ /* 0x000ea40000000000 */
[----:B--2---:R-:W-:-:S05]  /*299c0*/  IADD3 R0, R2, UR38, R0 ;  /* 0x0000002602007c10 */ /* 0x004fca000fffe000 */
[----:B------:R2:W-:Y:S01]  /*299d0*/  STL [R1], R0 ;  /* 0x0000000001007387 */ /* 0x0005e20000100800 */
[----:B------:R-:W-:Y:S05]  /*299e0*/  BRA `(.L_x_1669) ;  /* 0x0000003400247947 */ /* 0x000fea0003800000 */
.L_x_1668:
        /* <DEDUP_REMOVED lines=8> */
[----:B-1----:R-:W-:Y:S02]  /*29a70*/  IMAD.U32 R4, RZ, RZ, UR6 ;  /* 0x00000006ff047e24 */ /* 0x002fe4000f8e00ff */
        /* <DEDUP_REMOVED lines=11> */
.L_x_1671:
[----:B------:R-:W-:Y:S05]  /*29b30*/  BSYNC B6 ;  /* 0x0000000000067941 */ /* 0x000fea0003800000 */
.L_x_1670:
        /* <DEDUP_REMOVED lines=23> */
[----:B012---:R-:W-:Y:S05]  /*29cb0*/  CALL.ABS.NOINC R2 ;  /* 0x0000000002007343 */ /* 0x007fea0003c00000 */
.L_x_1673:
[----:B------:R-:W-:Y:S05]  /*29cc0*/  BSYNC B6 ;  /* 0x0000000000067941 */ /* 0x000fea0003800000 */
.L_x_1672:
        /* <DEDUP_REMOVED lines=20> */
.L_x_1675:
[----:B------:R-:W-:Y:S05]  /*29e10*/  BSYNC B6 ;  /* 0x0000000000067941 */ /* 0x000fea0003800000 */
.L_x_1674:
[----:B------:R-:W-:Y:S01]  /*29e20*/  LOP3.LUT P6, RZ, R17, 0x1, RZ, 0xc0, !PT ;  /* 0x0000000111ff7812 */ /* 0x000fe200078cc0ff */
[----:B------:R-:W-:-:S12]  /*29e30*/  BSSY B6, `(.L_x_1676) ;  /* 0x0000012000067945 */ /* 0x000fd80003800000 */
        /* <DEDUP_REMOVED lines=17> */
.L_x_1677:
[----:B------:R-:W-:Y:S05]  /*29f50*/  BSYNC B6 ;  /* 0x0000000000067941 */ /* 0x000fea0003800000 */
.L_x_1676:
[----:B--2---:R-:W2:Y:S01]  /*29f60*/  LDL R17, [R1+0xc] ;  /* 0x00000c0001117983 */ /* 0x004ea20000100800 */
[----:B------:R-:W-:Y:S02]  /*29f70*/  ULDC.64 UR4, c[0x0][0x9f8] ;  /* 0x00027e0000047ab9 */ /* 0x000fe40000000a00 */
[----:B------:R-:W-:-:S04]  /*29f80*/  ISETP.NE.U32.AND P0, PT, RZ, UR4, PT ;  /* 0x00000004ff007c0c */ /* 0x000fc8000bf05070 */
[----:B------:R-:W-:Y:S01]  /*29f90*/  ISETP.NE.AND.EX P0, PT, RZ, UR5, PT, P0 ;  /* 0x00000005ff007c0c */ /* 0x000fe2000bf05300 */
[----:B------:R-:W-:-:S12]  /*29fa0*/  ULDC.64 UR4, c[0x0][0xa08] ;  /* 0x0002820000047ab9 */ /* 0x000fd80000000a00 */
[----:B------:R-:W3:Y:S01]  /*29fb0*/  @P0 LDC.64 R2, c[0x0][0x9f8] ;  /* 0x00027e00ff020b82 */ /* 0x000ee20000000a00 */
[----:B--2---:R-:W-:Y:S02]  /*29fc0*/  IMAD.MOV.U32 R8, RZ, RZ, R17 ;  /* 0x000000ffff087224 */ /* 0x004fe400078e0011 */
[----:B---3--:R-:W-:-:S05]  /*29fd0*/  @P0 IMAD.WIDE R2, R17, 0x4, R2 ;  /* 0x0000000411020825 */ /* 0x008fca00078e0202 */
[----:B------:R2:W3:Y:S02]  /*29fe0*/  @P0 LDG.E R8, desc[UR40][R2.64] ;  /* 0x0000002802080981 */ /* 0x0004e4000c1e1900 */
[----:B--2---:R-:W2:Y:S02]  /*29ff0*/  LDC.64 R2, c[0x0][0x418] ;  /* 0x00010600ff027b82 */ /* 0x004ea40000000a00 */
[----:B--2---:R-:W-:Y:S01]  /*2a000*/  LOP3.LUT P0, RZ, R2, UR4, RZ, 0xfc, !PT ;  /* 0x0000000402ff7c12 */ /* 0x004fe2000f80fcff */
[----:B------:R-:W-:-:S03]  /*2a010*/  UMOV UR4, 0xffffffff ;  /* 0xffffffff00047882 */ /* 0x000fc60000000000 */
[----:B------:R-:W-:Y:S02]  /*2a020*/  LOP3.LUT P0, RZ, R3, UR5, RZ, 0xfc, P0 ;  /* 0x0000000503ff7c12 */ /* 0x000fe4000800fcff */
[----:B---3--:R-:W-:Y:S01]  /*2a030*/  SHF.R.S32.HI R9, RZ, 0x1f, R8 ;  /* 0x0000001fff097819 */ /* 0x008fe20000011408 */
[----:B------:R2:W-:Y:S01]  /*2a040*/  STL [R1+0x4], R8 ;  /* 0x0000040801007387 */ /* 0x0005e20000100800 */
[----:B------:R-:W-:-:S03]  /*2a050*/  SEL R17, R8, RZ, !P0 ;  /* 0x000000ff08117207 */ /* 0x000fc60004000000 */
[----:B------:R2:W-:Y:S01]  /*2a060*/  STL [R1+0x24], R9 ;  /* 0x0000240901007387 */ /* 0x0005e20000100800 */
[----:B------:R-:W-:Y:S05]  /*2a070*/  BRA.DIV UR4, `(.L_x_1678) ;  /* 0x0000008604ac7947 */ /* 0x000fea000b800000 */
[----:B------:R-:W3:Y:S02]  /*2a080*/  S2R R0, SR_TID.X ;  /* 0x0000000000007919 */ /* 0x000ee40000002100 */
[----:B---3--:R-:W-:-:S04]  /*2a090*/  SHF.R.U32.HI R0, RZ, 0x5, R0 ;  /* 0x00000005ff007819 */ /* 0x008fc80000011600 */
[----:B------:R-:W-:-:S05]  /*2a0a0*/  LOP3.LUT R0, R0, 0x3, RZ, 0xc0, !PT ;  /* 0x0000000300007812 */ /* 0x000fca00078ec0ff */
[----:B------:R3:W4:Y:S02]  /*2a0b0*/  SHFL.IDX PT, R14, R0, RZ, 0x1f ;  /* 0x00001fff000e7589 */ /* 0x00072400000e0000 */
.L_x_1922:
[----:B---3--:R-:W3:Y:S01]  /*2a0c0*/  LDL.LU R0, [R1+0x20] ;  /* 0x0000200001007983 */ /* 0x008ee20000300800 */
[----:B------:R-:W-:Y:S02]  /*2a0d0*/  PLOP3.LUT P1, PT, PT, PT, PT, 0x8, 0x0 ;  /* 0x000000000000781c */ /* 0x000fe40003f2e170 */
[----:B----4-:R-:W-:Y:S02]  /*2a0e0*/  ISETP.NE.AND P0, PT, R14, RZ, PT ;  /* 0x000000ff0e00720c */ /* 0x010fe40003f05270 */
[----:B---3--:R-:W-:-:S09]  /*2a0f0*/  LOP3.LUT R0, R0, 0xfffffffe, RZ, 0xc0, !PT ;  /* 0xfffffffe00007812 */ /* 0x008fd200078ec0ff */
[----:B------:R-:W-:-:S05]  /*2a100*/  @P1 LOP3.LUT R0, R0, 0x1, RZ, 0xfc, !PT ;  /* 0x0000000100001812 */ /* 0x000fca00078efcff */
[----:B------:R3:W-:Y:S01]  /*2a110*/  STL [R1+0x20], R0 ;  /* 0x0000200001007387 */ /* 0x0007e20000100800 */
[----:B------:R-:W-:Y:S05]  /*2a120*/  @P0 BRA `(.L_x_1679) ;  /* 0x0000000400ac0947 */ /* 0x000fea0003800000 */
[----:B------:R-:W-:-:S03]  /*2a130*/  UMOV UR4, 0xffffffff ;  /* 0xffffffff00047882 */ /* 0x000fc60000000000 */
[----:B------:R-:W-:Y:S05]  /*2a140*/  BRA.DIV UR4, `(.L_x_1680) ;  /* 0x0000008604ac7947 */ /* 0x000fea000b800000 */
[----:B------:R-:W-:-:S13]  /*2a150*/  ELECT P6, URZ, PT ;  /* 0x00000000003f782f */ /* 0x000fda00038c0000 */
.L_x_1925:
[----:B------:R-:W-:Y:S05]  /*2a160*/  @!P6 BRA `(.L_x_1679) ;  /* 0x00000004009ce947 */ /* 0x000fea0003800000 */
[----:B---3--:R-:W3:Y:S01]  /*2a170*/  LDL R0, [R1+0x48] ;  /* 0x0000480001007983 */ /* 0x008ee20000100800 */
[----:B------:R-:W-:-:S04]  /*2a180*/  ISETP.NE.U32.AND P0, PT, R2, RZ, PT ;  /* 0x000000ff0200720c */ /* 0x000fc80003f05070 */
[----:B------:R-:W-:Y:S01]  /*2a190*/  ISETP.NE.AND.EX P0, PT, R3, RZ, PT, P0 ;  /* 0x000000ff0300720c */ /* 0x000fe20003f05300 */
[----:B---3--:R-:W-:-:S12]  /*2a1a0*/  VIADD R0, R0, 0xffffffff ;  /* 0xffffffff00007836 */ /* 0x008fd80000000000 */
[----:B------:R-:W-:Y:S05]  /*2a1b0*/  @!P0 BRA `(.L_x_1681) ;  /* 0x0000000000448947 */ /* 0x000fea0003800000 */
[----:B------:R-:W3:Y:S01]  /*2a1c0*/  LDC R7, c[0x0][0x43c] ;  /* 0x00010f00ff077b82 */ /* 0x000ee20000000800 */
[----:B------:R-:W-:Y:S01]  /*2a1d0*/  ULDC.64 UR4, c[0x0][0x428] ;  /* 0x00010a0000047ab9 */ /* 0x000fe20000000a00 */
[----:B---3--:R-:W-:-:S13]  /*2a1e0*/  ISETP.NE.AND P0, PT, R7, 0x1, PT ;  /* 0x000000010700780c */ /* 0x008fda0003f05270 */
        /* <DEDUP_REMOVED lines=14> */
.L_x_1681:
[----:B---3--:R-:W1:Y:S01]  /*2a2d0*/  LDL R3, [R1+0x14] ;  /* 0x0000140001037983 */ /* 0x008e620000100800 */
[----:B------:R-:W-:Y:S01]  /*2a2e0*/  IMAD R2, R19, 0x8, R18 ;  /* 0x0000000813027824 */ /* 0x000fe200078e0212 */
[----:B--2---:R-:W2:Y:S02]  /*2a2f0*/  S2R R8, SR_TID.X ;  /* 0x0000000000087919 */ /* 0x004ea40000002100 */
[----:B--2---:R-:W-:-:S04]  /*2a300*/  LOP3.LUT R8, R8, 0x7f, RZ, 0xc0, !PT ;  /* 0x0000007f08087812 */ /* 0x004fc800078ec0ff */
[----:B------:R-:W-:Y:S02]  /*2a310*/  ISETP.NE.AND P1, PT, R8, RZ, PT ;  /* 0x000000ff0800720c */ /* 0x000fe40003f25270 */
[----:B-1----:R-:W-:-:S04]  /*2a320*/  SHF.L.U32 R4, R3, 0x1f, RZ ;  /* 0x0000001f03047819 */ /* 0x002fc800000006ff */
[----:B------:R-:W1:Y:S02]  /*2a330*/  SYNCS.PHASECHK.TRANS64.TRYWAIT P0, [R2+URZ+0x2a880], R4 ;  /* 0x02a88004020075a7 */ /* 0x000e64000800017f */
[----:B-1----:R-:W-:Y:S05]  /*2a340*/  @!P0 BRA `(.L_x_1682) ;  /* 0x00000084004c8947 */ /* 0x002fea0003800000 */
.L_x_1926:
        /* <DEDUP_REMOVED lines=8> */
.L_x_1683:
        /* <DEDUP_REMOVED lines=19> */
[----:B--2---:R-:W-:Y:S01]  /*2a500*/  UMOV UR8, UR14 ;  /* 0x0000000e00087c82 */ /* 0x004fe20008000000 */
[----:B------:R-:W-:Y:S01]  /*2a510*/  UMOV UR10, UR16 ;  /* 0x00000010000a7c82 */ /* 0x000fe20008000000 */
[----:B------:R-:W-:Y:S01]  /*2a520*/  UMOV UR14, 0x80 ;  /* 0x00000080000e7882 */ /* 0x000fe20000000000 */
[----:B------:R2:W-:Y:S02]  /*2a530*/  UTMALDG.4D [UR8], [UR4], desc[UR6] ;  /* 0x00000608040075b4 */ /* 0x0005e40008019000 */
[----:B--2---:R-:W-:Y:S01]  /*2a540*/  UMOV UR8, UR15 ;  /* 0x0000000f00087c82 */ /* 0x004fe20008000000 */
[----:B------:R-:W-:Y:S02]  /*2a550*/  UMOV UR10, UR14 ;  /* 0x0000000e000a7c82 */ /* 0x000fe40008000000 */
[----:B------:R2:W-:Y:S01]  /*2a560*/  UTMALDG.4D [UR8], [UR4], desc[UR6] ;  /* 0x00000608040075b4 */ /* 0x0005e20008019000 */
[----:B------:R-:W3:Y:S02]  /*2a570*/  SYNCS.PHASECHK.TRANS64.TRYWAIT P0, [R2+URZ+0x2a840], R4 ;  /* 0x02a84004020075a7 */ /* 0x000ee4000800017f */
[----:B--23--:R-:W-:Y:S05]  /*2a580*/  @!P0 BRA `(.L_x_1684) ;  /* 0x0000008000d08947 */ /* 0x00cfea0003800000 */
.L_x_1927:
[----:B------:R-:W-:Y:S05]  /*2a590*/  @P1 BRA `(.L_x_1685) ;  /* 0x00000000001c1947 */ /* 0x000fea0003800000 */
[----:B------:R-:W3:Y:S01]  /*2a5a0*/  S2R R5, SR_TID.X ;  /* 0x0000000000057919 */ /* 0x000ee20000002100 */
[----:B-12---:R-:W-:-:S04]  /*2a5b0*/  IMAD.MOV.U32 R4, RZ, RZ, 0x6000 ;  /* 0x00006000ff047424 */ /* 0x006fc800078e00ff */
[----:B------:R4:W-:Y:S01]  /*2a5c0*/  SYNCS.ARRIVE.TRANS64 RZ, [R2+URZ+0x2a830], R4 ;  /* 0x02a8300402ff79a7 */ /* 0x0009e2000800003f */
[----:B---3--:R-:W-:-:S04]  /*2a5d0*/  LOP3.LUT R5, R5, 0x1f, RZ, 0xc0, !PT ;  /* 0x0000001f05057812 */ /* 0x008fc800078ec0ff */
[----:B------:R-:W-:-:S13]  /*2a5e0*/  ISETP.NE.AND P0, PT, R5, RZ, PT ;  /* 0x000000ff0500720c */ /* 0x000fda0003f05270 */
[----:B----4-:R-:W-:Y:S05]  /*2a5f0*/  @!P0 BRA `(.L_x_1685) ;  /* 0x0000000000048947 */ /* 0x010fea0003800000 */
[----:B------:R-:W-:Y:S01]  /*2a600*/  BPT.TRAP 0x1 ;  /* 0x000000040000795c */ /* 0x000fe20000300000 */
.L_x_1685:
[----:B-12---:R-:W2:Y:S01]  /*2a610*/  LDL.LU R4, [R1+0x20] ;  /* 0x0000200001047983 */ /* 0x006ea20000300800 */
        /* <DEDUP_REMOVED lines=24> */
[----:B--2---:R-:W-:-:S04]  /*2a7a0*/  LOP3.LUT R4, R4, 0xfffffffe, RZ, 0xc0, !PT ;  /* 0xfffffffe04047812 */ /* 0x004fc800078ec0ff */
[----:B------:R-:W-:-:S05]  /*2a7b0*/  @P0 LOP3.LUT R4, R4, 0x1, RZ, 0xfc, !PT ;  /* 0x0000000104040812 */ /* 0x000fca00078efcff */
[----:B------:R4:W-:Y:S01]  /*2a7c0*/  STL [R1+0x20], R4 ;  /* 0x0000200401007387 */ /* 0x0009e20000100800 */
[----:B------:R-:W-:Y:S01]  /*2a7d0*/  NOP ;  /* 0x0000000000007918 */ /* 0x000fe20000000000 */
.L_x_1679:
[----:B------:R-:W3:Y:S01]  /*2a7e0*/  LDL.LU R3, [R1+0x44] ;  /* 0x0000440001037983 */ /* 0x000ee20000300800 */
[----:B------:R-:W-:Y:S05]  /*2a7f0*/  WARPSYNC.ALL ;  /* 0x0000000000007948 */ /* 0x000fea0003800000 */
[----:B----4-:R-:W-:Y:S01]  /*2a800*/  ULDC.64 UR4, c[0x0][0x298] ;  /* 0x0000a60000047ab9 */ /* 0x010fe20000000a00 */
[----:B------:R-:W-:Y:S01]  /*2a810*/  BSSY B6, `(.L_x_1686) ;  /* 0x000001c000067945 */ /* 0x000fe20003800000 */
[----:B------:R-:W-:Y:S01]  /*2a820*/  BAR.SYNC.DEFER_BLOCKING 0x8, 0x180 ;  /* 0x0206000000007b1d */ /* 0x000fe20000010000 */
[----:B---3--:R-:W-:Y:S01]  /*2a830*/  SHF.R.S32.HI R0, RZ, 0x1f, R3 ;  /* 0x0000001fff007819 */ /* 0x008fe20000011403 */
[----:B-1----:R-:W-:-:S04]  /*2a840*/  IMAD.WIDE.U32 R4, R3, UR4, RZ ;  /* 0x0000000403047c25 */ /* 0x002fc8000f8e00ff */
[----:B------:R-:W-:Y:S01]  /*2a850*/  IMAD R2, R0, UR4, RZ ;  /* 0x0000000400027c24 */ /* 0x000fe2000f8e02ff */
[----:B------:R1:W-:Y:S01]  /*2a860*/  STL.64 [R1+0x50], R4 ;  /* 0x0000500401007387 */ /* 0x0003e20000100a00 */
[----:B------:R-:W-:Y:S02]  /*2a870*/  VIADD R0, R18, 0x18400 ;  /* 0x0001840012007836 */ /* 0x000fe40000000000 */
[----:B------:R-:W-:-:S03]  /*2a880*/  IMAD R2, R3, UR5, R2 ;  /* 0x0000000503027c24 */ /* 0x000fc6000f8e0202 */
[----:B------:R-:W-:Y:S01]  /*2a890*/  LOP3.LUT P0, RZ, R0, 0x1bf, RZ, 0xc0, !PT ;  /* 0x000001bf00ff7812 */ /* 0x000fe2000780c0ff */
[----:B------:R-:W-:-:S05]  /*2a8a0*/  IMAD.IADD R0, R5, 0x1, R2 ;  /* 0x0000000105007824 */ /* 0x000fca00078e0202 */
[----:B------:R1:W-:Y:S07]  /*2a8b0*/  STL [R1+0x44], R0 ;  /* 0x0000440001007387 */ /* 0x0003ee0000100800 */
        /* <DEDUP_REMOVED lines=16> */
[----:B01----:R-:W-:Y:S05]  /*2a9c0*/  CALL.ABS.NOINC R2 ;  /* 0x0000000002007343 */ /* 0x003fea0003c00000 */
.L_x_1687:
[----:B------:R-:W-:Y:S05]  /*2a9d0*/  BSYNC B6 ;  /* 0x0000000000067941 */ /* 0x000fea0003800000 */
.L_x_1686:
[----:B-1----:R-:W3:Y:S01]  /*2a9e0*/  LDL.LU R0, [R1+0x44] ;  /* 0x0000440001007983 */ /* 0x002ee20000300800 */
[----:B------:R-:W-:Y:S01]  /*2a9f0*/  ULDC.64 UR6, c[0x0][0xa00] ;  /* 0x0002800000067ab9 */ /* 0x000fe20000000a00 */
[----:B------:R-:W1:Y:S01]  /*2aa00*/  LDC R7, c[0x0][0x448] ;  /* 0x00011200ff077b82 */ /* 0x000e620000000800 */
[----:B------:R-:W-:Y:S01]  /*2aa10*/  ULDC.64 UR4, c[0x0][0x2d8] ;  /* 0x0000b60000047ab9 */ /* 0x000fe20000000a00 */
[----:B------:R-:W3:Y:S04]  /*2aa20*/  LDL.LU.64 R2, [R1+0x50] ;  /* 0x0000500001027983 */ /* 0x000ee80000300a00 */
[----:B------:R-:W4:Y:S04]  /*2aa30*/  LDL R6, [R1+0xc] ;  /* 0x00000c0001067983 */ /* 0x000f280000100800 */
[----:B------:R-:W2:Y:S01]  /*2aa40*/  LDL R12, [R1+0x2c] ;  /* 0x00002c00010c7983 */ /* 0x000ea20000100800 */
[----:B------:R-:W-:-:S04]  /*2aa50*/  ISETP.NE.U32.AND P0, PT, RZ, UR6, PT ;  /* 0x00000006ff007c0c */ /* 0x000fc8000bf05070 */
[----:B------:R-:W-:Y:S01]  /*2aa60*/  ISETP.NE.AND.EX P0, PT, RZ, UR7, PT, P0 ;  /* 0x00000007ff007c0c */ /* 0x000fe2000bf05300 */
[----:B------:R-:W0:Y:S01]  /*2aa70*/  S2R R5, SR_TID.X ;  /* 0x0000000000057919 */ /* 0x000e220000002100 */
[----:B------:R-:W-:Y:S01]  /*2aa80*/  ULDC.64 UR6, c[0x0][0x280] ;  /* 0x0000a00000067ab9 */ /* 0x000fe20000000a00 */
[----:B------:R-:W1:Y:S01]  /*2aa90*/  S2R R10, SR_TID.X ;  /* 0x00000000000a7919 */ /* 0x000e620000002100 */
[----:B0-----:R-:W-:-:S04]  /*2aaa0*/  LOP3.LUT R5, R5, 0x7f, RZ, 0xc0, !PT ;  /* 0x0000007f05057812 */ /* 0x001fc800078ec0ff */
[----:B------:R-:W-:Y:S01]  /*2aab0*/  SHF.R.U32.HI R5, RZ, 0x2, R5 ;  /* 0x00000002ff057819 */ /* 0x000fe20000011605 */
[----:B-1----:R-:W-:-:S05]  /*2aac0*/  IMAD.SHL.U32 R10, R10, 0x10, RZ ;  /* 0x000000100a0a7824 */ /* 0x002fca00078e00ff */
[----:B------:R-:W-:-:S04]  /*2aad0*/  LOP3.LUT R10, R10, 0x30, RZ, 0xc0, !PT ;  /* 0x000000300a0a7812 */ /* 0x000fc800078ec0ff */
[C---:B------:R-:W-:Y:S02]  /*2aae0*/  LOP3.LUT R11, R10.reuse, 0x40, RZ, 0xfc, !PT ;  /* 0x000000400a0b7812 */ /* 0x040fe400078efcff */
[----:B------:R-:W-:Y:S01]  /*2aaf0*/  LOP3.LUT R10, R10, 0x80, RZ, 0xfc, !PT ;  /* 0x000000800a0a7812 */ /* 0x000fe200078efcff */
[----:B---3--:R-:W-:Y:S01]  /*2ab00*/  IMAD.MOV.U32 R3, RZ, RZ, R0 ;  /* 0x000000ffff037224 */ /* 0x008fe200078e0000 */
[----:B----4-:R-:W-:-:S04]  /*2ab10*/  SHF.R.S32.HI R0, RZ, 0x1f, R6 ;  /* 0x0000001fff007819 */ /* 0x010fc80000011406 */
[----:B------:R-:W-:Y:S02]  /*2ab20*/  SEL R4, R0, RZ, !P0 ;  /* 0x000000ff00047207 */ /* 0x000fe40004000000 */
[----:B------:R-:W-:Y:S02]  /*2ab30*/  SEL R0, R6, RZ, !P0 ;  /* 0x000000ff06007207 */ /* 0x000fe40004000000 */
[----:B------:R-:W2:Y:S01]  /*2ab40*/  S2R R6, SR_TID.X ;  /* 0x0000000000067919 */ /* 0x000ea20000002100 */
[----:B------:R-:W-:Y:S01]  /*2ab50*/  ISETP.NE.AND P0, PT, R7, 0x1, PT ;  /* 0x000000010700780c */ /* 0x000fe20003f05270 */
[----:B------:R-:W-:-:S04]  /*2ab60*/  IMAD.WIDE.U32 R2, R16, UR4, R2 ;  /* 0x0000000410027c25 */ /* 0x000fc8000f8e0002 */
[----:B------:R-:W-:Y:S01]  /*2ab70*/  IMAD R3, R16, UR5, R3 ;  /* 0x0000000510037c24 */ /* 0x000fe2000f8e0203 */
[----:B------:R-:W-:Y:S02]  /*2ab80*/  ULDC.64 UR4, c[0x0][0x2e0] ;  /* 0x0000b80000047ab9 */ /* 0x000fe40000000a00 */
[----:B------:R-:W-:Y:S02]  /*2ab90*/  IMAD R4, R4, UR4, RZ ;  /* 0x0000000404047c24 */ /* 0x000fe4000f8e02ff */
[----:B--2---:R-:W-:-:S03]  /*2aba0*/  IMAD.SHL.U32 R8, R6, 0x20, RZ ;  /* 0x0000002006087824 */ /* 0x004fc600078e00ff */
[----:B------:R-:W0:Y:S02]  /*2abb0*/  @P0 LDC R6, c[0x0][0x450] ;  /* 0x00011400ff060b82 */ /* 0x000e240000000800 */
[----:B------:R-:W-:-:S06]  /*2abc0*/  LOP3.LUT R8, R5, 0x60, R8, 0xf8, !PT ;  /* 0x0000006005087812 */ /* 0x000fcc00078ef808 */
[----:B------:R-:W1:Y:S01]  /*2abd0*/  @P0 LDC R5, c[0x0][0x44c] ;  /* 0x00011300ff050b82 */ /* 0x000e620000000800 */
[----:B------:R-:W-:-:S04]  /*2abe0*/  IMAD.WIDE.U32 R2, R0, UR4, R2 ;  /* 0x0000000400027c25 */ /* 0x000fc8000f8e0002 */
[----:B------:R-:W-:Y:S01]  /*2abf0*/  IMAD R0, R0, UR5, R4 ;  /* 0x0000000500007c24 */ /* 0x000fe2000f8e0204 */
[----:B------:R-:W-:Y:S01]  /*2ac00*/  ULDC.64 UR4, c[0x0][0x2d0] ;  /* 0x0000b40000047ab9 */ /* 0x000fe20000000a00 */
[----:B------:R-:W-:Y:S02]  /*2ac10*/  IMAD.IADD R4, R8, 0x1, R12 ;  /* 0x0000000108047824 */ /* 0x000fe400078e020c */
[----:B------:R-:W-:Y:S02]  /*2ac20*/  IMAD.IADD R3, R3, 0x1, R0 ;  /* 0x0000000103037824 */ /* 0x000fe400078e0200 */
[----:B------:R-:W-:Y:S01]  /*2ac30*/  IMAD.MOV.U32 R0, RZ, RZ, R4 ;  /* 0x000000ffff007224 */ /* 0x000fe200078e0004 */
[----:B------:R-:W2:Y:S01]  /*2ac40*/  S2R R8, SR_TID.X ;  /* 0x0000000000087919 */ /* 0x000ea20000002100 */
[----:B-1----:R-:W-:-:S05]  /*2ac50*/  @P0 IMAD.HI.U32 R5, R4, R5, RZ ;  /* 0x0000000504050227 */ /* 0x002fca00078e00ff */
[----:B0-----:R-:W-:-:S05]  /*2ac60*/  @P0 SHF.R.U32.HI R0, RZ, R6, R5 ;  /* 0x00000006ff000219 */ /* 0x001fca0000011605 */
        /* <DEDUP_REMOVED lines=11> */
[----:B------:R-:W-:Y:S01]  /*2ad20*/  ULDC UR4, c[0x0][0x2b8] ;  /* 0x0000ae0000047ab9 */ /* 0x000fe20000000800 */
[----:B--2---:R-:W-:Y:S01]  /*2ad30*/  IMAD.SHL.U32 R9, R8, 0x10, RZ ;  /* 0x0000001008097824 */ /* 0x004fe200078e00ff */
[----:B------:R-:W-:Y:S02]  /*2ad40*/  ISETP.GE.AND P2, PT, R10, UR4, PT ;  /* 0x000000040a007c0c */ /* 0x000fe4000bf46270 */
[----:B------:R-:W-:Y:S02]  /*2ad50*/  LOP3.LUT R10, R8, 0x7f, RZ, 0xc0, !PT ;  /* 0x0000007f080a7812 */ /* 0x000fe400078ec0ff */
[----:B------:R0:W5:Y:S01]  /*2ad60*/  LDL R8, [R1+0x3c] ;  /* 0x00003c0001087983 */ /* 0x0001620000100800 */
[----:B------:R-:W-:Y:S01]  /*2ad70*/  LOP3.LUT R9, R9, 0x30, RZ, 0xc0, !PT ;  /* 0x0000003009097812 */ /* 0x000fe200078ec0ff */
[----:B------:R-:W-:Y:S01]  /*2ad80*/  IMAD R0, R4, UR5, R0 ;  /* 0x0000000504007c24 */ /* 0x000fe2000f8e0200 */
[----:B------:R-:W-:-:S02]  /*2ad90*/  IADD3 R4, P3, R2, UR6, RZ ;  /* 0x0000000602047c10 */ /* 0x000fc4000ff7e0ff */
[----:B------:R-:W-:Y:S02]  /*2ada0*/  ISETP.GE.AND P0, PT, R9, UR4, PT ;  /* 0x0000000409007c0c */ /* 0x000fe4000bf06270 */
[----:B------:R-:W-:Y:S01]  /*2adb0*/  ISETP.GE.AND P1, PT, R11, UR4, PT ;  /* 0x000000040b007c0c */ /* 0x000fe2000bf26270 */
[----:B------:R-:W-:Y:S01]  /*2adc0*/  UMOV UR4, 0xffffffff ;  /* 0xffffffff00047882 */ /* 0x000fe20000000000 */
[----:B------:R-:W-:Y:S02]  /*2add0*/  IADD3.X R3, R3, UR7, R0, P3, !PT ;  /* 0x0000000703037c10 */ /* 0x000fe40009ffe400 */
[----:B------:R-:W-:Y:S01]  /*2ade0*/  SHF.R.U32.HI R10, RZ, 0x2, R10 ;  /* 0x00000002ff0a7819 */ /* 0x000fe2000001160a */
[----:B0-----:R-:W-:Y:S08]  /*2adf0*/  BRA.DIV UR4, `(.L_x_1688) ;  /* 0x0000007a04c87947 */ /* 0x001ff0000b800000 */
[----:B------:R-:W2:Y:S04]  /*2ae00*/  LDL.LU R6, [R1+0x40] ;  /* 0x0000400001067983 */ /* 0x000ea80000300800 */
[----:B------:R-:W3:Y:S01]  /*2ae10*/  LDL.LU R11, [R1+0x2c] ;  /* 0x00002c00010b7983 */ /* 0x000ee20000300800 */
[----:B--2---:R-:W-:-:S03]  /*2ae20*/  IMAD R2, R6, R7, RZ ;  /* 0x0000000706027224 */ /* 0x004fc600078e02ff */
[----:B------:R-:W0:Y:S01]  /*2ae30*/  SHFL.IDX PT, R7, R4, RZ, 0x1c1f ;  /* 0x001c1fff04077589 */ /* 0x000e2200000e0000 */
[----:B---3--:R-:W-:-:S03]  /*2ae40*/  IMAD.IADD R0, R10, 0x1, R11 ;  /* 0x000000010a007824 */ /* 0x008fc600078e020b */
[----:B------:R-:W1:Y:S01]  /*2ae50*/  SHFL.IDX PT, R6, R3, RZ, 0x1c1f ;  /* 0x001c1fff03067589 */ /* 0x000e6200000e0000 */
[C---:B------:R-:W-:Y:S01]  /*2ae60*/  VIADD R5, R0.reuse, 0x20 ;  /* 0x0000002000057836 */ /* 0x040fe20000000000 */
        /* <DEDUP_REMOVED lines=14> */
[----:B------:R-:W-:Y:S02]  /*2af50*/  @!P3 IMAD.MOV.U32 R7, RZ, RZ, R6 ;  /* 0x000000ffff07b224 */ /* 0x000fe400078e0006 */
[----:B------:R-:W-:Y:S02]  /*2af60*/  @!P3 IMAD.MOV.U32 R6, RZ, RZ, R5 ;  /* 0x000000ffff06b224 */ /* 0x000fe400078e0005 */
[----:B------:R-:W-:-:S03]  /*2af70*/  VIADD R5, R0, 0x40 ;  /* 0x0000004000057836 */ /* 0x000fc60000000000 */
        /* <DEDUP_REMOVED lines=10> */
[----:B------:R1:W2:Y:S04]  /*2b020*/  SHFL.IDX PT, R5, R3, 0x3, 0x1c1f ;  /* 0x007c1f0003057f89 */ /* 0x0002a800000e0000 */
[----:B------:R1:W-:Y:S04]  /*2b030*/  @!P3 LDGSTS.E.BYPASS.LTC128B.128 [R8+0x19400], desc[UR40][R6.64], !P0 ;  /* 0x194000000608bfae */ /* 0x0003e8000c101d68 */
[----:B------:R1:W-:Y:S04]  /*2b040*/  @!P3 LDGSTS.E.BYPASS.LTC128B.128 [R8+0x1b400], desc[UR40][R6.64+0x40], !P1 ;  /* 0x1b4000400608bfae */ /* 0x0003e8000c901d68 */
[----:B------:R1:W-:Y:S04]  /*2b050*/  @!P3 LDGSTS.E.BYPASS.LTC128B.128 [R8+0x1d400], desc[UR40][R6.64+0x80], !P2 ;  /* 0x1d4000800608bfae */ /* 0x0003e8000d101d68 */
[----:B------:R1:W3:Y:S02]  /*2b060*/  SHFL.IDX PT, R3, R4, 0x3, 0x1c1f ;  /* 0x007c1f0004037f89 */ /* 0x0002e400000e0000 */
.L_x_1936:
[----:B------:R-:W-:Y:S01]  /*2b070*/  VIADD R0, R0, 0x60 ;  /* 0x0000006000007836 */ /* 0x000fe20000000000 */
[----:B------:R-:W-:Y:S04]  /*2b080*/  BSSY B0, `(.L_x_1689) ;  /* 0x000000b000007945 */ /* 0x000fe80003800000 */
[----:B------:R-:W-:-:S13]  /*2b090*/  ISETP.GE.AND P3, PT, R0, R2, PT ;  /* 0x000000020000720c */ /* 0x000fda0003f66270 */
[----:B------:R-:W-:Y:S05]  /*2b0a0*/  @P3 BRA `(.L_x_1690) ;  /* 0x0000000000203947 */ /* 0x000fea0003800000 */
[----:B---3--:R-:W-:-:S05]  /*2b0b0*/  IADD3 R2, P3, R9, R3, RZ ;  /* 0x0000000309027210 */ /* 0x008fca0007f7e0ff */
[----:B-12---:R-:W-:-:S05]  /*2b0c0*/  IMAD.X R3, RZ, RZ, R5, P3 ;  /* 0x000000ffff037224 */ /* 0x006fca00018e0605 */
[----:B------:R-:W-:Y:S01]  /*2b0d0*/  @!PT LDS RZ, [RZ] ;  /* 0x00000000fffff984 */ /* 0x000fe20000000800 */
[----:B------:R-:W-:Y:S01]  /*2b0e0*/  @!PT LDS RZ, [RZ] ;  /* 0x00000000fffff984 */ /* 0x000fe20000000800 */
[----:B------:R-:W-:Y:S01]  /*2b0f0*/  @!PT LDS RZ, [RZ] ;  /* 0x00000000fffff984 */ /* 0x000fe20000000800 */
[----:B------:R4:W-:Y:S04]  /*2b100*/  LDGSTS.E.BYPASS.LTC128B.128 [R8+0x19c00], desc[UR40][R2.64], !P0 ;  /* 0x19c0000002087fae */ /* 0x0009e8000c101d68 */
[----:B------:R4:W-:Y:S04]  /*2b110*/  LDGSTS.E.BYPASS.LTC128B.128 [R8+0x1bc00], desc[UR40][R2.64+0x40], !P1 ;  /* 0x1bc0004002087fae */ /* 0x0009e8000c901d68 */
[----:B------:R4:W-:Y:S02]  /*2b120*/  LDGSTS.E.BYPASS.LTC128B.128 [R8+0x1dc00], desc[UR40][R2.64+0x80], !P2 ;  /* 0x1dc0008002087fae */ /* 0x0009e4000d101d68 */
.L_x_1690:
[----:B------:R-:W-:Y:S05]  /*2b130*/  BSYNC B0 ;  /* 0x0000000000007941 */ /* 0x000fea0003800000 */
.L_x_1689:
[----:B------:R-:W-:Y:S01]  /*2b140*/  NOP ;  /* 0x0000000000007918 */ /* 0x000fe20000000000 */
[----:B------:R-:W-:-:S13]  /*2b150*/  PLOP3.LUT P0, PT, PT, PT, PT, 0x80, 0x0 ;  /* 0x000000000000781c */ /* 0x000fda0003f0f070 */
.L_x_1691:
        /* <DEDUP_REMOVED lines=18> */
.L_x_1937:
[----:B------:R-:W-:Y:S05]  /*2b280*/  BSYNC B0 ;  /* 0x0000000000007941 */ /* 0x000fea0003800000 */
.L_x_1692:
[----:B------:R-:W5:Y:S04]  /*2b290*/  LDL.LU R2, [R1+0x48] ;  /* 0x0000480001027983 */ /* 0x000f680000300800 */
[----:B-1-3--:R-:W3:Y:S01]  /*2b2a0*/  LDL R3, [R1+0x8] ;  /* 0x0000080001037983 */ /* 0x00aee20000100800 */
[----:B-----5:R-:W-:-:S05]  /*2b2b0*/  VIADD R2, R2, 0xfffffffe ;  /* 0xfffffffe02027836 */ /* 0x020fca0000000000 */
[----:B---3--:R-:W-:-:S13]  /*2b2c0*/  ISETP.GE.AND P0, PT, R2, R3, PT ;  /* 0x000000030200720c */ /* 0x008fda0003f06270 */
[----:B------:R-:W-:Y:S05]  /*2b2d0*/  @!P0 BRA `(.L_x_1694) ;  /* 0x0000001000ac8947 */ /* 0x000fea0003800000 */
[----:B------:R1:W5:Y:S01]  /*2b2e0*/  LDL.LU R3, [R1+0x14] ;  /* 0x0000140001037983 */ /* 0x0003620000300800 */
[----:B----4-:R-:W-:-:S07]  /*2b2f0*/  IMAD.MOV.U32 R0, RZ, RZ, R19 ;  /* 0x000000ffff007224 */ /* 0x010fce00078e0013 */
.L_x_1718:
[----:B------:R-:W3:Y:S01]  /*2b300*/  LDL R4, [R1+0x20] ;  /* 0x0000200001047983 */ /* 0x000ee20000100800 */
[----:B------:R-:W-:Y:S01]  /*2b310*/  VIADD R19, R0, 0x1 ;  /* 0x0000000100137836 */ /* 0x000fe20000000000 */
[----:B------:R-:W-:Y:S05]  /*2b320*/  YIELD ;  /* 0x0000000000007946 */ /* 0x000fea0003800000 */
[C---:B------:R-:W-:Y:S01]  /*2b330*/  ISETP.NE.AND P0, PT, R19.reuse, 0x2, PT ;  /* 0x000000021300780c */ /* 0x040fe20003f05270 */
[----:B------:R-:W-:Y:S03]  /*2b340*/  BSSY B0, `(.L_x_1695) ;  /* 0x00000a8000007945 */ /* 0x000fe60003800000 */
[----:B------:R-:W-:-:S02]  /*2b350*/  SEL R19, R19, RZ, P0 ;  /* 0x000000ff13137207 */ /* 0x000fc40000000000 */
[----:B---3--:R-:W-:Y:S02]  /*2b360*/  LOP3.LUT P1, RZ, R4, 0x1, RZ, 0xc0, !PT ;  /* 0x0000000104ff7812 */ /* 0x008fe4000782c0ff */
[----:B------:R-:W-:-:S04]  /*2b370*/  SEL R4, RZ, 0x1, P0 ;  /* 0x00000001ff047807 */ /* 0x000fc80000000000 */
[----:B-----5:R-:W-:-:S05]  /*2b380*/  LOP3.LUT R9, R3, R4, RZ, 0x3c, !PT ;  /* 0x0000000403097212 */ /* 0x020fca00078e3cff */
[----:B------:R3:W-:Y:S02]  /*2b390*/  STL [R1+0x14], R9 ;  /* 0x0000140901007387 */ /* 0x0007e40000100800 */
[----:B------:R-:W-:Y:S05]  /*2b3a0*/  @!P1 BRA `(.L_x_1696) ;  /* 0x0000000800849947 */ /* 0x000fea0003800000 */
[----:B------:R-:W-:Y:S01]  /*2b3b0*/  ULDC.64 UR4, c[0x0][0x418] ;  /* 0x0001060000047ab9 */ /* 0x000fe20000000a00 */
[----:B0-----:R-:W-:Y:S01]  /*2b3c0*/  IMAD.MOV.U32 R8, RZ, RZ, R2 ;  /* 0x000000ffff087224 */ /* 0x001fe200078e0002 */
[----:B------:R-:W-:-:S04]  /*2b3d0*/  ISETP.NE.U32.AND P0, PT, RZ, UR4, PT ;  /* 0x00000004ff007c0c */ /* 0x000fc8000bf05070 */
[----:B------:R-:W-:-:S13]  /*2b3e0*/  ISETP.NE.AND.EX P0, PT, RZ, UR5, PT, P0 ;  /* 0x00000005ff007c0c */ /* 0x000fda000bf05300 */
[----:B------:R-:W-:Y:S05]  /*2b3f0*/  @!P0 BRA `(.L_x_1697) ;  /* 0x00000000004c8947 */ /* 0x000fea0003800000 */
[----:B------:R-:W4:Y:S01]  /*2b400*/  LDL R11, [R1+0x24] ;  /* 0x00002400010b7983 */ /* 0x000f220000100800 */
[----:B------:R-:W0:Y:S01]  /*2b410*/  LDC R7, c[0x0][0x43c] ;  /* 0x00010f00ff077b82 */ /* 0x000e220000000800 */
[----:B------:R-:W-:Y:S02]  /*2b420*/  ULDC.64 UR6, c[0x0][0x428] ;  /* 0x00010a0000067ab9 */ /* 0x000fe40000000a00 */
[----:B------:R-:W3:Y:S01]  /*2b430*/  LDL R10, [R1+0x4] ;  /* 0x00000400010a7983 */ /* 0x000ee20000100800 */
[----:B0-----:R-:W-:-:S13]  /*2b440*/  ISETP.NE.AND P0, PT, R7, 0x1, PT ;  /* 0x000000010700780c */ /* 0x001fda0003f05270 */
[----:B--2---:R-:W0:Y:S02]  /*2b450*/  @P0 LDC.64 R4, c[0x0][0x440] ;  /* 0x00011000ff040b82 */ /* 0x004e240000000a00 */
[----:B0-----:R-:W-:-:S04]  /*2b460*/  @P0 IMAD.HI.U32 R6, R2, R4, RZ ;  /* 0x0000000402060227 */ /* 0x001fc800078e00ff */
[----:B------:R-:W-:Y:S01]  /*2b470*/  IMAD.MOV.U32 R4, RZ, RZ, R2 ;  /* 0x000000ffff047224 */ /* 0x000fe200078e0002 */
[----:B------:R-:W-:-:S04]  /*2b480*/  @P0 SHF.R.U32.HI R4, RZ, R5, R6 ;  /* 0x00000005ff040219 */ /* 0x000fc80000011606 */
[--C-:B------:R-:W-:Y:S01]  /*2b490*/  SHF.R.S32.HI R5, RZ, 0x1f, R4.reuse ;  /* 0x0000001fff057819 */ /* 0x100fe20000011404 */
[----:B------:R-:W-:-:S04]  /*2b4a0*/  IMAD.MOV R8, RZ, RZ, -R4 ;  /* 0x000000ffff087224 */ /* 0x000fc800078e0a04 */
[----:B------:R-:W-:Y:S02]  /*2b4b0*/  IMAD R8, R7, R8, R2 ;  /* 0x0000000807087224 */ /* 0x000fe400078e0202 */
[----:B----4-:R-:W-:-:S04]  /*2b4c0*/  IMAD R6, R11, UR6, RZ ;  /* 0x000000060b067c24 */ /* 0x010fc8000f8e02ff */
[C---:B---3--:R-:W-:Y:S02]  /*2b4d0*/  IMAD R6, R10.reuse, UR7, R6 ;  /* 0x000000070a067c24 */ /* 0x048fe4000f8e0206 */
[----:B------:R-:W-:-:S04]  /*2b4e0*/  IMAD.WIDE.U32 R4, R10, UR6, R4 ;  /* 0x000000060a047c25 */ /* 0x000fc8000f8e0004 */
[----:B------:R-:W-:Y:S01]  /*2b4f0*/  IMAD.IADD R5, R6, 0x1, R5 ;  /* 0x0000000106057824 */ /* 0x000fe200078e0205 */
[----:B------:R-:W-:-:S04]  /*2b500*/  LEA R6, P0, R4, UR4, 0x2 ;  /* 0x0000000404067c11 */ /* 0x000fc8000f8010ff */
[----:B------:R-:W-:-:S05]  /*2b510*/  LEA.HI.X R7, R4, UR5, R5, 0x2, P0 ;  /* 0x0000000504077c11 */ /* 0x000fca00080f1405 */
[----:B------:R0:W5:Y:S04]  /*2b520*/  LDG.E R17, desc[UR40][R6.64] ;  /* 0x0000002806117981 */ /* 0x000168000c1e1900 */
.L_x_1697:
[----:B0-----:R-:W-:Y:S01]  /*2b530*/  IMAD R6, R19, 0x8, R18 ;  /* 0x0000000813067824 */ /* 0x001fe200078e0212 */
[----:B--2---:R-:W-:Y:S01]  /*2b540*/  SHF.L.U32 R5, R9, 0x1f, RZ ;  /* 0x0000001f09057819 */ /* 0x004fe200000006ff */
[----:B------:R-:W0:Y:S01]  /*2b550*/  S2R R4, SR_TID.X ;  /* 0x0000000000047919 */ /* 0x000e220000002100 */
[----:B------:R-:W-:Y:S02]  /*2b560*/  BSSY B1, `(.L_x_1698) ;  /* 0x0000005000017945 */ /* 0x000fe40003800000 */
[----:B------:R-:W2:Y:S01]  /*2b570*/  SYNCS.PHASECHK.TRANS64.TRYWAIT P0, [R6+URZ+0x2a880], R5 ;  /* 0x02a88005060075a7 */ /* 0x000ea2000800017f */
[----:B0-----:R-:W-:-:S04]  /*2b580*/  LOP3.LUT R4, R4, 0x7f, RZ, 0xc0, !PT ;  /* 0x0000007f04047812 */ /* 0x001fc800078ec0ff */
[----:B------:R-:W-:Y:S01]  /*2b590*/  ISETP.NE.AND P1, PT, R4, RZ, PT ;  /* 0x000000ff0400720c */ /* 0x000fe20003f25270 */
[----:B--2---:R-:W-:-:S12]  /*2b5a0*/  @!P0 BRA `(.L_x_1699) ;  /* 0x0000007800588947 */ /* 0x004fd80003800000 */
.L_x_1938:
[----:B------:R-:W-:Y:S05]  /*2b5b0*/  BSYNC B1 ;  /* 0x0000000000017941 */ /* 0x000fea0003800000 */
.L_x_1698:
[----:B------:R-:W-:Y:S04]  /*2b5c0*/  BSSY B1, `(.L_x_1700) ;  /* 0x0000009000017945 */ /* 0x000fe80003800000 */
        /* <DEDUP_REMOVED lines=8> */
.L_x_1701:
[----:B------:R-:W-:Y:S05]  /*2b650*/  BSYNC B1 ;  /* 0x0000000000017941 */ /* 0x000fea0003800000 */
.L_x_1700:
[----:B------:R-:W2:Y:S01]  /*2b660*/  LDL R7, [R1+0x28] ;  /* 0x0000280001077983 */ /* 0x000ea20000100800 */
[----:B------:R-:W-:Y:S01]  /*2b670*/  IMAD.MOV.U32 R14, RZ, RZ, RZ ;  /* 0x000000ffff0e7224 */ /* 0x000fe200078e00ff */
[----:B------:R-:W-:Y:S01]  /*2b680*/  UIADD3 UR4, UP0, UR42, 0x470, URZ ;  /* 0x000004702a047890 */ /* 0x000fe2000ff1e03f */
[----:B------:R-:W-:Y:S01]  /*2b690*/  IMAD R4, R19, 0x6000, R18 ;  /* 0x0000600013047824 */ /* 0x000fe200078e0212 */
[----:B------:R-:W-:Y:S01]  /*2b6a0*/  PLOP3.LUT P0, PT, PT, PT, PT, 0x80, 0x0 ;  /* 0x000000000000781c */ /* 0x000fe20003f0f070 */
[----:B------:R-:W-:Y:S01]  /*2b6b0*/  UMOV UR6, 0x0 ;  /* 0x0000000000067882 */ /* 0x000fe20000000000 */
[----:B------:R-:W-:Y:S01]  /*2b6c0*/  R2UR UR10, R14 ;  /* 0x000000000e0a72ca */ /* 0x000fe200000e0000 */
[----:B---3--:R-:W-:Y:S01]  /*2b6d0*/  VIADD R9, R4, 0xc400 ;  /* 0x0000c40004097836 */ /* 0x008fe20000000000 */
[----:B------:R-:W-:Y:S01]  /*2b6e0*/  UIADD3.X UR5, URZ, UR43, URZ, UP0, !UPT ;  /* 0x0000002b3f057290 */ /* 0x000fe200087fe43f */
[----:B------:R-:W-:Y:S01]  /*2b6f0*/  UMOV UR7, 0x14f00000 ;  /* 0x14f0000000077882 */ /* 0x000fe20000000000 */
[----:B--2---:R-:W-:-:S02]  /*2b700*/  IMAD R8, R8, 0x80, R7 ;  /* 0x0000008008087824 */ /* 0x004fc400078e0207 */
[----:B------:R-:W-:-:S09]  /*2b710*/  VIADD R7, R6, 0x2a870 ;  /* 0x0002a87006077836 */ /* 0x000fd20000000000 */
.L_x_1702:
        /* <DEDUP_REMOVED lines=16> */
.L_x_1703:
        /* <DEDUP_REMOVED lines=16> */
.L_x_1704:
        /* <DEDUP_REMOVED lines=13> */
.L_x_1939:
[----:B------:R-:W-:Y:S05]  /*2b9f0*/  BSYNC B1 ;  /* 0x0000000000017941 */ /* 0x000fea0003800000 */
.L_x_1705:
[----:B------:R-:W-:Y:S01]  /*2ba00*/  BSSY B1, `(.L_x_1707) ;  /* 0x000000b000017945 */ /* 0x000fe20003800000 */
[----:B------:R-:W-:Y:S02]  /*2ba10*/  IMAD.MOV.U32 R10, RZ, RZ, 0x0 ;  /* 0x00000000ff0a7424 */ /* 0x000fe400078e00ff */
[----:B------:R-:W-:Y:S01]  /*2ba20*/  IMAD.MOV.U32 R11, RZ, RZ, 0x14f00000 ;  /* 0x14f00000ff0b7424 */ /* 0x000fe200078e00ff */
[----:B------:R-:W-:Y:S06]  /*2ba30*/  @P1 BRA `(.L_x_1708) ;  /* 0x00000000001c1947 */ /* 0x000fec0003800000 */
[----:B------:R-:W3:Y:S01]  /*2ba40*/  S2R R7, SR_TID.X ;  /* 0x0000000000077919 */ /* 0x000ee20000002100 */
[----:B0-2---:R-:W-:-:S04]  /*2ba50*/  IMAD.MOV.U32 R5, RZ, RZ, 0x6000 ;  /* 0x00006000ff057424 */ /* 0x005fc800078e00ff */
[----:B------:R4:W-:Y:S01]  /*2ba60*/  SYNCS.ARRIVE.TRANS64 RZ, [R6+URZ+0x2a830], R5 ;  /* 0x02a8300506ff79a7 */ /* 0x0009e2000800003f */
[----:B---3--:R-:W-:-:S04]  /*2ba70*/  LOP3.LUT R7, R7, 0x1f, RZ, 0xc0, !PT ;  /* 0x0000001f07077812 */ /* 0x008fc800078ec0ff */
[----:B------:R-:W-:-:S13]  /*2ba80*/  ISETP.NE.AND P0, PT, R7, RZ, PT ;  /* 0x000000ff0700720c */ /* 0x000fda0003f05270 */
[----:B----4-:R-:W-:Y:S05]  /*2ba90*/  @!P0 BRA `(.L_x_1708) ;  /* 0x0000000000048947 */ /* 0x010fea0003800000 */
[----:B------:R-:W-:Y:S01]  /*2baa0*/  BPT.TRAP 0x1 ;  /* 0x000000040000795c */ /* 0x000fe20000300000 */
.L_x_1708:
[----:B------:R-:W-:Y:S05]  /*2bab0*/  BSYNC B1 ;  /* 0x0000000000017941 */ /* 0x000fea0003800000 */
.L_x_1707:
[----:B------:R-:W-:Y:S01]  /*2bac0*/  R2UR UR10, R14 ;  /* 0x000000000e0a72ca */ /* 0x000fe200000e0000 */
[----:B------:R-:W-:Y:S01]  /*2bad0*/  UIADD3 UR4, UP0, UR42, 0x370, URZ ;  /* 0x000003702a047890 */ /* 0x000fe2000ff1e03f */
[----:B------:R-:W-:Y:S01]  /*2bae0*/  R2UR UR6, R10 ;  /* 0x000000000a0672ca */ /* 0x000fe200000e0000 */
[----:B0-2---:R-:W-:Y:S01]  /*2baf0*/  VIADD R6, R6, 0x2a830 ;  /* 0x0002a83006067836 */ /* 0x005fe20000000000 */
[----:B------:R-:W-:Y:S01]  /*2bb00*/  R2UR UR7, R11 ;  /* 0x000000000b0772ca */ /* 0x000fe200000e0000 */
[----:B------:R-:W-:Y:S01]  /*2bb10*/  VIADD R5, R4, 0x1e400 ;  /* 0x0001e40004057836 */ /* 0x000fe20000000000 */
[----:B------:R-:W-:Y:S01]  /*2bb20*/  PLOP3.LUT P0, PT, PT, PT, PT, 0x80, 0x0 ;  /* 0x000000000000781c */ /* 0x000fe20003f0f070 */
[----:B------:R-:W-:-:S12]  /*2bb30*/  UIADD3.X UR5, URZ, UR43, URZ, UP0, !UPT ;  /* 0x0000002b3f057290 */ /* 0x000fd800087fe43f */
.L_x_1709:
        /* <DEDUP_REMOVED lines=15> */
.L_x_1710:
        /* <DEDUP_REMOVED lines=15> */
.L_x_1711:
        /* <DEDUP_REMOVED lines=9> */
[----:B----4-:R-:W-:Y:S05]  /*2bdb0*/  @P0 BRA.U.ANY `(.L_x_1711) ;  /* 0xfffffffd00d80947 */ /* 0x010fea000393ffff */
.L_x_1696:
[----:B------:R-:W-:Y:S05]  /*2bdc0*/  BSYNC B0 ;  /* 0x0000000000007941 */ /* 0x000fea0003800000 */
.L_x_1695:
[----:B------:R-:W-:-:S06]  /*2bdd0*/  UISETP.NE.AND UP0, UPT, UR36, 0x3, UPT ;  /* 0x000000032400788c */ /* 0x000fcc000bf05270 */
[----:B------:R-:W-:-:S13]  /*2bde0*/  PLOP3.LUT P0, PT, PT, PT, UP0, 0x80, 0x0 ;  /* 0x000000000000781c */ /* 0x000fda0003f0f008 */
[----:B------:R-:W-:Y:S05]  /*2bdf0*/  @!P0 BRA `(.L_x_1712) ;  /* 0x0000000000048947 */ /* 0x000fea0003800000 */
[----:B------:R-:W-:Y:S01]  /*2be00*/  BPT.TRAP 0x1 ;  /* 0x000000040000795c */ /* 0x000fe20000300000 */
.L_x_1712:
[----:B------:R-:W-:Y:S01]  /*2be10*/  IMAD.U32 R4, RZ, RZ, UR39 ;  /* 0x00000027ff047e24 */ /* 0x000fe2000f8e00ff */
[----:B------:R-:W-:Y:S01]  /*2be20*/  BSSY B0, `(.L_x_1713) ;  /* 0x0000007000007945 */ /* 0x000fe20003800000 */
[----:B------:R-:W-:-:S03]  /*2be30*/  IMAD R13, R0, 0x8, R18 ;  /* 0x00000008000d7824 */ /* 0x000fc600078e0212 */
[----:B------:R-:W-:Y:S02]  /*2be40*/  ISETP.NE.AND P1, PT, R4, 0x3, PT ;  /* 0x000000030400780c */ /* 0x000fe40003f25270 */
[----:B------:R-:W-:-:S04]  /*2be50*/  LOP3.LUT R4, R3, 0x1, RZ, 0x3c, !PT ;  /* 0x0000000103047812 */ /* 0x000fc800078e3cff */
[----:B------:R-:W-:-:S04]  /*2be60*/  SHF.L.U32 R4, R4, 0x1f, RZ ;  /* 0x0000001f04047819 */ /* 0x000fc800000006ff */
[----:B------:R-:W4:Y:S02]  /*2be70*/  SYNCS.PHASECHK.TRANS64.TRYWAIT P0, [R13+URZ+0x2a870], R4 ;  /* 0x02a870040d0075a7 */ /* 0x000f24000800017f */
[----:B----4-:R-:W-:Y:S05]  /*2be80*/  @!P0 BRA `(.L_x_1714) ;  /* 0x0000007000488947 */ /* 0x010fea0003800000 */
.L_x_1940:
[----:B------:R-:W-:Y:S05]  /*2be90*/  BSYNC B0 ;  /* 0x0000000000007941 */ /* 0x000fea0003800000 */
.L_x_1713:
[----:B------:R-:W-:Y:S05]  /*2bea0*/  @!P1 BRA `(.L_x_1715) ;  /* 0x0000000000049947 */ /* 0x000fea0003800000 */
[----:B------:R-:W-:Y:S01]  /*2beb0*/  BPT.TRAP 0x1 ;  /* 0x000000040000795c */ /* 0x000fe20000300000 */
.L_x_1715:
[----:B----4-:R-:W-:Y:S01]  /*2bec0*/  SHF.L.U32 R4, R3, 0x1f, RZ ;  /* 0x0000001f03047819 */ /* 0x010fe200000006ff */
[----:B------:R-:W-:-:S03]  /*2bed0*/  IMAD R3, R0, 0x6000, RZ ;  /* 0x0000600000037824 */ /* 0x000fc600078e02ff */
[----:B------:R-:W4:Y:S02]  /*2bee0*/  SYNCS.PHASECHK.TRANS64.TRYWAIT P0, [R13+URZ+0x2a860], R4 ;  /* 0x02a860040d0075a7 */ /* 0x000f24000800017f */
[----:B----4-:R-:W-:Y:S05]  /*2bef0*/  @!P0 BRA `(.L_x_1716) ;  /* 0x0000007000408947 */ /* 0x010fea0003800000 */
.L_x_1941:
[----:B------:R-:W5:Y:S04]  /*2bf00*/  LDL R0, [R1+0x38] ;  /* 0x0000380001007983 */ /* 0x000f680000100800 */
[----:B------:R-:W2:Y:S01]  /*2bf10*/  LDL R12, [R1+0x30] ;  /* 0x00003000010c7983 */ /* 0x000ea20000100800 */
[----:B------:R-:W-:Y:S05]  /*2bf20*/  WARPSYNC.ALL ;  /* 0x0000000000007948 */ /* 0x000fea0003800000 */
[----:B------:R-:W3:Y:S04]  /*2bf30*/  LDL R14, [R1+0x1c] ;  /* 0x00001c00010e7983 */ /* 0x000ee80000100800 */
[----:B------:R-:W3:Y:S01]  /*2bf40*/  LDL R15, [R1+0x34] ;  /* 0x00003400010f7983 */ /* 0x000ee20000100800 */
[----:B-----5:R-:W-:-:S02]  /*2bf50*/  LOP3.LUT R0, R3, R0, RZ, 0xfc, !PT ;  /* 0x0000000003007212 */ /* 0x020fc400078efcff */
[----:B--2---:R-:W-:-:S03]  /*2bf60*/  IADD3 R3, R18, R3, R12 ;  /* 0x0000000312037210 */ /* 0x004fc60007ffe00c */
[----:B------:R-:W-:-:S05]  /*2bf70*/  IMAD.IADD R0, R18, 0x1, R0 ;  /* 0x0000000112007824 */ /* 0x000fca00078e0200 */
[----:B0---4-:R-:W0:Y:S02]  /*2bf80*/  LDSM.16.MT88.4 R4, [R0+0xc400] ;  /* 0x00c400000004783b */ /* 0x011e240000004200 */
[C-C-:B0-----:R-:W-:Y:S02]  /*2bf90*/  PRMT R8, R4.reuse, 0x6420, R5.reuse ;  /* 0x0000642004087816 */ /* 0x141fe40000000005 */
[----:B---3--:R-:W-:Y:S02]  /*2bfa0*/  PRMT R9, R4, 0x7531, R5 ;  /* 0x0000753104097816 */ /* 0x008fe40000000005 */
        /* <DEDUP_REMOVED lines=16> */
[----:B------:R-:W-:Y:S02]  /*2c0b0*/  IADD3 R12, R14, 0x400, R3 ;  /* 0x000004000e0c7810 */ /* 0x000fe40007ffe003 */
        /* <DEDUP_REMOVED lines=36> */
[----:B------:R-:W2:Y:S01]  /*2c300*/  LDSM.16.MT88.4 R4, [R0+0xdc00] ;  /* 0x00dc00000004783b */ /* 0x000ea20000004200 */
[----:B0-----:R-:W-:Y:S01]  /*2c310*/  IMAD.IADD R3, R14, 0x1, R3 ;  /* 0x000000010e037824 */ /* 0x001fe200078e0203 */
[C-C-:B--2---:R-:W-:Y:S02]  /*2c320*/  PRMT R8, R4.reuse, 0x6420, R5.reuse ;  /* 0x0000642004087816 */ /* 0x144fe40000000005 */
        /* <DEDUP_REMOVED lines=24> */
.L_x_1717:
[----:B------:R-:W0:Y:S01]  /*2c4b0*/  S2R R0, SR_TID.X ;  /* 0x0000000000007919 */ /* 0x000e220000002100 */
[----:B--2---:R2:W-:Y:S01]  /*2c4c0*/  SYNCS.ARRIVE.TRANS64.A1T0 RZ, [R13+URZ+0x2a850], RZ ;  /* 0x02a850ff0dff79a7 */ /* 0x0045e2000810003f */
[----:B0-----:R-:W-:Y:S02]  /*2c4d0*/  LOP3.LUT R3, R0, 0x7f, RZ, 0xc0, !PT ;  /* 0x0000007f00037812 */ /* 0x001fe400078ec0ff */
[----:B------:R-:W3:Y:S01]  /*2c4e0*/  LDL R0, [R1+0x8] ;  /* 0x0000080001007983 */ /* 0x000ee20000100800 */
[----:B------:R-:W-:Y:S01]  /*2c4f0*/  BAR.SYNC.DEFER_BLOCKING 0x2, 0x80 ;  /* 0x0082000000007b1d */ /* 0x000fe20000010000 */
[----:B------:R-:W-:-:S05]  /*2c500*/  ISETP.NE.AND P0, PT, R3, RZ, PT ;  /* 0x000000ff0300720c */ /* 0x000fca0003f05270 */
[----:B------:R0:W5:Y:S08]  /*2c510*/  LDL R3, [R1+0x14] ;  /* 0x0000140001037983 */ /* 0x0001700000100800 */
[----:B--2---:R-:W-:-:S05]  /*2c520*/  @!P0 VIADD R13, R13, 0x2a880 ;  /* 0x0002a8800d0d8836 */ /* 0x004fca0000000000 */
[----:B------:R-:W-:-:S04]  /*2c530*/  @!P0 PRMT R13, RZ, 0x654, R13 ;  /* 0x00000654ff0d8816 */ /* 0x000fc8000000000d */
[----:B------:R0:W-:Y:S01]  /*2c540*/  @!P0 SYNCS.ARRIVE.TRANS64.RED.A1T0 RZ, [R13+URZ], RZ ;  /* 0x000000ff0dff89a7 */ /* 0x0001e2000810043f */
[C---:B---3--:R-:W-:Y:S01]  /*2c550*/  ISETP.GT.AND P0, PT, R2.reuse, R0, PT ;  /* 0x000000000200720c */ /* 0x048fe20003f04270 */
[----:B------:R-:W-:Y:S02]  /*2c560*/  VIADD R2, R2, 0xffffffff ;  /* 0xffffffff02027836 */ /* 0x000fe40000000000 */
[----:B------:R-:W-:-:S10]  /*2c570*/  IMAD.MOV.U32 R0, RZ, RZ, R19 ;  /* 0x000000ffff007224 */ /* 0x000fd400078e0013 */
[----:B0-----:R-:W-:Y:S05]  /*2c580*/  @P0 BRA `(.L_x_1718) ;  /* 0xffffffec005c0947 */ /* 0x001fea000383ffff */
.L_x_1694:
[----:B------:R-:W3:Y:S01]  /*2c590*/  S2R R4, SR_TID.X ;  /* 0x0000000000047919 */ /* 0x000ee20000002100 */
[----:B------:R-:W-:Y:S01]  /*2c5a0*/  BSSY B0, `(.L_x_1719) ;  /* 0x0000011000007945 */ /* 0x000fe20003800000 */
[----:B---3--:R-:W-:-:S04]  /*2c5b0*/  LOP3.LUT R4, R4, 0x7f, RZ, 0xc0, !PT ;  /* 0x0000007f04047812 */ /* 0x008fc800078ec0ff */
[----:B------:R-:W-:-:S13]  /*2c5c0*/  ISETP.NE.AND P0, PT, R4, RZ, PT ;  /* 0x000000ff0400720c */ /* 0x000fda0003f05270 */
[----:B------:R-:W-:Y:S05]  /*2c5d0*/  @P0 BRA `(.L_x_1720) ;  /* 0x0000000000340947 */ /* 0x000fea0003800000 */
[----:B------:R-:W3:Y:S01]  /*2c5e0*/  S2R R2, SR_LANEID ;  /* 0x0000000000027919 */ /* 0x000ee20000000000 */
[----:B------:R-:W-:Y:S01]  /*2c5f0*/  VOTEU.ANY UR4, UPT, PT ;  /* 0x0000000000047886 */ /* 0x000fe200038e0100 */
[----:B--2---:R-:W2:Y:S01]  /*2c600*/  LDC.64 R4, c[0x0][0xc60] ;  /* 0x00031800ff047b82 */ /* 0x004ea20000000a00 */
[----:B----4-:R-:W3:Y:S02]  /*2c610*/  FLO.U32 R0, UR4 ;  /* 0x0000000400007d00 */ /* 0x010ee400080e0000 */
[----:B---3--:R-:W-:-:S06]  /*2c620*/  ISETP.EQ.U32.AND P1, PT, R0, R2, PT ;  /* 0x000000020000720c */ /* 0x008fcc0003f22070 */
[----:B------:R-:W2:Y:S07]  /*2c630*/  POPC R2, UR4 ;  /* 0x0000000400027d09 */ /* 0x000eae0008000000 */
[----:B--2---:R-:W2:Y:S04]  /*2c640*/  @P1 ATOMG.E.ADD.STRONG.GPU PT, R2, desc[UR40][R4.64], R2 ;  /* 0x00000002040219a8 */ /* 0x004ea800081ee1e8 */
[----:B--2---:R2:W3:Y:S02]  /*2c650*/  SHFL.IDX PT, R2, R2, R0, 0x1f ;  /* 0x00001f0002027589 */ /* 0x0044e400000e0000 */
[----:B--2---:R-:W2:Y:S02]  /*2c660*/  S2R R0, SR_LTMASK ;  /* 0x0000000000007919 */ /* 0x004ea40000003900 */
[----:B--2---:R-:W-:-:S06]  /*2c670*/  LOP3.LUT R0, R0, UR4, RZ, 0xc0, !PT ;  /* 0x0000000400007c12 */ /* 0x004fcc000f8ec0ff */
[----:B------:R-:W3:Y:S02]  /*2c680*/  POPC R0, R0 ;  /* 0x0000000000007309 */ /* 0x000ee40000000000 */
[----:B---3--:R-:W-:-:S05]  /*2c690*/  IADD3 R0, R2, UR38, R0 ;  /* 0x0000002602007c10 */ /* 0x008fca000fffe000 */
[----:B------:R3:W-:Y:S02]  /*2c6a0*/  STL [R1], R0 ;  /* 0x0000000001007387 */ /* 0x0007e40000100800 */
.L_x_1720:
[----:B------:R-:W-:Y:S05]  /*2c6b0*/  BSYNC B0 ;  /* 0x0000000000007941 */ /* 0x000fea0003800000 */
.L_x_1719:
[----:B------:R-:W-:-:S06]  /*2c6c0*/  UISETP.NE.AND UP0, UPT, UR36, 0x3, UPT ;  /* 0x000000032400788c */ /* 0x000fcc000bf05270 */
[----:B------:R-:W-:-:S13]  /*2c6d0*/  PLOP3.LUT P1, PT, PT, PT, UP0, 0x80, 0x0 ;  /* 0x000000000000781c */ /* 0x000fda0003f2f008 */
[----:B------:R-:W-:Y:S05]  /*2c6e0*/  @!P1 BRA `(.L_x_1721) ;  /* 0x0000000000049947 */ /* 0x000fea0003800000 */
[----:B------:R-:W-:Y:S01]  /*2c6f0*/  BPT.TRAP 0x1 ;  /* 0x000000040000795c */ /* 0x000fe20000300000 */
.L_x_1721:
[----:B------:R-:W2:Y:S01]  /*2c700*/  LDL R2, [R1+0x14] ;  /* 0x0000140001027983 */ /* 0x000ea20000100800 */
[----:B---34-:R-:W-:Y:S01]  /*2c710*/  IMAD.U32 R0, RZ, RZ, UR39 ;  /* 0x00000027ff007e24 */ /* 0x018fe2000f8e00ff */
[----:B------:R-:W-:Y:S01]  /*2c720*/  BSSY B0, `(.L_x_1722) ;  /* 0x0000007000007945 */ /* 0x000fe20003800000 */
[----:B------:R-:W-:-:S03]  /*2c730*/  IMAD R12, R19, 0x8, R18 ;  /* 0x00000008130c7824 */ /* 0x000fc600078e0212 */
[----:B------:R-:W-:Y:S02]  /*2c740*/  ISETP.NE.AND P2, PT, R0, 0x3, PT ;  /* 0x000000030000780c */ /* 0x000fe40003f45270 */
[----:B--2---:R-:W-:-:S04]  /*2c750*/  LOP3.LUT R0, R2, 0x1, RZ, 0x3c, !PT ;  /* 0x0000000102007812 */ /* 0x004fc800078e3cff */
[----:B------:R-:W-:-:S04]  /*2c760*/  SHF.L.U32 R0, R0, 0x1f, RZ ;  /* 0x0000001f00007819 */ /* 0x000fc800000006ff */
[----:B------:R-:W2:Y:S02]  /*2c770*/  SYNCS.PHASECHK.TRANS64.TRYWAIT P1, [R12+URZ+0x2a870], R0 ;  /* 0x02a870000c0075a7 */ /* 0x000ea4000802017f */
[----:B--2---:R-:W-:Y:S05]  /*2c780*/  @!P1 BRA `(.L_x_1723) ;  /* 0x0000006800309947 */ /* 0x004fea0003800000 */
.L_x_1942:
[----:B------:R-:W-:Y:S05]  /*2c790*/  BSYNC B0 ;  /* 0x0000000000007941 */ /* 0x000fea0003800000 */
.L_x_1722:
[----:B------:R-:W-:Y:S05]  /*2c7a0*/  @!P2 BRA `(.L_x_1724) ;  /* 0x000000000004a947 */ /* 0x000fea0003800000 */
[----:B------:R-:W-:Y:S01]  /*2c7b0*/  BPT.TRAP 0x1 ;  /* 0x000000040000795c */ /* 0x000fe20000300000 */
.L_x_1724:
[----:B--2---:R-:W2:Y:S02]  /*2c7c0*/  LDL R0, [R1+0x14] ;  /* 0x0000140001007983 */ /* 0x004ea40000100800 */
[----:B--2---:R-:W-:-:S04]  /*2c7d0*/  SHF.L.U32 R0, R0, 0x1f, RZ ;  /* 0x0000001f00007819 */ /* 0x004fc800000006ff */
[----:B------:R-:W2:Y:S02]  /*2c7e0*/  SYNCS.PHASECHK.TRANS64.TRYWAIT P1, [R12+URZ+0x2a860], R0 ;  /* 0x02a860000c0075a7 */ /* 0x000ea4000802017f */
[----:B--2---:R-:W-:Y:S05]  /*2c7f0*/  @!P1 BRA `(.L_x_1725) ;  /* 0x0000006800289947 */ /* 0x004fea0003800000 */
.L_x_1943:
[----:B------:R-:W2:Y:S04]  /*2c800*/  LDL R4, [R1+0x38] ;  /* 0x0000380001047983 */ /* 0x000ea80000100800 */
[----:B-----5:R-:W3:Y:S04]  /*2c810*/  LDL R3, [R1+0x30] ;  /* 0x0000300001037983 */ /* 0x020ee80000100800 */
[----:B------:R-:W4:Y:S01]  /*2c820*/  LDL R13, [R1+0x1c] ;  /* 0x00001c00010d7983 */ /* 0x000f220000100800 */
[----:B------:R-:W-:Y:S01]  /*2c830*/  IMAD R2, R19, 0x6000, RZ ;  /* 0x0000600013027824 */ /* 0x000fe200078e02ff */
[----:B------:R-:W-:Y:S05]  /*2c840*/  WARPSYNC.ALL ;  /* 0x0000000000007948 */ /* 0x000fea0003800000 */
[----:B------:R-:W4:Y:S01]  /*2c850*/  LDL R14, [R1+0x34] ;  /* 0x00003400010e7983 */ /* 0x000f220000100800 */
[----:B--2---:R-:W-:-:S02]  /*2c860*/  LOP3.LUT R0, R2, R4, RZ, 0xfc, !PT ;  /* 0x0000000402007212 */ /* 0x004fc400078efcff */
[----:B---3--:R-:W-:-:S03]  /*2c870*/  IADD3 R2, R18, R2, R3 ;  /* 0x0000000212027210 */ /* 0x008fc60007ffe003 */
[----:B------:R-:W-:-:S05]  /*2c880*/  IMAD.IADD R0, R18, 0x1, R0 ;  /* 0x0000000112007824 */ /* 0x000fca00078e0200 */
        /* <DEDUP_REMOVED lines=83> */
.L_x_1726:
[----:B0-----:R-:W3:Y:S01]  /*2cdc0*/  LDL.LU R2, [R1+0x14] ;  /* 0x0000140001027983 */ /* 0x001ee20000300800 */
[----:B--2---:R0:W-:Y:S01]  /*2cdd0*/  SYNCS.ARRIVE.TRANS64.A1T0 RZ, [R12+URZ+0x2a850], RZ ;  /* 0x02a850ff0cff79a7 */ /* 0x0041e2000810003f */
[----:B------:R-:W-:Y:S02]  /*2cde0*/  VIADD R19, R19, 0x1 ;  /* 0x0000000113137836 */ /* 0x000fe40000000000 */
[----:B0-----:R-:W-:-:S05]  /*2cdf0*/  @!P0 VIADD R12, R12, 0x2a880 ;  /* 0x0002a8800c0c8836 */ /* 0x001fca0000000000 */
        /* <DEDUP_REMOVED lines=8> */
.L_x_1669:
        /* <DEDUP_REMOVED lines=9> */
[----:B-1----:R-:W1:Y:S04]  /*2cf10*/  LDS.128 R4, [R18+0x2a8d0] ;  /* 0x02a8d00012047984 */ /* 0x002e680000000c00 */
[----:B-1----:R2:W-:Y:S04]  /*2cf20*/  STL.64 [R1], R4 ;  /* 0x0000000401007387 */ /* 0x0025e80000100a00 */
[----:B------:R2:W-:Y:S01]  /*2cf30*/  STL.64 [R1+0x8], R6 ;  /* 0x0000080601007387 */ /* 0x0005e20000100a00 */
[----:B------:R-:W-:Y:S06]  /*2cf40*/  BAR.ARV 0x4, 0x180 ;  /* 0x0106000000007b1d */ /* 0x000fec0000002000 */
[----:B------:R-:W-:Y:S05]  /*2cf50*/  BRA `(.L_x_1728) ;  /* 0x0000001000407947 */ /* 0x000fea0003800000 */
.L_x_1727:
[----:B------:R-:W2:Y:S01]  /*2cf60*/  S2R R0, SR_TID.X ;  /* 0x0000000000007919 */ /* 0x000ea20000002100 */
[----:B------:R-:W-:Y:S01]  /*2cf70*/  UMOV UR4, 0xffffffff ;  /* 0xffffffff00047882 */ /* 0x000fe20000000000 */
[----:B--2---:R-:W-:-:S04]  /*2cf80*/  LOP3.LUT R16, R0, 0x1f, RZ, 0xc0, !PT ;  /* 0x0000001f00107812 */ /* 0x004fc800078ec0ff */
[----:B------:R-:W-:Y:S01]  /*2cf90*/  ISETP.NE.AND P0, PT, R16, 0x1f, PT ;  /* 0x0000001f1000780c */ /* 0x000fe20003f05270 */
[----:B------:R-:W-:-:S12]  /*2cfa0*/  BRA.DIV UR4, `(.L_x_1729) ;  /* 0x0000006204507947 */ /* 0x000fd8000b800000 */
[----:B----4-:R-:W2:Y:S01]  /*2cfb0*/  LDL.LU R2, [R1] ;  /* 0x0000000001027983 */ /* 0x010ea20000300800 */
[----:B------:R-:W-:-:S03]  /*2cfc0*/  ULDC UR4, c[0x0][0xc3c] ;  /* 0x00030f0000047ab9 */ /* 0x000fc60000000800 */
[----:B-1----:R-:W3:Y:S01]  /*2cfd0*/  LDL R4, [R1+0xc] ;  /* 0x00000c0001047983 */ /* 0x002ee20000100800 */
[----:B--2---:R-:W-:Y:S02]  /*2cfe0*/  IMAD.MOV.U32 R7, RZ, RZ, R2 ;  /* 0x000000ffff077224 */ /* 0x004fe400078e0002 */
[----:B---3--:R-:W-:-:S05]  /*2cff0*/  IMAD.IADD R0, R4, 0x1, R16 ;  /* 0x0000000104007824 */ /* 0x008fca00078e0210 */
[----:B------:R-:W-:-:S13]  /*2d000*/  ISETP.GE.OR P1, PT, R0, UR4, !P0 ;  /* 0x0000000400007c0c */ /* 0x000fda000c726670 */
[----:B------:R-:W1:Y:S08]  /*2d010*/  @!P1 LDC.64 R2, c[0x0][0xc80] ;  /* 0x00032000ff029b82 */ /* 0x000e700000000a00 */
[----:B------:R-:W2:Y:S01]  /*2d020*/  @!P1 LDC.64 R4, c[0x0][0xc78] ;  /* 0x00031e00ff049b82 */ /* 0x000ea20000000a00 */
[----:B-1----:R-:W-:-:S05]  /*2d030*/  @!P1 IMAD.WIDE R2, R0, 0x4, R2 ;  /* 0x0000000400029825 */ /* 0x002fca00078e0202 */
[----:B------:R2:W3:Y:S02]  /*2d040*/  @!P1 LDG.E R6, desc[UR40][R2.64] ;  /* 0x0000002802069981 */ /* 0x0004e4000c1e1900 */
[----:B--2---:R-:W-:-:S06]  /*2d050*/  @!P1 IMAD.WIDE R2, R0, 0x4, R4 ;  /* 0x0000000400029825 */ /* 0x004fcc00078e0204 */
[----:B------:R-:W2:Y:S01]  /*2d060*/  @!P1 LDG.E R2, desc[UR40][R2.64] ;  /* 0x0000002802029981 */ /* 0x000ea2000c1e1900 */
[----:B------:R-:W-:Y:S01]  /*2d070*/  IMAD.MOV.U32 R5, RZ, RZ, RZ ;  /* 0x000000ffff057224 */ /* 0x000fe200078e00ff */
[C---:B------:R-:W-:Y:S01]  /*2d080*/  ISETP.GE.U32.AND P2, PT, R16.reuse, 0x2, PT ;  /* 0x000000021000780c */ /* 0x040fe20003f46070 */
[----:B------:R-:W-:Y:S01]  /*2d090*/  IMAD.MOV.U32 R8, RZ, RZ, RZ ;  /* 0x000000ffff087224 */ /* 0x000fe200078e00ff */
[C---:B------:R-:W-:Y:S01]  /*2d0a0*/  ISETP.GE.U32.AND P3, PT, R16.reuse, 0x4, PT ;  /* 0x000000041000780c */ /* 0x040fe20003f66070 */
[----:B------:R-:W-:Y:S01]  /*2d0b0*/  SHFL.IDX PT, R0, R7, RZ, 0x1f ;  /* 0x00001fff07007589 */ /* 0x000fe200000e0000 */
[C---:B------:R-:W-:Y:S02]  /*2d0c0*/  ISETP.GE.U32.AND P4, PT, R16.reuse, 0x8, PT ;  /* 0x000000081000780c */ /* 0x040fe40003f86070 */
[----:B------:R-:W-:Y:S01]  /*2d0d0*/  ISETP.GE.U32.AND P5, PT, R16, 0x10, PT ;  /* 0x000000101000780c */ /* 0x000fe20003fa6070 */
[----:B------:R-:W-:Y:S01]  /*2d0e0*/  SHFL.IDX PT, R10, R7, 0x1, 0x1f ;  /* 0x00201f00070a7f89 */ /* 0x000fe200000e0000 */
[----:B---3--:R-:W-:-:S02]  /*2d0f0*/  @!P1 IMAD.MOV.U32 R5, RZ, RZ, R6 ;  /* 0x000000ffff059224 */ /* 0x008fc400078e0006 */
[----:B------:R-:W-:Y:S02]  /*2d100*/  IMAD.MOV.U32 R6, RZ, RZ, RZ ;  /* 0x000000ffff067224 */ /* 0x000fe400078e00ff */
[----:B--2---:R-:W-:Y:S01]  /*2d110*/  @!P1 IMAD.MOV.U32 R6, RZ, RZ, R2 ;  /* 0x000000ffff069224 */ /* 0x004fe200078e0002 */
[----:B------:R-:W-:-:S03]  /*2d120*/  ISETP.NE.AND P1, PT, R16, RZ, PT ;  /* 0x000000ff1000720c */ /* 0x000fc60003f25270 */
[----:B------:R-:W-:-:S05]  /*2d130*/  IMAD R2, R6, R5, RZ ;  /* 0x0000000506027224 */ /* 0x000fca00078e02ff */
        /* <DEDUP_REMOVED lines=15> */
[----:B------:R1:W2:Y:S02]  /*2d230*/  SHFL.IDX PT, R9, R3, 0x1f, 0x1f ;  /* 0x03e01f0003097f89 */ /* 0x0002a400000e0000 */
.L_x_1953:
[----:B------:R-:W-:Y:S01]  /*2d240*/  ULDC UR4, c[0x0][0xc38] ;  /* 0x00030e0000047ab9 */ /* 0x000fe20000000800 */
[----:B------:R-:W-:Y:S02]  /*2d250*/  IMAD.MOV.U32 R7, RZ, RZ, R3 ;  /* 0x000000ffff077224 */ /* 0x000fe400078e0003 */
[----:B------:R-:W-:-:S04]  /*2d260*/  IMAD.U32 R2, RZ, RZ, UR4 ;  /* 0x00000004ff027e24 */ /* 0x000fc8000f8e00ff */
[----:B--2---:R-:W-:-:S04]  /*2d270*/  IMAD R9, R9, R2, RZ ;  /* 0x0000000209097224 */ /* 0x004fc800078e02ff */
[----:B------:R-:W-:-:S05]  /*2d280*/  IMAD.IADD R4, R10, 0x1, R9 ;  /* 0x000000010a047824 */ /* 0x000fca00078e0209 */
[----:B------:R-:W-:-:S13]  /*2d290*/  ISETP.GT.AND P6, PT, R4, R0, PT ;  /* 0x000000000400720c */ /* 0x000fda0003fc4270 */
[----:B------:R-:W-:Y:S05]  /*2d2a0*/  @P6 BRA `(.L_x_1730) ;  /* 0x0000000000b06947 */ /* 0x000fea0003800000 */
.L_x_1733:
[----:B-1----:R-:W2:Y:S01]  /*2d2b0*/  LDL.LU R3, [R1+0xc] ;  /* 0x00000c0001037983 */ /* 0x002ea20000300800 */
[----:B------:R-:W1:Y:S01]  /*2d2c0*/  LDC R2, c[0x0][0xc3c] ;  /* 0x00030f00ff027b82 */ /* 0x000e620000000800 */
[----:B--2---:R-:W-:-:S05]  /*2d2d0*/  VIADD R3, R3, 0x1f ;  /* 0x0000001f03037836 */ /* 0x004fca0000000000 */
        /* <DEDUP_REMOVED lines=34> */
.L_x_1961:
[----:B------:R-:W-:Y:S02]  /*2d500*/  ULDC UR4, c[0x0][0xc38] ;  /* 0x00030e0000047ab9 */ /* 0x000fe40000000800 */
[----:B------:R-:W-:-:S04]  /*2d510*/  IMAD.U32 R2, RZ, RZ, UR4 ;  /* 0x00000004ff027e24 */ /* 0x000fc8000f8e00ff */
[----:B--2---:R-:W-:-:S04]  /*2d520*/  IMAD R9, R9, R2, RZ ;  /* 0x0000000209097224 */ /* 0x004fc800078e02ff */
[----:B------:R-:W-:-:S05]  /*2d530*/  IMAD.IADD R4, R9, 0x1, R4 ;  /* 0x0000000109047824 */ /* 0x000fca00078e0204 */
[----:B------:R-:W-:-:S13]  /*2d540*/  ISETP.GT.AND P6, PT, R4, R0, PT ;  /* 0x000000000400720c */ /* 0x000fda0003fc4270 */
[----:B------:R-:W-:Y:S05]  /*2d550*/  @!P6 BRA `(.L_x_1733) ;  /* 0xfffffffc0054e947 */ /* 0x000fea000383ffff */
[----:B------:R-:W-:-:S07]  /*2d560*/  IMAD.MOV.U32 R7, RZ, RZ, R3 ;  /* 0x000000ffff077224 */ /* 0x000fce00078e0003 */
.L_x_1730:
[----:B------:R-:W-:Y:S01]  /*2d570*/  IMAD.IADD R9, R4, 0x1, -R9 ;  /* 0x0000000104097824 */ /* 0x000fe200078e0a09 */
[----:B------:R-:W-:-:S03]  /*2d580*/  UMOV UR4, 0xffffffff ;  /* 0xffffffff00047882 */ /* 0x000fc60000000000 */
[----:B-1----:R-:W-:-:S05]  /*2d590*/  IMAD R3, R7, R2, R9 ;  /* 0x0000000207037224 */ /* 0x002fca00078e0209 */
[----:B------:R-:W-:Y:S01]  /*2d5a0*/  ISETP.GT.AND P6, PT, R3, R0, PT ;  /* 0x000000000300720c */ /* 0x000fe20003fc4270 */
[----:B------:R-:W-:-:S12]  /*2d5b0*/  BRA.DIV UR4, `(.L_x_1734) ;  /* 0x0000006604047947 */ /* 0x000fd8000b800000 */
[----:B------:R-:W2:Y:S01]  /*2d5c0*/  LDL.LU R10, [R1+0xc] ;  /* 0x00000c00010a7983 */ /* 0x000ea20000300800 */
[----:B------:R-:W-:-:S04]  /*2d5d0*/  VOTE.ANY R4, PT, !P6 ;  /* 0x0000000000047806 */ /* 0x000fc800070e0100 */
[----:B------:R-:W1:Y:S02]  /*2d5e0*/  POPC R3, R4 ;  /* 0x0000000400037309 */ /* 0x000e640000000000 */
[----:B-1----:R1:W3:Y:S04]  /*2d5f0*/  SHFL.IDX PT, R5, R5, R3, 0x1f ;  /* 0x00001f0305057589 */ /* 0x0022e800000e0000 */
[----:B------:R1:W4:Y:S01]  /*2d600*/  SHFL.IDX PT, R6, R6, R3, 0x1f ;  /* 0x00001f0306067589 */ /* 0x00032200000e0000 */
[----:B--2---:R-:W-:-:S05]  /*2d610*/  IMAD.IADD R10, R3, 0x1, R10 ;  /* 0x00000001030a7824 */ /* 0x004fca00078e020a */
[----:B---34-:R1:W-:Y:S02]  /*2d620*/  STL [R1+0xc], R10 ;  /* 0x00000c0a01007387 */ /* 0x0183e40000100800 */
.L_x_1966:
[----:B------:R-:W-:-:S13]  /*2d630*/  ISETP.NE.AND P0, PT, R4, RZ, PT ;  /* 0x000000ff0400720c */ /* 0x000fda0003f05270 */
[----:B------:R-:W-:Y:S05]  /*2d640*/  @!P0 BRA `(.L_x_1735) ;  /* 0x0000000000148947 */ /* 0x000fea0003800000 */
[----:B------:R-:W-:Y:S01]  /*2d650*/  UMOV UR4, 0xffffffff ;  /* 0xffffffff00047882 */ /* 0x000fe20000000000 */
[----:B-1----:R-:W-:Y:S02]  /*2d660*/  VIADD R3, R3, 0xffffffff ;  /* 0xffffffff03037836 */ /* 0x002fe40000000000 */
[----:B------:R-:W-:Y:S05]  /*2d670*/  BRA.DIV UR4, `(.L_x_1736) ;  /* 0x00000066043c7947 */ /* 0x000fea000b800000 */
[----:B------:R1:W2:Y:S02]  /*2d680*/  SHFL.IDX PT, R3, R7, R3, 0x1f ;  /* 0x00001f0307037589 */ /* 0x0002a400000e0000 */
.L_x_1969:
[----:B--2---:R-:W-:-:S07]  /*2d690*/  IMAD.MOV.U32 R8, RZ, RZ, R3 ;  /* 0x000000ffff087224 */ /* 0x004fce00078e0003 */
.L_x_1735:
[----:B-1----:R-:W-:Y:S01]  /*2d6a0*/  IMAD R3, R8, R2, R9 ;  /* 0x0000000208037224 */ /* 0x002fe200078e0209 */
[----:B------:R-:W-:-:S03]  /*2d6b0*/  ISETP.NE.AND P0, PT, R6, 0x1, PT ;  /* 0x000000010600780c */ /* 0x000fc60003f05270 */
[----:B------:R-:W-:Y:S01]  /*2d6c0*/  IMAD.IADD R0, R0, 0x1, -R3 ;  /* 0x0000000100007824 */ /* 0x000fe200078e0a03 */
[----:B------:R1:W-:Y:S09]  /*2d6d0*/  STL [R1], R3 ;  /* 0x0000000301007387 */ /* 0x0003f20000100800 */
[----:B------:R-:W-:Y:S05]  /*2d6e0*/  @!P0 BRA `(.L_x_1737) ;  /* 0x0000000000e48947 */ /* 0x000fea0003800000 */
[----:B------:R-:W-:-:S04]  /*2d6f0*/  IABS R4, R5 ;  /* 0x0000000500047213 */ /* 0x000fc80000000000 */
[----:B------:R-:W2:Y:S08]  /*2d700*/  I2F.RP R2, R4 ;  /* 0x0000000400027306 */ /* 0x000eb00000209400 */
[----:B--2---:R-:W2:Y:S02]  /*2d710*/  MUFU.RCP R2, R2 ;  /* 0x0000000200027308 */ /* 0x004ea40000001000 */
[----:B--2---:R-:W-:-:S06]  /*2d720*/  VIADD R2, R2, 0xffffffe ;  /* 0x0ffffffe02027836 */ /* 0x004fcc0000000000 */
[----:B-1----:R-:W1:Y:S02]  /*2d730*/  F2I.FTZ.U32.TRUNC.NTZ R3, R2 ;  /* 0x0000000200037305 */ /* 0x002e64000021f000 */
        /* <DEDUP_REMOVED lines=15> */
[----:B------:R-:W1:Y:S07]  /*2d830*/  I2F.RP R2, R4 ;  /* 0x0000000400027306 */ /* 0x000e6e0000209400 */
[----:B------:R-:W-:Y:S01]  /*2d840*/  @P0 VIADD R8, R8, 0x1 ;  /* 0x0000000108080836 */ /* 0x000fe20000000000 */
[----:B-1----:R-:W1:Y:S02]  /*2d850*/  MUFU.RCP R2, R2 ;  /* 0x0000000200027308 */ /* 0x002e640000001000 */
[----:B-1----:R-:W-:-:S06]  /*2d860*/  VIADD R2, R2, 0xffffffe ;  /* 0x0ffffffe02027836 */ /* 0x002fcc0000000000 */
[----:B------:R-:W1:Y:S02]  /*2d870*/  F2I.FTZ.U32.TRUNC.NTZ R3, R2 ;  /* 0x0000000200037305 */ /* 0x000e64000021f000 */
[----:B-1----:R-:W-:-:S04]  /*2d880*/  IMAD.MOV R2, RZ, RZ, -R3 ;  /* 0x000000ffff027224 */ /* 0x002fc800078e0a03 */
        /* <DEDUP_REMOVED lines=25> */
[----:B------:R-:W-:-:S04]  /*2da20*/  IMAD.MOV R2, RZ, RZ, -R7 ;  /* 0x000000ffff027224 */ /* 0x000fc800078e0a07 */
[C---:B------:R-:W-:Y:S02]  /*2da30*/  IMAD R2, R6.reuse, R2, R3 ;  /* 0x0000000206027224 */ /* 0x040fe400078e0203 */
[----:B------:R-:W-:-:S04]  /*2da40*/  IMAD R6, R6, 0x1000000, R7 ;  /* 0x0100000006067824 */ /* 0x000fc800078e0207 */
[----:B------:R-:W-:-:S05]  /*2da50*/  IMAD R2, R2, 0x10000, R6 ;  /* 0x0001000002027824 */ /* 0x000fca00078e0206 */
[----:B------:R2:W-:Y:S01]  /*2da60*/  STL [R1+0x8], R2 ;  /* 0x0000080201007387 */ /* 0x0005e20000100800 */
[----:B------:R-:W-:Y:S05]  /*2da70*/  BRA `(.L_x_1738) ;  /* 0x0000000400007947 */ /* 0x000fea0003800000 */
.L_x_1737:
[----:B-1----:R-:W2:Y:S01]  /*2da80*/  LDL R3, [R1+0xc] ;  /* 0x00000c0001037983 */ /* 0x002ea20000100800 */
[----:B------:R-:W2:Y:S02]  /*2da90*/  LDC.64 R6, c[0x0][0xc90] ;  /* 0x00032400ff067b82 */ /* 0x000ea40000000a00 */
[----:B--2---:R-:W-:-:S05]  /*2daa0*/  IMAD.WIDE R6, R3, 0x4, R6 ;  /* 0x0000000403067825 */ /* 0x004fca00078e0206 */
[----:B------:R-:W2:Y:S02]  /*2dab0*/  LDG.E R3, desc[UR40][R6.64] ;  /* 0x0000002806037981 */ /* 0x000ea4000c1e1900 */
[----:B--2---:R-:W-:-:S05]  /*2dac0*/  IMAD R9, R5, R3, RZ ;  /* 0x0000000305097224 */ /* 0x004fca00078e02ff */
[----:B------:R-:W-:-:S04]  /*2dad0*/  IABS R4, R9 ;  /* 0x0000000900047213 */ /* 0x000fc80000000000 */
        /* <DEDUP_REMOVED lines=20> */
[----:B------:R-:W-:-:S04]  /*2dc20*/  @P0 VIADD R8, R8, 0x1 ;  /* 0x0000000108080836 */ /* 0x000fc80000000000 */
[----:B------:R-:W-:-:S04]  /*2dc30*/  IMAD.MOV.U32 R4, RZ, RZ, R8 ;  /* 0x000000ffff047224 */ /* 0x000fc800078e0008 */
        /* <DEDUP_REMOVED lines=8> */
[----:B------:R-:W1:Y:S08]  /*2dcc0*/  I2F.RP R2, R8 ;  /* 0x0000000800027306 */ /* 0x000e700000209400 */
[----:B-1----:R-:W1:Y:S02]  /*2dcd0*/  MUFU.RCP R2, R2 ;  /* 0x0000000200027308 */ /* 0x002e640000001000 */
[----:B-1----:R-:W-:-:S06]  /*2dce0*/  VIADD R2, R2, 0xffffffe ;  /* 0x0ffffffe02027836 */ /* 0x002fcc0000000000 */
[----:B------:R1:W2:Y:S02]  /*2dcf0*/  F2I.FTZ.U32.TRUNC.NTZ R3, R2 ;  /* 0x0000000200037305 */ /* 0x0002a4000021f000 */
[----:B-1----:R-:W-:Y:S02]  /*2dd00*/  IMAD.MOV.U32 R2, RZ, RZ, RZ ;  /* 0x000000ffff027224 */ /* 0x002fe400078e00ff */
[----:B--2---:R-:W-:-:S04]  /*2dd10*/  IMAD.MOV R0, RZ, RZ, -R3 ;  /* 0x000000ffff007224 */ /* 0x004fc800078e0a03 */
        /* <DEDUP_REMOVED lines=15> */
[----:B------:R-:W-:-:S04]  /*2de10*/  @P0 VIADD R2, R2, 0x1 ;  /* 0x0000000102020836 */ /* 0x000fc80000000000 */
[----:B------:R-:W-:-:S04]  /*2de20*/  IMAD.MOV.U32 R0, RZ, RZ, R2 ;  /* 0x000000ffff007224 */ /* 0x000fc800078e0002 */
[----:B------:R-:W-:Y:S01]  /*2de30*/  @!P2 IMAD.MOV R0, RZ, RZ, -R0 ;  /* 0x000000ffff00a224 */ /* 0x000fe200078e0a00 */
[----:B------:R-:W-:Y:S01]  /*2de40*/  @!P1 LOP3.LUT R0, RZ, R7, RZ, 0x33, !PT ;  /* 0x00000007ff009212 */ /* 0x000fe200078e33ff */
[----:B------:R-:W-:-:S04]  /*2de50*/  IMAD.MOV R7, RZ, RZ, -R7 ;  /* 0x000000ffff077224 */ /* 0x000fc800078e0a07 */
[----:B------:R-:W-:-:S05]  /*2de60*/  IMAD R2, R0, R7, R4 ;  /* 0x0000000700027224 */ /* 0x000fca00078e0204 */
[----:B------:R1:W-:Y:S02]  /*2de70*/  STL [R1+0x8], R2 ;  /* 0x0000080201007387 */ /* 0x0003e40000100800 */
.L_x_1738:
[----:B------:R-:W-:-:S05]  /*2de80*/  LOP3.LUT R0, RZ, R0, RZ, 0x33, !PT ;  /* 0x00000000ff007212 */ /* 0x000fca00078e33ff */
[----:B------:R-:W-:-:S05]  /*2de90*/  IMAD.IADD R0, R5, 0x1, R0 ;  /* 0x0000000105007824 */ /* 0x000fca00078e0200 */
[----:B------:R3:W-:Y:S01]  /*2dea0*/  STL [R1+0x4], R0 ;  /* 0x0000040001007387 */ /* 0x0007e20000100800 */
[----:B------:R-:W-:Y:S05]  /*2deb0*/  BRA `(.L_x_1739) ;  /* 0x0000000000287947 */ /* 0x000fea0003800000 */
.L_x_1731:
[----:B------:R-:W-:Y:S01]  /*2dec0*/  UMOV UR4, URZ ;  /* 0x0000003f00047c82 */ /* 0x000fe20008000000 */
[----:B------:R-:W-:Y:S01]  /*2ded0*/  ULDC UR6, c[0x0][0xc3c] ;  /* 0x00030f0000067ab9 */ /* 0x000fe20000000800 */
[----:B------:R-:W-:Y:S01]  /*2dee0*/  UMOV UR5, URZ ;  /* 0x0000003f00057c82 */ /* 0x000fe20008000000 */
[----:B------:R1:W-:Y:S01]  /*2def0*/  STL [R1], R0 ;  /* 0x0000000001007387 */ /* 0x0003e20000100800 */
[----:B------:R-:W-:Y:S02]  /*2df00*/  IMAD.U32 R3, RZ, RZ, UR4 ;  /* 0x00000004ff037e24 */ /* 0x000fe4000f8e00ff */
[----:B------:R-:W-:-:S03]  /*2df10*/  IMAD.U32 R2, RZ, RZ, UR5 ;  /* 0x00000005ff027e24 */ /* 0x000fc6000f8e00ff */
[----:B------:R2:W-:Y:S01]  /*2df20*/  STL [R1+0x4], R3 ;  /* 0x0000040301007387 */ /* 0x0005e20000100800 */
[----:B-1----:R-:W-:-:S05]  /*2df30*/  IMAD.U32 R0, RZ, RZ, UR6 ;  /* 0x00000006ff007e24 */ /* 0x002fca000f8e00ff */
[----:B------:R2:W-:Y:S04]  /*2df40*/  STL [R1+0xc], R0 ;  /* 0x00000c0001007387 */ /* 0x0005e80000100800 */
[----:B------:R2:W-:Y:S02]  /*2df50*/  STL [R1+0x8], R2 ;  /* 0x0000080201007387 */ /* 0x0005e40000100800 */
.L_x_1739:
[----:B-12---:R-:W2:Y:S04]  /*2df60*/  LDL R2, [R1+0xc] ;  /* 0x00000c0001027983 */ /* 0x006ea80000100800 */
[----:B------:R-:W4:Y:S04]  /*2df70*/  LDL R3, [R1+0x8] ;  /* 0x0000080001037983 */ /* 0x000f280000100800 */
[----:B------:R-:W5:Y:S04]  /*2df80*/  LDL R4, [R1] ;  /* 0x0000000001047983 */ /* 0x000f680000100800 */
[----:B------:R-:W5:Y:S01]  /*2df90*/  LDL R5, [R1+0x4] ;  /* 0x0000040001057983 */ /* 0x000f620000100800 */
[----:B---3--:R-:W1:Y:S01]  /*2dfa0*/  S2R R0, SR_TID.X ;  /* 0x0000000000007919 */ /* 0x008e620000002100 */
[----:B------:R-:W-:Y:S05]  /*2dfb0*/  WARPSYNC.ALL ;  /* 0x0000000000007948 */ /* 0x000fea0003800000 */
[----:B-1----:R-:W-:Y:S01]  /*2dfc0*/  LOP3.LUT R0, R0, 0x1f, RZ, 0xc0, !PT ;  /* 0x0000001f00007812 */ /* 0x002fe200078ec0ff */
[----:B------:R-:W-:Y:S03]  /*2dfd0*/  BAR.SYNC.DEFER_BLOCKING 0x4, 0x180 ;  /* 0x0106000000007b1d */ /* 0x000fe60000010000 */
[----:B------:R-:W-:-:S13]  /*2dfe0*/  ISETP.NE.AND P0, PT, R0, RZ, PT ;  /* 0x000000ff0000720c */ /* 0x000fda0003f05270 */
[----:B------:R-:W1:Y:S01]  /*2dff0*/  @!P0 S2R R0, SR_CgaCtaId ;  /* 0x0000000000008919 */ /* 0x000e620000008800 */
[----:B--2---:R-:W-:Y:S01]  /*2e000*/  IMAD.MOV.U32 R7, RZ, RZ, R2 ;  /* 0x000000ffff077224 */ /* 0x004fe200078e0002 */
[----:B------:R-:W-:Y:S01]  /*2e010*/  @!P0 MOV R2, 0x400 ;  /* 0x0000040000028802 */ /* 0x000fe20000000f00 */
[----:B----4-:R-:W-:-:S03]  /*2e020*/  IMAD.MOV.U32 R6, RZ, RZ, R3 ;  /* 0x000000ffff067224 */ /* 0x010fc600078e0003 */
[----:B-1----:R-:W-:-:S05]  /*2e030*/  @!P0 LEA R18, R0, R2, 0x18 ;  /* 0x0000000200128211 */ /* 0x002fca00078ec0ff */
[----:B-----5:R1:W-:Y:S01]  /*2e040*/  @!P0 STS.128 [R18+0x2a8d0], R4 ;  /* 0x02a8d00412008388 */ /* 0x0203e20000000c00 */
[----:B------:R-:W-:Y:S06]  /*2e050*/  BAR.ARV 0x5, 0x180 ;  /* 0x0146000000007b1d */ /* 0x000fec0000002000 */
.L_x_1728:
[----:B------:R-:W3:Y:S01]  /*2e060*/  LDL R0, [R1+0xc] ;  /* 0x00000c0001007983 */ /* 0x000ee20000100800 */
[----:B------:R-:W-:Y:S02]  /*2e070*/  ULDC UR4, c[0x0][0xc3c] ;  /* 0x00030f0000047ab9 */ /* 0x000fe40000000800 */
[----:B---3--:R-:W-:-:S13]  /*2e080*/  ISETP.GE.AND P0, PT, R0, UR4, PT ;  /* 0x0000000400007c0c */ /* 0x008fda000bf06270 */
[----:B------:R-:W-:Y:S05]  /*2e090*/  @!P0 BRA `(.L_x_1740) ;  /* 0xffffff8c00c88947 */ /* 0x000fea000383ffff */
[----:B------:R-:W-:Y:S05]  /*2e0a0*/  BSYNC B7 ;  /* 0x0000000000077941 */ /* 0x000fea0003800000 */
.L_x_1604:
[----:B--2---:R-:W2:Y:S01]  /*2e0b0*/  LDL.LU R0, [R1+0x58] ;  /* 0x0000580001007983 */ /* 0x004ea20000300800 */
[----:B------:R-:W-:Y:S01]  /*2e0c0*/  BSSY B0, `(.L_x_1741) ;  /* 0x000000b000007945 */ /* 0x000fe20003800000 */
[----:B-1----:R-:W1:Y:S01]  /*2e0d0*/  S2R R5, SR_CgaCtaId ;  /* 0x0000000000057919 */ /* 0x002e620000008800 */
[----:B--2---:R-:W-:-:S05]  /*2e0e0*/  VIADD R0, R0, 0x1 ;  /* 0x0000000100007836 */ /* 0x004fca0000000000 */
[----:B0---4-:R-:W-:-:S04]  /*2e0f0*/  LEA.HI R2, R0, R0, RZ, 0x1 ;  /* 0x0000000000027211 */ /* 0x011fc800078f08ff */
[----:B------:R-:W-:-:S05]  /*2e100*/  LOP3.LUT R3, R2, 0xfffffffe, RZ, 0xc0, !PT ;  /* 0xfffffffe02037812 */ /* 0x000fca00078ec0ff */
[----:B------:R-:W-:Y:S01]  /*2e110*/  IMAD.IADD R3, R0, 0x1, -R3 ;  /* 0x0000000100037824 */ /* 0x000fe200078e0a03 */
[----:B------:R-:W-:-:S04]  /*2e120*/  MOV R0, 0x400 ;  /* 0x0000040000007802 */ /* 0x000fc80000000f00 */
[----:B-1----:R-:W-:Y:S02]  /*2e130*/  LEA R0, R5, R0, 0x18 ;  /* 0x0000000005007211 */ /* 0x002fe400078ec0ff */
[----:B------:R-:W-:-:S04]  /*2e140*/  SHF.L.U32 R3, R3, 0x1f, RZ ;  /* 0x0000001f03037819 */ /* 0x000fc800000006ff */
[----:B------:R-:W0:Y:S02]  /*2e150*/  SYNCS.PHASECHK.TRANS64.TRYWAIT P0, [R0+URZ+0x2a820], R3 ;  /* 0x02a82003000075a7 */ /* 0x000e24000800017f */
[----:B0-----:R-:W-:Y:S05]  /*2e160*/  @!P0 BRA `(.L_x_1742) ;  /* 0x0000005800ac8947 */ /* 0x001fea0003800000 */
.L_x_1970:
[----:B------:R-:W-:Y:S05]  /*2e170*/  BSYNC B0 ;  /* 0x0000000000007941 */ /* 0x000fea0003800000 */
.L_x_1741:
[----:B------:R-:W-:-:S03]  /*2e180*/  UMOV UR4, 0xffffffff ;  /* 0xffffffff00047882 */ /* 0x000fc60000000000 */
[----:B------:R-:W-:Y:S05]  /*2e190*/  BRA.DIV UR4, `(.L_x_1743) ;  /* 0x0000005a04b47947 */ /* 0x000fea000b800000 */
[----:B------:R-:W1:Y:S02]  /*2e1a0*/  S2R R2, SR_TID.X ;  /* 0x0000000000027919 */ /* 0x000e640000002100 */
[----:B-1----:R-:W-:-:S04]  /*2e1b0*/  SHF.R.U32.HI R2, RZ, 0x5, R2 ;  /* 0x00000005ff027819 */ /* 0x002fc80000011602 */
[----:B------:R-:W-:-:S05]  /*2e1c0*/  LOP3.LUT R2, R2, 0x3, RZ, 0xc0, !PT ;  /* 0x0000000302027812 */ /* 0x000fca00078ec0ff */
[----:B------:R1:W2:Y:S02]  /*2e1d0*/  SHFL.IDX PT, R14, R2, RZ, 0x1f ;  /* 0x00001fff020e7589 */ /* 0x0002a400000e0000 */
.L_x_1973:
[----:B--2---:R-:W-:-:S13]  /*2e1e0*/  ISETP.NE.AND P0, PT, R14, RZ, PT ;  /* 0x000000ff0e00720c */ /* 0x004fda0003f05270 */
[----:B------:R-:W-:Y:S05]  /*2e1f0*/  @P0 BRA `(.L_x_1362) ;  /* 0x0000000000a80947 */ /* 0x000fea0003800000 */
[----:B------:R-:W-:-:S03]  /*2e200*/  UMOV UR4, 0xffffffff ;  /* 0xffffffff00047882 */ /* 0x000fc60000000000 */
[----:B------:R-:W-:Y:S05]  /*2e210*/  BRA.DIV UR4, `(.L_x_1744) ;  /* 0x0000005a04c87947 */ /* 0x000fea000b800000 */
[----:B------:R-:W-:-:S13]  /*2e220*/  ELECT P6, URZ, PT ;  /* 0x00000000003f782f */ /* 0x000fda00038c0000 */
.L_x_1976:
[----:B------:R-:W-:Y:S05]  /*2e230*/  @!P6 BRA `(.L_x_1362) ;  /* 0x000000000098e947 */ /* 0x000fea0003800000 */
[----:B------:R-:W-:-:S06]  /*2e240*/  ULOP3.LUT UR4, UR37, 0x2, URZ, 0xfc, !UPT ;  /* 0x0000000225047892 */ /* 0x000fcc000f8efc3f */
[----:B-1----:R-:W-:-:S05]  /*2e250*/  IMAD.U32 R2, RZ, RZ, UR4 ;  /* 0x00000004ff027e24 */ /* 0x002fca000f8e00ff */
[----:B------:R-:W-:-:S13]  /*2e260*/  ISETP.NE.AND P0, PT, R2, 0x3, PT ;  /* 0x000000030200780c */ /* 0x000fda0003f05270 */
[----:B------:R-:W-:Y:S05]  /*2e270*/  @!P0 BRA `(.L_x_1745) ;  /* 0x0000000000048947 */ /* 0x000fea0003800000 */
[----:B------:R-:W-:Y:S01]  /*2e280*/  BPT.TRAP 0x1 ;  /* 0x000000040000795c */ /* 0x000fe20000300000 */
.L_x_1745:
        /* <DEDUP_REMOVED lines=13> */
.L_x_1977:
[----:B------:R-:W1:Y:S02]  /*2e360*/  SYNCS.PHASECHK.TRANS64.TRYWAIT P1, [R7+URZ], R2 ;  /* 0x00000002070075a7 */ /* 0x000e64000802017f */
[----:B-1----:R-:W-:Y:S05]  /*2e370*/  @!P1 BRA `(.L_x_1747) ;  /* 0x0000005800a49947 */ /* 0x002fea0003800000 */
.L_x_1978:
[----:B------:R-:W-:Y:S05]  /*2e380*/  @!P0 BRA `(.L_x_1748) ;  /* 0x0000000000048947 */ /* 0x000fea0003800000 */
[----:B------:R-:W-:Y:S01]  /*2e390*/  BPT.TRAP 0x1 ;  /* 0x000000040000795c */ /* 0x000fe20000300000 */
.L_x_1748:
[----:B------:R-:W-:-:S04]  /*2e3a0*/  IMAD R4, R19, 0x8, R0 ;  /* 0x0000000813047824 */ /* 0x000fc800078e0200 */
[----:B------:R-:W2:Y:S02]  /*2e3b0*/  SYNCS.PHASECHK.TRANS64.TRYWAIT P1, [R4+URZ+0x2a860], R5 ;  /* 0x02a86005040075a7 */ /* 0x000ea4000802017f */
[----:B--2---:R-:W-:Y:S05]  /*2e3c0*/  @!P1 BRA `(.L_x_1749) ;  /* 0x0000005800a49947 */ /* 0x004fea0003800000 */
.L_x_1979:
[----:B------:R-:W-:Y:S05]  /*2e3d0*/  @!P0 BRA `(.L_x_1750) ;  /* 0x0000000000048947 */ /* 0x000fea0003800000 */
[----:B------:R-:W-:Y:S01]  /*2e3e0*/  BPT.TRAP 0x1 ;  /* 0x000000040000795c */ /* 0x000fe20000300000 */
.L_x_1750:
[----:B------:R-:W-:-:S04]  /*2e3f0*/  IMAD R3, R3, 0x8, R0 ;  /* 0x0000000803037824 */ /* 0x000fc800078e0200 */
[----:B------:R-:W3:Y:S02]  /*2e400*/  SYNCS.PHASECHK.TRANS64.TRYWAIT P1, [R3+URZ+0x2a860], R2 ;  /* 0x02a86002030075a7 */ /* 0x000ee4000802017f */
[----:B---3--:R-:W-:Y:S05]  /*2e410*/  @!P1 BRA `(.L_x_1751) ;  /* 0x0000005800a49947 */ /* 0x008fea0003800000 */
.L_x_1980:
[----:B------:R-:W-:Y:S05]  /*2e420*/  @!P0 BRA `(.L_x_1752) ;  /* 0x0000000000048947 */ /* 0x000fea0003800000 */
[----:B------:R-:W-:Y:S01]  /*2e430*/  BPT.TRAP 0x1 ;  /* 0x000000040000795c */ /* 0x000fe20000300000 */
.L_x_1752:
[----:B------:R-:W4:Y:S02]  /*2e440*/  SYNCS.PHASECHK.TRANS64.TRYWAIT P0, [R4+URZ+0x2a880], R5 ;  /* 0x02a88005040075a7 */ /* 0x000f24000800017f */
[----:B----4-:R-:W-:Y:S05]  /*2e450*/  @!P0 BRA `(.L_x_1753) ;  /* 0x0000005800a88947 */ /* 0x010fea0003800000 */
.L_x_1754:
[----:B------:R0:W0:Y:S02]  /*2e460*/  SYNCS.PHASECHK.TRANS64.TRYWAIT P0, [R3+URZ+0x2a880], R2 ;  /* 0x02a88002030075a7 */ /* 0x000024000800017f */
[----:B0-----:R-:W-:Y:S05]  /*2e470*/  @!P0 NANOSLEEP.SYNCS 0x989680 ;  /* 0x009896800000895d */ /* 0x001fea0003900000 */
[----:B------:R-:W0:Y:S02]  /*2e480*/  @!P0 SYNCS.PHASECHK.TRANS64 P0, [R3+URZ+0x2a880], R2 ;  /* 0x02a88002030085a7 */ /* 0x000e24000800007f */
[----:B0-----:R-:W-:Y:S05]  /*2e490*/  @!P0 BRA `(.L_x_1754) ;  /* 0xfffffffc00f08947 */ /* 0x001fea000383ffff */
.L_x_1362:
[----:B------:R-:W-:Y:S05]  /*2e4a0*/  BSYNC B8 ;  /* 0x0000000000087941 */ /* 0x000fea0003800000 */
.L_x_1359:
[----:B------:R-:W-:Y:S05]  /*2e4b0*/  EXIT ;  /* 0x000000000000794d */ /* 0x000fea0003800000 */
.L_x_1388:
[----:B0-----:R0:W1:Y:S02]  /*2e4c0*/  SYNCS.PHASECHK.TRANS64.TRYWAIT P5, [R104+URZ+0x2a890], R109 ;  /* 0x02a8906d680075a7 */ /* 0x00106400080a017f */
[----:B-1----:R-:W-:Y:S05]  /*2e4d0*/  @!P5 NANOSLEEP.SYNCS 0x989680 ;  /* 0x009896800000d95d */ /* 0x002fea0003900000 */
[----:B------:R-:W1:Y:S02]  /*2e4e0*/  @!P5 SYNCS.PHASECHK.TRANS64 P5, [R104+URZ+0x2a890], R109 ;  /* 0x02a8906d6800d5a7 */ /* 0x000e6400080a007f */
[----:B-1----:R-:W-:Y:S05]  /*2e4f0*/  @!P5 BRA `(.L_x_1388) ;  /* 0xfffffffc00f0d947 */ /* 0x002fea000383ffff */
[----:B------:R-:W-:Y:S05]  /*2e500*/  BRA `(.L_x_1755) ;  /* 0xfffffd4c00e07947 */ /* 0x000fea000383ffff */
.L_x_1416:
[----:B-1----:R1:W2:Y:S02]  /*2e510*/  SYNCS.PHASECHK.TRANS64.TRYWAIT P5, [R104+URZ+0x2a890], R109 ;  /* 0x02a8906d680075a7 */ /* 0x0022a400080a017f */
[----:B--2---:R-:W-:Y:S05]  /*2e520*/  @!P5 NANOSLEEP.SYNCS 0x989680 ;  /* 0x009896800000d95d */ /* 0x004fea0003900000 */
[----:B------:R-:W2:Y:S02]  /*2e530*/  @!P5 SYNCS.PHASECHK.TRANS64 P5, [R104+URZ+0x2a890], R109 ;  /* 0x02a8906d6800d5a7 */ /* 0x000ea400080a007f */
[----:B--2---:R-:W-:Y:S05]  /*2e540*/  @!P5 BRA `(.L_x_1416) ;  /* 0xfffffffc00f0d947 */ /* 0x004fea000383ffff */
[----:B------:R-:W-:Y:S05]  /*2e550*/  BRA `(.L_x_1756) ;  /* 0xfffffd7c00747947 */ /* 0x000fea000383ffff */
.L_x_1429:
[----:B0-----:R0:W1:Y:S02]  /*2e560*/  SYNCS.PHASECHK.TRANS64.TRYWAIT P4, [R104+URZ+0x2a890], R109 ;  /* 0x02a8906d680075a7 */ /* 0x001064000808017f */
[----:B-1----:R-:W-:Y:S05]  /*2e570*/  @!P4 NANOSLEEP.SYNCS 0x989680 ;  /* 0x009896800000c95d */ /* 0x002fea0003900000 */
[----:B------:R-:W1:Y:S02]  /*2e580*/  @!P4 SYNCS.PHASECHK.TRANS64 P4, [R104+URZ+0x2a890], R109 ;  /* 0x02a8906d6800c5a7 */ /* 0x000e64000808007f */
[----:B-1----:R-:W-:Y:S05]  /*2e590*/  @!P4 BRA `(.L_x_1429) ;  /* 0xfffffffc00f0c947 */ /* 0x002fea000383ffff */
[----:B------:R-:W-:Y:S05]  /*2e5a0*/  BRA `(.L_x_1757) ;  /* 0xfffffdac002c7947 */ /* 0x000fea000383ffff */
.L_x_1433:
[----:B--2---:R2:W3:Y:S02]  /*2e5b0*/  SYNCS.PHASECHK.TRANS64.TRYWAIT P3, [R104+URZ+0x2a8b0], R109 ;  /* 0x02a8b06d680075a7 */ /* 0x0044e4000806017f */
[----:B---3--:R-:W-:Y:S05]  /*2e5c0*/  @!P3 NANOSLEEP.SYNCS 0x989680 ;  /* 0x009896800000b95d */ /* 0x008fea0003900000 */
[----:B------:R-:W3:Y:S02]  /*2e5d0*/  @!P3 SYNCS.PHASECHK.TRANS64 P3, [R104+URZ+0x2a8b0], R109 ;  /* 0x02a8b06d6800b5a7 */ /* 0x000ee4000806007f */
[----:B---3--:R-:W-:Y:S05]  /*2e5e0*/  @!P3 BRA `(.L_x_1433) ;  /* 0xfffffffc00f0b947 */ /* 0x008fea000383ffff */
[----:B------:R-:W-:Y:S05]  /*2e5f0*/  BRA `(.L_x_1758) ;  /* 0xfffffdac00c47947 */ /* 0x000fea000383ffff */
.L_x_1449:
[----:B------:R-:W-:Y:S01]  /*2e600*/  BSSY B0, `(.L_x_1759) ;  /* 0x0000007000007945 */ /* 0x000fe20003800000 */
[----:B------:R-:W-:Y:S02]  /*2e610*/  IMAD.MOV.U32 R12, RZ, RZ, RZ ;  /* 0x000000ffff0c7224 */ /* 0x000fe400078e00ff */
[----:B------:R-:W-:Y:S02]  /*2e620*/  IMAD.MOV.U32 R11, RZ, RZ, 0x1f ;  /* 0x0000001fff0b7424 */ /* 0x000fe400078e00ff */
[----:B------:R-:W-:-:S07]  /*2e630*/  IMAD.MOV.U32 R15, RZ, RZ, -0x1 ;  /* 0xffffffffff0f7424 */ /* 0x000fce00078e00ff */
[----:B-----5:R-:W-:Y:S05]  /*2e640*/  WARPSYNC.COLLECTIVE R15, `(.L_x_1760) ;  /* 0x000000000f087348 */ /* 0x020fea0003c00000 */
[----:B------:R0:W1:Y:S02]  /*2e650*/  SHFL.IDX P6, R14, R13, R12, R11 ;  /* 0x0000000c0d0e7389 */ /* 0x00006400000c000b */
[----:B01---5:R-:W-:Y:S01]  /*2e660*/  ENDCOLLECTIVE ;  /* 0x000000000000791b */ /* 0x023fe20003800000 */
.L_x_1760:
[----:B------:R-:W-:Y:S05]  /*2e670*/  BSYNC B0 ;  /* 0x0000000000007941 */ /* 0x000fea0003800000 */
.L_x_1759:
[----:B------:R-:W-:Y:S01]  /*2e680*/  IMAD.MOV.U32 R211, RZ, RZ, R14 ;  /* 0x000000ffffd37224 */ /* 0x000fe200078e000e */
[----:B------:R-:W-:Y:S06]  /*2e690*/  BRA `(.L_x_1761) ;  /* 0xfffffdbc00287947 */ /* 0x000fec000383ffff */
.L_x_1459:
[----:B------:R-:W-:Y:S01]  /*2e6a0*/  BSSY B1, `(.L_x_1762) ;  /* 0x0000007000017945 */ /* 0x000fe20003800000 */
[----:B------:R-:W-:Y:S02]  /*2e6b0*/  IMAD.MOV.U32 R12, RZ, RZ, RZ ;  /* 0x000000ffff0c7224 */ /* 0x000fe400078e00ff */
[----:B------:R-:W-:Y:S02]  /*2e6c0*/  IMAD.MOV.U32 R11, RZ, RZ, 0x1e1f ;  /* 0x00001e1fff0b7424 */ /* 0x000fe400078e00ff */
[----:B------:R-:W-:-:S07]  /*2e6d0*/  IMAD.MOV.U32 R15, RZ, RZ, -0x1 ;  /* 0xffffffffff0f7424 */ /* 0x000fce00078e00ff */
[----:B------:R-:W-:Y:S05]  /*2e6e0*/  WARPSYNC.COLLECTIVE R15, `(.L_x_1763) ;  /* 0x000000000f087348 */ /* 0x000fea0003c00000 */
[----:B------:R0:W1:Y:S02]  /*2e6f0*/  SHFL.IDX P6, R14, R13, R12, R11 ;  /* 0x0000000c0d0e7389 */ /* 0x00006400000c000b */
[----:B01----:R-:W-:Y:S01]  /*2e700*/  ENDCOLLECTIVE ;  /* 0x000000000000791b */ /* 0x003fe20003800000 */
.L_x_1763:
[----:B------:R-:W-:Y:S05]  /*2e710*/  BSYNC B1 ;  /* 0x0000000000017941 */ /* 0x000fea0003800000 */
.L_x_1762:
[----:B------:R-:W-:Y:S02]  /*2e720*/  IMAD.MOV.U32 R13, RZ, RZ, R3 ;  /* 0x000000ffff0d7224 */ /* 0x000fe400078e0003 */
[----:B------:R-:W-:Y:S02]  /*2e730*/  IMAD.MOV.U32 R12, RZ, RZ, RZ ;  /* 0x000000ffff0c7224 */ /* 0x000fe400078e00ff */
[----:B------:R-:W-:Y:S02]  /*2e740*/  IMAD.MOV.U32 R11, RZ, RZ, 0x1e1f ;  /* 0x00001e1fff0b7424 */ /* 0x000fe400078e00ff */
[----:B------:R-:W-:Y:S02]  /*2e750*/  IMAD.MOV.U32 R15, RZ, RZ, -0x1 ;  /* 0xffffffffff0f7424 */ /* 0x000fe400078e00ff */
[----:B------:R-:W-:-:S07]  /*2e760*/  IMAD.MOV.U32 R0, RZ, RZ, R14 ;  /* 0x000000ffff007224 */ /* 0x000fce00078e000e */
[----:B------:R-:W-:Y:S05]  /*2e770*/  WARPSYNC.COLLECTIVE R15, `(.L_x_1764) ;  /* 0x000000000f087348 */ /* 0x000fea0003c00000 */
[----:B------:R0:W1:Y:S02]  /*2e780*/  SHFL.IDX P6, R14, R13, R12, R11 ;  /* 0x0000000c0d0e7389 */ /* 0x00006400000c000b */
[----:B01----:R-:W-:Y:S01]  /*2e790*/  ENDCOLLECTIVE ;  /* 0x000000000000791b */ /* 0x003fe20003800000 */
.L_x_1764:
[----:B------:R-:W-:Y:S02]  /*2e7a0*/  IMAD.MOV.U32 R13, RZ, RZ, R4 ;  /* 0x000000ffff0d7224 */ /* 0x000fe400078e0004 */
[----:B------:R-:W-:-:S07]  /*2e7b0*/  IMAD.MOV.U32 R3, RZ, RZ, R14 ;  /* 0x000000ffff037224 */ /* 0x000fce00078e000e */
[----:B------:R-:W-:Y:S05]  /*2e7c0*/  WARPSYNC.COLLECTIVE R15, `(.L_x_1765) ;  /* 0x000000000f087348 */ /* 0x000fea0003c00000 */
[----:B------:R0:W1:Y:S02]  /*2e7d0*/  SHFL.IDX P6, R14, R13, R12, R11 ;  /* 0x0000000c0d0e7389 */ /* 0x00006400000c000b */
[----:B01----:R-:W-:Y:S01]  /*2e7e0*/  ENDCOLLECTIVE ;  /* 0x000000000000791b */ /* 0x003fe20003800000 */
.L_x_1765:
[----:B------:R-:W-:Y:S02]  /*2e7f0*/  IMAD.MOV.U32 R13, RZ, RZ, R5 ;  /* 0x000000ffff0d7224 */ /* 0x000fe400078e0005 */
[----:B------:R-:W-:-:S07]  /*2e800*/  IMAD.MOV.U32 R4, RZ, RZ, R14 ;  /* 0x000000ffff047224 */ /* 0x000fce00078e000e */
[----:B------:R-:W-:Y:S05]  /*2e810*/  WARPSYNC.COLLECTIVE R15, `(.L_x_1766) ;  /* 0x000000000f087348 */ /* 0x000fea0003c00000 */
[----:B------:R0:W1:Y:S02]  /*2e820*/  SHFL.IDX P6, R14, R13, R12, R11 ;  /* 0x0000000c0d0e7389 */ /* 0x00006400000c000b */
[----:B01----:R-:W-:Y:S01]  /*2e830*/  ENDCOLLECTIVE ;  /* 0x000000000000791b */ /* 0x003fe20003800000 */
.L_x_1766:
[----:B------:R-:W-:Y:S05]  /*2e840*/  BRA `(.L_x_1767) ;  /* 0xfffffdc400047947 */ /* 0x000fea000383ffff */
.L_x_1463:
[----:B-1----:R1:W2:Y:S02]  /*2e850*/  SYNCS.PHASECHK.TRANS64.TRYWAIT P0, [R16+URZ+0x2a800], R3 ;  /* 0x02a80003100075a7 */ /* 0x0022a4000800017f */
[----:B--2---:R-:W-:Y:S05]  /*2e860*/  @!P0 NANOSLEEP.SYNCS 0x989680 ;  /* 0x009896800000895d */ /* 0x004fea0003900000 */
[----:B------:R-:W2:Y:S02]  /*2e870*/  @!P0 SYNCS.PHASECHK.TRANS64 P0, [R16+URZ+0x2a800], R3 ;  /* 0x02a80003100085a7 */ /* 0x000ea4000800007f */
[----:B--2---:R-:W-:Y:S05]  /*2e880*/  @!P0 BRA `(.L_x_1463) ;  /* 0xfffffffc00f08947 */ /* 0x004fea000383ffff */
[----:B------:R-:W-:Y:S05]  /*2e890*/  BRA `(.L_x_1768) ;  /* 0xfffffdc800507947 */ /* 0x000fea000383ffff */
.L_x_1475:
[----:B------:R-:W-:Y:S01]  /*2e8a0*/  BSSY B1, `(.L_x_1769) ;  /* 0x0000007000017945 */ /* 0x000fe20003800000 */
[----:B------:R-:W-:Y:S02]  /*2e8b0*/  IMAD.MOV.U32 R12, RZ, RZ, RZ ;  /* 0x000000ffff0c7224 */ /* 0x000fe400078e00ff */
[----:B------:R-:W-:Y:S02]  /*2e8c0*/  IMAD.MOV.U32 R11, RZ, RZ, 0x1e1f ;  /* 0x00001e1fff0b7424 */ /* 0x000fe400078e00ff */
[----:B------:R-:W-:-:S07]  /*2e8d0*/  IMAD.MOV.U32 R15, RZ, RZ, -0x1 ;  /* 0xffffffffff0f7424 */ /* 0x000fce00078e00ff */
[----:B------:R-:W-:Y:S05]  /*2e8e0*/  WARPSYNC.COLLECTIVE R15, `(.L_x_1770) ;  /* 0x000000000f087348 */ /* 0x000fea0003c00000 */
[----:B------:R0:W1:Y:S02]  /*2e8f0*/  SHFL.IDX P6, R14, R13, R12, R11 ;  /* 0x0000000c0d0e7389 */ /* 0x00006400000c000b */
[----:B01----:R-:W-:Y:S01]  /*2e900*/  ENDCOLLECTIVE ;  /* 0x000000000000791b */ /* 0x003fe20003800000 */
.L_x_1770:
[----:B------:R-:W-:Y:S05]  /*2e910*/  BSYNC B1 ;  /* 0x0000000000017941 */ /* 0x000fea0003800000 */
.L_x_1769:
        /* <DEDUP_REMOVED lines=8> */
.L_x_1771:
[----:B------:R-:W-:Y:S02]  /*2e9a0*/  IMAD.MOV.U32 R13, RZ, RZ, R20 ;  /* 0x000000ffff0d7224 */ /* 0x000fe400078e0014 */
[----:B------:R-:W-:-:S07]  /*2e9b0*/  IMAD.MOV.U32 R3, RZ, RZ, R14 ;  /* 0x000000ffff037224 */ /* 0x000fce00078e000e */
[----:B------:R-:W-:Y:S05]  /*2e9c0*/  WARPSYNC.COLLECTIVE R15, `(.L_x_1772) ;  /* 0x000000000f087348 */ /* 0x000fea0003c00000 */
[----:B------:R0:W1:Y:S02]  /*2e9d0*/  SHFL.IDX P6, R14, R13, R12, R11 ;  /* 0x0000000c0d0e7389 */ /* 0x00006400000c000b */
[----:B01----:R-:W-:Y:S01]  /*2e9e0*/  ENDCOLLECTIVE ;  /* 0x000000000000791b */ /* 0x003fe20003800000 */
.L_x_1772:
[----:B------:R-:W-:Y:S02]  /*2e9f0*/  IMAD.MOV.U32 R13, RZ, RZ, R21 ;  /* 0x000000ffff0d7224 */ /* 0x000fe400078e0015 */
[----:B------:R-:W-:-:S07]  /*2ea00*/  IMAD.MOV.U32 R20, RZ, RZ, R14 ;  /* 0x000000ffff147224 */ /* 0x000fce00078e000e */
[----:B------:R-:W-:Y:S05]  /*2ea10*/  WARPSYNC.COLLECTIVE R15, `(.L_x_1773) ;  /* 0x000000000f087348 */ /* 0x000fea0003c00000 */
[----:B------:R0:W1:Y:S02]  /*2ea20*/  SHFL.IDX P6, R14, R13, R12, R11 ;  /* 0x0000000c0d0e7389 */ /* 0x00006400000c000b */
[----:B01----:R-:W-:Y:S01]  /*2ea30*/  ENDCOLLECTIVE ;  /* 0x000000000000791b */ /* 0x003fe20003800000 */
.L_x_1773:
[----:B------:R-:W-:Y:S01]  /*2ea40*/  IMAD.MOV.U32 R21, RZ, RZ, R14 ;  /* 0x000000ffff157224 */ /* 0x000fe200078e000e */
[----:B------:R-:W-:Y:S06]  /*2ea50*/  BRA `(.L_x_1774) ;  /* 0xfffffdf800307947 */ /* 0x000fec000383ffff */
.L_x_1479:
[----:B-1----:R1:W2:Y:S02]  /*2ea60*/  SYNCS.PHASECHK.TRANS64.TRYWAIT P0, [R16+URZ+0x2a800], R3 ;  /* 0x02a80003100075a7 */ /* 0x0022a4000800017f */
[----:B--2---:R-:W-:Y:S05]  /*2ea70*/  @!P0 NANOSLEEP.SYNCS 0x989680 ;  /* 0x009896800000895d */ /* 0x004fea0003900000 */
[----:B------:R-:W2:Y:S02]  /*2ea80*/  @!P0 SYNCS.PHASECHK.TRANS64 P0, [R16+URZ+0x2a800], R3 ;  /* 0x02a80003100085a7 */ /* 0x000ea4000800007f */
[----:B--2---:R-:W-:Y:S05]  /*2ea90*/  @!P0 BRA `(.L_x_1479) ;  /* 0xfffffffc00f08947 */ /* 0x004fea000383ffff */
[----:B------:R-:W-:Y:S05]  /*2eaa0*/  BRA `(.L_x_1775) ;  /* 0xfffffdfc004c7947 */ /* 0x000fea000383ffff */
.L_x_1487:
[----:B-1----:R1:W2:Y:S02]  /*2eab0*/  SYNCS.PHASECHK.TRANS64.TRYWAIT P2, [R8+URZ+0x2a830], R3 ;  /* 0x02a83003080075a7 */ /* 0x0022a4000804017f */
[----:B--2---:R-:W-:Y:S05]  /*2eac0*/  @!P2 NANOSLEEP.SYNCS 0x989680 ;  /* 0x009896800000a95d */ /* 0x004fea0003900000 */
[----:B------:R-:W2:Y:S02]  /*2ead0*/  @!P2 SYNCS.PHASECHK.TRANS64 P2, [R8+URZ+0x2a830], R3 ;  /* 0x02a830030800a5a7 */ /* 0x000ea4000804007f */
[----:B--2---:R-:W-:Y:S05]  /*2eae0*/  @!P2 BRA `(.L_x_1487) ;  /* 0xfffffffc00f0a947 */ /* 0x004fea000383ffff */
[----:B------:R-:W-:Y:S05]  /*2eaf0*/  BRA `(.L_x_1486) ;  /* 0xfffffe2c00b47947 */ /* 0x000fea000383ffff */
.L_x_1505:
[----:B-1----:R1:W2:Y:S02]  /*2eb00*/  SYNCS.PHASECHK.TRANS64.TRYWAIT P5, [R7+URZ+0x2a830], R6 ;  /* 0x02a83006070075a7 */ /* 0x0022a400080a017f */
[----:B--2---:R-:W-:Y:S05]  /*2eb10*/  @!P5 NANOSLEEP.SYNCS 0x989680 ;  /* 0x009896800000d95d */ /* 0x004fea0003900000 */
[----:B------:R-:W2:Y:S02]  /*2eb20*/  @!P5 SYNCS.PHASECHK.TRANS64 P5, [R7+URZ+0x2a830], R6 ;  /* 0x02a830060700d5a7 */ /* 0x000ea400080a007f */
[----:B--2---:R-:W-:Y:S05]  /*2eb30*/  @!P5 BRA `(.L_x_1505) ;  /* 0xfffffffc00f0d947 */ /* 0x004fea000383ffff */
[----:B------:R-:W-:Y:S05]  /*2eb40*/  BRA `(.L_x_1504) ;  /* 0xfffffe6c00387947 */ /* 0x000fea000383ffff */
.L_x_1509:
[----:B-1----:R1:W2:Y:S02]  /*2eb50*/  SYNCS.PHASECHK.TRANS64.TRYWAIT P4, [R7+URZ+0x2a850], R6 ;  /* 0x02a85006070075a7 */ /* 0x0022a4000808017f */
[----:B--2---:R-:W-:Y:S05]  /*2eb60*/  @!P4 NANOSLEEP.SYNCS 0x989680 ;  /* 0x009896800000c95d */ /* 0x004fea0003900000 */
[----:B------:R-:W2:Y:S02]  /*2eb70*/  @!P4 SYNCS.PHASECHK.TRANS64 P4, [R7+URZ+0x2a850], R6 ;  /* 0x02a850060700c5a7 */ /* 0x000ea4000808007f */
[----:B--2---:R-:W-:Y:S05]  /*2eb80*/  @!P4 BRA `(.L_x_1509) ;  /* 0xfffffffc00f0c947 */ /* 0x004fea000383ffff */
[----:B------:R-:W-:Y:S05]  /*2eb90*/  BRA `(.L_x_1506) ;  /* 0xfffffe7000087947 */ /* 0x000fea000383ffff */
.L_x_1529:
[----:B-1----:R1:W2:Y:S02]  /*2eba0*/  SYNCS.PHASECHK.TRANS64.TRYWAIT P3, [R7+URZ+0x2a830], R8 ;  /* 0x02a83008070075a7 */ /* 0x0022a4000806017f */
[----:B--2---:R-:W-:Y:S05]  /*2ebb0*/  @!P3 NANOSLEEP.SYNCS 0x989680 ;  /* 0x009896800000b95d */ /* 0x004fea0003900000 */
[----:B------:R-:W2:Y:S02]  /*2ebc0*/  @!P3 SYNCS.PHASECHK.TRANS64 P3, [R7+URZ+0x2a830], R8 ;  /* 0x02a830080700b5a7 */ /* 0x000ea4000806007f */
[----:B--2---:R-:W-:Y:S05]  /*2ebd0*/  @!P3 BRA `(.L_x_1529) ;  /* 0xfffffffc00f0b947 */ /* 0x004fea000383ffff */
[----:B------:R-:W-:Y:S05]  /*2ebe0*/  BRA `(.L_x_1528) ;  /* 0xfffffea800407947 */ /* 0x000fea000383ffff */
.L_x_1533:
[----:B-1----:R1:W2:Y:S02]  /*2ebf0*/  SYNCS.PHASECHK.TRANS64.TRYWAIT P2, [R7+URZ+0x2a850], R6 ;  /* 0x02a85006070075a7 */ /* 0x0022a4000804017f */
[----:B--2---:R-:W-:Y:S05]  /*2ec00*/  @!P2 NANOSLEEP.SYNCS 0x989680 ;  /* 0x009896800000a95d */ /* 0x004fea0003900000 */
[----:B------:R-:W2:Y:S02]  /*2ec10*/  @!P2 SYNCS.PHASECHK.TRANS64 P2, [R7+URZ+0x2a850], R6 ;  /* 0x02a850060700a5a7 */ /* 0x000ea4000804007f */
[----:B--2---:R-:W-:Y:S05]  /*2ec20*/  @!P2 BRA `(.L_x_1533) ;  /* 0xfffffffc00f0a947 */ /* 0x004fea000383ffff */
[----:B------:R-:W-:Y:S05]  /*2ec30*/  BRA `(.L_x_1530) ;  /* 0xfffffeac001c7947 */ /* 0x000fea000383ffff */
.L_x_1541:
[----:B-1----:R1:W2:Y:S02]  /*2ec40*/  SYNCS.PHASECHK.TRANS64.TRYWAIT P3, [R7+URZ+0x2a830], R8 ;  /* 0x02a83008070075a7 */ /* 0x0022a4000806017f */
[----:B--2---:R-:W-:Y:S05]  /*2ec50*/  @!P3 NANOSLEEP.SYNCS 0x989680 ;  /* 0x009896800000b95d */ /* 0x004fea0003900000 */
[----:B------:R-:W2:Y:S02]  /*2ec60*/  @!P3 SYNCS.PHASECHK.TRANS64 P3, [R7+URZ+0x2a830], R8 ;  /* 0x02a830080700b5a7 */ /* 0x000ea4000806007f */
[----:B--2---:R-:W-:Y:S05]  /*2ec70*/  @!P3 BRA `(.L_x_1541) ;  /* 0xfffffffc00f0b947 */ /* 0x004fea000383ffff */
[----:B------:R-:W-:Y:S05]  /*2ec80*/  BRA `(.L_x_1540) ;  /* 0xfffffed0009c7947 */ /* 0x000fea000383ffff */
.L_x_1545:
[----:B-1----:R1:W2:Y:S02]  /*2ec90*/  SYNCS.PHASECHK.TRANS64.TRYWAIT P2, [R7+URZ+0x2a850], R6 ;  /* 0x02a85006070075a7 */ /* 0x0022a4000804017f */
[----:B--2---:R-:W-:Y:S05]  /*2eca0*/  @!P2 NANOSLEEP.SYNCS 0x989680 ;  /* 0x009896800000a95d */ /* 0x004fea0003900000 */
[----:B------:R-:W2:Y:S02]  /*2ecb0*/  @!P2 SYNCS.PHASECHK.TRANS64 P2, [R7+URZ+0x2a850], R6 ;  /* 0x02a850060700a5a7 */ /* 0x000ea4000804007f */
[----:B--2---:R-:W-:Y:S05]  /*2ecc0*/  @!P2 BRA `(.L_x_1545) ;  /* 0xfffffffc00f0a947 */ /* 0x004fea000383ffff */
[----:B------:R-:W-:Y:S05]  /*2ecd0*/  BRA `(.L_x_1542) ;  /* 0xfffffed400787947 */ /* 0x000fea000383ffff */
.L_x_1559:
[----:B-1----:R1:W2:Y:S02]  /*2ece0*/  SYNCS.PHASECHK.TRANS64.TRYWAIT P1, [R0+URZ+0x2a850], R5 ;  /* 0x02a85005000075a7 */ /* 0x0022a4000802017f */
[----:B--2---:R-:W-:Y:S05]  /*2ecf0*/  @!P1 NANOSLEEP.SYNCS 0x989680 ;  /* 0x009896800000995d */ /* 0x004fea0003900000 */
[----:B------:R-:W2:Y:S02]  /*2ed00*/  @!P1 SYNCS.PHASECHK.TRANS64 P1, [R0+URZ+0x2a850], R5 ;  /* 0x02a85005000095a7 */ /* 0x000ea4000802007f */
[----:B--2---:R-:W-:Y:S05]  /*2ed10*/  @!P1 BRA `(.L_x_1559) ;  /* 0xfffffffc00f09947 */ /* 0x004fea000383ffff */
[----:B------:R-:W-:Y:S05]  /*2ed20*/  BRA `(.L_x_1558) ;  /* 0xffffff0800ec7947 */ /* 0x000fea000383ffff */
.L_x_1563:
        /* <DEDUP_REMOVED lines=12> */
[----:B-----5:R-:W-:Y:S01]  /*2edf0*/  IMAD.MOV.U32 R12, RZ, RZ, R40 ;  /* 0x000000ffff0c7224 */ /* 0x020fe200078e0028 */
[----:B------:R-:W-:-:S02]  /*2ee00*/  SEL R109, R108, R11, P0 ;  /* 0x0000000b6c6d7207 */ /* 0x000fc40000000000 */
[----:B------:R-:W-:Y:S01]  /*2ee10*/  SEL R63, R11, R108, P0 ;  /* 0x0000006c0b3f7207 */ /* 0x000fe20000000000 */
[----:B------:R-:W-:Y:S01]  /*2ee20*/  IMAD.MOV.U32 R11, RZ, RZ, 0x1c1f ;  /* 0x00001c1fff0b7424 */ /* 0x000fe200078e00ff */
[----:B------:R-:W-:Y:S02]  /*2ee30*/  SEL R48, R15, R128, P0 ;  /* 0x000000800f307207 */ /* 0x000fe40000000000 */
[----:B------:R-:W-:Y:S01]  /*2ee40*/  SEL R43, R128, R15, P0 ;  /* 0x0000000f802b7207 */ /* 0x000fe20000000000 */
[----:B------:R-:W-:Y:S01]  /*2ee50*/  IMAD.MOV.U32 R15, RZ, RZ, -0x1 ;  /* 0xffffffffff0f7424 */ /* 0x000fe200078e00ff */
[----:B------:R-:W-:Y:S02]  /*2ee60*/  SEL R107, R100, R14, P0 ;  /* 0x0000000e646b7207 */ /* 0x000fe40000000000 */
[----:B------:R-:W-:-:S07]  /*2ee70*/  SEL R54, R14, R100, P0 ;  /* 0x000000640e367207 */ /* 0x000fce0000000000 */
[----:B-12---:R-:W-:Y:S05]  /*2ee80*/  WARPSYNC.COLLECTIVE R15, `(.L_x_1776) ;  /* 0x000000000f087348 */ /* 0x006fea0003c00000 */
[----:B------:R0:W3:Y:S02]  /*2ee90*/  SHFL.IDX P6, R14, R13, R12, R11 ;  /* 0x0000000c0d0e7389 */ /* 0x0000e400000c000b */
[----:B0123--:R-:W-:Y:S01]  /*2eea0*/  ENDCOLLECTIVE ;  /* 0x000000000000791b */ /* 0x00ffe20003800000 */
.L_x_1776:
        /* <DEDUP_REMOVED lines=9> */
[----:B------:R-:W-:Y:S02]  /*2ef40*/  LOP3.LUT R70, R40, 0x2, RZ, 0x3c, !PT ;  /* 0x0000000228467812 */ /* 0x000fe400078e3cff */
        /* <DEDUP_REMOVED lines=8> */
.L_x_1777:
        /* <DEDUP_REMOVED lines=19> */
.L_x_1778:
        /* <DEDUP_REMOVED lines=18> */
.L_x_1779:
        /* <DEDUP_REMOVED lines=19> */
.L_x_1780:
        /* <DEDUP_REMOVED lines=18> */
.L_x_1781:
        /* <DEDUP_REMOVED lines=14> */
[----:B------:R-:W-:-:S07]  /*2f550*/  IMAD.MOV.U32 R91, RZ, RZ, R14 ;  /* 0x000000ffff5b7224 */ /* 0x000fce00078e000e */
[----:B------:R-:W-:Y:S05]  /*2f560*/  WARPSYNC.COLLECTIVE R15, `(.L_x_1782) ;  /* 0x000000000f087348 */ /* 0x000fea0003c00000 */
[----:B------:R0:W1:Y:S02]  /*2f570*/  SHFL.IDX P6, R14, R13, R12, R11 ;  /* 0x0000000c0d0e7389 */ /* 0x00006400000c000b */
[----:B01----:R-:W-:Y:S01]  /*2f580*/  ENDCOLLECTIVE ;  /* 0x000000000000791b */ /* 0x003fe20003800000 */
.L_x_1782:
[----:B------:R-:W-:Y:S02]  /*2f590*/  IMAD.MOV.U32 R13, RZ, RZ, R4 ;  /* 0x000000ffff0d7224 */ /* 0x000fe400078e0004 */
[----:B------:R-:W-:-:S07]  /*2f5a0*/  IMAD.MOV.U32 R99, RZ, RZ, R14 ;  /* 0x000000ffff637224 */ /* 0x000fce00078e000e */
[----:B------:R-:W-:Y:S05]  /*2f5b0*/  WARPSYNC.COLLECTIVE R15, `(.L_x_1783) ;  /* 0x000000000f087348 */ /* 0x000fea0003c00000 */
[----:B------:R0:W1:Y:S02]  /*2f5c0*/  SHFL.IDX P6, R14, R13, R12, R11 ;  /* 0x0000000c0d0e7389 */ /* 0x00006400000c000b */
[----:B01----:R-:W-:Y:S01]  /*2f5d0*/  ENDCOLLECTIVE ;  /* 0x000000000000791b */ /* 0x003fe20003800000 */
.L_x_1783:
[----:B------:R-:W-:Y:S01]  /*2f5e0*/  SEL R4, R99, R93, P0 ;  /* 0x0000005d63047207 */ /* 0x000fe20000000000 */
[----:B------:R-:W-:Y:S02]  /*2f5f0*/  IMAD.MOV.U32 R13, RZ, RZ, R88 ;  /* 0x000000ffff0d7224 */ /* 0x000fe400078e0058 */
[----:B------:R-:W-:Y:S02]  /*2f600*/  IMAD.MOV.U32 R12, RZ, RZ, R40 ;  /* 0x000000ffff0c7224 */ /* 0x000fe400078e0028 */
[----:B------:R-:W-:-:S07]  /*2f610*/  IMAD.MOV.U32 R135, RZ, RZ, R14 ;  /* 0x000000ffff877224 */ /* 0x000fce00078e000e */
[----:B------:R-:W-:Y:S05]  /*2f620*/  WARPSYNC.COLLECTIVE R15, `(.L_x_1784) ;  /* 0x000000000f087348 */ /* 0x000fea0003c00000 */
[----:B------:R0:W1:Y:S02]  /*2f630*/  SHFL.IDX P6, R14, R13, R12, R11 ;  /* 0x0000000c0d0e7389 */ /* 0x00006400000c000b */
[----:B01----:R-:W-:Y:S01]  /*2f640*/  ENDCOLLECTIVE ;  /* 0x000000000000791b */ /* 0x003fe20003800000 */
.L_x_1784:
[----:B------:R-:W-:Y:S01]  /*2f650*/  SEL R5, R91, R135, P0 ;  /* 0x000000875b057207 */ /* 0x000fe20000000000 */
[----:B------:R-:W-:Y:S01]  /*2f660*/  IMAD.MOV.U32 R13, RZ, RZ, R79 ;  /* 0x000000ffff0d7224 */ /* 0x000fe200078e004f */
[----:B------:R-:W-:Y:S02]  /*2f670*/  SEL R79, R3, R2, P0 ;  /* 0x00000002034f7207 */ /* 0x000fe40000000000 */
[----:B------:R-:W-:Y:S02]  /*2f680*/  SEL R2, R2, R3, P0 ;  /* 0x0000000302027207 */ /* 0x000fe40000000000 */
[----:B------:R-:W-:Y:S01]  /*2f690*/  SEL R3, R93, R99, P0 ;  /* 0x000000635d037207 */ /* 0x000fe20000000000 */
[----:B------:R-:W-:-:S07]  /*2f6a0*/  IMAD.MOV.U32 R86, RZ, RZ, R14 ;  /* 0x000000ffff567224 */ /* 0x000fce00078e000e */
[----:B------:R-:W-:Y:S05]  /*2f6b0*/  WARPSYNC.COLLECTIVE R15, `(.L_x_1785) ;  /* 0x000000000f087348 */ /* 0x000fea0003c00000 */
[----:B------:R0:W1:Y:S02]  /*2f6c0*/  SHFL.IDX P6, R14, R13, R12, R11 ;  /* 0x0000000c0d0e7389 */ /* 0x00006400000c000b */
[----:B01----:R-:W-:Y:S01]  /*2f6d0*/  ENDCOLLECTIVE ;  /* 0x000000000000791b */ /* 0x003fe20003800000 */
.L_x_1785:
[----:B------:R-:W-:Y:S02]  /*2f6e0*/  IMAD.MOV.U32 R13, RZ, RZ, R7 ;  /* 0x000000ffff0d7224 */ /* 0x000fe400078e0007 */
[----:B------:R-:W-:Y:S02]  /*2f6f0*/  IMAD.MOV.U32 R12, RZ, RZ, R70 ;  /* 0x000000ffff0c7224 */ /* 0x000fe400078e0046 */
[----:B------:R-:W-:-:S07]  /*2f700*/  IMAD.MOV.U32 R89, RZ, RZ, R14 ;  /* 0x000000ffff597224 */ /* 0x000fce00078e000e */
[----:B------:R-:W-:Y:S05]  /*2f710*/  WARPSYNC.COLLECTIVE R15, `(.L_x_1786) ;  /* 0x000000000f087348 */ /* 0x000fea0003c00000 */
[----:B------:R0:W1:Y:S02]  /*2f720*/  SHFL.IDX P6, R14, R13, R12, R11 ;  /* 0x0000000c0d0e7389 */ /* 0x00006400000c000b */
[----:B01----:R-:W-:Y:S01]  /*2f730*/  ENDCOLLECTIVE ;  /* 0x000000000000791b */ /* 0x003fe20003800000 */
.L_x_1786:
[----:B------:R-:W-:Y:S01]  /*2f740*/  IMAD.MOV.U32 R13, RZ, RZ, R6 ;  /* 0x000000ffff0d7224 */ /* 0x000fe200078e0006 */
[----:B------:R-:W-:Y:S01]  /*2f750*/  SEL R6, R135, R91, P0 ;  /* 0x0000005b87067207 */ /* 0x000fe20000000000 */
[----:B------:R-:W-:-:S07]  /*2f760*/  IMAD.MOV.U32 R136, RZ, RZ, R14 ;  /* 0x000000ffff887224 */ /* 0x000fce00078e000e */
[----:B------:R-:W-:Y:S05]  /*2f770*/  WARPSYNC.COLLECTIVE R15, `(.L_x_1787) ;  /* 0x000000000f087348 */ /* 0x000fea0003c00000 */
[----:B------:R0:W1:Y:S02]  /*2f780*/  SHFL.IDX P6, R14, R13, R12, R11 ;  /* 0x0000000c0d0e7389 */ /* 0x00006400000c000b */
[----:B01----:R-:W-:Y:S01]  /*2f790*/  ENDCOLLECTIVE ;  /* 0x000000000000791b */ /* 0x003fe20003800000 */
.L_x_1787:
        /* <DEDUP_REMOVED lines=8> */
.L_x_1788:
[----:B------:R-:W-:Y:S01]  /*2f820*/  IMAD.MOV.U32 R13, RZ, RZ, R87 ;  /* 0x000000ffff0d7224 */ /* 0x000fe200078e0057 */
[----:B------:R-:W-:Y:S02]  /*2f830*/  SEL R87, R89, R88, P0 ;  /* 0x0000005859577207 */ /* 0x000fe40000000000 */
[----:B------:R-:W-:Y:S01]  /*2f840*/  SEL R88, R88, R89, P0 ;  /* 0x0000005958587207 */ /* 0x000fe20000000000 */
[----:B------:R-:W-:-:S07]  /*2f850*/  IMAD.MOV.U32 R90, RZ, RZ, R14 ;  /* 0x000000ffff5a7224 */ /* 0x000fce00078e000e */
[----:B------:R-:W-:Y:S05]  /*2f860*/  WARPSYNC.COLLECTIVE R15, `(.L_x_1789) ;  /* 0x000000000f087348 */ /* 0x000fea0003c00000 */
[----:B------:R0:W1:Y:S02]  /*2f870*/  SHFL.IDX P6, R14, R13, R12, R11 ;  /* 0x0000000c0d0e7389 */ /* 0x00006400000c000b */
[----:B01----:R-:W-:Y:S01]  /*2f880*/  ENDCOLLECTIVE ;  /* 0x000000000000791b */ /* 0x003fe20003800000 */
.L_x_1789:
[----:B------:R-:W-:Y:S02]  /*2f890*/  IMAD.MOV.U32 R13, RZ, RZ, R55 ;  /* 0x000000ffff0d7224 */ /* 0x000fe400078e0037 */
[----:B------:R-:W-:Y:S02]  /*2f8a0*/  IMAD.MOV.U32 R12, RZ, RZ, R70 ;  /* 0x000000ffff0c7224 */ /* 0x000fe400078e0046 */
[----:B------:R-:W-:-:S07]  /*2f8b0*/  IMAD.MOV.U32 R92, RZ, RZ, R14 ;  /* 0x000000ffff5c7224 */ /* 0x000fce00078e000e */
[----:B------:R-:W-:Y:S05]  /*2f8c0*/  WARPSYNC.COLLECTIVE R15, `(.L_x_1790) ;  /* 0x000000000f087348 */ /* 0x000fea0003c00000 */
[----:B------:R0:W1:Y:S02]  /*2f8d0*/  SHFL.IDX P6, R14, R13, R12, R11 ;  /* 0x0000000c0d0e7389 */ /* 0x00006400000c000b */
[----:B01----:R-:W-:Y:S01]  /*2f8e0*/  ENDCOLLECTIVE ;  /* 0x000000000000791b */ /* 0x003fe20003800000 */
.L_x_1790:
[----:B------:R-:W-:Y:S02]  /*2f8f0*/  IMAD.MOV.U32 R13, RZ, RZ, R37 ;  /* 0x000000ffff0d7224 */ /* 0x000fe400078e0025 */
[----:B------:R-:W-:-:S07]  /*2f900*/  IMAD.MOV.U32 R55, RZ, RZ, R14 ;  /* 0x000000ffff377224 */ /* 0x000fce00078e000e */
[----:B------:R-:W-:Y:S05]  /*2f910*/  WARPSYNC.COLLECTIVE R15, `(.L_x_1791) ;  /* 0x000000000f087348 */ /* 0x000fea0003c00000 */
[----:B------:R0:W1:Y:S02]  /*2f920*/  SHFL.IDX P6, R14, R13, R12, R11 ;  /* 0x0000000c0d0e7389 */ /* 0x00006400000c000b */
[----:B01----:R-:W-:Y:S01]  /*2f930*/  ENDCOLLECTIVE ;  /* 0x000000000000791b */ /* 0x003fe20003800000 */
.L_x_1791:
        /* <DEDUP_REMOVED lines=8> */
.L_x_1792:
[----:B------:R-:W-:Y:S02]  /*2f9c0*/  SEL R91, R92, R37, P0 ;  /* 0x000000255c5b7207 */ /* 0x000fe40000000000 */
[----:B------:R-:W-:Y:S01]  /*2f9d0*/  SEL R92, R37, R92, P0 ;  /* 0x0000005c255c7207 */ /* 0x000fe20000000000 */
[----:B------:R-:W-:Y:S02]  /*2f9e0*/  IMAD.MOV.U32 R13, RZ, RZ, R124 ;  /* 0x000000ffff0d7224 */ /* 0x000fe400078e007c */
[----:B------:R-:W-:-:S07]  /*2f9f0*/  IMAD.MOV.U32 R94, RZ, RZ, R14 ;  /* 0x000000ffff5e7224 */ /* 0x000fce00078e000e */
[----:B------:R-:W-:Y:S05]  /*2fa00*/  WARPSYNC.COLLECTIVE R15, `(.L_x_1793) ;  /* 0x000000000f087348 */ /* 0x000fea0003c00000 */
[----:B------:R0:W1:Y:S02]  /*2fa10*/  SHFL.IDX P6, R14, R13, R12, R11 ;  /* 0x0000000c0d0e7389 */ /* 0x00006400000c000b */
[----:B01----:R-:W-:Y:S01]  /*2fa20*/  ENDCOLLECTIVE ;  /* 0x000000000000791b */ /* 0x003fe20003800000 */
.L_x_1793:
[----:B------:R-:W-:Y:S02]  /*2fa30*/  IMAD.MOV.U32 R13, RZ, RZ, R64 ;  /* 0x000000ffff0d7224 */ /* 0x000fe400078e0040 */
[----:B------:R-:W-:Y:S02]  /*2fa40*/  IMAD.MOV.U32 R12, RZ, RZ, R70 ;  /* 0x000000ffff0c7224 */ /* 0x000fe400078e0046 */
[----:B------:R-:W-:-:S07]  /*2fa50*/  IMAD.MOV.U32 R96, RZ, RZ, R14 ;  /* 0x000000ffff607224 */ /* 0x000fce00078e000e */
[----:B------:R-:W-:Y:S05]  /*2fa60*/  WARPSYNC.COLLECTIVE R15, `(.L_x_1794) ;  /* 0x000000000f087348 */ /* 0x000fea0003c00000 */
[----:B------:R0:W1:Y:S02]  /*2fa70*/  SHFL.IDX P6, R14, R13, R12, R11 ;  /* 0x0000000c0d0e7389 */ /* 0x00006400000c000b */
[----:B01----:R-:W-:Y:S01]  /*2fa80*/  ENDCOLLECTIVE ;  /* 0x000000000000791b */ /* 0x003fe20003800000 */
.L_x_1794:
[----:B------:R-:W-:Y:S02]  /*2fa90*/  IMAD.MOV.U32 R13, RZ, RZ, R61 ;  /* 0x000000ffff0d7224 */ /* 0x000fe400078e003d */
[----:B------:R-:W-:-:S07]  /*2faa0*/  IMAD.MOV.U32 R64, RZ, RZ, R14 ;  /* 0x000000ffff407224 */ /* 0x000fce00078e000e */
[----:B------:R-:W-:Y:S05]  /*2fab0*/  WARPSYNC.COLLECTIVE R15, `(.L_x_1795) ;  /* 0x000000000f087348 */ /* 0x000fea0003c00000 */
[----:B------:R0:W1:Y:S02]  /*2fac0*/  SHFL.IDX P6, R14, R13, R12, R11 ;  /* 0x0000000c0d0e7389 */ /* 0x00006400000c000b */
[----:B01----:R-:W-:Y:S01]  /*2fad0*/  ENDCOLLECTIVE ;  /* 0x000000000000791b */ /* 0x003fe20003800000 */
.L_x_1795:
        /* <DEDUP_REMOVED lines=8> */
.L_x_1796:
[----:B------:R-:W-:Y:S02]  /*2fb60*/  SEL R95, R96, R61, P0 ;  /* 0x0000003d605f7207 */ /* 0x000fe40000000000 */
[----:B------:R-:W-:Y:S01]  /*2fb70*/  SEL R96, R61, R96, P0 ;  /* 0x000000603d607207 */ /* 0x000fe20000000000 */
[----:B------:R-:W-:Y:S02]  /*2fb80*/  IMAD.MOV.U32 R13, RZ, RZ, R130 ;  /* 0x000000ffff0d7224 */ /* 0x000fe400078e0082 */
[----:B------:R-:W-:-:S07]  /*2fb90*/  IMAD.MOV.U32 R98, RZ, RZ, R14 ;  /* 0x000000ffff627224 */ /* 0x000fce00078e000e */
[----:B------:R-:W-:Y:S05]  /*2fba0*/  WARPSYNC.COLLECTIVE R15, `(.L_x_1797) ;  /* 0x000000000f087348 */ /* 0x000fea0003c00000 */
[----:B------:R0:W1:Y:S02]  /*2fbb0*/  SHFL.IDX P6, R14, R13, R12, R11 ;  /* 0x0000000c0d0e7389 */ /* 0x00006400000c000b */
[----:B01----:R-:W-:Y:S01]  /*2fbc0*/  ENDCOLLECTIVE ;  /* 0x000000000000791b */ /* 0x003fe20003800000 */
.L_x_1797:
[----:B------:R-:W-:Y:S02]  /*2fbd0*/  IMAD.MOV.U32 R13, RZ, RZ, R77 ;  /* 0x000000ffff0d7224 */ /* 0x000fe400078e004d */
[----:B------:R-:W-:Y:S02]  /*2fbe0*/  IMAD.MOV.U32 R12, RZ, RZ, R70 ;  /* 0x000000ffff0c7224 */ /* 0x000fe400078e0046 */
[----:B------:R-:W-:-:S07]  /*2fbf0*/  IMAD.MOV.U32 R100, RZ, RZ, R14 ;  /* 0x000000ffff647224 */ /* 0x000fce00078e000e */
[----:B------:R-:W-:Y:S05]  /*2fc00*/  WARPSYNC.COLLECTIVE R15, `(.L_x_1798) ;  /* 0x000000000f087348 */ /* 0x000fea0003c00000 */
[----:B------:R0:W1:Y:S02]  /*2fc10*/  SHFL.IDX P6, R14, R13, R12, R11 ;  /* 0x0000000c0d0e7389 */ /* 0x00006400000c000b */
[----:B01----:R-:W-:Y:S01]  /*2fc20*/  ENDCOLLECTIVE ;  /* 0x000000000000791b */ /* 0x003fe20003800000 */
.L_x_1798:
[----:B------:R-:W-:Y:S02]  /*2fc30*/  IMAD.MOV.U32 R13, RZ, RZ, R73 ;  /* 0x000000ffff0d7224 */ /* 0x000fe400078e0049 */
[----:B------:R-:W-:-:S07]  /*2fc40*/  IMAD.MOV.U32 R77, RZ, RZ, R14 ;  /* 0x000000ffff4d7224 */ /* 0x000fce00078e000e */
[----:B------:R-:W-:Y:S05]  /*2fc50*/  WARPSYNC.COLLECTIVE R15, `(.L_x_1799) ;  /* 0x000000000f087348 */ /* 0x000fea0003c00000 */
[----:B------:R0:W1:Y:S02]  /*2fc60*/  SHFL.IDX P6, R14, R13, R12, R11 ;  /* 0x0000000c0d0e7389 */ /* 0x00006400000c000b */
[----:B01----:R-:W-:Y:S01]  /*2fc70*/  ENDCOLLECTIVE ;  /* 0x000000000000791b */ /* 0x003fe20003800000 */
.L_x_1799:
[----:B------:R-:W-:Y:S02]  /*2fc80*/  SEL R97, R98, R77, P0 ;  /* 0x0000004d62617207 */ /* 0x000fe40000000000 */
[----:B------:R-:W-:Y:S01]  /*2fc90*/  SEL R98, R77, R98, P0 ;  /* 0x000000624d627207 */ /* 0x000fe20000000000 */
[----:B------:R-:W-:Y:S02]  /*2fca0*/  IMAD.MOV.U32 R13, RZ, RZ, R25 ;  /* 0x000000ffff0d7224 */ /* 0x000fe400078e0019 */
[----:B------:R-:W-:Y:S02]  /*2fcb0*/  IMAD.MOV.U32 R12, RZ, RZ, R40 ;  /* 0x000000ffff0c7224 */ /* 0x000fe400078e0028 */
[----:B------:R-:W-:-:S05]  /*2fcc0*/  IMAD.MOV.U32 R11, RZ, RZ, R14 ;  /* 0x000000ffff0b7224 */ /* 0x000fca00078e000e */
[----:B------:R-:W-:Y:S02]  /*2fcd0*/  SEL R99, R100, R11, P0 ;  /* 0x0000000b64637207 */ /* 0x000fe40000000000 */
[----:B------:R-:W-:Y:S01]  /*2fce0*/  SEL R100, R11, R100, P0 ;  /* 0x000000640b647207 */ /* 0x000fe20000000000 */
[----:B------:R-:W-:-:S07]  /*2fcf0*/  IMAD.MOV.U32 R11, RZ, RZ, 0x1c1f ;  /* 0x00001c1fff0b7424 */ /* 0x000fce00078e00ff */
[----:B------:R-:W-:Y:S05]  /*2fd00*/  WARPSYNC.COLLECTIVE R15, `(.L_x_1800) ;  /* 0x000000000f087348 */ /* 0x000fea0003c00000 */
[----:B------:R0:W1:Y:S02]  /*2fd10*/  SHFL.IDX P6, R14, R13, R12, R11 ;  /* 0x0000000c0d0e7389 */ /* 0x00006400000c000b */
[----:B01----:R-:W-:Y:S01]  /*2fd20*/  ENDCOLLECTIVE ;  /* 0x000000000000791b */ /* 0x003fe20003800000 */
.L_x_1800:
[----:B------:R-:W-:Y:S02]  /*2fd30*/  IMAD.MOV.U32 R13, RZ, RZ, R20 ;  /* 0x000000ffff0d7224 */ /* 0x000fe400078e0014 */
[----:B------:R-:W-:-:S07]  /*2fd40*/  IMAD.MOV.U32 R25, RZ, RZ, R14 ;  /* 0x000000ffff197224 */ /* 0x000fce00078e000e */
[----:B------:R-:W-:Y:S05]  /*2fd50*/  WARPSYNC.COLLECTIVE R15, `(.L_x_1801) ;  /* 0x000000000f087348 */ /* 0x000fea0003c00000 */
[----:B------:R0:W1:Y:S02]  /*2fd60*/  SHFL.IDX P6, R14, R13, R12, R11 ;  /* 0x0000000c0d0e7389 */ /* 0x00006400000c000b */
[----:B01----:R-:W-:Y:S01]  /*2fd70*/  ENDCOLLECTIVE ;  /* 0x000000000000791b */ /* 0x003fe20003800000 */
.L_x_1801:
[----:B------:R-:W-:Y:S02]  /*2fd80*/  IMAD.MOV.U32 R13, RZ, RZ, R9 ;  /* 0x000000ffff0d7224 */ /* 0x000fe400078e0009 */
[----:B------:R-:W-:Y:S02]  /*2fd90*/  IMAD.MOV.U32 R12, RZ, RZ, R70 ;  /* 0x000000ffff0c7224 */ /* 0x000fe400078e0046 */
[----:B------:R-:W-:-:S07]  /*2fda0*/  IMAD.MOV.U32 R20, RZ, RZ, R14 ;  /* 0x000000ffff147224 */ /* 0x000fce00078e000e */
[----:B------:R-:W-:Y:S05]  /*2fdb0*/  WARPSYNC.COLLECTIVE R15, `(.L_x_1802) ;  /* 0x000000000f087348 */ /* 0x000fea0003c00000 */
[----:B------:R0:W1:Y:S02]  /*2fdc0*/  SHFL.IDX P6, R14, R13, R12, R11 ;  /* 0x0000000c0d0e7389 */ /* 0x00006400000c000b */
[----:B01----:R-:W-:Y:S01]  /*2fdd0*/  ENDCOLLECTIVE ;  /* 0x000000000000791b */ /* 0x003fe20003800000 */
.L_x_1802:
[----:B------:R-:W-:Y:S02]  /*2fde0*/  IMAD.MOV.U32 R13, RZ, RZ, R8 ;  /* 0x000000ffff0d7224 */ /* 0x000fe400078e0008 */
[----:B------:R-:W-:-:S07]  /*2fdf0*/  IMAD.MOV.U32 R9, RZ, RZ, R14 ;  /* 0x000000ffff097224 */ /* 0x000fce00078e000e */
[----:B------:R-:W-:Y:S05]  /*2fe00*/  WARPSYNC.COLLECTIVE R15, `(.L_x_1803) ;  /* 0x000000000f087348 */ /* 0x000fea0003c00000 */
[----:B------:R0:W1:Y:S02]  /*2fe10*/  SHFL.IDX P6, R14, R13, R12, R11 ;  /* 0x0000000c0d0e7389 */ /* 0x00006400000c000b */
[----:B01----:R-:W-:Y:S01]  /*2fe20*/  ENDCOLLECTIVE ;  /* 0x000000000000791b */ /* 0x003fe20003800000 */
.L_x_1803:
        /* <DEDUP_REMOVED lines=8> */
.L_x_1804:
[----:B------:R-:W-:Y:S02]  /*2feb0*/  IMAD.MOV.U32 R13, RZ, RZ, R101 ;  /* 0x000000ffff0d7224 */ /* 0x000fe400078e0065 */
[----:B------:R-:W-:-:S07]  /*2fec0*/  IMAD.MOV.U32 R134, RZ, RZ, R14 ;  /* 0x000000ffff867224 */ /* 0x000fce00078e000e */
[----:B------:R-:W-:Y:S05]  /*2fed0*/  WARPSYNC.COLLECTIVE R15, `(.L_x_1805) ;  /* 0x000000000f087348 */ /* 0x000fea0003c00000 */
[----:B------:R0:W1:Y:S02]  /*2fee0*/  SHFL.IDX P6, R14, R13, R12, R11 ;  /* 0x0000000c0d0e7389 */ /* 0x00006400000c000b */
[----:B01----:R-:W-:Y:S01]  /*2fef0*/  ENDCOLLECTIVE ;  /* 0x000000000000791b */ /* 0x003fe20003800000 */
.L_x_1805:
[----:B------:R-:W-:Y:S02]  /*2ff00*/  IMAD.MOV.U32 R13, RZ, RZ, R21 ;  /* 0x000000ffff0d7224 */ /* 0x000fe400078e0015 */
[----:B------:R-:W-:Y:S02]  /*2ff10*/  IMAD.MOV.U32 R12, RZ, RZ, R70 ;  /* 0x000000ffff0c7224 */ /* 0x000fe400078e0046 */
[----:B------:R-:W-:-:S07]  /*2ff20*/  IMAD.MOV.U32 R114, RZ, RZ, R14 ;  /* 0x000000ffff727224 */ /* 0x000fce00078e000e */
[----:B------:R-:W-:Y:S05]  /*2ff30*/  WARPSYNC.COLLECTIVE R15, `(.L_x_1806) ;  /* 0x000000000f087348 */ /* 0x000fea0003c00000 */
[----:B------:R0:W1:Y:S02]  /*2ff40*/  SHFL.IDX P6, R14, R13, R12, R11 ;  /* 0x0000000c0d0e7389 */ /* 0x00006400000c000b */
[----:B01----:R-:W-:Y:S01]  /*2ff50*/  ENDCOLLECTIVE ;  /* 0x000000000000791b */ /* 0x003fe20003800000 */
.L_x_1806:
[----:B------:R-:W-:Y:S01]  /*2ff60*/  IMAD.MOV.U32 R13, RZ, RZ, R10 ;  /* 0x000000ffff0d7224 */ /* 0x000fe200078e000a */
[----:B------:R-:W-:Y:S02]  /*2ff70*/  SEL R10, R20, R73, P0 ;  /* 0x00000049140a7207 */ /* 0x000fe40000000000 */
[----:B------:R-:W-:Y:S01]  /*2ff80*/  SEL R20, R73, R20, P0 ;  /* 0x0000001449147207 */ /* 0x000fe20000000000 */
[----:B------:R-:W-:-:S07]  /*2ff90*/  IMAD.MOV.U32 R137, RZ, RZ, R14 ;  /* 0x000000ffff897224 */ /* 0x000fce00078e000e */
[----:B------:R-:W-:Y:S05]  /*2ffa0*/  WARPSYNC.COLLECTIVE R15, `(.L_x_1807) ;  /* 0x000000000f087348 */ /* 0x000fea0003c00000 */
[----:B------:R0:W1:Y:S02]  /*2ffb0*/  SHFL.IDX P6, R14, R13, R12, R11 ;  /* 0x0000000c0d0e7389 */ /* 0x00006400000c000b */
[----:B01----:R-:W-:Y:S01]  /*2ffc0*/  ENDCOLLECTIVE ;  /* 0x000000000000791b */ /* 0x003fe20003800000 */
.L_x_1807:
[----:B------:R-:W-:Y:S01]  /*2ffd0*/  SEL R21, R134, R137, P0 ;  /* 0x0000008986157207 */ /* 0x000fe20000000000 */
[----:B------:R-:W-:Y:S02]  /*2ffe0*/  IMAD.MOV.U32 R13, RZ, RZ, R105 ;  /* 0x000000ffff0d7224 */ /* 0x000fe400078e0069 */
[----:B------:R-:W-:Y:S02]  /*2fff0*/  IMAD.MOV.U32 R12, RZ, RZ, R40 ;  /* 0x000000ffff0c7224 */ /* 0x000fe400078e0028 */
[----:B------:R-:W-:-:S07]  /*30000*/  IMAD.MOV.U32 R138, RZ, RZ, R14 ;  /* 0x000000ffff8a7224 */ /* 0x000fce00078e000e */
[----:B------:R-:W-:Y:S05]  /*30010*/  WARPSYNC.COLLECTIVE R15, `(.L_x_1808) ;  /* 0x000000000f087348 */ /* 0x000fea0003c00000 */
[----:B------:R0:W1:Y:S02]  /*30020*/  SHFL.IDX P6, R14, R13, R12, R11 ;  /* 0x0000000c0d0e7389 */ /* 0x00006400000c000b */
[----:B01----:R-:W-:Y:S01]  /*30030*/  ENDCOLLECTIVE ;  /* 0x000000000000791b */ /* 0x003fe20003800000 */
.L_x_1808:
[----:B------:R-:W-:Y:S01]  /*30040*/  SEL R25, R114, R138, P0 ;  /* 0x0000008a72197207 */ /* 0x000fe20000000000 */
[----:B------:R-:W-:Y:S02]  /*30050*/  IMAD.MOV.U32 R13, RZ, RZ, R102 ;  /* 0x000000ffff0d7224 */ /* 0x000fe400078e0066 */
[----:B------:R-:W-:-:S07]  /*30060*/  IMAD.MOV.U32 R101, RZ, RZ, R14 ;  /* 0x000000ffff657224 */ /* 0x000fce00078e000e */
[----:B------:R-:W-:Y:S05]  /*30070*/  WARPSYNC.COLLECTIVE R15, `(.L_x_1809) ;  /* 0x000000000f087348 */ /* 0x000fea0003c00000 */
[----:B------:R0:W1:Y:S02]  /*30080*/  SHFL.IDX P6, R14, R13, R12, R11 ;  /* 0x0000000c0d0e7389 */ /* 0x00006400000c000b */
[----:B01----:R-:W-:Y:S01]  /*30090*/  ENDCOLLECTIVE ;  /* 0x000000000000791b */ /* 0x003fe20003800000 */
.L_x_1809:
[----:B------:R-:W-:Y:S01]  /*300a0*/  IMAD.MOV.U32 R13, RZ, RZ, R26 ;  /* 0x000000ffff0d7224 */ /* 0x000fe200078e001a */
[----:B------:R-:W-:Y:S01]  /*300b0*/  SEL R26, R138, R114, P0 ;  /* 0x000000728a1a7207 */ /* 0x000fe20000000000 */
[----:B------:R-:W-:Y:S02]  /*300c0*/  IMAD.MOV.U32 R12, RZ, RZ, R70 ;  /* 0x000000ffff0c7224 */ /* 0x000fe400078e0046 */
[----:B------:R-:W-:-:S07]  /*300d0*/  IMAD.MOV.U32 R103, RZ, RZ, R14 ;  /* 0x000000ffff677224 */ /* 0x000fce00078e000e */
[----:B------:R-:W-:Y:S05]  /*300e0*/  WARPSYNC.COLLECTIVE R15, `(.L_x_1810) ;  /* 0x000000000f087348 */ /* 0x000fea0003c00000 */
[----:B------:R0:W1:Y:S02]  /*300f0*/  SHFL.IDX P6, R14, R13, R12, R11 ;  /* 0x0000000c0d0e7389 */ /* 0x00006400000c000b */
[----:B01----:R-:W-:Y:S01]  /*30100*/  ENDCOLLECTIVE ;  /* 0x000000000000791b */ /* 0x003fe20003800000 */
.L_x_1810:
[----:B------:R-:W-:Y:S01]  /*30110*/  IMAD.MOV.U32 R13, RZ, RZ, R24 ;  /* 0x000000ffff0d7224 */ /* 0x000fe200078e0018 */
[----:B------:R-:W-:Y:S01]  /*30120*/  SEL R24, R137, R134, P0 ;  /* 0x0000008689187207 */ /* 0x000fe20000000000 */
[----:B------:R-:W-:-:S07]  /*30130*/  IMAD.MOV.U32 R139, RZ, RZ, R14 ;  /* 0x000000ffff8b7224 */ /* 0x000fce00078e000e */
[----:B------:R-:W-:Y:S05]  /*30140*/  WARPSYNC.COLLECTIVE R15, `(.L_x_1811) ;  /* 0x000000000f087348 */ /* 0x000fea0003c00000 */
[----:B------:R0:W1:Y:S02]  /*30150*/  SHFL.IDX P6, R14, R13, R12, R11 ;  /* 0x0000000c0d0e7389 */ /* 0x00006400000c000b */
[----:B01----:R-:W-:Y:S01]  /*30160*/  ENDCOLLECTIVE ;  /* 0x000000000000791b */ /* 0x003fe20003800000 */
.L_x_1811:
[----:B------:R-:W-:Y:S02]  /*30170*/  IMAD.MOV.U32 R13, RZ, RZ, R107 ;  /* 0x000000ffff0d7224 */ /* 0x000fe400078e006b */
[----:B------:R-:W-:Y:S02]  /*30180*/  IMAD.MOV.U32 R12, RZ, RZ, R40 ;  /* 0x000000ffff0c7224 */ /* 0x000fe400078e0028 */
[----:B------:R-:W-:-:S07]  /*30190*/  IMAD.MOV.U32 R140, RZ, RZ, R14 ;  /* 0x000000ffff8c7224 */ /* 0x000fce00078e000e */
[----:B------:R-:W-:Y:S05]  /*301a0*/  WARPSYNC.COLLECTIVE R15, `(.L_x_1812) ;  /* 0x000000000f087348 */ /* 0x000fea0003c00000 */
[----:B------:R0:W1:Y:S02]  /*301b0*/  SHFL.IDX P6, R14, R13, R12, R11 ;  /* 0x0000000c0d0e7389 */ /* 0x00006400000c000b */
[----:B01----:R-:W-:Y:S01]  /*301c0*/  ENDCOLLECTIVE ;  /* 0x000000000000791b */ /* 0x003fe20003800000 */
.L_x_1812:
[----:B------:R-:W-:Y:S02]  /*301d0*/  SEL R102, R103, R140, P0 ;  /* 0x0000008c67667207 */ /* 0x000fe40000000000 */
[----:B------:R-:W-:Y:S01]  /*301e0*/  SEL R103, R140, R103, P0 ;  /* 0x000000678c677207 */ /* 0x000fe20000000000 */
[----:B------:R-:W-:Y:S02]  /*301f0*/  IMAD.MOV.U32 R13, RZ, RZ, R104 ;  /* 0x000000ffff0d7224 */ /* 0x000fe400078e0068 */
[----:B------:R-:W-:-:S07]  /*30200*/  IMAD.MOV.U32 R105, RZ, RZ, R14 ;  /* 0x000000ffff697224 */ /* 0x000fce00078e000e */
[----:B------:R-:W-:Y:S05]  /*30210*/  WARPSYNC.COLLECTIVE R15, `(.L_x_1813) ;  /* 0x000000000f087348 */ /* 0x000fea0003c00000 */
[----:B------:R0:W1:Y:S02]  /*30220*/  SHFL.IDX P6, R14, R13, R12, R11 ;  /* 0x0000000c0d0e7389 */ /* 0x00006400000c000b */
[----:B01----:R-:W-:Y:S01]  /*30230*/  ENDCOLLECTIVE ;  /* 0x000000000000791b */ /* 0x003fe20003800000 */
.L_x_1813:
[----:B------:R-:W-:Y:S02]  /*30240*/  IMAD.MOV.U32 R13, RZ, RZ, R54 ;  /* 0x000000ffff0d7224 */ /* 0x000fe400078e0036 */
[----:B------:R-:W-:Y:S02]  /*30250*/  IMAD.MOV.U32 R12, RZ, RZ, R70 ;  /* 0x000000ffff0c7224 */ /* 0x000fe400078e0046 */
[----:B------:R-:W-:-:S07]  /*30260*/  IMAD.MOV.U32 R112, RZ, RZ, R14 ;  /* 0x000000ffff707224 */ /* 0x000fce00078e000e */
[----:B------:R-:W-:Y:S05]  /*30270*/  WARPSYNC.COLLECTIVE R15, `(.L_x_1814) ;  /* 0x000000000f087348 */ /* 0x000fea0003c00000 */
[----:B------:R0:W1:Y:S02]  /*30280*/  SHFL.IDX P6, R14, R13, R12, R11 ;  /* 0x0000000c0d0e7389 */ /* 0x00006400000c000b */
[----:B01----:R-:W-:Y:S01]  /*30290*/  ENDCOLLECTIVE ;  /* 0x000000000000791b */ /* 0x003fe20003800000 */
.L_x_1814:
[----:B------:R-:W-:Y:S01]  /*302a0*/  IMAD.MOV.U32 R13, RZ, RZ, R27 ;  /* 0x000000ffff0d7224 */ /* 0x000fe200078e001b */
[----:B------:R-:W-:Y:S02]  /*302b0*/  SEL R27, R101, R139, P0 ;  /* 0x0000008b651b7207 */ /* 0x000fe40000000000 */
[----:B------:R-:W-:Y:S01]  /*302c0*/  SEL R101, R139, R101, P0 ;  /* 0x000000658b657207 */ /* 0x000fe20000000000 */
[----:B------:R-:W-:-:S07]  /*302d0*/  IMAD.MOV.U32 R54, RZ, RZ, R14 ;  /* 0x000000ffff367224 */ /* 0x000fce00078e000e */
[----:B------:R-:W-:Y:S05]  /*302e0*/  WARPSYNC.COLLECTIVE R15, `(.L_x_1815) ;  /* 0x000000000f087348 */ /* 0x000fea0003c00000 */
[----:B------:R0:W1:Y:S02]  /*302f0*/  SHFL.IDX P6, R14, R13, R12, R11 ;  /* 0x0000000c0d0e7389 */ /* 0x00006400000c000b */
[----:B01----:R-:W-:Y:S01]  /*30300*/  ENDCOLLECTIVE ;  /* 0x000000000000791b */ /* 0x003fe20003800000 */
.L_x_1815:
        /* <DEDUP_REMOVED lines=8> */
.L_x_1816:
[----:B------:R-:W-:Y:S01]  /*30390*/  IMAD.MOV.U32 R13, RZ, RZ, R106 ;  /* 0x000000ffff0d7224 */ /* 0x000fe200078e006a */
[----:B------:R-:W-:Y:S02]  /*303a0*/  SEL R106, R112, R107, P0 ;  /* 0x0000006b706a7207 */ /* 0x000fe40000000000 */
[----:B------:R-:W-:Y:S01]  /*303b0*/  SEL R107, R107, R112, P0 ;  /* 0x000000706b6b7207 */ /* 0x000fe20000000000 */
[----:B------:R-:W-:-:S07]  /*303c0*/  IMAD.MOV.U32 R109, RZ, RZ, R14 ;  /* 0x000000ffff6d7224 */ /* 0x000fce00078e000e */
[----:B------:R-:W-:Y:S05]  /*303d0*/  WARPSYNC.COLLECTIVE R15, `(.L_x_1817) ;  /* 0x000000000f087348 */ /* 0x000fea0003c00000 */
[----:B------:R0:W1:Y:S02]  /*303e0*/  SHFL.IDX P6, R14, R13, R12, R11 ;  /* 0x0000000c0d0e7389 */ /* 0x00006400000c000b */
[----:B01----:R-:W-:Y:S01]  /*303f0*/  ENDCOLLECTIVE ;  /* 0x000000000000791b */ /* 0x003fe20003800000 */
.L_x_1817:
[----:B------:R-:W-:Y:S02]  /*30400*/  IMAD.MOV.U32 R13, RZ, RZ, R63 ;  /* 0x000000ffff0d7224 */ /* 0x000fe400078e003f */
[----:B------:R-:W-:Y:S02]  /*30410*/  IMAD.MOV.U32 R12, RZ, RZ, R70 ;  /* 0x000000ffff0c7224 */ /* 0x000fe400078e0046 */
[----:B------:R-:W-:-:S07]  /*30420*/  IMAD.MOV.U32 R111, RZ, RZ, R14 ;  /* 0x000000ffff6f7224 */ /* 0x000fce00078e000e */
[----:B------:R-:W-:Y:S05]  /*30430*/  WARPSYNC.COLLECTIVE R15, `(.L_x_1818) ;  /* 0x000000000f087348 */ /* 0x000fea0003c00000 */
[----:B------:R0:W1:Y:S02]  /*30440*/  SHFL.IDX P6, R14, R13, R12, R11 ;  /* 0x0000000c0d0e7389 */ /* 0x00006400000c000b */
[----:B01----:R-:W-:Y:S01]  /*30450*/  ENDCOLLECTIVE ;  /* 0x000000000000791b */ /* 0x003fe20003800000 */
.L_x_1818:
[----:B------:R-:W-:Y:S02]  /*30460*/  IMAD.MOV.U32 R13, RZ, RZ, R60 ;  /* 0x000000ffff0d7224 */ /* 0x000fe400078e003c */
[----:B------:R-:W-:-:S07]  /*30470*/  IMAD.MOV.U32 R63, RZ, RZ, R14 ;  /* 0x000000ffff3f7224 */ /* 0x000fce00078e000e */
[----:B------:R-:W-:Y:S05]  /*30480*/  WARPSYNC.COLLECTIVE R15, `(.L_x_1819) ;  /* 0x000000000f087348 */ /* 0x000fea0003c00000 */
[----:B------:R0:W1:Y:S02]  /*30490*/  SHFL.IDX P6, R14, R13, R12, R11 ;  /* 0x0000000c0d0e7389 */ /* 0x00006400000c000b */
[----:B01----:R-:W-:Y:S01]  /*304a0*/  ENDCOLLECTIVE ;  /* 0x000000000000791b */ /* 0x003fe20003800000 */
.L_x_1819:
[----:B------:R-:W-:Y:S02]  /*304b0*/  IMAD.MOV.U32 R13, RZ, RZ, R110 ;  /* 0x000000ffff0d7224 */ /* 0x000fe400078e006e */
[----:B------:R-:W-:Y:S02]  /*304c0*/  IMAD.MOV.U32 R12, RZ, RZ, R40 ;  /* 0x000000ffff0c7224 */ /* 0x000fe400078e0028 */
[----:B------:R-:W-:-:S07]  /*304d0*/  IMAD.MOV.U32 R60, RZ, RZ, R14 ;  /* 0x000000ffff3c7224 */ /* 0x000fce00078e000e */
[----:B------:R-:W-:Y:S05]  /*304e0*/  WARPSYNC.COLLECTIVE R15, `(.L_x_1820) ;  /* 0x000000000f087348 */ /* 0x000fea0003c00000 */
[----:B------:R0:W1:Y:S02]  /*304f0*/  SHFL.IDX P6, R14, R13, R12, R11 ;  /* 0x0000000c0d0e7389 */ /* 0x00006400000c000b */
[----:B01----:R-:W-:Y:S01]  /*30500*/  ENDCOLLECTIVE ;  /* 0x000000000000791b */ /* 0x003fe20003800000 */
.L_x_1820:
        /* <DEDUP_REMOVED lines=9> */
.L_x_1821:
[----:B------:R-:W-:Y:S02]  /*305a0*/  IMAD.MOV.U32 R13, RZ, RZ, R76 ;  /* 0x000000ffff0d7224 */ /* 0x000fe400078e004c */
[----:B------:R-:W-:Y:S02]  /*305b0*/  IMAD.MOV.U32 R12, RZ, RZ, R70 ;  /* 0x000000ffff0c7224 */ /* 0x000fe400078e0046 */
[----:B------:R-:W-:-:S07]  /*305c0*/  IMAD.MOV.U32 R115, RZ, RZ, R14 ;  /* 0x000000ffff737224 */ /* 0x000fce00078e000e */
[----:B------:R-:W-:Y:S05]  /*305d0*/  WARPSYNC.COLLECTIVE R15, `(.L_x_1822) ;  /* 0x000000000f087348 */ /* 0x000fea0003c00000 */
[----:B------:R0:W1:Y:S02]  /*305e0*/  SHFL.IDX P6, R14, R13, R12, R11 ;  /* 0x0000000c0d0e7389 */ /* 0x00006400000c000b */
[----:B01----:R-:W-:Y:S01]  /*305f0*/  ENDCOLLECTIVE ;  /* 0x000000000000791b */ /* 0x003fe20003800000 */
.L_x_1822:
[----:B------:R-:W-:Y:S02]  /*30600*/  IMAD.MOV.U32 R13, RZ, RZ, R72 ;  /* 0x000000ffff0d7224 */ /* 0x000fe400078e0048 */
[----:B------:R-:W-:-:S07]  /*30610*/  IMAD.MOV.U32 R76, RZ, RZ, R14 ;  /* 0x000000ffff4c7224 */ /* 0x000fce00078e000e */
[----:B------:R-:W-:Y:S05]  /*30620*/  WARPSYNC.COLLECTIVE R15, `(.L_x_1823) ;  /* 0x000000000f087348 */ /* 0x000fea0003c00000 */
[----:B------:R0:W1:Y:S02]  /*30630*/  SHFL.IDX P6, R14, R13, R12, R11 ;  /* 0x0000000c0d0e7389 */ /* 0x00006400000c000b */
[----:B01----:R-:W-:Y:S01]  /*30640*/  ENDCOLLECTIVE ;  /* 0x000000000000791b */ /* 0x003fe20003800000 */
.L_x_1823:
[----:B------:R-:W-:Y:S02]  /*30650*/  SEL R112, R113, R76, P0 ;  /* 0x0000004c71707207 */ /* 0x000fe40000000000 */
[----:B------:R-:W-:Y:S01]  /*30660*/  SEL R113, R76, R113, P0 ;  /* 0x000000714c717207 */ /* 0x000fe20000000000 */
[----:B------:R-:W-:Y:S02]  /*30670*/  IMAD.MOV.U32 R13, RZ, RZ, R34 ;  /* 0x000000ffff0d7224 */ /* 0x000fe400078e0022 */
[----:B------:R-:W-:-:S05]  /*30680*/  IMAD.MOV.U32 R12, RZ, RZ, R14 ;  /* 0x000000ffff0c7224 */ /* 0x000fca00078e000e */
[----:B------:R-:W-:Y:S02]  /*30690*/  SEL R114, R115, R12, P0 ;  /* 0x0000000c73727207 */ /* 0x000fe40000000000 */
[----:B------:R-:W-:Y:S01]  /*306a0*/  SEL R115, R12, R115, P0 ;  /* 0x000000730c737207 */ /* 0x000fe20000000000 */
[----:B------:R-:W-:-:S07]  /*306b0*/  IMAD.MOV.U32 R12, RZ, RZ, R40 ;  /* 0x000000ffff0c7224 */ /* 0x000fce00078e0028 */
[----:B------:R-:W-:Y:S05]  /*306c0*/  WARPSYNC.COLLECTIVE R15, `(.L_x_1824) ;  /* 0x000000000f087348 */ /* 0x000fea0003c00000 */
[----:B------:R0:W1:Y:S02]  /*306d0*/  SHFL.IDX P6, R14, R13, R12, R11 ;  /* 0x0000000c0d0e7389 */ /* 0x00006400000c000b */
[----:B01----:R-:W-:Y:S01]  /*306e0*/  ENDCOLLECTIVE ;  /* 0x000000000000791b */ /* 0x003fe20003800000 */
.L_x_1824:
[----:B------:R-:W-:Y:S02]  /*306f0*/  IMAD.MOV.U32 R13, RZ, RZ, R31 ;  /* 0x000000ffff0d7224 */ /* 0x000fe400078e001f */
[----:B------:R-:W-:-:S07]  /*30700*/  IMAD.MOV.U32 R34, RZ, RZ, R14 ;  /* 0x000000ffff227224 */ /* 0x000fce00078e000e */
[----:B------:R-:W-:Y:S05]  /*30710*/  WARPSYNC.COLLECTIVE R15, `(.L_x_1825) ;  /* 0x000000000f087348 */ /* 0x000fea0003c00000 */
[----:B------:R0:W1:Y:S02]  /*30720*/  SHFL.IDX P6, R14, R13, R12, R11 ;  /* 0x0000000c0d0e7389 */ /* 0x00006400000c000b */
[----:B01----:R-:W-:Y:S01]  /*30730*/  ENDCOLLECTIVE ;  /* 0x000000000000791b */ /* 0x003fe20003800000 */
.L_x_1825:
[----:B------:R-:W-:Y:S02]  /*30740*/  IMAD.MOV.U32 R13, RZ, RZ, R29 ;  /* 0x000000ffff0d7224 */ /* 0x000fe400078e001d */
[----:B------:R-:W-:Y:S02]  /*30750*/  IMAD.MOV.U32 R12, RZ, RZ, R70 ;  /* 0x000000ffff0c7224 */ /* 0x000fe400078e0046 */
[----:B------:R-:W-:-:S07]  /*30760*/  IMAD.MOV.U32 R31, RZ, RZ, R14 ;  /* 0x000000ffff1f7224 */ /* 0x000fce00078e000e */
[----:B------:R-:W-:Y:S05]  /*30770*/  WARPSYNC.COLLECTIVE R15, `(.L_x_1826) ;  /* 0x000000000f087348 */ /* 0x000fea0003c00000 */
[----:B------:R0:W1:Y:S02]  /*30780*/  SHFL.IDX P6, R14, R13, R12, R11 ;  /* 0x0000000c0d0e7389 */ /* 0x00006400000c000b */
[----:B01----:R-:W-:Y:S01]  /*30790*/  ENDCOLLECTIVE ;  /* 0x000000000000791b */ /* 0x003fe20003800000 */
.L_x_1826:
[----:B------:R-:W-:Y:S02]  /*307a0*/  IMAD.MOV.U32 R13, RZ, RZ, R28 ;  /* 0x000000ffff0d7224 */ /* 0x000fe400078e001c */
[----:B------:R-:W-:-:S07]  /*307b0*/  IMAD.MOV.U32 R29, RZ, RZ, R14 ;  /* 0x000000ffff1d7224 */ /* 0x000fce00078e000e */
[----:B------:R-:W-:Y:S05]  /*307c0*/  WARPSYNC.COLLECTIVE R15, `(.L_x_1827) ;  /* 0x000000000f087348 */ /* 0x000fea0003c00000 */
[----:B------:R0:W1:Y:S02]  /*307d0*/  SHFL.IDX P6, R14, R13, R12, R11 ;  /* 0x0000000c0d0e7389 */ /* 0x00006400000c000b */
[----:B01----:R-:W-:Y:S01]  /*307e0*/  ENDCOLLECTIVE ;  /* 0x000000000000791b */ /* 0x003fe20003800000 */
.L_x_1827:
        /* <DEDUP_REMOVED lines=8> */
.L_x_1828:
[----:B------:R-:W-:Y:S02]  /*30870*/  IMAD.MOV.U32 R13, RZ, RZ, R75 ;  /* 0x000000ffff0d7224 */ /* 0x000fe400078e004b */
[----:B------:R-:W-:-:S07]  /*30880*/  IMAD.MOV.U32 R132, RZ, RZ, R14 ;  /* 0x000000ffff847224 */ /* 0x000fce00078e000e */
[----:B------:R-:W-:Y:S05]  /*30890*/  WARPSYNC.COLLECTIVE R15, `(.L_x_1829) ;  /* 0x000000000f087348 */ /* 0x000fea0003c00000 */
[----:B------:R0:W1:Y:S02]  /*308a0*/  SHFL.IDX P6, R14, R13, R12, R11 ;  /* 0x0000000c0d0e7389 */ /* 0x00006400000c000b */
[----:B01----:R-:W-:Y:S01]  /*308b0*/  ENDCOLLECTIVE ;  /* 0x000000000000791b */ /* 0x003fe20003800000 */
.L_x_1829:
[----:B------:R-:W-:Y:S02]  /*308c0*/  IMAD.MOV.U32 R13, RZ, RZ, R32 ;  /* 0x000000ffff0d7224 */ /* 0x000fe400078e0020 */
[----:B------:R-:W-:Y:S02]  /*308d0*/  IMAD.MOV.U32 R12, RZ, RZ, R70 ;  /* 0x000000ffff0c7224 */ /* 0x000fe400078e0046 */
[----:B------:R-:W-:-:S07]  /*308e0*/  IMAD.MOV.U32 R133, RZ, RZ, R14 ;  /* 0x000000ffff857224 */ /* 0x000fce00078e000e */
[----:B------:R-:W-:Y:S05]  /*308f0*/  WARPSYNC.COLLECTIVE R15, `(.L_x_1830) ;  /* 0x000000000f087348 */ /* 0x000fea0003c00000 */
[----:B------:R0:W1:Y:S02]  /*30900*/  SHFL.IDX P6, R14, R13, R12, R11 ;  /* 0x0000000c0d0e7389 */ /* 0x00006400000c000b */
[----:B01----:R-:W-:Y:S01]  /*30910*/  ENDCOLLECTIVE ;  /* 0x000000000000791b */ /* 0x003fe20003800000 */
.L_x_1830:
[----:B------:R-:W-:Y:S01]  /*30920*/  IMAD.MOV.U32 R13, RZ, RZ, R30 ;  /* 0x000000ffff0d7224 */ /* 0x000fe200078e001e */
[----:B------:R-:W-:Y:S02]  /*30930*/  SEL R30, R31, R72, P0 ;  /* 0x000000481f1e7207 */ /* 0x000fe40000000000 */
[----:B------:R-:W-:Y:S01]  /*30940*/  SEL R31, R72, R31, P0 ;  /* 0x0000001f481f7207 */ /* 0x000fe20000000000 */
[----:B------:R-:W-:-:S07]  /*30950*/  IMAD.MOV.U32 R141, RZ, RZ, R14 ;  /* 0x000000ffff8d7224 */ /* 0x000fce00078e000e */
[----:B------:R-:W-:Y:S05]  /*30960*/  WARPSYNC.COLLECTIVE R15, `(.L_x_1831) ;  /* 0x000000000f087348 */ /* 0x000fea0003c00000 */
[----:B------:R0:W1:Y:S02]  /*30970*/  SHFL.IDX P6, R14, R13, R12, R11 ;  /* 0x0000000c0d0e7389 */ /* 0x00006400000c000b */
[----:B01----:R-:W-:Y:S01]  /*30980*/  ENDCOLLECTIVE ;  /* 0x000000000000791b */ /* 0x003fe20003800000 */
.L_x_1831:
[----:B------:R-:W-:Y:S01]  /*30990*/  SEL R32, R132, R141, P0 ;  /* 0x0000008d84207207 */ /* 0x000fe20000000000 */
[----:B------:R-:W-:Y:S02]  /*309a0*/  IMAD.MOV.U32 R13, RZ, RZ, R116 ;  /* 0x000000ffff0d7224 */ /* 0x000fe400078e0074 */
[----:B------:R-:W-:Y:S02]  /*309b0*/  IMAD.MOV.U32 R12, RZ, RZ, R40 ;  /* 0x000000ffff0c7224 */ /* 0x000fe400078e0028 */
[----:B------:R-:W-:-:S07]  /*309c0*/  IMAD.MOV.U32 R142, RZ, RZ, R14 ;  /* 0x000000ffff8e7224 */ /* 0x000fce00078e000e */
[----:B------:R-:W-:Y:S05]  /*309d0*/  WARPSYNC.COLLECTIVE R15, `(.L_x_1832) ;  /* 0x000000000f087348 */ /* 0x000fea0003c00000 */
[----:B------:R0:W1:Y:S02]  /*309e0*/  SHFL.IDX P6, R14, R13, R12, R11 ;  /* 0x0000000c0d0e7389 */ /* 0x00006400000c000b */
[----:B01----:R-:W-:Y:S01]  /*309f0*/  ENDCOLLECTIVE ;  /* 0x000000000000791b */ /* 0x003fe20003800000 */
.L_x_1832:
[----:B------:R-:W-:Y:S01]  /*30a00*/  SEL R34, R133, R142, P0 ;  /* 0x0000008e85227207 */ /* 0x000fe20000000000 */
[----:B------:R-:W-:Y:S02]  /*30a10*/  IMAD.MOV.U32 R13, RZ, RZ, R82 ;  /* 0x000000ffff0d7224 */ /* 0x000fe400078e0052 */
[----:B------:R-:W-:-:S07]  /*30a20*/  IMAD.MOV.U32 R128, RZ, RZ, R14 ;  /* 0x000000ffff807224 */ /* 0x000fce00078e000e */
[----:B------:R-:W-:Y:S05]  /*30a30*/  WARPSYNC.COLLECTIVE R15, `(.L_x_1833) ;  /* 0x000000000f087348 */ /* 0x000fea0003c00000 */
[----:B------:R0:W1:Y:S02]  /*30a40*/  SHFL.IDX P6, R14, R13, R12, R11 ;  /* 0x0000000c0d0e7389 */ /* 0x00006400000c000b */
[----:B01----:R-:W-:Y:S01]  /*30a50*/  ENDCOLLECTIVE ;  /* 0x000000000000791b */ /* 0x003fe20003800000 */
.L_x_1833:
[----:B------:R-:W-:Y:S01]  /*30a60*/  IMAD.MOV.U32 R13, RZ, RZ, R35 ;  /* 0x000000ffff0d7224 */ /* 0x000fe200078e0023 */
[----:B------:R-:W-:Y:S01]  /*30a70*/  SEL R35, R142, R133, P0 ;  /* 0x000000858e237207 */ /* 0x000fe20000000000 */
[----:B------:R-:W-:Y:S02]  /*30a80*/  IMAD.MOV.U32 R12, RZ, RZ, R70 ;  /* 0x000000ffff0c7224 */ /* 0x000fe400078e0046 */
[----:B------:R-:W-:-:S07]  /*30a90*/  IMAD.MOV.U32 R130, RZ, RZ, R14 ;  /* 0x000000ffff827224 */ /* 0x000fce00078e000e */
[----:B------:R-:W-:Y:S05]  /*30aa0*/  WARPSYNC.COLLECTIVE R15, `(.L_x_1834) ;  /* 0x000000000f087348 */ /* 0x000fea0003c00000 */
[----:B------:R0:W1:Y:S02]  /*30ab0*/  SHFL.IDX P6, R14, R13, R12, R11 ;  /* 0x0000000c0d0e7389 */ /* 0x00006400000c000b */
[----:B01----:R-:W-:Y:S01]  /*30ac0*/  ENDCOLLECTIVE ;  /* 0x000000000000791b */ /* 0x003fe20003800000 */
.L_x_1834:
[----:B------:R-:W-:Y:S01]  /*30ad0*/  IMAD.MOV.U32 R13, RZ, RZ, R33 ;  /* 0x000000ffff0d7224 */ /* 0x000fe200078e0021 */
[----:B------:R-:W-:Y:S01]  /*30ae0*/  SEL R33, R141, R132, P0 ;  /* 0x000000848d217207 */ /* 0x000fe20000000000 */
[----:B------:R-:W-:-:S07]  /*30af0*/  IMAD.MOV.U32 R143, RZ, RZ, R14 ;  /* 0x000000ffff8f7224 */ /* 0x000fce00078e000e */
[----:B------:R-:W-:Y:S05]  /*30b00*/  WARPSYNC.COLLECTIVE R15, `(.L_x_1835) ;  /* 0x000000000f087348 */ /* 0x000fea0003c00000 */
[----:B------:R0:W1:Y:S02]  /*30b10*/  SHFL.IDX P6, R14, R13, R12, R11 ;  /* 0x0000000c0d0e7389 */ /* 0x00006400000c000b */
[----:B01----:R-:W-:Y:S01]  /*30b20*/  ENDCOLLECTIVE ;  /* 0x000000000000791b */ /* 0x003fe20003800000 */
.L_x_1835:
[----:B------:R-:W-:Y:S01]  /*30b30*/  SEL R37, R143, R128, P0 ;  /* 0x000000808f257207 */ /* 0x000fe20000000000 */
[----:B------:R-:W-:Y:S02]  /*30b40*/  IMAD.MOV.U32 R13, RZ, RZ, R118 ;  /* 0x000000ffff0d7224 */ /* 0x000fe400078e0076 */
[----:B------:R-:W-:Y:S02]  /*30b50*/  IMAD.MOV.U32 R12, RZ, RZ, R40 ;  /* 0x000000ffff0c7224 */ /* 0x000fe400078e0028 */
[----:B------:R-:W-:-:S07]  /*30b60*/  IMAD.MOV.U32 R144, RZ, RZ, R14 ;  /* 0x000000ffff907224 */ /* 0x000fce00078e000e */
[----:B------:R-:W-:Y:S05]  /*30b70*/  WARPSYNC.COLLECTIVE R15, `(.L_x_1836) ;  /* 0x000000000f087348 */ /* 0x000fea0003c00000 */
[----:B------:R0:W1:Y:S02]  /*30b80*/  SHFL.IDX P6, R14, R13, R12, R11 ;  /* 0x0000000c0d0e7389 */ /* 0x00006400000c000b */
[----:B01----:R-:W-:Y:S01]  /*30b90*/  ENDCOLLECTIVE ;  /* 0x000000000000791b */ /* 0x003fe20003800000 */
.L_x_1836:
[----:B------:R-:W-:Y:S02]  /*30ba0*/  IMAD.MOV.U32 R13, RZ, RZ, R85 ;  /* 0x000000ffff0d7224 */ /* 0x000fe400078e0055 */
[----:B------:R-:W-:-:S07]  /*30bb0*/  IMAD.MOV.U32 R126, RZ, RZ, R14 ;  /* 0x000000ffff7e7224 */ /* 0x000fce00078e000e */
[----:B------:R-:W-:Y:S05]  /*30bc0*/  WARPSYNC.COLLECTIVE R15, `(.L_x_1837) ;  /* 0x000000000f087348 */ /* 0x000fea0003c00000 */
[----:B------:R0:W1:Y:S02]  /*30bd0*/  SHFL.IDX P6, R14, R13, R12, R11 ;  /* 0x0000000c0d0e7389 */ /* 0x00006400000c000b */
[----:B01----:R-:W-:Y:S01]  /*30be0*/  ENDCOLLECTIVE ;  /* 0x000000000000791b */ /* 0x003fe20003800000 */
.L_x_1837:
[----:B------:R-:W-:Y:S01]  /*30bf0*/  IMAD.MOV.U32 R13, RZ, RZ, R39 ;  /* 0x000000ffff0d7224 */ /* 0x000fe200078e0027 */
[----:B------:R-:W-:Y:S01]  /*30c00*/  SEL R39, R144, R130, P0 ;  /* 0x0000008290277207 */ /* 0x000fe20000000000 */
[----:B------:R-:W-:Y:S02]  /*30c10*/  IMAD.MOV.U32 R12, RZ, RZ, R70 ;  /* 0x000000ffff0c7224 */ /* 0x000fe400078e0046 */
[----:B------:R-:W-:-:S07]  /*30c20*/  IMAD.MOV.U32 R116, RZ, RZ, R14 ;  /* 0x000000ffff747224 */ /* 0x000fce00078e000e */
[----:B------:R-:W-:Y:S05]  /*30c30*/  WARPSYNC.COLLECTIVE R15, `(.L_x_1838) ;  /* 0x000000000f087348 */ /* 0x000fea0003c00000 */
[----:B------:R0:W1:Y:S02]  /*30c40*/  SHFL.IDX P6, R14, R13, R12, R11 ;  /* 0x0000000c0d0e7389 */ /* 0x00006400000c000b */
[----:B01----:R-:W-:Y:S01]  /*30c50*/  ENDCOLLECTIVE ;  /* 0x000000000000791b */ /* 0x003fe20003800000 */
.L_x_1838:
[----:B------:R-:W-:Y:S01]  /*30c60*/  IMAD.MOV.U32 R13, RZ, RZ, R36 ;  /* 0x000000ffff0d7224 */ /* 0x000fe200078e0024 */
[----:B------:R-:W-:Y:S01]  /*30c70*/  SEL R36, R128, R143, P0 ;  /* 0x0000008f80247207 */ /* 0x000fe20000000000 */
[----:B------:R-:W-:-:S07]  /*30c80*/  IMAD.MOV.U32 R85, RZ, RZ, R14 ;  /* 0x000000ffff557224 */ /* 0x000fce00078e000e */
[----:B------:R-:W-:Y:S05]  /*30c90*/  WARPSYNC.COLLECTIVE R15, `(.L_x_1839) ;  /* 0x000000000f087348 */ /* 0x000fea0003c00000 */
[----:B------:R0:W1:Y:S02]  /*30ca0*/  SHFL.IDX P6, R14, R13, R12, R11 ;  /* 0x0000000c0d0e7389 */ /* 0x00006400000c000b */
[----:B01----:R-:W-:Y:S01]  /*30cb0*/  ENDCOLLECTIVE ;  /* 0x000000000000791b */ /* 0x003fe20003800000 */
.L_x_1839:
        /* <DEDUP_REMOVED lines=8> */
.L_x_1840:
[----:B------:R-:W-:Y:S02]  /*30d40*/  IMAD.MOV.U32 R13, RZ, RZ, R117 ;  /* 0x000000ffff0d7224 */ /* 0x000fe400078e0075 */
[----:B------:R-:W-:-:S07]  /*30d50*/  IMAD.MOV.U32 R118, RZ, RZ, R14 ;  /* 0x000000ffff767224 */ /* 0x000fce00078e000e */
[----:B------:R-:W-:Y:S05]  /*30d60*/  WARPSYNC.COLLECTIVE R15, `(.L_x_1841) ;  /* 0x000000000f087348 */ /* 0x000fea0003c00000 */
[----:B------:R0:W1:Y:S02]  /*30d70*/  SHFL.IDX P6, R14, R13, R12, R11 ;  /* 0x0000000c0d0e7389 */ /* 0x00006400000c000b */
[----:B01----:R-:W-:Y:S01]  /*30d80*/  ENDCOLLECTIVE ;  /* 0x000000000000791b */ /* 0x003fe20003800000 */
.L_x_1841:
        /* <DEDUP_REMOVED lines=8> */
.L_x_1842:
[----:B------:R-:W-:Y:S02]  /*30e10*/  IMAD.MOV.U32 R13, RZ, RZ, R59 ;  /* 0x000000ffff0d7224 */ /* 0x000fe400078e003b */
[----:B------:R-:W-:-:S07]  /*30e20*/  IMAD.MOV.U32 R146, RZ, RZ, R14 ;  /* 0x000000ffff927224 */ /* 0x000fce00078e000e */
[----:B------:R-:W-:Y:S05]  /*30e30*/  WARPSYNC.COLLECTIVE R15, `(.L_x_1843) ;  /* 0x000000000f087348 */ /* 0x000fea0003c00000 */
[----:B------:R0:W1:Y:S02]  /*30e40*/  SHFL.IDX P6, R14, R13, R12, R11 ;  /* 0x0000000c0d0e7389 */ /* 0x00006400000c000b */
[----:B01----:R-:W-:Y:S01]  /*30e50*/  ENDCOLLECTIVE ;  /* 0x000000000000791b */ /* 0x003fe20003800000 */
.L_x_1843:
        /* <DEDUP_REMOVED lines=8> */
.L_x_1844:
[----:B------:R-:W-:Y:S01]  /*30ee0*/  IMAD.MOV.U32 R13, RZ, RZ, R119 ;  /* 0x000000ffff0d7224 */ /* 0x000fe200078e0077 */
[----:B------:R-:W-:Y:S02]  /*30ef0*/  SEL R119, R83, R122, P0 ;  /* 0x0000007a53777207 */ /* 0x000fe40000000000 */
[----:B------:R-:W-:Y:S01]  /*30f00*/  SEL R122, R122, R83, P0 ;  /* 0x000000537a7a7207 */ /* 0x000fe20000000000 */
[----:B------:R-:W-:-:S07]  /*30f10*/  IMAD.MOV.U32 R124, RZ, RZ, R14 ;  /* 0x000000ffff7c7224 */ /* 0x000fce00078e000e */
[----:B------:R-:W-:Y:S05]  /*30f20*/  WARPSYNC.COLLECTIVE R15, `(.L_x_1845) ;  /* 0x000000000f087348 */ /* 0x000fea0003c00000 */
[----:B------:R0:W1:Y:S02]  /*30f30*/  SHFL.IDX P6, R14, R13, R12, R11 ;  /* 0x0000000c0d0e7389 */ /* 0x00006400000c000b */
[----:B01----:R-:W-:Y:S01]  /*30f40*/  ENDCOLLECTIVE ;  /* 0x000000000000791b */ /* 0x003fe20003800000 */
.L_x_1845:
[----:B------:R-:W-:Y:S02]  /*30f50*/  IMAD.MOV.U32 R13, RZ, RZ, R74 ;  /* 0x000000ffff0d7224 */ /* 0x000fe400078e004a */
[----:B------:R-:W-:Y:S02]  /*30f60*/  IMAD.MOV.U32 R12, RZ, RZ, R70 ;  /* 0x000000ffff0c7224 */ /* 0x000fe400078e0046 */
[----:B------:R-:W-:-:S07]  /*30f70*/  IMAD.MOV.U32 R82, RZ, RZ, R14 ;  /* 0x000000ffff527224 */ /* 0x000fce00078e000e */
[----:B------:R-:W-:Y:S05]  /*30f80*/  WARPSYNC.COLLECTIVE R15, `(.L_x_1846) ;  /* 0x000000000f087348 */ /* 0x000fea0003c00000 */
[----:B------:R0:W1:Y:S02]  /*30f90*/  SHFL.IDX P6, R14, R13, R12, R11 ;  /* 0x0000000c0d0e7389 */ /* 0x00006400000c000b */
[----:B01----:R-:W-:Y:S01]  /*30fa0*/  ENDCOLLECTIVE ;  /* 0x000000000000791b */ /* 0x003fe20003800000 */
.L_x_1846:
[----:B------:R-:W-:Y:S01]  /*30fb0*/  IMAD.MOV.U32 R13, RZ, RZ, R38 ;  /* 0x000000ffff0d7224 */ /* 0x000fe200078e0026 */
[----:B------:R-:W-:Y:S01]  /*30fc0*/  SEL R38, R130, R144, P0 ;  /* 0x0000009082267207 */ /* 0x000fe20000000000 */
[----:B------:R-:W-:-:S07]  /*30fd0*/  IMAD.MOV.U32 R74, RZ, RZ, R14 ;  /* 0x000000ffff4a7224 */ /* 0x000fce00078e000e */
[----:B------:R-:W-:Y:S05]  /*30fe0*/  WARPSYNC.COLLECTIVE R15, `(.L_x_1847) ;  /* 0x000000000f087348 */ /* 0x000fea0003c00000 */
[----:B------:R0:W1:Y:S02]  /*30ff0*/  SHFL.IDX P6, R14, R13, R12, R11 ;  /* 0x0000000c0d0e7389 */ /* 0x00006400000c000b */
[----:B01----:R-:W-:Y:S01]  /*31000*/  ENDCOLLECTIVE ;  /* 0x000000000000791b */ /* 0x003fe20003800000 */
.L_x_1847:
        /* <DEDUP_REMOVED lines=8> */
.L_x_1848:
[----:B------:R-:W-:Y:S02]  /*31090*/  SEL R63, R82, R59, P0 ;  /* 0x0000003b523f7207 */ /* 0x000fe40000000000 */
[----:B------:R-:W-:Y:S01]  /*310a0*/  SEL R64, R59, R82, P0 ;  /* 0x000000523b407207 */ /* 0x000fe20000000000 */
[----:B------:R-:W-:Y:S02]  /*310b0*/  IMAD.MOV.U32 R13, RZ, RZ, R46 ;  /* 0x000000ffff0d7224 */ /* 0x000fe400078e002e */
[----:B------:R-:W-:-:S07]  /*310c0*/  IMAD.MOV.U32 R50, RZ, RZ, R14 ;  /* 0x000000ffff327224 */ /* 0x000fce00078e000e */
[----:B------:R-:W-:Y:S05]  /*310d0*/  WARPSYNC.COLLECTIVE R15, `(.L_x_1849) ;  /* 0x000000000f087348 */ /* 0x000fea0003c00000 */
[----:B------:R0:W1:Y:S02]  /*310e0*/  SHFL.IDX P6, R14, R13, R12, R11 ;  /* 0x0000000c0d0e7389 */ /* 0x00006400000c000b */
[----:B01----:R-:W-:Y:S01]  /*310f0*/  ENDCOLLECTIVE ;  /* 0x000000000000791b */ /* 0x003fe20003800000 */
.L_x_1849:
[----:B------:R-:W-:Y:S02]  /*31100*/  IMAD.MOV.U32 R13, RZ, RZ, R42 ;  /* 0x000000ffff0d7224 */ /* 0x000fe400078e002a */
[----:B------:R-:W-:Y:S02]  /*31110*/  IMAD.MOV.U32 R12, RZ, RZ, R70 ;  /* 0x000000ffff0c7224 */ /* 0x000fe400078e0046 */
[----:B------:R-:W-:-:S07]  /*31120*/  IMAD.MOV.U32 R75, RZ, RZ, R14 ;  /* 0x000000ffff4b7224 */ /* 0x000fce00078e000e */
[----:B------:R-:W-:Y:S05]  /*31130*/  WARPSYNC.COLLECTIVE R15, `(.L_x_1850) ;  /* 0x000000000f087348 */ /* 0x000fea0003c00000 */
[----:B------:R0:W1:Y:S02]  /*31140*/  SHFL.IDX P6, R14, R13, R12, R11 ;  /* 0x0000000c0d0e7389 */ /* 0x00006400000c000b */
[----:B01----:R-:W-:Y:S01]  /*31150*/  ENDCOLLECTIVE ;  /* 0x000000000000791b */ /* 0x003fe20003800000 */
.L_x_1850:
[----:B------:R-:W-:Y:S02]  /*31160*/  IMAD.MOV.U32 R13, RZ, RZ, R41 ;  /* 0x000000ffff0d7224 */ /* 0x000fe400078e0029 */
[----:B------:R-:W-:-:S07]  /*31170*/  IMAD.MOV.U32 R42, RZ, RZ, R14 ;  /* 0x000000ffff2a7224 */ /* 0x000fce00078e000e */
[----:B------:R-:W-:Y:S05]  /*31180*/  WARPSYNC.COLLECTIVE R15, `(.L_x_1851) ;  /* 0x000000000f087348 */ /* 0x000fea0003c00000 */
[----:B------:R0:W1:Y:S02]  /*31190*/  SHFL.IDX P6, R14, R13, R12, R11 ;  /* 0x0000000c0d0e7389 */ /* 0x00006400000c000b */
[----:B01----:R-:W-:Y:S01]  /*311a0*/  ENDCOLLECTIVE ;  /* 0x000000000000791b */ /* 0x003fe20003800000 */
.L_x_1851:
[----:B------:R-:W-:Y:S02]  /*311b0*/  IMAD.MOV.U32 R13, RZ, RZ, R51 ;  /* 0x000000ffff0d7224 */ /* 0x000fe400078e0033 */
[----:B------:R-:W-:Y:S02]  /*311c0*/  IMAD.MOV.U32 R12, RZ, RZ, R40 ;  /* 0x000000ffff0c7224 */ /* 0x000fe400078e0028 */
[----:B------:R-:W-:-:S07]  /*311d0*/  IMAD.MOV.U32 R41, RZ, RZ, R14 ;  /* 0x000000ffff297224 */ /* 0x000fce00078e000e */
[----:B------:R-:W-:Y:S05]  /*311e0*/  WARPSYNC.COLLECTIVE R15, `(.L_x_1852) ;  /* 0x000000000f087348 */ /* 0x000fea0003c00000 */
[----:B------:R0:W1:Y:S02]  /*311f0*/  SHFL.IDX P6, R14, R13, R12, R11 ;  /* 0x0000000c0d0e7389 */ /* 0x00006400000c000b */
[----:B01----:R-:W-:Y:S01]  /*31200*/  ENDCOLLECTIVE ;  /* 0x000000000000791b */ /* 0x003fe20003800000 */
.L_x_1852:
[----:B------:R-:W-:Y:S02]  /*31210*/  IMAD.MOV.U32 R13, RZ, RZ, R48 ;  /* 0x000000ffff0d7224 */ /* 0x000fe400078e0030 */
[----:B------:R-:W-:-:S07]  /*31220*/  IMAD.MOV.U32 R51, RZ, RZ, R14 ;  /* 0x000000ffff337224 */ /* 0x000fce00078e000e */
[----:B------:R-:W-:Y:S05]  /*31230*/  WARPSYNC.COLLECTIVE R15, `(.L_x_1853) ;  /* 0x000000000f087348 */ /* 0x000fea0003c00000 */
[----:B------:R0:W1:Y:S02]  /*31240*/  SHFL.IDX P6, R14, R13, R12, R11 ;  /* 0x0000000c0d0e7389 */ /* 0x00006400000c000b */
[----:B01----:R-:W-:Y:S01]  /*31250*/  ENDCOLLECTIVE ;  /* 0x000000000000791b */ /* 0x003fe20003800000 */
.L_x_1853:
[----:B------:R-:W-:Y:S02]  /*31260*/  IMAD.MOV.U32 R13, RZ, RZ, R44 ;  /* 0x000000ffff0d7224 */ /* 0x000fe400078e002c */
[----:B------:R-:W-:Y:S02]  /*31270*/  IMAD.MOV.U32 R12, RZ, RZ, R70 ;  /* 0x000000ffff0c7224 */ /* 0x000fe400078e0046 */
[----:B------:R-:W-:-:S07]  /*31280*/  IMAD.MOV.U32 R48, RZ, RZ, R14 ;  /* 0x000000ffff307224 */ /* 0x000fce00078e000e */
[----:B------:R-:W-:Y:S05]  /*31290*/  WARPSYNC.COLLECTIVE R15, `(.L_x_1854) ;  /* 0x000000000f087348 */ /* 0x000fea0003c00000 */
[----:B------:R0:W1:Y:S02]  /*312a0*/  SHFL.IDX P6, R14, R13, R12, R11 ;  /* 0x0000000c0d0e7389 */ /* 0x00006400000c000b */
[----:B01----:R-:W-:Y:S01]  /*312b0*/  ENDCOLLECTIVE ;  /* 0x000000000000791b */ /* 0x003fe20003800000 */
.L_x_1854:
[----:B------:R-:W-:Y:S02]  /*312c0*/  IMAD.MOV.U32 R13, RZ, RZ, R43 ;  /* 0x000000ffff0d7224 */ /* 0x000fe400078e002b */
[----:B------:R-:W-:-:S07]  /*312d0*/  IMAD.MOV.U32 R44, RZ, RZ, R14 ;  /* 0x000000ffff2c7224 */ /* 0x000fce00078e000e */
[----:B------:R-:W-:Y:S05]  /*312e0*/  WARPSYNC.COLLECTIVE R15, `(.L_x_1855) ;  /* 0x000000000f087348 */ /* 0x000fea0003c00000 */
[----:B------:R0:W1:Y:S02]  /*312f0*/  SHFL.IDX P6, R14, R13, R12, R11 ;  /* 0x0000000c0d0e7389 */ /* 0x00006400000c000b */
[----:B01----:R-:W-:Y:S01]  /*31300*/  ENDCOLLECTIVE ;  /* 0x000000000000791b */ /* 0x003fe20003800000 */
.L_x_1855:
[----:B------:R-:W-:Y:S02]  /*31310*/  IMAD.MOV.U32 R13, RZ, RZ, R57 ;  /* 0x000000ffff0d7224 */ /* 0x000fe400078e0039 */
[----:B------:R-:W-:Y:S02]  /*31320*/  IMAD.MOV.U32 R12, RZ, RZ, R40 ;  /* 0x000000ffff0c7224 */ /* 0x000fe400078e0028 */
[----:B------:R-:W-:-:S07]  /*31330*/  IMAD.MOV.U32 R43, RZ, RZ, R14 ;  /* 0x000000ffff2b7224 */ /* 0x000fce00078e000e */
[----:B------:R-:W-:Y:S05]  /*31340*/  WARPSYNC.COLLECTIVE R15, `(.L_x_1856) ;  /* 0x000000000f087348 */ /* 0x000fea0003c00000 */
[----:B------:R0:W1:Y:S02]  /*31350*/  SHFL.IDX P6, R14, R13, R12, R11 ;  /* 0x0000000c0d0e7389 */ /* 0x00006400000c000b */
[----:B01----:R-:W-:Y:S01]  /*31360*/  ENDCOLLECTIVE ;  /* 0x000000000000791b */ /* 0x003fe20003800000 */
.L_x_1856:
[----:B------:R-:W-:Y:S01]  /*31370*/  SEL R72, R43, R48, P0 ;  /* 0x000000302b487207 */ /* 0x000fe20000000000 */
[----:B------:R-:W-:Y:S02]  /*31380*/  IMAD.MOV.U32 R13, RZ, RZ, R52 ;  /* 0x000000ffff0d7224 */ /* 0x000fe400078e0034 */
[----:B------:R-:W-:-:S07]  /*31390*/  IMAD.MOV.U32 R57, RZ, RZ, R14 ;  /* 0x000000ffff397224 */ /* 0x000fce00078e000e */
[----:B------:R-:W-:Y:S05]  /*313a0*/  WARPSYNC.COLLECTIVE R15, `(.L_x_1857) ;  /* 0x000000000f087348 */ /* 0x000fea0003c00000 */
[----:B------:R0:W1:Y:S02]  /*313b0*/  SHFL.IDX P6, R14, R13, R12, R11 ;  /* 0x0000000c0d0e7389 */ /* 0x00006400000c000b */
[----:B01----:R-:W-:Y:S01]  /*313c0*/  ENDCOLLECTIVE ;  /* 0x000000000000791b */ /* 0x003fe20003800000 */
.L_x_1857:
[----:B------:R-:W-:Y:S02]  /*313d0*/  IMAD.MOV.U32 R13, RZ, RZ, R47 ;  /* 0x000000ffff0d7224 */ /* 0x000fe400078e002f */
[----:B------:R-:W-:Y:S02]  /*313e0*/  IMAD.MOV.U32 R12, RZ, RZ, R70 ;  /* 0x000000ffff0c7224 */ /* 0x000fe400078e0046 */
[----:B------:R-:W-:-:S07]  /*313f0*/  IMAD.MOV.U32 R52, RZ, RZ, R14 ;  /* 0x000000ffff347224 */ /* 0x000fce00078e000e */
[----:B------:R-:W-:Y:S05]  /*31400*/  WARPSYNC.COLLECTIVE R15, `(.L_x_1858) ;  /* 0x000000000f087348 */ /* 0x000fea0003c00000 */
[----:B------:R0:W1:Y:S02]  /*31410*/  SHFL.IDX P6, R14, R13, R12, R11 ;  /* 0x0000000c0d0e7389 */ /* 0x00006400000c000b */
[----:B01----:R-:W-:Y:S01]  /*31420*/  ENDCOLLECTIVE ;  /* 0x000000000000791b */ /* 0x003fe20003800000 */
.L_x_1858:
[----:B------:R-:W-:Y:S02]  /*31430*/  IMAD.MOV.U32 R13, RZ, RZ, R45 ;  /* 0x000000ffff0d7224 */ /* 0x000fe400078e002d */
[----:B------:R-:W-:-:S07]  /*31440*/  IMAD.MOV.U32 R47, RZ, RZ, R14 ;  /* 0x000000ffff2f7224 */ /* 0x000fce00078e000e */
[----:B------:R-:W-:Y:S05]  /*31450*/  WARPSYNC.COLLECTIVE R15, `(.L_x_1859) ;  /* 0x000000000f087348 */ /* 0x000fea0003c00000 */
[----:B------:R0:W1:Y:S02]  /*31460*/  SHFL.IDX P6, R14, R13, R12, R11 ;  /* 0x0000000c0d0e7389 */ /* 0x00006400000c000b */
[----:B01----:R-:W-:Y:S01]  /*31470*/  ENDCOLLECTIVE ;  /* 0x000000000000791b */ /* 0x003fe20003800000 */
.L_x_1859:
[----:B------:R-:W-:Y:S02]  /*31480*/  SEL R73, R57, R47, P0 ;  /* 0x0000002f39497207 */ /* 0x000fe40000000000 */
[----:B------:R-:W-:Y:S01]  /*31490*/  SEL R74, R47, R57, P0 ;  /* 0x000000392f4a7207 */ /* 0x000fe20000000000 */
[----:B------:R-:W-:Y:S01]  /*314a0*/  IMAD.MOV.U32 R13, RZ, RZ, R66 ;  /* 0x000000ffff0d7224 */ /* 0x000fe200078e0042 */
[----:B------:R-:W-:Y:S01]  /*314b0*/  SEL R66, R42, R50, P0 ;  /* 0x000000322a427207 */ /* 0x000fe20000000000 */
[----:B------:R-:W-:Y:S02]  /*314c0*/  IMAD.MOV.U32 R12, RZ, RZ, R40 ;  /* 0x000000ffff0c7224 */ /* 0x000fe400078e0028 */
[----:B------:R-:W-:-:S07]  /*314d0*/  IMAD.MOV.U32 R45, RZ, RZ, R14 ;  /* 0x000000ffff2d7224 */ /* 0x000fce00078e000e */
[----:B------:R-:W-:Y:S05]  /*314e0*/  WARPSYNC.COLLECTIVE R15, `(.L_x_1860) ;  /* 0x000000000f087348 */ /* 0x000fea0003c00000 */
[----:B------:R0:W1:Y:S02]  /*314f0*/  SHFL.IDX P6, R14, R13, R12, R11 ;  /* 0x0000000c0d0e7389 */ /* 0x00006400000c000b */
[----:B01----:R-:W-:Y:S01]  /*31500*/  ENDCOLLECTIVE ;  /* 0x000000000000791b */ /* 0x003fe20003800000 */
.L_x_1860:
[----:B------:R-:W-:Y:S01]  /*31510*/  SEL R76, R45, R52, P0 ;  /* 0x000000342d4c7207 */ /* 0x000fe20000000000 */
[----:B------:R-:W-:Y:S02]  /*31520*/  IMAD.MOV.U32 R13, RZ, RZ, R56 ;  /* 0x000000ffff0d7224 */ /* 0x000fe400078e0038 */
[----:B------:R-:W-:-:S07]  /*31530*/  IMAD.MOV.U32 R125, RZ, RZ, R14 ;  /* 0x000000ffff7d7224 */ /* 0x000fce00078e000e */
[----:B------:R-:W-:Y:S05]  /*31540*/  WARPSYNC.COLLECTIVE R15, `(.L_x_1861) ;  /* 0x000000000f087348 */ /* 0x000fea0003c00000 */
[----:B------:R0:W1:Y:S02]  /*31550*/  SHFL.IDX P6, R14, R13, R12, R11 ;  /* 0x0000000c0d0e7389 */ /* 0x00006400000c000b */
[----:B01----:R-:W-:Y:S01]  /*31560*/  ENDCOLLECTIVE ;  /* 0x000000000000791b */ /* 0x003fe20003800000 */
.L_x_1861:
[----:B------:R-:W-:Y:S02]  /*31570*/  IMAD.MOV.U32 R13, RZ, RZ, R53 ;  /* 0x000000ffff0d7224 */ /* 0x000fe400078e0035 */
[----:B------:R-:W-:Y:S02]  /*31580*/  IMAD.MOV.U32 R12, RZ, RZ, R70 ;  /* 0x000000ffff0c7224 */ /* 0x000fe400078e0046 */
[----:B------:R-:W-:-:S07]  /*31590*/  IMAD.MOV.U32 R127, RZ, RZ, R14 ;  /* 0x000000ffff7f7224 */ /* 0x000fce00078e000e */
[----:B------:R-:W-:Y:S05]  /*315a0*/  WARPSYNC.COLLECTIVE R15, `(.L_x_1862) ;  /* 0x000000000f087348 */ /* 0x000fea0003c00000 */
[----:B------:R0:W1:Y:S02]  /*315b0*/  SHFL.IDX P6, R14, R13, R12, R11 ;  /* 0x0000000c0d0e7389 */ /* 0x00006400000c000b */
[----:B01----:R-:W-:Y:S01]  /*315c0*/  ENDCOLLECTIVE ;  /* 0x000000000000791b */ /* 0x003fe20003800000 */
.L_x_1862:
[----:B------:R-:W-:Y:S02]  /*315d0*/  IMAD.MOV.U32 R13, RZ, RZ, R49 ;  /* 0x000000ffff0d7224 */ /* 0x000fe400078e0031 */
[----:B------:R-:W-:-:S07]  /*315e0*/  IMAD.MOV.U32 R53, RZ, RZ, R14 ;  /* 0x000000ffff357224 */ /* 0x000fce00078e000e */
[----:B------:R-:W-:Y:S05]  /*315f0*/  WARPSYNC.COLLECTIVE R15, `(.L_x_1863) ;  /* 0x000000000f087348 */ /* 0x000fea0003c00000 */
[----:B------:R0:W1:Y:S02]  /*31600*/  SHFL.IDX P6, R14, R13, R12, R11 ;  /* 0x0000000c0d0e7389 */ /* 0x00006400000c000b */
[----:B01----:R-:W-:Y:S01]  /*31610*/  ENDCOLLECTIVE ;  /* 0x000000000000791b */ /* 0x003fe20003800000 */
.L_x_1863:
        /* <DEDUP_REMOVED lines=9> */
.L_x_1864:
        /* <DEDUP_REMOVED lines=8> */
.L_x_1865:
        /* <DEDUP_REMOVED lines=8> */
.L_x_1866:
[----:B------:R-:W-:Y:S02]  /*317b0*/  IMAD.MOV.U32 R13, RZ, RZ, R58 ;  /* 0x000000ffff0d7224 */ /* 0x000fe400078e003a */
[----:B------:R-:W-:-:S07]  /*317c0*/  IMAD.MOV.U32 R56, RZ, RZ, R14 ;  /* 0x000000ffff387224 */ /* 0x000fce00078e000e */
[----:B------:R-:W-:Y:S05]  /*317d0*/  WARPSYNC.COLLECTIVE R15, `(.L_x_1867) ;  /* 0x000000000f087348 */ /* 0x000fea0003c00000 */
[----:B------:R0:W1:Y:S02]  /*317e0*/  SHFL.IDX P6, R14, R13, R12, R11 ;  /* 0x0000000c0d0e7389 */ /* 0x00006400000c000b */
[----:B01----:R-:W-:Y:S01]  /*317f0*/  ENDCOLLECTIVE ;  /* 0x000000000000791b */ /* 0x003fe20003800000 */
.L_x_1867:
        /* <DEDUP_REMOVED lines=9> */
.L_x_1868:
[----:B------:R-:W-:Y:S02]  /*31890*/  SEL R130, R131, R58, P0 ;  /* 0x0000003a83827207 */ /* 0x000fe40000000000 */
[----:B------:R-:W-:Y:S01]  /*318a0*/  SEL R131, R58, R131, P0 ;  /* 0x000000833a837207 */ /* 0x000fe20000000000 */
[----:B------:R-:W-:Y:S02]  /*318b0*/  IMAD.MOV.U32 R13, RZ, RZ, R147 ;  /* 0x000000ffff0d7224 */ /* 0x000fe400078e0093 */
[----:B------:R-:W-:-:S07]  /*318c0*/  IMAD.MOV.U32 R46, RZ, RZ, R14 ;  /* 0x000000ffff2e7224 */ /* 0x000fce00078e000e */
[----:B------:R-:W-:Y:S05]  /*318d0*/  WARPSYNC.COLLECTIVE R15, `(.L_x_1869) ;  /* 0x000000000f087348 */ /* 0x000fea0003c00000 */
[----:B------:R0:W1:Y:S02]  /*318e0*/  SHFL.IDX P6, R14, R13, R12, R11 ;  /* 0x0000000c0d0e7389 */ /* 0x00006400000c000b */
[----:B01----:R-:W-:Y:S01]  /*318f0*/  ENDCOLLECTIVE ;  /* 0x000000000000791b */ /* 0x003fe20003800000 */
.L_x_1869:
        /* <DEDUP_REMOVED lines=8> */
.L_x_1870:
[----:B------:R-:W-:Y:S02]  /*31980*/  IMAD.MOV.U32 R13, RZ, RZ, R148 ;  /* 0x000000ffff0d7224 */ /* 0x000fe400078e0094 */
[----:B------:R-:W-:-:S07]  /*31990*/  IMAD.MOV.U32 R40, RZ, RZ, R14 ;  /* 0x000000ffff287224 */ /* 0x000fce00078e000e */
[----:B------:R-:W-:Y:S05]  /*319a0*/  WARPSYNC.COLLECTIVE R15, `(.L_x_1871) ;  /* 0x000000000f087348 */ /* 0x000fea0003c00000 */
[----:B------:R0:W1:Y:S02]  /*319b0*/  SHFL.IDX P6, R14, R13, R12, R11 ;  /* 0x0000000c0d0e7389 */ /* 0x00006400000c000b */
[----:B01----:R-:W-:Y:S01]  /*319c0*/  ENDCOLLECTIVE ;  /* 0x000000000000791b */ /* 0x003fe20003800000 */
.L_x_1871:
[----:B------:R-:W-:Y:S01]  /*319d0*/  IMAD.MOV.U32 R11, RZ, RZ, RZ ;  /* 0x000000ffff0b7224 */ /* 0x000fe200078e00ff */
[----:B------:R-:W-:Y:S06]  /*319e0*/  BRA `(.L_x_1872) ;  /* 0xffffff0000a47947 */ /* 0x000fec000383ffff */
.L_x_1566:
[----:B------:R-:W-:Y:S02]  /*319f0*/  IMAD.MOV.U32 R13, RZ, RZ, R3 ;  /* 0x000000ffff0d7224 */ /* 0x000fe400078e0003 */
[----:B------:R-:W-:Y:S02]  /*31a00*/  IMAD.MOV.U32 R12, RZ, RZ, RZ ;  /* 0x000000ffff0c7224 */ /* 0x000fe400078e00ff */
[----:B------:R-:W-:Y:S02]  /*31a10*/  IMAD.MOV.U32 R11, RZ, RZ, 0x181f ;  /* 0x0000181fff0b7424 */ /* 0x000fe400078e00ff */
[----:B------:R-:W-:-:S07]  /*31a20*/  IMAD.MOV.U32 R15, RZ, RZ, -0x1 ;  /* 0xffffffffff0f7424 */ /* 0x000fce00078e00ff */
[----:B-----5:R-:W-:Y:S05]  /*31a30*/  WARPSYNC.COLLECTIVE R15, `(.L_x_1873) ;  /* 0x000000000f087348 */ /* 0x020fea0003c00000 */
[----:B------:R0:W1:Y:S02]  /*31a40*/  SHFL.IDX P6, R14, R13, R12, R11 ;  /* 0x0000000c0d0e7389 */ /* 0x00006400000c000b */
[----:B01---5:R-:W-:Y:S01]  /*31a50*/  ENDCOLLECTIVE ;  /* 0x000000000000791b */ /* 0x023fe20003800000 */
.L_x_1873:
[----:B------:R-:W-:Y:S02]  /*31a60*/  IMAD.MOV.U32 R13, RZ, RZ, R2 ;  /* 0x000000ffff0d7224 */ /* 0x000fe400078e0002 */
[----:B------:R-:W-:-:S07]  /*31a70*/  IMAD.MOV.U32 R0, RZ, RZ, R14 ;  /* 0x000000ffff007224 */ /* 0x000fce00078e000e */
[----:B------:R-:W-:Y:S05]  /*31a80*/  WARPSYNC.COLLECTIVE R15, `(.L_x_1874) ;  /* 0x000000000f087348 */ /* 0x000fea0003c00000 */
[----:B------:R0:W1:Y:S02]  /*31a90*/  SHFL.IDX P6, R14, R13, R12, R11 ;  /* 0x0000000c0d0e7389 */ /* 0x00006400000c000b */
[----:B01----:R-:W-:Y:S01]  /*31aa0*/  ENDCOLLECTIVE ;  /* 0x000000000000791b */ /* 0x003fe20003800000 */
.L_x_1874:
[----:B------:R-:W-:Y:S05]  /*31ab0*/  BRA `(.L_x_1875) ;  /* 0xffffff1000e47947 */ /* 0x000fea000383ffff */
.L_x_1569:
[----:B------:R-:W-:Y:S01]  /*31ac0*/  BSSY B1, `(.L_x_1876) ;  /* 0x0000008000017945 */ /* 0x000fe20003800000 */
[----:B---3--:R-:W-:Y:S02]  /*31ad0*/  IMAD.MOV.U32 R13, RZ, RZ, R3 ;  /* 0x000000ffff0d7224 */ /* 0x008fe400078e0003 */
[----:B------:R-:W-:Y:S02]  /*31ae0*/  IMAD.MOV.U32 R12, RZ, RZ, 0x1 ;  /* 0x00000001ff0c7424 */ /* 0x000fe400078e00ff */
[----:B------:R-:W-:Y:S02]  /*31af0*/  IMAD.MOV.U32 R11, RZ, RZ, 0x181f ;  /* 0x0000181fff0b7424 */ /* 0x000fe400078e00ff */
[----:B------:R-:W-:-:S07]  /*31b00*/  IMAD.MOV.U32 R15, RZ, RZ, -0x1 ;  /* 0xffffffffff0f7424 */ /* 0x000fce00078e00ff */
[----:B012--5:R-:W-:Y:S05]  /*31b10*/  WARPSYNC.COLLECTIVE R15, `(.L_x_1877) ;  /* 0x000000000f087348 */ /* 0x027fea0003c00000 */
[----:B--2---:R2:W3:Y:S02]  /*31b20*/  SHFL.IDX P6, R14, R13, R12, R11 ;  /* 0x0000000c0d0e7389 */ /* 0x0044e400000c000b */
[----:B0123-5:R-:W-:Y:S01]  /*31b30*/  ENDCOLLECTIVE ;  /* 0x000000000000791b */ /* 0x02ffe20003800000 */
.L_x_1877:
[----:B------:R-:W-:Y:S05]  /*31b40*/  BSYNC B1 ;  /* 0x0000000000017941 */ /* 0x000fea0003800000 */
.L_x_1876:
[----:B------:R-:W-:Y:S02]  /*31b50*/  IMAD.MOV.U32 R13, RZ, RZ, R2 ;  /* 0x000000ffff0d7224 */ /* 0x000fe400078e0002 */
[----:B------:R-:W-:Y:S02]  /*31b60*/  IMAD.MOV.U32 R12, RZ, RZ, 0x1 ;  /* 0x00000001ff0c7424 */ /* 0x000fe400078e00ff */
[----:B------:R-:W-:Y:S02]  /*31b70*/  IMAD.MOV.U32 R11, RZ, RZ, 0x181f ;  /* 0x0000181fff0b7424 */ /* 0x000fe400078e00ff */
[----:B------:R-:W-:Y:S02]  /*31b80*/  IMAD.MOV.U32 R15, RZ, RZ, -0x1 ;  /* 0xffffffffff0f7424 */ /* 0x000fe400078e00ff */
[----:B------:R-:W-:-:S07]  /*31b90*/  IMAD.MOV.U32 R0, RZ, RZ, R14 ;  /* 0x000000ffff007224 */ /* 0x000fce00078e000e */
[----:B------:R-:W-:Y:S05]  /*31ba0*/  WARPSYNC.COLLECTIVE R15, `(.L_x_1878) ;  /* 0x000000000f087348 */ /* 0x000fea0003c00000 */
[----:B------:R0:W1:Y:S02]  /*31bb0*/  SHFL.IDX P6, R14, R13, R12, R11 ;  /* 0x0000000c0d0e7389 */ /* 0x00006400000c000b */
[----:B01----:R-:W-:Y:S01]  /*31bc0*/  ENDCOLLECTIVE ;  /* 0x000000000000791b */ /* 0x003fe20003800000 */
.L_x_1878:
[----:B------:R-:W-:Y:S05]  /*31bd0*/  BRA `(.L_x_1879) ;  /* 0xffffff1000f47947 */ /* 0x000fea000383ffff */
.L_x_1572:
[----:B------:R-:W-:Y:S01]  /*31be0*/  BSSY B1, `(.L_x_1880) ;  /* 0x0000008000017945 */ /* 0x000fe20003800000 */
[----:B------:R-:W-:Y:S02]  /*31bf0*/  IMAD.MOV.U32 R13, RZ, RZ, R3 ;  /* 0x000000ffff0d7224 */ /* 0x000fe400078e0003 */
[----:B------:R-:W-:Y:S02]  /*31c00*/  IMAD.MOV.U32 R12, RZ, RZ, 0x2 ;  /* 0x00000002ff0c7424 */ /* 0x000fe400078e00ff */
[----:B------:R-:W-:Y:S02]  /*31c10*/  IMAD.MOV.U32 R11, RZ, RZ, 0x181f ;  /* 0x0000181fff0b7424 */ /* 0x000fe400078e00ff */
[----:B---3--:R-:W-:-:S07]  /*31c20*/  IMAD.MOV.U32 R15, RZ, RZ, -0x1 ;  /* 0xffffffffff0f7424 */ /* 0x008fce00078e00ff */
[----:B012-4-:R-:W-:Y:S05]  /*31c30*/  WARPSYNC.COLLECTIVE R15, `(.L_x_1881) ;  /* 0x000000000f087348 */ /* 0x017fea0003c00000 */
[----:B--2---:R2:W3:Y:S02]  /*31c40*/  SHFL.IDX P6, R14, R13, R12, R11 ;  /* 0x0000000c0d0e7389 */ /* 0x0044e400000c000b */
[----:B01234-:R-:W-:Y:S01]  /*31c50*/  ENDCOLLECTIVE ;  /* 0x000000000000791b */ /* 0x01ffe20003800000 */
.L_x_1881:
[----:B------:R-:W-:Y:S05]  /*31c60*/  BSYNC B1 ;  /* 0x0000000000017941 */ /* 0x000fea0003800000 */
.L_x_1880:
        /* <DEDUP_REMOVED lines=8> */
.L_x_1882:
[----:B------:R-:W-:Y:S05]  /*31cf0*/  BRA `(.L_x_1883) ;  /* 0xffffff1400047947 */ /* 0x000fea000383ffff */
.L_x_1575:
        /* <DEDUP_REMOVED lines=8> */
.L_x_1885:
[----:B------:R-:W-:Y:S05]  /*31d80*/  BSYNC B1 ;  /* 0x0000000000017941 */ /* 0x000fea0003800000 */
.L_x_1884:
        /* <DEDUP_REMOVED lines=8> */
.L_x_1886:
[----:B------:R-:W-:Y:S05]  /*31e10*/  BRA `(.L_x_1887) ;  /* 0xffffff1400147947 */ /* 0x000fea000383ffff */
.L_x_1577:
[----:B------:R-:W-:Y:S02]  /*31e20*/  IMAD.MOV.U32 R13, RZ, RZ, R45 ;  /* 0x000000ffff0d7224 */ /* 0x000fe400078e002d */
[----:B------:R-:W-:Y:S02]  /*31e30*/  IMAD.MOV.U32 R12, RZ, RZ, RZ ;  /* 0x000000ffff0c7224 */ /* 0x000fe400078e00ff */
[----:B------:R-:W-:Y:S02]  /*31e40*/  IMAD.MOV.U32 R11, RZ, RZ, 0x1c1f ;  /* 0x00001c1fff0b7424 */ /* 0x000fe400078e00ff */
[----:B------:R-:W-:-:S07]  /*31e50*/  IMAD.MOV.U32 R15, RZ, RZ, -0x1 ;  /* 0xffffffffff0f7424 */ /* 0x000fce00078e00ff */
[----:B------:R-:W-:Y:S05]  /*31e60*/  WARPSYNC.COLLECTIVE R15, `(.L_x_1888) ;  /* 0x000000000f087348 */ /* 0x000fea0003c00000 */
[----:B------:R0:W1:Y:S02]  /*31e70*/  SHFL.IDX P6, R14, R13, R12, R11 ;  /* 0x0000000c0d0e7389 */ /* 0x00006400000c000b */
[----:B01----:R-:W-:Y:S01]  /*31e80*/  ENDCOLLECTIVE ;  /* 0x000000000000791b */ /* 0x003fe20003800000 */
.L_x_1888:
[----:B------:R-:W-:Y:S02]  /*31e90*/  IMAD.MOV.U32 R13, RZ, RZ, R44 ;  /* 0x000000ffff0d7224 */ /* 0x000fe400078e002c */
[----:B------:R-:W-:-:S07]  /*31ea0*/  IMAD.MOV.U32 R46, RZ, RZ, R14 ;  /* 0x000000ffff2e7224 */ /* 0x000fce00078e000e */
[----:B------:R-:W-:Y:S05]  /*31eb0*/  WARPSYNC.COLLECTIVE R15, `(.L_x_1889) ;  /* 0x000000000f087348 */ /* 0x000fea0003c00000 */
[----:B------:R0:W1:Y:S02]  /*31ec0*/  SHFL.IDX P6, R14, R13, R12, R11 ;  /* 0x0000000c0d0e7389 */ /* 0x00006400000c000b */
[----:B01----:R-:W-:Y:S01]  /*31ed0*/  ENDCOLLECTIVE ;  /* 0x000000000000791b */ /* 0x003fe20003800000 */
.L_x_1889:
[----:B------:R-:W-:Y:S01]  /*31ee0*/  IMAD.MOV.U32 R47, RZ, RZ, R14 ;  /* 0x000000ffff2f7224 */ /* 0x000fe200078e000e */
[----:B------:R-:W-:Y:S06]  /*31ef0*/  BRA `(.L_x_1890) ;  /* 0xffffff1400dc7947 */ /* 0x000fec000383ffff */
.L_x_1580:
[----:B------:R-:W-:Y:S01]  /*31f00*/  BSSY B1, `(.L_x_1891) ;  /* 0x0000008000017945 */ /* 0x000fe20003800000 */
[----:B------:R-:W-:Y:S02]  /*31f10*/  IMAD.MOV.U32 R13, RZ, RZ, R45 ;  /* 0x000000ffff0d7224 */ /* 0x000fe400078e002d */
[----:B------:R-:W-:Y:S02]  /*31f20*/  IMAD.MOV.U32 R12, RZ, RZ, 0x1 ;  /* 0x00000001ff0c7424 */ /* 0x000fe400078e00ff */
[----:B---3--:R-:W-:Y:S02]  /*31f30*/  IMAD.MOV.U32 R11, RZ, RZ, 0x1c1f ;  /* 0x00001c1fff0b7424 */ /* 0x008fe400078e00ff */
[----:B------:R-:W-:-:S07]  /*31f40*/  IMAD.MOV.U32 R15, RZ, RZ, -0x1 ;  /* 0xffffffffff0f7424 */ /* 0x000fce00078e00ff */
[----:B012---:R-:W-:Y:S05]  /*31f50*/  WARPSYNC.COLLECTIVE R15, `(.L_x_1892) ;  /* 0x000000000f087348 */ /* 0x007fea0003c00000 */
[----:B------:R3:W4:Y:S02]  /*31f60*/  SHFL.IDX P6, R14, R13, R12, R11 ;  /* 0x0000000c0d0e7389 */ /* 0x00072400000c000b */
[----:B01234-:R-:W-:Y:S01]  /*31f70*/  ENDCOLLECTIVE ;  /* 0x000000000000791b */ /* 0x01ffe20003800000 */
.L_x_1892:
[----:B------:R-:W-:Y:S05]  /*31f80*/  BSYNC B1 ;  /* 0x0000000000017941 */ /* 0x000fea0003800000 */
.L_x_1891:
        /* <DEDUP_REMOVED lines=8> */
.L_x_1893:
[----:B------:R-:W-:Y:S05]  /*32010*/  BRA `(.L_x_1894) ;  /* 0xffffff2000a47947 */ /* 0x000fea000383ffff */
.L_x_1584:
[----:B------:R-:W-:Y:S02]  /*32020*/  IMAD.MOV.U32 R13, RZ, RZ, R3 ;  /* 0x000000ffff0d7224 */ /* 0x000fe400078e0003 */
[----:B------:R-:W-:Y:S02]  /*32030*/  IMAD.MOV.U32 R12, RZ, RZ, RZ ;  /* 0x000000ffff0c7224 */ /* 0x000fe400078e00ff */
[----:B------:R-:W-:Y:S02]  /*32040*/  IMAD.MOV.U32 R11, RZ, RZ, 0x181f ;  /* 0x0000181fff0b7424 */ /* 0x000fe400078e00ff */
[----:B------:R-:W-:-:S07]  /*32050*/  IMAD.MOV.U32 R15, RZ, RZ, -0x1 ;  /* 0xffffffffff0f7424 */ /* 0x000fce00078e00ff */
[----:B--2--5:R-:W-:Y:S05]  /*32060*/  WARPSYNC.COLLECTIVE R15, `(.L_x_1895) ;  /* 0x000000000f087348 */ /* 0x024fea0003c00000 */
[----:B------:R0:W1:Y:S02]  /*32070*/  SHFL.IDX P6, R14, R13, R12, R11 ;  /* 0x0000000c0d0e7389 */ /* 0x00006400000c000b */
[----:B012--5:R-:W-:Y:S01]  /*32080*/  ENDCOLLECTIVE ;  /* 0x000000000000791b */ /* 0x027fe20003800000 */
.L_x_1895:
[----:B------:R-:W-:Y:S02]  /*32090*/  IMAD.MOV.U32 R13, RZ, RZ, R2 ;  /* 0x000000ffff0d7224 */ /* 0x000fe400078e0002 */
[----:B------:R-:W-:-:S07]  /*320a0*/  IMAD.MOV.U32 R0, RZ, RZ, R14 ;  /* 0x000000ffff007224 */ /* 0x000fce00078e000e */
[----:B------:R-:W-:Y:S05]  /*320b0*/  WARPSYNC.COLLECTIVE R15, `(.L_x_1896) ;  /* 0x000000000f087348 */ /* 0x000fea0003c00000 */
[----:B------:R0:W1:Y:S02]  /*320c0*/  SHFL.IDX P6, R14, R13, R12, R11 ;  /* 0x0000000c0d0e7389 */ /* 0x00006400000c000b */
[----:B01----:R-:W-:Y:S01]  /*320d0*/  ENDCOLLECTIVE ;  /* 0x000000000000791b */ /* 0x003fe20003800000 */
.L_x_1896:
[----:B------:R-:W-:Y:S05]  /*320e0*/  BRA `(.L_x_1897) ;  /* 0xffffff3400507947 */ /* 0x000fea000383ffff */
.L_x_1587:
[----:B------:R-:W-:Y:S01]  /*320f0*/  BSSY B1, `(.L_x_1898) ;  /* 0x0000008000017945 */ /* 0x000fe20003800000 */
[----:B----4-:R-:W-:Y:S02]  /*32100*/  IMAD.MOV.U32 R13, RZ, RZ, R3 ;  /* 0x000000ffff0d7224 */ /* 0x010fe400078e0003 */
[----:B------:R-:W-:Y:S02]  /*32110*/  IMAD.MOV.U32 R12, RZ, RZ, 0x1 ;  /* 0x00000001ff0c7424 */ /* 0x000fe400078e00ff */
[----:B------:R-:W-:Y:S02]  /*32120*/  IMAD.MOV.U32 R11, RZ, RZ, 0x181f ;  /* 0x0000181fff0b7424 */ /* 0x000fe400078e00ff */
[----:B------:R-:W-:-:S07]  /*32130*/  IMAD.MOV.U32 R15, RZ, RZ, -0x1 ;  /* 0xffffffffff0f7424 */ /* 0x000fce00078e00ff */
[----:B0123--:R-:W-:Y:S05]  /*32140*/  WARPSYNC.COLLECTIVE R15, `(.L_x_1899) ;  /* 0x000000000f087348 */ /* 0x00ffea0003c00000 */
[----:B---3--:R3:W4:Y:S02]  /*32150*/  SHFL.IDX P6, R14, R13, R12, R11 ;  /* 0x0000000c0d0e7389 */ /* 0x00872400000c000b */
[----:B01234-:R-:W-:Y:S01]  /*32160*/  ENDCOLLECTIVE ;  /* 0x000000000000791b */ /* 0x01ffe20003800000 */
.L_x_1899:
[----:B------:R-:W-:Y:S05]  /*32170*/  BSYNC B1 ;  /* 0x0000000000017941 */ /* 0x000fea0003800000 */
.L_x_1898:
        /* <DEDUP_REMOVED lines=8> */
.L_x_1900:
[----:B------:R-:W-:Y:S05]  /*32200*/  BRA `(.L_x_1901) ;  /* 0xffffff3400647947 */ /* 0x000fea000383ffff */
.L_x_1590:
        /* <DEDUP_REMOVED lines=8> */
.L_x_1903:
[----:B------:R-:W-:Y:S05]  /*32290*/  BSYNC B1 ;  /* 0x0000000000017941 */ /* 0x000fea0003800000 */
.L_x_1902:
        /* <DEDUP_REMOVED lines=8> */
.L_x_1904:
[----:B------:R-:W-:Y:S05]  /*32320*/  BRA `(.L_x_1905) ;  /* 0xffffff3400747947 */ /* 0x000fea000383ffff */
.L_x_1593:
[----:B------:R-:W-:Y:S01]  /*32330*/  BSSY B1, `(.L_x_1906) ;  /* 0x0000008000017945 */ /* 0x000fe20003800000 */
[----:B0-----:R-:W-:Y:S02]  /*32340*/  IMAD.MOV.U32 R13, RZ, RZ, R3 ;  /* 0x000000ffff0d7224 */ /* 0x001fe400078e0003 */
[----:B------:R-:W-:Y:S02]  /*32350*/  IMAD.MOV.U32 R12, RZ, RZ, 0x3 ;  /* 0x00000003ff0c7424 */ /* 0x000fe400078e00ff */
[----:B------:R-:W-:Y:S02]  /*32360*/  IMAD.MOV.U32 R11, RZ, RZ, 0x181f ;  /* 0x0000181fff0b7424 */ /* 0x000fe400078e00ff */
[----:B------:R-:W-:-:S07]  /*32370*/  IMAD.MOV.U32 R15, RZ, RZ, -0x1 ;  /* 0xffffffffff0f7424 */ /* 0x000fce00078e00ff */
[----:B-1234-:R-:W-:Y:S05]  /*32380*/  WARPSYNC.COLLECTIVE R15, `(.L_x_1907) ;  /* 0x000000000f087348 */ /* 0x01efea0003c00000 */
[----:B----4-:R0:W4:Y:S02]  /*32390*/  SHFL.IDX P6, R14, R13, R12, R11 ;  /* 0x0000000c0d0e7389 */ /* 0x01012400000c000b */
[----:B01234-:R-:W-:Y:S01]  /*323a0*/  ENDCOLLECTIVE ;  /* 0x000000000000791b */ /* 0x01ffe20003800000 */
.L_x_1907:
[----:B------:R-:W-:Y:S05]  /*323b0*/  BSYNC B1 ;  /* 0x0000000000017941 */ /* 0x000fea0003800000 */
.L_x_1906:
        /* <DEDUP_REMOVED lines=8> */
.L_x_1908:
[----:B------:R-:W-:Y:S05]  /*32440*/  BRA `(.L_x_1909) ;  /* 0xffffff3400847947 */ /* 0x000fea000383ffff */
.L_x_1620:
[----:B------:R-:W1:Y:S01]  /*32450*/  S2R R6, SR_TID.X ;  /* 0x0000000000067919 */ /* 0x000e620000002100 */
[----:B------:R-:W-:Y:S01]  /*32460*/  BSSY B1, `(.L_x_1910) ;  /* 0x000000a000017945 */ /* 0x000fe20003800000 */
[----:B------:R-:W-:Y:S02]  /*32470*/  IMAD.MOV.U32 R12, RZ, RZ, RZ ;  /* 0x000000ffff0c7224 */ /* 0x000fe400078e00ff */
[----:B------:R-:W-:Y:S02]  /*32480*/  IMAD.MOV.U32 R11, RZ, RZ, 0x1f ;  /* 0x0000001fff0b7424 */ /* 0x000fe400078e00ff */
[----:B0-----:R-:W-:Y:S01]  /*32490*/  IMAD.MOV.U32 R15, RZ, RZ, -0x1 ;  /* 0xffffffffff0f7424 */ /* 0x001fe200078e00ff */
[----:B-1----:R-:W-:-:S04]  /*324a0*/  SHF.R.U32.HI R6, RZ, 0x5, R6 ;  /* 0x00000005ff067819 */ /* 0x002fc80000011606 */
[----:B------:R-:W-:-:S05]  /*324b0*/  LOP3.LUT R6, R6, 0x3, RZ, 0xc0, !PT ;  /* 0x0000000306067812 */ /* 0x000fca00078ec0ff */
[----:B------:R-:W-:-:S07]  /*324c0*/  IMAD.MOV.U32 R13, RZ, RZ, R6 ;  /* 0x000000ffff0d7224 */ /* 0x000fce00078e0006 */
[----:B------:R-:W-:Y:S05]  /*324d0*/  WARPSYNC.COLLECTIVE R15, `(.L_x_1911) ;  /* 0x000000000f087348 */ /* 0x000fea0003c00000 */
[----:B------:R0:W1:Y:S02]  /*324e0*/  SHFL.IDX P6, R14, R13, R12, R11 ;  /* 0x0000000c0d0e7389 */ /* 0x00006400000c000b */
[----:B01----:R-:W-:Y:S01]  /*324f0*/  ENDCOLLECTIVE ;  /* 0x000000000000791b */ /* 0x003fe20003800000 */
.L_x_1911:
[----:B------:R-:W-:Y:S05]  /*32500*/  BSYNC B1 ;  /* 0x0000000000017941 */ /* 0x000fea0003800000 */
.L_x_1910:
[----:B------:R-:W-:Y:S05]  /*32510*/  BRA `(.L_x_1912) ;  /* 0xffffff5800107947 */ /* 0x000fea000383ffff */
.L_x_1622:
[----:B------:R-:W-:Y:S01]  /*32520*/  BSSY B1, `(.L_x_1913) ;  /* 0x0000006000017945 */ /* 0x000fe20003800000 */
[----:B0-----:R-:W-:-:S07]  /*32530*/  IMAD.MOV.U32 R15, RZ, RZ, -0x1 ;  /* 0xffffffffff0f7424 */ /* 0x001fce00078e00ff */
[----:B-1----:R-:W-:Y:S05]  /*32540*/  WARPSYNC.COLLECTIVE R15, `(.L_x_1914) ;  /* 0x000000000f0c7348 */ /* 0x002fea0003c00000 */
[----:B------:R-:W-:Y:S02]  /*32550*/  ELECT P6, UR62, PT ;  /* 0x00000000003e782f */ /* 0x000fe400038c0000 */
[----:B------:R-:W-:Y:S01]  /*32560*/  MOV R14, UR62 ;  /* 0x0000003e000e7c02 */ /* 0x000fe20008000f00 */
[----:B-1----:R-:W-:Y:S10]  /*32570*/  ENDCOLLECTIVE ;  /* 0x000000000000791b */ /* 0x002ff40003800000 */
.L_x_1914:
[----:B------:R-:W-:Y:S05]  /*32580*/  BSYNC B1 ;  /* 0x0000000000017941 */ /* 0x000fea0003800000 */
.L_x_1913:
[----:B------:R-:W-:Y:S05]  /*32590*/  BRA `(.L_x_1621) ;  /* 0xffffff5800087947 */ /* 0x000fea000383ffff */
.L_x_1624:
[----:B-1----:R1:W2:Y:S02]  /*325a0*/  SYNCS.PHASECHK.TRANS64.TRYWAIT P0, [R18+URZ+0x2a820], R5 ;  /* 0x02a82005120075a7 */ /* 0x0022a4000800017f */
[----:B--2---:R-:W-:Y:S05]  /*325b0*/  @!P0 NANOSLEEP.SYNCS 0x989680 ;  /* 0x009896800000895d */ /* 0x004fea0003900000 */
[----:B------:R-:W2:Y:S02]  /*325c0*/  @!P0 SYNCS.PHASECHK.TRANS64 P0, [R18+URZ+0x2a820], R5 ;  /* 0x02a82005120085a7 */ /* 0x000ea4000800007f */
[----:B--2---:R-:W-:Y:S05]  /*325d0*/  @!P0 BRA `(.L_x_1624) ;  /* 0xfffffffc00f08947 */ /* 0x004fea000383ffff */
[----:B------:R-:W-:Y:S05]  /*325e0*/  BRA `(.L_x_1915) ;  /* 0xffffff5800187947 */ /* 0x000fea000383ffff */
.L_x_1628:
[----:B--2---:R2:W3:Y:S02]  /*325f0*/  SYNCS.PHASECHK.TRANS64.TRYWAIT P0, [R8+URZ+0x2a8a0], R11 ;  /* 0x02a8a00b080075a7 */ /* 0x0044e4000800017f */
[----:B---3--:R-:W-:Y:S05]  /*32600*/  @!P0 NANOSLEEP.SYNCS 0x989680 ;  /* 0x009896800000895d */ /* 0x008fea0003900000 */
[----:B------:R-:W3:Y:S02]  /*32610*/  @!P0 SYNCS.PHASECHK.TRANS64 P0, [R8+URZ+0x2a8a0], R11 ;  /* 0x02a8a00b080085a7 */ /* 0x000ee4000800007f */
[----:B---3--:R-:W-:Y:S05]  /*32620*/  @!P0 BRA `(.L_x_1628) ;  /* 0xfffffffc00f08947 */ /* 0x008fea000383ffff */
[----:B------:R-:W-:Y:S05]  /*32630*/  BRA `(.L_x_1916) ;  /* 0xffffff5800387947 */ /* 0x000fea000383ffff */
.L_x_1635:
[----:B0-----:R0:W1:Y:S02]  /*32640*/  SYNCS.PHASECHK.TRANS64.TRYWAIT P0, [R8+URZ+0x2a8c0], R11 ;  /* 0x02a8c00b080075a7 */ /* 0x001064000800017f */
[----:B-1----:R-:W-:Y:S05]  /*32650*/  @!P0 NANOSLEEP.SYNCS 0x989680 ;  /* 0x009896800000895d */ /* 0x002fea0003900000 */
[----:B------:R-:W1:Y:S02]  /*32660*/  @!P0 SYNCS.PHASECHK.TRANS64 P0, [R8+URZ+0x2a8c0], R11 ;  /* 0x02a8c00b080085a7 */ /* 0x000e64000800007f */
[----:B-1----:R-:W-:Y:S05]  /*32670*/  @!P0 BRA `(.L_x_1635) ;  /* 0xfffffffc00f08947 */ /* 0x002fea000383ffff */
[----:B------:R-:W-:Y:S05]  /*32680*/  BRA `(.L_x_1917) ;  /* 0xffffff5c00387947 */ /* 0x000fea000383ffff */
.L_x_1644:
[----:B0-----:R0:W1:Y:S02]  /*32690*/  SYNCS.PHASECHK.TRANS64.TRYWAIT P1, [R9+URZ+0x2a8a0], R8 ;  /* 0x02a8a008090075a7 */ /* 0x001064000802017f */
[----:B-1----:R-:W-:Y:S05]  /*326a0*/  @!P1 NANOSLEEP.SYNCS 0x989680 ;  /* 0x009896800000995d */ /* 0x002fea0003900000 */
[----:B------:R-:W1:Y:S02]  /*326b0*/  @!P1 SYNCS.PHASECHK.TRANS64 P1, [R9+URZ+0x2a8a0], R8 ;  /* 0x02a8a008090095a7 */ /* 0x000e64000802007f */
[----:B-1----:R-:W-:Y:S05]  /*326c0*/  @!P1 BRA `(.L_x_1644) ;  /* 0xfffffffc00f09947 */ /* 0x002fea000383ffff */
[----:B------:R-:W-:Y:S05]  /*326d0*/  BRA `(.L_x_1918) ;  /* 0xffffff6000887947 */ /* 0x000fea000383ffff */
.L_x_1651:
[----:B-1----:R1:W2:Y:S02]  /*326e0*/  SYNCS.PHASECHK.TRANS64.TRYWAIT P1, [R9+URZ+0x2a8c0], R8 ;  /* 0x02a8c008090075a7 */ /* 0x0022a4000802017f */
[----:B--2---:R-:W-:Y:S05]  /*326f0*/  @!P1 NANOSLEEP.SYNCS 0x989680 ;  /* 0x009896800000995d */ /* 0x004fea0003900000 */
[----:B------:R-:W2:Y:S02]  /*32700*/  @!P1 SYNCS.PHASECHK.TRANS64 P1, [R9+URZ+0x2a8c0], R8 ;  /* 0x02a8c008090095a7 */ /* 0x000ea4000802007f */
[----:B--2---:R-:W-:Y:S05]  /*32710*/  @!P1 BRA `(.L_x_1651) ;  /* 0xfffffffc00f09947 */ /* 0x004fea000383ffff */
[----:B------:R-:W-:Y:S05]  /*32720*/  BRA `(.L_x_1919) ;  /* 0xffffff6400847947 */ /* 0x000fea000383ffff */
.L_x_1678:
[----:B------:R-:W3:Y:S01]  /*32730*/  S2R R0, SR_TID.X ;  /* 0x0000000000007919 */ /* 0x000ee20000002100 */
[----:B------:R-:W-:Y:S01]  /*32740*/  BSSY B0, `(.L_x_1920) ;  /* 0x000000a000007945 */ /* 0x000fe20003800000 */
[----:B------:R-:W-:Y:S02]  /*32750*/  IMAD.MOV.U32 R12, RZ, RZ, RZ ;  /* 0x000000ffff0c7224 */ /* 0x000fe400078e00ff */
[----:B------:R-:W-:Y:S02]  /*32760*/  IMAD.MOV.U32 R11, RZ, RZ, 0x1f ;  /* 0x0000001fff0b7424 */ /* 0x000fe400078e00ff */
[----:B0-----:R-:W-:Y:S01]  /*32770*/  IMAD.MOV.U32 R15, RZ, RZ, -0x1 ;  /* 0xffffffffff0f7424 */ /* 0x001fe200078e00ff */
[----:B---3--:R-:W-:-:S04]  /*32780*/  SHF.R.U32.HI R0, RZ, 0x5, R0 ;  /* 0x00000005ff007819 */ /* 0x008fc80000011600 */
[----:B------:R-:W-:-:S05]  /*32790*/  LOP3.LUT R0, R0, 0x3, RZ, 0xc0, !PT ;  /* 0x0000000300007812 */ /* 0x000fca00078ec0ff */
[----:B------:R-:W-:-:S07]  /*327a0*/  IMAD.MOV.U32 R13, RZ, RZ, R0 ;  /* 0x000000ffff0d7224 */ /* 0x000fce00078e0000 */
[----:B-12---:R-:W-:Y:S05]  /*327b0*/  WARPSYNC.COLLECTIVE R15, `(.L_x_1921) ;  /* 0x000000000f087348 */ /* 0x006fea0003c00000 */
[----:B------:R0:W3:Y:S02]  /*327c0*/  SHFL.IDX P6, R14, R13, R12, R11 ;  /* 0x0000000c0d0e7389 */ /* 0x0000e400000c000b */
[----:B0123--:R-:W-:Y:S01]  /*327d0*/  ENDCOLLECTIVE ;  /* 0x000000000000791b */ /* 0x00ffe20003800000 */
.L_x_1921:
[----:B------:R-:W-:Y:S05]  /*327e0*/  BSYNC B0 ;  /* 0x0000000000007941 */ /* 0x000fea0003800000 */
.L_x_1920:
[----:B------:R-:W-:Y:S05]  /*327f0*/  BRA `(.L_x_1922) ;  /* 0xffffff7800307947 */ /* 0x000fea000383ffff */
.L_x_1680:
[----:B------:R-:W-:Y:S01]  /*32800*/  BSSY B0, `(.L_x_1923) ;  /* 0x0000006000007945 */ /* 0x000fe20003800000 */
[----:B0-----:R-:W-:-:S07]  /*32810*/  IMAD.MOV.U32 R15, RZ, RZ, -0x1 ;  /* 0xffffffffff0f7424 */ /* 0x001fce00078e00ff */
[----:B-123--:R-:W-:Y:S05]  /*32820*/  WARPSYNC.COLLECTIVE R15, `(.L_x_1924) ;  /* 0x000000000f0c7348 */ /* 0x00efea0003c00000 */
[----:B------:R-:W-:Y:S02]  /*32830*/  ELECT P6, UR62, PT ;  /* 0x00000000003e782f */ /* 0x000fe400038c0000 */
[----:B------:R-:W-:Y:S01]  /*32840*/  MOV R14, UR62 ;  /* 0x0000003e000e7c02 */ /* 0x000fe20008000f00 */
[----:B-123--:R-:W-:Y:S10]  /*32850*/  ENDCOLLECTIVE ;  /* 0x000000000000791b */ /* 0x00eff40003800000 */
.L_x_1924:
[----:B------:R-:W-:Y:S05]  /*32860*/  BSYNC B0 ;  /* 0x0000000000007941 */ /* 0x000fea0003800000 */
.L_x_1923:
[----:B------:R-:W-:Y:S05]  /*32870*/  BRA `(.L_x_1925) ;  /* 0xffffff7800387947 */ /* 0x000fea000383ffff */
.L_x_1682:
[----:B-1----:R1:W2:Y:S02]  /*32880*/  SYNCS.PHASECHK.TRANS64.TRYWAIT P0, [R2+URZ+0x2a880], R4 ;  /* 0x02a88004020075a7 */ /* 0x0022a4000800017f */
[----:B--2---:R-:W-:Y:S05]  /*32890*/  @!P0 NANOSLEEP.SYNCS 0x989680 ;  /* 0x009896800000895d */ /* 0x004fea0003900000 */
[----:B------:R-:W2:Y:S02]  /*328a0*/  @!P0 SYNCS.PHASECHK.TRANS64 P0, [R2+URZ+0x2a880], R4 ;  /* 0x02a88004020085a7 */ /* 0x000ea4000800007f */
[----:B--2---:R-:W-:Y:S05]  /*328b0*/  @!P0 BRA `(.L_x_1682) ;  /* 0xfffffffc00f08947 */ /* 0x004fea000383ffff */
[----:B------:R-:W-:Y:S05]  /*328c0*/  BRA `(.L_x_1926) ;  /* 0xffffff7800a07947 */ /* 0x000fea000383ffff */
.L_x_1684:
[----:B--2---:R2:W3:Y:S02]  /*328d0*/  SYNCS.PHASECHK.TRANS64.TRYWAIT P0, [R2+URZ+0x2a840], R4 ;  /* 0x02a84004020075a7 */ /* 0x0044e4000800017f */
[----:B---3--:R-:W-:Y:S05]  /*328e0*/  @!P0 NANOSLEEP.SYNCS 0x989680 ;  /* 0x009896800000895d */ /* 0x008fea0003900000 */
[----:B------:R-:W3:Y:S02]  /*328f0*/  @!P0 SYNCS.PHASECHK.TRANS64 P0, [R2+URZ+0x2a840], R4 ;  /* 0x02a84004020085a7 */ /* 0x000ee4000800007f */
[----:B---3--:R-:W-:Y:S05]  /*32900*/  @!P0 BRA `(.L_x_1684) ;  /* 0xfffffffc00f08947 */ /* 0x008fea000383ffff */
[----:B------:R-:W-:Y:S05]  /*32910*/  BRA `(.L_x_1927) ;  /* 0xffffff7c001c7947 */ /* 0x000fea000383ffff */
.L_x_1688:
[----:B------:R-:W2:Y:S01]  /*32920*/  LDL.LU R11, [R1+0x40] ;  /* 0x00004000010b7983 */ /* 0x000ea20000300800 */
[----:B------:R-:W-:Y:S02]  /*32930*/  IMAD.MOV.U32 R5, RZ, RZ, R12 ;  /* 0x000000ffff057224 */ /* 0x000fe400078e000c */
[----:B------:R-:W-:Y:S02]  /*32940*/  IMAD.MOV.U32 R13, RZ, RZ, R3 ;  /* 0x000000ffff0d7224 */ /* 0x000fe400078e0003 */
[----:B------:R-:W-:Y:S02]  /*32950*/  IMAD.MOV.U32 R12, RZ, RZ, RZ ;  /* 0x000000ffff0c7224 */ /* 0x000fe400078e00ff */
[----:B------:R-:W-:Y:S02]  /*32960*/  IMAD.MOV.U32 R15, RZ, RZ, -0x1 ;  /* 0xffffffffff0f7424 */ /* 0x000fe400078e00ff */
        /* <DEDUP_REMOVED lines=8> */
.L_x_1928:
[----:B------:R-:W-:Y:S02]  /*329f0*/  IMAD.MOV.U32 R13, RZ, RZ, R4 ;  /* 0x000000ffff0d7224 */ /* 0x000fe400078e0004 */
[----:B------:R-:W-:-:S07]  /*32a00*/  IMAD.MOV.U32 R6, RZ, RZ, R14 ;  /* 0x000000ffff067224 */ /* 0x000fce00078e000e */
[----:B------:R-:W-:Y:S05]  /*32a10*/  WARPSYNC.COLLECTIVE R15, `(.L_x_1929) ;  /* 0x000000000f087348 */ /* 0x000fea0003c00000 */
[----:B------:R0:W1:Y:S02]  /*32a20*/  SHFL.IDX P6, R14, R13, R12, R11 ;  /* 0x0000000c0d0e7389 */ /* 0x00006400000c000b */
[----:B01----:R-:W-:Y:S01]  /*32a30*/  ENDCOLLECTIVE ;  /* 0x000000000000791b */ /* 0x003fe20003800000 */
.L_x_1929:
[----:B------:R-:W-:Y:S02]  /*32a40*/  IMAD.MOV.U32 R13, RZ, RZ, R3 ;  /* 0x000000ffff0d7224 */ /* 0x000fe400078e0003 */
[----:B------:R-:W-:Y:S02]  /*32a50*/  IMAD.MOV.U32 R12, RZ, RZ, 0x1 ;  /* 0x00000001ff0c7424 */ /* 0x000fe400078e00ff */
[----:B------:R-:W-:-:S07]  /*32a60*/  IMAD.MOV.U32 R7, RZ, RZ, R14 ;  /* 0x000000ffff077224 */ /* 0x000fce00078e000e */
[----:B------:R-:W-:Y:S05]  /*32a70*/  WARPSYNC.COLLECTIVE R15, `(.L_x_1930) ;  /* 0x000000000f087348 */ /* 0x000fea0003c00000 */
[----:B------:R0:W1:Y:S02]  /*32a80*/  SHFL.IDX P6, R14, R13, R12, R11 ;  /* 0x0000000c0d0e7389 */ /* 0x00006400000c000b */
[----:B01----:R-:W-:Y:S01]  /*32a90*/  ENDCOLLECTIVE ;  /* 0x000000000000791b */ /* 0x003fe20003800000 */
.L_x_1930:
        /* <DEDUP_REMOVED lines=17> */
.L_x_1931:
[----:B------:R-:W-:Y:S02]  /*32bb0*/  IMAD.MOV.U32 R13, RZ, RZ, R3 ;  /* 0x000000ffff0d7224 */ /* 0x000fe400078e0003 */
[----:B------:R-:W-:Y:S02]  /*32bc0*/  IMAD.MOV.U32 R12, RZ, RZ, 0x2 ;  /* 0x00000002ff0c7424 */ /* 0x000fe400078e00ff */
[----:B------:R-:W-:-:S07]  /*32bd0*/  IMAD.MOV.U32 R5, RZ, RZ, R14 ;  /* 0x000000ffff057224 */ /* 0x000fce00078e000e */
[----:B------:R-:W-:Y:S05]  /*32be0*/  WARPSYNC.COLLECTIVE R15, `(.L_x_1932) ;  /* 0x000000000f087348 */ /* 0x000fea0003c00000 */
[----:B------:R0:W1:Y:S02]  /*32bf0*/  SHFL.IDX P6, R14, R13, R12, R11 ;  /* 0x0000000c0d0e7389 */ /* 0x00006400000c000b */
[----:B01----:R-:W-:Y:S01]  /*32c00*/  ENDCOLLECTIVE ;  /* 0x000000000000791b */ /* 0x003fe20003800000 */
.L_x_1932:
        /* <DEDUP_REMOVED lines=17> */
.L_x_1933:
[----:B------:R-:W-:Y:S02]  /*32d20*/  IMAD.MOV.U32 R13, RZ, RZ, R3 ;  /* 0x000000ffff0d7224 */ /* 0x000fe400078e0003 */
[----:B------:R-:W-:Y:S02]  /*32d30*/  IMAD.MOV.U32 R12, RZ, RZ, 0x3 ;  /* 0x00000003ff0c7424 */ /* 0x000fe400078e00ff */
[----:B------:R-:W-:-:S07]  /*32d40*/  IMAD.MOV.U32 R5, RZ, RZ, R14 ;  /* 0x000000ffff057224 */ /* 0x000fce00078e000e */
[----:B------:R-:W-:Y:S05]  /*32d50*/  WARPSYNC.COLLECTIVE R15, `(.L_x_1934) ;  /* 0x000000000f087348 */ /* 0x000fea0003c00000 */
[----:B------:R0:W1:Y:S02]  /*32d60*/  SHFL.IDX P6, R14, R13, R12, R11 ;  /* 0x0000000c0d0e7389 */ /* 0x00006400000c000b */
[----:B01----:R-:W-:Y:S01]  /*32d70*/  ENDCOLLECTIVE ;  /* 0x000000000000791b */ /* 0x003fe20003800000 */
.L_x_1934:
[----:B------:R-:W-:-:S05]  /*32d80*/  @!P3 IADD3 R5, P4, R9, R5, RZ ;  /* 0x000000050905b210 */ /* 0x000fca0007f9e0ff */
[----:B------:R-:W-:-:S04]  /*32d90*/  @!P3 IMAD.X R6, RZ, RZ, R6, P4 ;  /* 0x000000ffff06b224 */ /* 0x000fc800020e0606 */
[----:B------:R-:W-:Y:S02]  /*32da0*/  @!P3 IMAD.MOV.U32 R7, RZ, RZ, R6 ;  /* 0x000000ffff07b224 */ /* 0x000fe400078e0006 */
[----:B------:R-:W-:Y:S02]  /*32db0*/  IMAD.MOV.U32 R13, RZ, RZ, R4 ;  /* 0x000000ffff0d7224 */ /* 0x000fe400078e0004 */
[----:B------:R-:W-:-:S05]  /*32dc0*/  @!P3 IMAD.MOV.U32 R6, RZ, RZ, R5 ;  /* 0x000000ffff06b224 */ /* 0x000fca00078e0005 */
[----:B------:R-:W-:Y:S01]  /*32dd0*/  @!PT LDS RZ, [RZ] ;  /* 0x00000000fffff984 */ /* 0x000fe20000000800 */
[----:B------:R-:W-:Y:S01]  /*32de0*/  @!PT LDS RZ, [RZ] ;  /* 0x00000000fffff984 */ /* 0x000fe20000000800 */
[----:B------:R-:W-:Y:S01]  /*32df0*/  @!PT LDS RZ, [RZ] ;  /* 0x00000000fffff984 */ /* 0x000fe20000000800 */
[----:B------:R0:W-:Y:S01]  /*32e00*/  @!P3 LDGSTS.E.BYPASS.LTC128B.128 [R8+0x19400], desc[UR40][R6.64], !P0 ;  /* 0x194000000608bfae */ /* 0x0001e2000c101d68 */
[----:B------:R-:W-:-:S03]  /*32e10*/  IMAD.MOV.U32 R5, RZ, RZ, R14 ;  /* 0x000000ffff057224 */ /* 0x000fc600078e000e */
[----:B------:R0:W-:Y:S04]  /*32e20*/  @!P3 LDGSTS.E.BYPASS.LTC128B.128 [R8+0x1b400], desc[UR40][R6.64+0x40], !P1 ;  /* 0x1b4000400608bfae */ /* 0x0001e8000c901d68 */
[----:B0-----:R-:W-:Y:S05]  /*32e30*/  WARPSYNC.COLLECTIVE R15, `(.L_x_1935) ;  /* 0x000000000f087348 */ /* 0x001fea0003c00000 */
[----:B------:R1:W2:Y:S02]  /*32e40*/  SHFL.IDX P6, R14, R13, R12, R11 ;  /* 0x0000000c0d0e7389 */ /* 0x0002a400000c000b */
[----:B012---:R-:W-:Y:S01]  /*32e50*/  ENDCOLLECTIVE ;  /* 0x000000000000791b */ /* 0x007fe20003800000 */
.L_x_1935:
[----:B------:R-:W-:Y:S01]  /*32e60*/  @!PT LDS RZ, [RZ] ;  /* 0x00000000fffff984 */ /* 0x000fe20000000800 */
[----:B------:R-:W-:Y:S01]  /*32e70*/  @!PT LDS RZ, [RZ] ;  /* 0x00000000fffff984 */ /* 0x000fe20000000800 */
[----:B------:R-:W-:Y:S01]  /*32e80*/  @!PT LDS RZ, [RZ] ;  /* 0x00000000fffff984 */ /* 0x000fe20000000800 */
[----:B------:R0:W-:Y:S01]  /*32e90*/  @!P3 LDGSTS.E.BYPASS.LTC128B.128 [R8+0x1d400], desc[UR40][R6.64+0x80], !P2 ;  /* 0x1d4000800608bfae */ /* 0x0001e2000d101d68 */
[----:B------:R-:W-:Y:S01]  /*32ea0*/  IMAD.MOV.U32 R3, RZ, RZ, R14 ;  /* 0x000000ffff037224 */ /* 0x000fe200078e000e */
[----:B------:R-:W-:Y:S06]  /*32eb0*/  BRA `(.L_x_1936) ;  /* 0xffffff80006c7947 */ /* 0x000fec000383ffff */
.L_x_1693:
[----:B----4-:R4:W0:Y:S02]  /*32ec0*/  SYNCS.PHASECHK.TRANS64.TRYWAIT P0, [R18+URZ+0x2a820], R0 ;  /* 0x02a82000120075a7 */ /* 0x010824000800017f */
[----:B0-----:R-:W-:Y:S05]  /*32ed0*/  @!P0 NANOSLEEP.SYNCS 0x989680 ;  /* 0x009896800000895d */ /* 0x001fea0003900000 */
[----:B------:R-:W0:Y:S02]  /*32ee0*/  @!P0 SYNCS.PHASECHK.TRANS64 P0, [R18+URZ+0x2a820], R0 ;  /* 0x02a82000120085a7 */ /* 0x000e24000800007f */
[----:B0-----:R-:W-:Y:S05]  /*32ef0*/  @!P0 BRA `(.L_x_1693) ;  /* 0xfffffffc00f08947 */ /* 0x001fea000383ffff */
[----:B------:R-:W-:Y:S05]  /*32f00*/  BRA `(.L_x_1937) ;  /* 0xffffff8000dc7947 */ /* 0x000fea000383ffff */
.L_x_1699:
[----:B0-----:R0:W2:Y:S02]  /*32f10*/  SYNCS.PHASECHK.TRANS64.TRYWAIT P0, [R6+URZ+0x2a880], R5 ;  /* 0x02a88005060075a7 */ /* 0x0010a4000800017f */
[----:B--2---:R-:W-:Y:S05]  /*32f20*/  @!P0 NANOSLEEP.SYNCS 0x989680 ;  /* 0x009896800000895d */ /* 0x004fea0003900000 */
[----:B------:R-:W2:Y:S02]  /*32f30*/  @!P0 SYNCS.PHASECHK.TRANS64 P0, [R6+URZ+0x2a880], R5 ;  /* 0x02a88005060085a7 */ /* 0x000ea4000800007f */
[----:B--2---:R-:W-:Y:S05]  /*32f40*/  @!P0 BRA `(.L_x_1699) ;  /* 0xfffffffc00f08947 */ /* 0x004fea000383ffff */
[----:B------:R-:W-:Y:S05]  /*32f50*/  BRA `(.L_x_1938) ;  /* 0xffffff8400947947 */ /* 0x000fea000383ffff */
.L_x_1706:
[----:B--2---:R2:W3:Y:S02]  /*32f60*/  SYNCS.PHASECHK.TRANS64.TRYWAIT P0, [R6+URZ+0x2a840], R5 ;  /* 0x02a84005060075a7 */ /* 0x0044e4000800017f */
[----:B---3--:R-:W-:Y:S05]  /*32f70*/  @!P0 NANOSLEEP.SYNCS 0x989680 ;  /* 0x009896800000895d */ /* 0x008fea0003900000 */
[----:B------:R-:W3:Y:S02]  /*32f80*/  @!P0 SYNCS.PHASECHK.TRANS64 P0, [R6+URZ+0x2a840], R5 ;  /* 0x02a84005060085a7 */ /* 0x000ee4000800007f */
[----:B---3--:R-:W-:Y:S05]  /*32f90*/  @!P0 BRA `(.L_x_1706) ;  /* 0xfffffffc00f08947 */ /* 0x008fea000383ffff */
[----:B------:R-:W-:Y:S05]  /*32fa0*/  BRA `(.L_x_1939) ;  /* 0xffffff8800907947 */ /* 0x000fea000383ffff */
.L_x_1714:
[----:B----4-:R4:W0:Y:S02]  /*32fb0*/  SYNCS.PHASECHK.TRANS64.TRYWAIT P0, [R13+URZ+0x2a870], R4 ;  /* 0x02a870040d0075a7 */ /* 0x010824000800017f */
[----:B0-----:R-:W-:Y:S05]  /*32fc0*/  @!P0 NANOSLEEP.SYNCS 0x989680 ;  /* 0x009896800000895d */ /* 0x001fea0003900000 */
[----:B------:R-:W0:Y:S02]  /*32fd0*/  @!P0 SYNCS.PHASECHK.TRANS64 P0, [R13+URZ+0x2a870], R4 ;  /* 0x02a870040d0085a7 */ /* 0x000e24000800007f */
[----:B0-----:R-:W-:Y:S05]  /*32fe0*/  @!P0 BRA `(.L_x_1714) ;  /* 0xfffffffc00f08947 */ /* 0x001fea000383ffff */
[----:B------:R-:W-:Y:S05]  /*32ff0*/  BRA `(.L_x_1940) ;  /* 0xffffff8c00a47947 */ /* 0x000fea000383ffff */
.L_x_1716:
[----:B----4-:R4:W0:Y:S02]  /*33000*/  SYNCS.PHASECHK.TRANS64.TRYWAIT P0, [R13+URZ+0x2a860], R4 ;  /* 0x02a860040d0075a7 */ /* 0x010824000800017f */
[----:B0-----:R-:W-:Y:S05]  /*33010*/  @!P0 NANOSLEEP.SYNCS 0x989680 ;  /* 0x009896800000895d */ /* 0x001fea0003900000 */
[----:B------:R-:W0:Y:S02]  /*33020*/  @!P0 SYNCS.PHASECHK.TRANS64 P0, [R13+URZ+0x2a860], R4 ;  /* 0x02a860040d0085a7 */ /* 0x000e24000800007f */
[----:B0-----:R-:W-:Y:S05]  /*33030*/  @!P0 BRA `(.L_x_1716) ;  /* 0xfffffffc00f08947 */ /* 0x001fea000383ffff */
[----:B------:R-:W-:Y:S05]  /*33040*/  BRA `(.L_x_1941) ;  /* 0xffffff8c00ac7947 */ /* 0x000fea000383ffff */
.L_x_1723:
[----:B--2---:R2:W3:Y:S02]  /*33050*/  SYNCS.PHASECHK.TRANS64.TRYWAIT P1, [R12+URZ+0x2a870], R0 ;  /* 0x02a870000c0075a7 */ /* 0x0044e4000802017f */
[----:B---3--:R-:W-:Y:S05]  /*33060*/  @!P1 NANOSLEEP.SYNCS 0x989680 ;  /* 0x009896800000995d */ /* 0x008fea0003900000 */
[----:B------:R-:W3:Y:S02]  /*33070*/  @!P1 SYNCS.PHASECHK.TRANS64 P1, [R12+URZ+0x2a870], R0 ;  /* 0x02a870000c0095a7 */ /* 0x000ee4000802007f */
[----:B---3--:R-:W-:Y:S05]  /*33080*/  @!P1 BRA `(.L_x_1723) ;  /* 0xfffffffc00f09947 */ /* 0x008fea000383ffff */
[----:B------:R-:W-:Y:S05]  /*33090*/  BRA `(.L_x_1942) ;  /* 0xffffff9400bc7947 */ /* 0x000fea000383ffff */
.L_x_1725:
[----:B--2---:R2:W3:Y:S02]  /*330a0*/  SYNCS.PHASECHK.TRANS64.TRYWAIT P1, [R12+URZ+0x2a860], R0 ;  /* 0x02a860000c0075a7 */ /* 0x0044e4000802017f */
[----:B---3--:R-:W-:Y:S05]  /*330b0*/  @!P1 NANOSLEEP.SYNCS 0x989680 ;  /* 0x009896800000995d */ /* 0x008fea0003900000 */
[----:B------:R-:W3:Y:S02]  /*330c0*/  @!P1 SYNCS.PHASECHK.TRANS64 P1, [R12+URZ+0x2a860], R0 ;  /* 0x02a860000c0095a7 */ /* 0x000ee4000802007f */
[----:B---3--:R-:W-:Y:S05]  /*330d0*/  @!P1 BRA `(.L_x_1725) ;  /* 0xfffffffc00f09947 */ /* 0x008fea000383ffff */
[----:B------:R-:W-:Y:S05]  /*330e0*/  BRA `(.L_x_1943) ;  /* 0xffffff9400c47947 */ /* 0x000fea000383ffff */
.L_x_1729:
[----:B------:R-:W2:Y:S01]  /*330f0*/  LDL R3, [R1] ;  /* 0x0000000001037983 */ /* 0x000ea20000100800 */
[----:B------:R-:W-:Y:S01]  /*33100*/  BSSY B0, `(.L_x_1944) ;  /* 0x0000008000007945 */ /* 0x000fe20003800000 */
[----:B----4-:R-:W-:Y:S02]  /*33110*/  IMAD.MOV.U32 R12, RZ, RZ, RZ ;  /* 0x000000ffff0c7224 */ /* 0x010fe400078e00ff */
[----:B------:R-:W-:Y:S02]  /*33120*/  IMAD.MOV.U32 R11, RZ, RZ, 0x1f ;  /* 0x0000001fff0b7424 */ /* 0x000fe400078e00ff */
[----:B0-----:R-:W-:Y:S02]  /*33130*/  IMAD.MOV.U32 R15, RZ, RZ, -0x1 ;  /* 0xffffffffff0f7424 */ /* 0x001fe400078e00ff */
[----:B--2---:R-:W-:-:S07]  /*33140*/  IMAD.MOV.U32 R13, RZ, RZ, R3 ;  /* 0x000000ffff0d7224 */ /* 0x004fce00078e0003 */
[----:B-1----:R-:W-:Y:S05]  /*33150*/  WARPSYNC.COLLECTIVE R15, `(.L_x_1945) ;  /* 0x000000000f087348 */ /* 0x002fea0003c00000 */
[----:B------:R0:W2:Y:S02]  /*33160*/  SHFL.IDX P6, R14, R13, R12, R11 ;  /* 0x0000000c0d0e7389 */ /* 0x0000a400000c000b */
[----:B012---:R-:W-:Y:S01]  /*33170*/  ENDCOLLECTIVE ;  /* 0x000000000000791b */ /* 0x007fe20003800000 */
.L_x_1945:
[----:B------:R-:W-:Y:S05]  /*33180*/  BSYNC B0 ;  /* 0x0000000000007941 */ /* 0x000fea0003800000 */
.L_x_1944:
[----:B------:R0:W5:Y:S01]  /*33190*/  LDL R2, [R1+0xc] ;  /* 0x00000c0001027983 */ /* 0x0001620000100800 */
[----:B------:R-:W-:Y:S02]  /*331a0*/  IMAD.MOV.U32 R13, RZ, RZ, R3 ;  /* 0x000000ffff0d7224 */ /* 0x000fe400078e0003 */
[----:B------:R-:W-:Y:S02]  /*331b0*/  IMAD.MOV.U32 R12, RZ, RZ, 0x1 ;  /* 0x00000001ff0c7424 */ /* 0x000fe400078e00ff */
[----:B------:R-:W-:Y:S02]  /*331c0*/  IMAD.MOV.U32 R11, RZ, RZ, 0x1f ;  /* 0x0000001fff0b7424 */ /* 0x000fe400078e00ff */
[----:B------:R-:W-:Y:S02]  /*331d0*/  IMAD.MOV.U32 R15, RZ, RZ, -0x1 ;  /* 0xffffffffff0f7424 */ /* 0x000fe400078e00ff */
[----:B0-----:R-:W-:-:S07]  /*331e0*/  IMAD.MOV.U32 R0, RZ, RZ, R14 ;  /* 0x000000ffff007224 */ /* 0x001fce00078e000e */
[----:B-----5:R-:W-:Y:S05]  /*331f0*/  WARPSYNC.COLLECTIVE R15, `(.L_x_1946) ;  /* 0x000000000f087348 */ /* 0x020fea0003c00000 */
[----:B------:R0:W1:Y:S02]  /*33200*/  SHFL.IDX P6, R14, R13, R12, R11 ;  /* 0x0000000c0d0e7389 */ /* 0x00006400000c000b */
[----:B01---5:R-:W-:Y:S01]  /*33210*/  ENDCOLLECTIVE ;  /* 0x000000000000791b */ /* 0x023fe20003800000 */
.L_x_1946:
        /* <DEDUP_REMOVED lines=16> */
[----:B------:R-:W-:Y:S01]  /*33320*/  ISETP.GE.U32.AND P5, PT, R16, 0x10, PT ;  /* 0x000000101000780c */ /* 0x000fe20003fa6070 */
[----:B--2---:R-:W-:Y:S02]  /*33330*/  @!P1 IMAD.MOV.U32 R5, RZ, RZ, R6 ;  /* 0x000000ffff059224 */ /* 0x004fe400078e0006 */
        /* <DEDUP_REMOVED lines=8> */
.L_x_1947:
        /* <DEDUP_REMOVED lines=8> */
.L_x_1948:
        /* <DEDUP_REMOVED lines=8> */
.L_x_1949:
        /* <DEDUP_REMOVED lines=8> */
.L_x_1950:
        /* <DEDUP_REMOVED lines=8> */
.L_x_1951:
[----:B------:R-:W-:Y:S02]  /*335c0*/  IMAD.MOV.U32 R12, RZ, RZ, 0x1f ;  /* 0x0000001fff0c7424 */ /* 0x000fe400078e00ff */
[----:B------:R-:W-:Y:S02]  /*335d0*/  IMAD.MOV.U32 R11, RZ, RZ, 0x1f ;  /* 0x0000001fff0b7424 */ /* 0x000fe400078e00ff */
[----:B------:R-:W-:-:S05]  /*335e0*/  IMAD.MOV.U32 R3, RZ, RZ, R14 ;  /* 0x000000ffff037224 */ /* 0x000fca00078e000e */
[----:B------:R-:W-:-:S05]  /*335f0*/  SEL R3, R3, RZ, P5 ;  /* 0x000000ff03037207 */ /* 0x000fca0002800000 */
[----:B------:R-:W-:-:S04]  /*33600*/  IMAD.IADD R3, R2, 0x1, R3 ;  /* 0x0000000102037824 */ /* 0x000fc800078e0203 */
[----:B------:R-:W-:-:S07]  /*33610*/  IMAD.MOV.U32 R13, RZ, RZ, R3 ;  /* 0x000000ffff0d7224 */ /* 0x000fce00078e0003 */
[----:B------:R-:W-:Y:S05]  /*33620*/  WARPSYNC.COLLECTIVE R15, `(.L_x_1952) ;  /* 0x000000000f087348 */ /* 0x000fea0003c00000 */
[----:B------:R0:W1:Y:S02]  /*33630*/  SHFL.IDX P6, R14, R13, R12, R11 ;  /* 0x0000000c0d0e7389 */ /* 0x00006400000c000b */
[----:B01----:R-:W-:Y:S01]  /*33640*/  ENDCOLLECTIVE ;  /* 0x000000000000791b */ /* 0x003fe20003800000 */
.L_x_1952:
[----:B------:R-:W-:Y:S01]  /*33650*/  IMAD.MOV.U32 R9, RZ, RZ, R14 ;  /* 0x000000ffff097224 */ /* 0x000fe200078e000e */
[----:B------:R-:W-:Y:S06]  /*33660*/  BRA `(.L_x_1953) ;  /* 0xffffff9800f47947 */ /* 0x000fec000383ffff */
.L_x_1732:
[----:B------:R-:W-:Y:S01]  /*33670*/  BSSY B0, `(.L_x_1954) ;  /* 0x0000008000007945 */ /* 0x000fe20003800000 */
[----:B------:R-:W-:Y:S02]  /*33680*/  IMAD.MOV.U32 R13, RZ, RZ, R2 ;  /* 0x000000ffff0d7224 */ /* 0x000fe400078e0002 */
[----:B------:R-:W-:Y:S02]  /*33690*/  IMAD.MOV.U32 R12, RZ, RZ, 0x1 ;  /* 0x00000001ff0c7424 */ /* 0x000fe400078e00ff */
[----:B------:R-:W-:Y:S02]  /*336a0*/  IMAD.MOV.U32 R11, RZ, RZ, RZ ;  /* 0x000000ffff0b7224 */ /* 0x000fe400078e00ff */
[----:B0-----:R-:W-:-:S07]  /*336b0*/  IMAD.MOV.U32 R15, RZ, RZ, -0x1 ;  /* 0xffffffffff0f7424 */ /* 0x001fce00078e00ff */
[----:B------:R-:W-:Y:S05]  /*336c0*/  WARPSYNC.COLLECTIVE R15, `(.L_x_1955) ;  /* 0x000000000f087348 */ /* 0x000fea0003c00000 */
[----:B------:R0:W1:Y:S02]  /*336d0*/  SHFL.UP P6, R14, R13, R12, R11 ;  /* 0x0400000c0d0e7389 */ /* 0x00006400000c000b */
[----:B01----:R-:W-:Y:S01]  /*336e0*/  ENDCOLLECTIVE ;  /* 0x000000000000791b */ /* 0x003fe20003800000 */
.L_x_1955:
[----:B------:R-:W-:Y:S05]  /*336f0*/  BSYNC B0 ;  /* 0x0000000000007941 */ /* 0x000fea0003800000 */
.L_x_1954:
[----:B------:R-:W-:Y:S02]  /*33700*/  IMAD.MOV.U32 R3, RZ, RZ, R14 ;  /* 0x000000ffff037224 */ /* 0x000fe400078e000e */
[----:B------:R-:W-:Y:S02]  /*33710*/  IMAD.MOV.U32 R12, RZ, RZ, 0x2 ;  /* 0x00000002ff0c7424 */ /* 0x000fe400078e00ff */
[----:B------:R-:W-:Y:S01]  /*33720*/  IMAD.MOV.U32 R11, RZ, RZ, RZ ;  /* 0x000000ffff0b7224 */ /* 0x000fe200078e00ff */
[----:B------:R-:W-:Y:S01]  /*33730*/  SEL R3, R3, RZ, P1 ;  /* 0x000000ff03037207 */ /* 0x000fe20000800000 */
[----:B------:R-:W-:-:S04]  /*33740*/  IMAD.MOV.U32 R15, RZ, RZ, -0x1 ;  /* 0xffffffffff0f7424 */ /* 0x000fc800078e00ff */
[----:B------:R-:W-:-:S04]  /*33750*/  IMAD.IADD R2, R2, 0x1, R3 ;  /* 0x0000000102027824 */ /* 0x000fc800078e0203 */
[----:B------:R-:W-:-:S07]  /*33760*/  IMAD.MOV.U32 R13, RZ, RZ, R2 ;  /* 0x000000ffff0d7224 */ /* 0x000fce00078e0002 */
[----:B------:R-:W-:Y:S05]  /*33770*/  WARPSYNC.COLLECTIVE R15, `(.L_x_1956) ;  /* 0x000000000f087348 */ /* 0x000fea0003c00000 */
[----:B------:R0:W1:Y:S02]  /*33780*/  SHFL.UP P6, R14, R13, R12, R11 ;  /* 0x0400000c0d0e7389 */ /* 0x00006400000c000b */
[----:B01----:R-:W-:Y:S01]  /*33790*/  ENDCOLLECTIVE ;  /* 0x000000000000791b */ /* 0x003fe20003800000 */
.L_x_1956:
        /* <DEDUP_REMOVED lines=8> */
.L_x_1957:
        /* <DEDUP_REMOVED lines=8> */
.L_x_1958:
        /* <DEDUP_REMOVED lines=8> */
.L_x_1959:
        /* <DEDUP_REMOVED lines=9> */
.L_x_1960:
[----:B------:R-:W-:Y:S01]  /*339b0*/  IMAD.MOV.U32 R9, RZ, RZ, R14 ;  /* 0x000000ffff097224 */ /* 0x000fe200078e000e */
[----:B------:R-:W-:Y:S06]  /*339c0*/  BRA `(.L_x_1961) ;  /* 0xffffff9800cc7947 */ /* 0x000fec000383ffff */
.L_x_1734:
[----:B------:R-:W-:Y:S01]  /*339d0*/  BSSY B0, `(.L_x_1962) ;  /* 0x0000006000007945 */ /* 0x000fe20003800000 */
[----:B------:R-:W-:Y:S01]  /*339e0*/  PLOP3.LUT P6, PT, P6, PT, PT, 0x8, 0x0 ;  /* 0x000000000000781c */ /* 0x000fe200037ce170 */
[----:B0-----:R-:W-:-:S12]  /*339f0*/  IMAD.MOV.U32 R15, RZ, RZ, -0x1 ;  /* 0xffffffffff0f7424 */ /* 0x001fd800078e00ff */
[----:B------:R-:W-:Y:S05]  /*33a00*/  WARPSYNC.COLLECTIVE R15, `(.L_x_1963) ;  /* 0x000000000f087348 */ /* 0x000fea0003c00000 */
[----:B------:R-:W-:Y:S01]  /*33a10*/  VOTE.ANY R14, PT, P6 ;  /* 0x00000000000e7806 */ /* 0x000fe200030e0100 */
[----:B------:R-:W-:Y:S06]  /*33a20*/  ENDCOLLECTIVE ;  /* 0x000000000000791b */ /* 0x000fec0003800000 */
.L_x_1963:
[----:B------:R-:W-:Y:S05]  /*33a30*/  BSYNC B0 ;  /* 0x0000000000007941 */ /* 0x000fea0003800000 */
.L_x_1962:
[----:B------:R0:W5:Y:S01]  /*33a40*/  LDL.LU R10, [R1+0xc] ;  /* 0x00000c00010a7983 */ /* 0x0001620000300800 */
[----:B------:R-:W-:Y:S02]  /*33a50*/  IMAD.MOV.U32 R4, RZ, RZ, R14 ;  /* 0x000000ffff047224 */ /* 0x000fe400078e000e */
[----:B------:R-:W-:Y:S02]  /*33a60*/  IMAD.MOV.U32 R13, RZ, RZ, R5 ;  /* 0x000000ffff0d7224 */ /* 0x000fe400078e0005 */
[----:B------:R-:W1:Y:S01]  /*33a70*/  POPC R3, R4 ;  /* 0x0000000400037309 */ /* 0x000e620000000000 */
[----:B------:R-:W-:Y:S02]  /*33a80*/  IMAD.MOV.U32 R11, RZ, RZ, 0x1f ;  /* 0x0000001fff0b7424 */ /* 0x000fe400078e00ff */
[----:B------:R-:W-:Y:S02]  /*33a90*/  IMAD.MOV.U32 R15, RZ, RZ, -0x1 ;  /* 0xffffffffff0f7424 */ /* 0x000fe400078e00ff */
[----:B01----:R-:W-:-:S07]  /*33aa0*/  IMAD.MOV.U32 R12, RZ, RZ, R3 ;  /* 0x000000ffff0c7224 */ /* 0x003fce00078e0003 */
[----:B-----5:R-:W-:Y:S05]  /*33ab0*/  WARPSYNC.COLLECTIVE R15, `(.L_x_1964) ;  /* 0x000000000f087348 */ /* 0x020fea0003c00000 */
[----:B------:R0:W1:Y:S02]  /*33ac0*/  SHFL.IDX P6, R14, R13, R12, R11 ;  /* 0x0000000c0d0e7389 */ /* 0x00006400000c000b */
[----:B01---5:R-:W-:Y:S01]  /*33ad0*/  ENDCOLLECTIVE ;  /* 0x000000000000791b */ /* 0x023fe20003800000 */
.L_x_1964:
[----:B------:R-:W-:Y:S02]  /*33ae0*/  IMAD.MOV.U32 R13, RZ, RZ, R6 ;  /* 0x000000ffff0d7224 */ /* 0x000fe400078e0006 */
[----:B------:R-:W-:-:S07]  /*33af0*/  IMAD.MOV.U32 R5, RZ, RZ, R14 ;  /* 0x000000ffff057224 */ /* 0x000fce00078e000e */
[----:B------:R-:W-:Y:S05]  /*33b00*/  WARPSYNC.COLLECTIVE R15, `(.L_x_1965) ;  /* 0x000000000f087348 */ /* 0x000fea0003c00000 */
[----:B------:R0:W1:Y:S02]  /*33b10*/  SHFL.IDX P6, R14, R13, R12, R11 ;  /* 0x0000000c0d0e7389 */ /* 0x00006400000c000b */
[----:B01----:R-:W-:Y:S01]  /*33b20*/  ENDCOLLECTIVE ;  /* 0x000000000000791b */ /* 0x003fe20003800000 */
.L_x_1965:
[----:B------:R-:W-:Y:S02]  /*33b30*/  IMAD.MOV.U32 R6, RZ, RZ, R14 ;  /* 0x000000ffff067224 */ /* 0x000fe400078e000e */
[----:B------:R-:W-:-:S05]  /*33b40*/  IMAD.IADD R10, R3, 0x1, R10 ;  /* 0x00000001030a7824 */ /* 0x000fca00078e020a */
[----:B------:R0:W-:Y:S01]  /*33b50*/  STL [R1+0xc], R10 ;  /* 0x00000c0a01007387 */ /* 0x0001e20000100800 */
[----:B------:R-:W-:Y:S05]  /*33b60*/  BRA `(.L_x_1966) ;  /* 0xffffff9800b07947 */ /* 0x000fea000383ffff */
.L_x_1736:
[----:B------:R-:W-:Y:S01]  /*33b70*/  BSSY B0, `(.L_x_1967) ;  /* 0x0000008000007945 */ /* 0x000fe20003800000 */
[----:B------:R-:W-:Y:S02]  /*33b80*/  IMAD.MOV.U32 R13, RZ, RZ, R7 ;  /* 0x000000ffff0d7224 */ /* 0x000fe400078e0007 */
[----:B------:R-:W-:Y:S02]  /*33b90*/  IMAD.MOV.U32 R12, RZ, RZ, R3 ;  /* 0x000000ffff0c7224 */ /* 0x000fe400078e0003 */
[----:B------:R-:W-:Y:S02]  /*33ba0*/  IMAD.MOV.U32 R11, RZ, RZ, 0x1f ;  /* 0x0000001fff0b7424 */ /* 0x000fe400078e00ff */
[----:B0-----:R-:W-:-:S07]  /*33bb0*/  IMAD.MOV.U32 R15, RZ, RZ, -0x1 ;  /* 0xffffffffff0f7424 */ /* 0x001fce00078e00ff */
[----:B------:R-:W-:Y:S05]  /*33bc0*/  WARPSYNC.COLLECTIVE R15, `(.L_x_1968) ;  /* 0x000000000f087348 */ /* 0x000fea0003c00000 */
[----:B------:R0:W1:Y:S02]  /*33bd0*/  SHFL.IDX P6, R14, R13, R12, R11 ;  /* 0x0000000c0d0e7389 */ /* 0x00006400000c000b */
[----:B01----:R-:W-:Y:S01]  /*33be0*/  ENDCOLLECTIVE ;  /* 0x000000000000791b */ /* 0x003fe20003800000 */
.L_x_1968:
[----:B------:R-:W-:Y:S05]  /*33bf0*/  BSYNC B0 ;  /* 0x0000000000007941 */ /* 0x000fea0003800000 */
.L_x_1967:
[----:B------:R-:W-:Y:S01]  /*33c00*/  IMAD.MOV.U32 R3, RZ, RZ, R14 ;  /* 0x000000ffff037224 */ /* 0x000fe200078e000e */
[----:B------:R-:W-:Y:S06]  /*33c10*/  BRA `(.L_x_1969) ;  /* 0xffffff98009c7947 */ /* 0x000fec000383ffff */
.L_x_1742:
[----:B0-----:R0:W1:Y:S02]  /*33c20*/  SYNCS.PHASECHK.TRANS64.TRYWAIT P0, [R0+URZ+0x2a820], R3 ;  /* 0x02a82003000075a7 */ /* 0x001064000800017f */
[----:B-1----:R-:W-:Y:S05]  /*33c30*/  @!P0 NANOSLEEP.SYNCS 0x989680 ;  /* 0x009896800000895d */ /* 0x002fea0003900000 */
[----:B------:R-:W1:Y:S02]  /*33c40*/  @!P0 SYNCS.PHASECHK.TRANS64 P0, [R0+URZ+0x2a820], R3 ;  /* 0x02a82003000085a7 */ /* 0x000e64000800007f */
[----:B-1----:R-:W-:Y:S05]  /*33c50*/  @!P0 BRA `(.L_x_1742) ;  /* 0xfffffffc00f08947 */ /* 0x002fea000383ffff */
[----:B------:R-:W-:Y:S05]  /*33c60*/  BRA `(.L_x_1970) ;  /* 0xffffffa400407947 */ /* 0x000fea000383ffff */
.L_x_1743:
        /* <DEDUP_REMOVED lines=11> */
.L_x_1972:
[----:B------:R-:W-:Y:S05]  /*33d20*/  BSYNC B0 ;  /* 0x0000000000007941 */ /* 0x000fea0003800000 */
.L_x_1971:
[----:B------:R-:W-:Y:S05]  /*33d30*/  BRA `(.L_x_1973) ;  /* 0xffffffa400287947 */ /* 0x000fea000383ffff */
.L_x_1744:
[----:B------:R-:W-:Y:S01]  /*33d40*/  BSSY B0, `(.L_x_1974) ;  /* 0x0000006000007945 */ /* 0x000fe20003800000 */
[----:B------:R-:W-:-:S07]  /*33d50*/  IMAD.MOV.U32 R15, RZ, RZ, -0x1 ;  /* 0xffffffffff0f7424 */ /* 0x000fce00078e00ff */
[----:B01----:R-:W-:Y:S05]  /*33d60*/  WARPSYNC.COLLECTIVE R15, `(.L_x_1975) ;  /* 0x000000000f0c7348 */ /* 0x003fea0003c00000 */
[----:B------:R-:W-:Y:S02]  /*33d70*/  ELECT P6, UR62, PT ;  /* 0x00000000003e782f */ /* 0x000fe400038c0000 */
[----:B------:R-:W-:Y:S01]  /*33d80*/  MOV R14, UR62 ;  /* 0x0000003e000e7c02 */ /* 0x000fe20008000f00 */
[----:B01----:R-:W-:Y:S10]  /*33d90*/  ENDCOLLECTIVE ;  /* 0x000000000000791b */ /* 0x003ff40003800000 */
.L_x_1975:
[----:B------:R-:W-:Y:S05]  /*33da0*/  BSYNC B0 ;  /* 0x0000000000007941 */ /* 0x000fea0003800000 */
.L_x_1974:
[----:B------:R-:W-:Y:S05]  /*33db0*/  BRA `(.L_x_1976) ;  /* 0xffffffa4001c7947 */ /* 0x000fea000383ffff */
.L_x_1746:
[----:B0-----:R0:W1:Y:S02]  /*33dc0*/  SYNCS.PHASECHK.TRANS64.TRYWAIT P1, [R6+URZ], R5 ;  /* 0x00000005060075a7 */ /* 0x001064000802017f */
[----:B-1----:R-:W-:Y:S05]  /*33dd0*/  @!P1 NANOSLEEP.SYNCS 0x989680 ;  /* 0x009896800000995d */ /* 0x002fea0003900000 */
[----:B------:R-:W1:Y:S02]  /*33de0*/  @!P1 SYNCS.PHASECHK.TRANS64 P1, [R6+URZ], R5 ;  /* 0x00000005060095a7 */ /* 0x000e64000802007f */
[----:B-1----:R-:W-:Y:S05]  /*33df0*/  @!P1 BRA `(.L_x_1746) ;  /* 0xfffffffc00f09947 */ /* 0x002fea000383ffff */
[----:B------:R-:W-:Y:S05]  /*33e00*/  BRA `(.L_x_1977) ;  /* 0xffffffa400547947 */ /* 0x000fea000383ffff */
.L_x_1747:
[----:B-1----:R1:W2:Y:S02]  /*33e10*/  SYNCS.PHASECHK.TRANS64.TRYWAIT P1, [R7+URZ], R2 ;  /* 0x00000002070075a7 */ /* 0x0022a4000802017f */
[----:B--2---:R-:W-:Y:S05]  /*33e20*/  @!P1 NANOSLEEP.SYNCS 0x989680 ;  /* 0x009896800000995d */ /* 0x004fea0003900000 */
[----:B------:R-:W2:Y:S02]  /*33e30*/  @!P1 SYNCS.PHASECHK.TRANS64 P1, [R7+URZ], R2 ;  /* 0x00000002070095a7 */ /* 0x000ea4000802007f */
[----:B--2---:R-:W-:Y:S05]  /*33e40*/  @!P1 BRA `(.L_x_1747) ;  /* 0xfffffffc00f09947 */ /* 0x004fea000383ffff */
[----:B------:R-:W-:Y:S05]  /*33e50*/  BRA `(.L_x_1978) ;  /* 0xffffffa400487947 */ /* 0x000fea000383ffff */
.L_x_1749:
[----:B--2---:R2:W3:Y:S02]  /*33e60*/  SYNCS.PHASECHK.TRANS64.TRYWAIT P1, [R4+URZ+0x2a860], R5 ;  /* 0x02a86005040075a7 */ /* 0x0044e4000802017f */
[----:B---3--:R-:W-:Y:S05]  /*33e70*/  @!P1 NANOSLEEP.SYNCS 0x989680 ;  /* 0x009896800000995d */ /* 0x008fea0003900000 */
[----:B------:R-:W3:Y:S02]  /*33e80*/  @!P1 SYNCS.PHASECHK.TRANS64 P1, [R4+URZ+0x2a860], R5 ;  /* 0x02a86005040095a7 */ /* 0x000ee4000802007f */
[----:B---3--:R-:W-:Y:S05]  /*33e90*/  @!P1 BRA `(.L_x_1749) ;  /* 0xfffffffc00f09947 */ /* 0x008fea000383ffff */
[----:B------:R-:W-:Y:S05]  /*33ea0*/  BRA `(.L_x_1979) ;  /* 0xffffffa400487947 */ /* 0x000fea000383ffff */
.L_x_1751:
[----:B---3--:R3:W4:Y:S02]  /*33eb0*/  SYNCS.PHASECHK.TRANS64.TRYWAIT P1, [R3+URZ+0x2a860], R2 ;  /* 0x02a86002030075a7 */ /* 0x008724000802017f */
[----:B----4-:R-:W-:Y:S05]  /*33ec0*/  @!P1 NANOSLEEP.SYNCS 0x989680 ;  /* 0x009896800000995d */ /* 0x010fea0003900000 */
[----:B------:R-:W4:Y:S02]  /*33ed0*/  @!P1 SYNCS.PHASECHK.TRANS64 P1, [R3+URZ+0x2a860], R2 ;  /* 0x02a86002030095a7 */ /* 0x000f24000802007f */
[----:B----4-:R-:W-:Y:S05]  /*33ee0*/  @!P1 BRA `(.L_x_1751) ;  /* 0xfffffffc00f09947 */ /* 0x010fea000383ffff */
[----:B------:R-:W-:Y:S05]  /*33ef0*/  BRA `(.L_x_1980) ;  /* 0xffffffa400487947 */ /* 0x000fea000383ffff */
.L_x_1753:
[----:B----4-:R4:W0:Y:S02]  /*33f00*/  SYNCS.PHASECHK.TRANS64.TRYWAIT P0, [R4+URZ+0x2a880], R5 ;  /* 0x02a88005040075a7 */ /* 0x010824000800017f */
[----:B0-----:R-:W-:Y:S05]  /*33f10*/  @!P0 NANOSLEEP.SYNCS 0x989680 ;  /* 0x009896800000895d */ /* 0x001fea0003900000 */
[----:B------:R-:W0:Y:S02]  /*33f20*/  @!P0 SYNCS.PHASECHK.TRANS64 P0, [R4+URZ+0x2a880], R5 ;  /* 0x02a88005040085a7 */ /* 0x000e24000800007f */
[----:B0-----:R-:W-:Y:S05]  /*33f30*/  @!P0 BRA `(.L_x_1753) ;  /* 0xfffffffc00f08947 */ /* 0x001fea000383ffff */
[----:B------:R-:W-:Y:S05]  /*33f40*/  BRA `(.L_x_1754) ;  /* 0xffffffa400447947 */ /* 0x000fea000383ffff */
.L_x_1981:
        /* <DEDUP_REMOVED lines=11> */
.L_x_2931:


//--------------------- .text._ZN7cutlass13device_kernelIN5flash11enable_sm90INS1_16FlashAttnFwdSm90INS1_25CollectiveMainloopFwdSm90ILi2EN4cute5tupleIJNS5_1CILi1EEES8_S8_EEENS6_IJNS7_ILi128EEENS7_ILi160EEENS7_ILi192EEEEEELi192ENS_12float_e4m3_tEfNS_4arch4Sm90ELb1ELb0ELb1ELb0ELb0ELb0ELb0ELb1ELb1ELb1ELb1ELb0EEENS1_21CollectiveEpilogueFwdINS6_IJSA_SC_SB_EEES9_NS_10bfloat16_tESG_Li256ELb0ELb1ELb1ELb1EEENS1_19SingleTileSchedulerILb0ELb1ELb1ELi128EEEEEEEEEvNT_6ParamsE --------------------------
	.section	.text._ZN7cutlass13device_kernelIN5flash11enable_sm90INS1_16FlashAttnFwdSm90INS1_25CollectiveMainloopFwdSm90ILi2EN4cute5tupleIJNS5_1CILi1EEES8_S8_EEENS6_IJNS7_ILi128EEENS7_ILi160EEENS7_ILi192EEEEEELi192ENS_12float_e4m3_tEfNS_4arch4Sm90ELb1ELb0ELb1ELb0ELb0ELb0ELb0ELb1ELb1ELb1ELb1ELb0EEENS1_21CollectiveEpilogueFwdINS6_IJSA_SC_SB_EEES9_NS_10bfloat16_tESG_Li256ELb0ELb1ELb1ELb1EEENS1_19SingleTileSchedulerILb0ELb1ELb1ELi128EEEEEEEEEvNT_6ParamsE,"ax",@progbits
	.align	128
.text._ZN7cutlass13device_kernelIN5flash11enable_sm90INS1_16FlashAttnFwdSm90INS1_25CollectiveMainloopFwdSm90ILi2EN4cute5tupleIJNS5_1CILi1EEES8_S8_EEENS6_IJNS7_ILi128EEENS7_ILi160EEENS7_ILi192EEEEEELi192ENS_12float_e4m3_tEfNS_4arch4Sm90ELb1ELb0ELb1ELb0ELb0ELb0ELb0ELb1ELb1ELb1ELb1ELb0EEENS1_21CollectiveEpilogueFwdINS6_IJSA_SC_SB_EEES9_NS_10bfloat16_tESG_Li256ELb0ELb1ELb1ELb1EEENS1_19SingleTileSchedulerILb0ELb1ELb1ELi128EEEEEEEEEvNT_6ParamsE:
        .type           _ZN7cutlass13device_kernelIN5flash11enable_sm90INS1_16FlashAttnFwdSm90INS1_25CollectiveMainloopFwdSm90ILi2EN4cute5tupleIJNS5_1CILi1EEES8_S8_EEENS6_IJNS7_ILi128EEENS7_ILi160EEENS7_ILi192EEEEEELi192ENS_12float_e4m3_tEfNS_4arch4Sm90ELb1ELb0ELb1ELb0ELb0ELb0ELb0ELb1ELb1ELb1ELb1ELb0EEENS1_21CollectiveEpilogueFwdINS6_IJSA_SC_SB_EEES9_NS_10bfloat16_tESG_Li256ELb0ELb1ELb1ELb1EEENS1_19SingleTileSchedulerILb0ELb1ELb1ELi128EEEEEEEEEvNT_6ParamsE,@function
        .size           _ZN7cutlass13device_kernelIN5flash11enable_sm90INS1_16FlashAttnFwdSm90INS1_25CollectiveMainloopFwdSm90ILi2EN4cute5tupleIJNS5_1CILi1EEES8_S8_EEENS6_IJNS7_ILi128EEENS7_ILi160EEENS7_ILi192EEEEEELi192ENS_12float_e4m3_tEfNS_4arch4Sm90ELb1ELb0ELb1ELb0ELb0ELb0ELb0ELb1ELb1ELb1ELb1ELb0EEENS1_21CollectiveEpilogueFwdINS6_IJSA_SC_SB_EEES9_NS_10bfloat16_tESG_Li256ELb0ELb1ELb1ELb1EEENS1_19SingleTileSchedulerILb0ELb1ELb1ELi128EEEEEEEEEvNT_6ParamsE,(.L_x_2932 - _ZN7cutlass13device_kernelIN5flash11enable_sm90INS1_16FlashAttnFwdSm90INS1_25CollectiveMainloopFwdSm90ILi2EN4cute5tupleIJNS5_1CILi1EEES8_S8_EEENS6_IJNS7_ILi128EEENS7_ILi160EEENS7_ILi192EEEEEELi192ENS_12float_e4m3_tEfNS_4arch4Sm90ELb1ELb0ELb1ELb0ELb0ELb0ELb0ELb1ELb1ELb1ELb1ELb0EEENS1_21CollectiveEpilogueFwdINS6_IJSA_SC_SB_EEES9_NS_10bfloat16_tESG_Li256ELb0ELb1ELb1ELb1EEENS1_19SingleTileSchedulerILb0ELb1ELb1ELi128EEEEEEEEEvNT_6ParamsE)
        .other          _ZN7cutlass13device_kernelIN5flash11enable_sm90INS1_16FlashAttnFwdSm90INS1_25CollectiveMainloopFwdSm90ILi2EN4cute5tupleIJNS5_1CILi1EEES8_S8_EEENS6_IJNS7_ILi128EEENS7_ILi160EEENS7_ILi192EEEEEELi192ENS_12float_e4m3_tEfNS_4arch4Sm90ELb1ELb0ELb1ELb0ELb0ELb0ELb0ELb1ELb1ELb1ELb1ELb0EEENS1_21CollectiveEpilogueFwdINS6_IJSA_SC_SB_EEES9_NS_10bfloat16_tESG_Li256ELb0ELb1ELb1ELb1EEENS1_19SingleTileSchedulerILb0ELb1ELb1ELi128EEEEEEEEEvNT_6ParamsE,@"STO_CUDA_ENTRY STV_DEFAULT"
_ZN7cutlass13device_kernelIN5flash11enable_sm90INS1_16FlashAttnFwdSm90INS1_25CollectiveMainloopFwdSm90ILi2EN4cute5tupleIJNS5_1CILi1EEES8_S8_EEENS6_IJNS7_ILi128EEENS7_ILi160EEENS7_ILi192EEEEEELi192ENS_12float_e4m3_tEfNS_4arch4Sm90ELb1ELb0ELb1ELb0ELb0ELb0ELb0ELb1ELb1ELb1ELb1ELb0EEENS1_21CollectiveEpilogueFwdINS6_IJSA_SC_SB_EEES9_NS_10bfloat16_tESG_Li256ELb0ELb1ELb1ELb1EEENS1_19SingleTileSchedulerILb0ELb1ELb1ELi128EEEEEEEEEvNT_6ParamsE:
        /* <DEDUP_REMOVED lines=17> */
.L_x_1983:
[----:B------:R-:W-:Y:S05]  /*0110*/  BSYNC B0 ;  /* 0x0000000000007941 */ /* 0x000fea0003800000 */
.L_x_1982:
        /* <DEDUP_REMOVED lines=40> */
.L_x_1984:
        /* <DEDUP_REMOVED lines=22> */
.L_x_1985:
        /* <DEDUP_REMOVED lines=18> */
.L_x_1986:
        /* <DEDUP_REMOVED lines=22> */
.L_x_1987:
        /* <DEDUP_REMOVED lines=22> */
.L_x_1988:
        /* <DEDUP_REMOVED lines=9> */
.L_x_1991:
        /* <DEDUP_REMOVED lines=22> */
[----:B------:R-:W0:Y:S01]  /*0ad0*/  LDC R0, c[0x0][0x448] ;  /* 0x00011200ff007b82 */ /* 0x000e220000000800 */
[----:B------:R-:W1:Y:S01]  /*0ae0*/  S2R R22, SR_CTAID.X ;  /* 0x0000000000167919 */ /* 0x000e620000002500 */
[----:B------:R-:W-:Y:S01]  /*0af0*/  SHF.R.U32.HI R4, RZ, 0x10, R18 ;  /* 0x00000010ff047819 */ /* 0x000fe20000011612 */
[----:B------:R-:W-:Y:S01]  /*0b00*/  IMAD.MOV.U32 R23, RZ, RZ, RZ ;  /* 0x000000ffff177224 */ /* 0x000fe200078e00ff */
[----:B------:R-:W-:-:S04]  /*0b10*/  LOP3.LUT R18, R18, 0xffff, RZ, 0xc0, !PT ;  /* 0x0000ffff12127812 */ /* 0x000fc800078ec0ff */
[----:B------:R-:W2:Y:S08]  /*0b20*/  LDC.64 R8, c[0x0][0x418] ;  /* 0x00010600ff087b82 */ /* 0x000eb00000000a00 */
[----:B------:R-:W3:Y:S01]  /*0b30*/  LDC R3, c[0x0][0x288] ;  /* 0x0000a200ff037b82 */ /* 0x000ee20000000800 */
[----:B0-----:R-:W-:-:S07]  /*0b40*/  ISETP.NE.AND P1, PT, R0, 0x1, PT ;  /* 0x000000010000780c */ /* 0x001fce0003f25270 */
[----:B------:R-:W0:Y:S01]  /*0b50*/  LDC R16, c[0x0][0x424] ;  /* 0x00010900ff107b82 */ /* 0x000e220000000800 */
[----:B--2---:R-:W-:-:S07]  /*0b60*/  ISETP.NE.U32.AND P0, PT, R8, RZ, PT ;  /* 0x000000ff0800720c */ /* 0x004fce0003f05070 */
[----:B------:R-:W2:Y:S01]  /*0b70*/  LDC R27, c[0x0][0x2f0] ;  /* 0x0000bc00ff1b7b82 */ /* 0x000ea20000000800 */
[----:B-1----:R-:W-:Y:S01]  /*0b80*/  IMAD.SHL.U32 R22, R22, 0x80, RZ ;  /* 0x0000008016167824 */ /* 0x002fe200078e00ff */
[----:B------:R-:W-:-:S03]  /*0b90*/  ISETP.NE.AND.EX P0, PT, R9, RZ, PT, P0 ;  /* 0x000000ff0900720c */ /* 0x000fc60003f05300 */
[----:B------:R-:W-:Y:S01]  /*0ba0*/  @P1 VIADD R0, R22, 0x7f ;  /* 0x0000007f16001836 */ /* 0x000fe20000000000 */
[----:B---3--:R-:W-:Y:S02]  /*0bb0*/  IADD3 R3, -R3, 0xa0, RZ ;  /* 0x000000a003037810 */ /* 0x008fe40007ffe1ff */
[----:B------:R-:W1:Y:S08]  /*0bc0*/  @P1 LDC R5, c[0x0][0x44c] ;  /* 0x00011300ff051b82 */ /* 0x000e700000000800 */
[----:B------:R-:W3:Y:S01]  /*0bd0*/  @P1 LDC R7, c[0x0][0x450] ;  /* 0x00011400ff071b82 */ /* 0x000ee20000000800 */
[----:B0-----:R-:W-:-:S02]  /*0be0*/  SEL R16, R16, 0x1, P0 ;  /* 0x0000000110107807 */ /* 0x001fc40000000000 */
[----:B------:R-:W-:-:S03]  /*0bf0*/  ISETP.NE.AND P0, PT, R4, RZ, PT ;  /* 0x000000ff0400720c */ /* 0x000fc60003f05270 */
[----:B--2---:R-:W-:Y:S02]  /*0c00*/  IMAD R3, R16, R27, R3 ;  /* 0x0000001b10037224 */ /* 0x004fe400078e0203 */
[----:B-1----:R-:W-:-:S08]  /*0c10*/  @P1 IMAD.HI.U32 R2, R0, R5, RZ ;  /* 0x0000000500021227 */ /* 0x002fd000078e00ff */
[----:B------:R-:W0:Y:S01]  /*0c20*/  @!P0 LDC R4, c[0x0][0x9f0] ;  /* 0x00027c00ff048b82 */ /* 0x000e220000000800 */
[----:B------:R-:W-:Y:S01]  /*0c30*/  VIADD R0, R22, 0x7f ;  /* 0x0000007f16007836 */ /* 0x000fe20000000000 */
[----:B---3--:R-:W-:Y:S01]  /*0c40*/  @P1 SHF.R.U32.HI R0, RZ, R7, R2 ;  /* 0x00000007ff001219 */ /* 0x008fe20000011602 */
[----:B------:R-:W-:-:S04]  /*0c50*/  IMAD R2, R16, R27, 0x9f ;  /* 0x0000009f10027424 */ /* 0x000fc800078e021b */
[----:B------:R-:W-:Y:S02]  /*0c60*/  IMAD.IADD R0, R3, 0x1, R0 ;  /* 0x0000000103007824 */ /* 0x000fe400078e0200 */
[----:B------:R-:W-:-:S04]  /*0c70*/  IMAD.HI R2, R2, 0x66666667, RZ ;  /* 0x6666666702027827 */ /* 0x000fc800078e02ff */
[----:B------:R-:W-:Y:S01]  /*0c80*/  IMAD.HI R0, R0, 0x66666667, RZ ;  /* 0x6666666700007827 */ /* 0x000fe200078e02ff */
[----:B------:R-:W-:-:S04]  /*0c90*/  SHF.R.U32.HI R3, RZ, 0x1f, R2 ;  /* 0x0000001fff037819 */ /* 0x000fc80000011602 */
[----:B------:R-:W-:Y:S02]  /*0ca0*/  SHF.R.U32.HI R5, RZ, 0x1f, R0 ;  /* 0x0000001fff057819 */ /* 0x000fe40000011600 */
[----:B------:R-:W-:Y:S02]  /*0cb0*/  LEA.HI.SX32 R3, R2, R3, 0x1a ;  /* 0x0000000302037211 */ /* 0x000fe400078fd2ff */
[----:B------:R-:W-:-:S04]  /*0cc0*/  LEA.HI.SX32 R0, R0, R5, 0x1a ;  /* 0x0000000500007211 */ /* 0x000fc800078fd2ff */
[----:B------:R-:W-:-:S04]  /*0cd0*/  VIMNMX R11, R3, R0, PT ;  /* 0x00000000030b7248 */ /* 0x000fc80003fe0100 */
[----:B------:R-:W-:-:S13]  /*0ce0*/  ISETP.GE.AND P1, PT, R11, 0x1, PT ;  /* 0x000000010b00780c */ /* 0x000fda0003f26270 */
[----:B0-----:R-:W-:Y:S05]  /*0cf0*/  @!P1 BRA `(.L_x_1993) ;  /* 0x00000000006c9947 */ /* 0x001fea0003800000 */
[-C--:B------:R-:W-:Y:S02]  /*0d00*/  IABS R7, R4.reuse ;  /* 0x0000000400077213 */ /* 0x080fe40000000000 */
        /* <DEDUP_REMOVED lines=26> */
.L_x_1993:
[-C--:B------:R-:W-:Y:S01]  /*0eb0*/  IMAD R18, R18, R23.reuse, RZ ;  /* 0x0000001712127224 */ /* 0x080fe200078e02ff */
[----:B------:R-:W-:Y:S01]  /*0ec0*/  USHF.R.S32.HI UR37, URZ, 0x1f, UR36 ;  /* 0x0000001f3f257899 */ /* 0x000fe20008011424 */
[----:B------:R-:W-:Y:S01]  /*0ed0*/  VIADD R105, R10, 0xffffff80 ;  /* 0xffffff800a697836 */ /* 0x000fe20000000000 */
[----:B------:R-:W-:Y:S01]  /*0ee0*/  PLOP3.LUT P0, PT, PT, PT, PT, 0x80, 0x0 ;  /* 0x000000000000781c */ /* 0x000fe20003f0f070 */
[----:B------:R-:W-:Y:S01]  /*0ef0*/  IMAD.MOV.U32 R0, RZ, RZ, RZ ;  /* 0x000000ffff007224 */ /* 0x000fe200078e00ff */
[----:B------:R-:W-:Y:S02]  /*0f00*/  VIADDMNMX R23, R18, R23, R11, PT ;  /* 0x0000001712177246 */ /* 0x000fe4000380010b */
[----:B------:R-:W-:Y:S01]  /*0f10*/  CS2R R10, SRZ ;  /* 0x00000000000a7805 */ /* 0x000fe2000001ff00 */
[----:B------:R-:W-:Y:S01]  /*0f20*/  IMAD.MOV.U32 R2, RZ, RZ, RZ ;  /* 0x000000ffff027224 */ /* 0x000fe200078e00ff */
[----:B------:R-:W-:Y:S02]  /*0f30*/  CS2R R48, SRZ ;  /* 0x0000000000307805 */ /* 0x000fe4000001ff00 */
[----:B------:R-:W-:Y:S01]  /*0f40*/  ISETP.GT.AND P1, PT, R23, R18, PT ;  /* 0x000000121700720c */ /* 0x000fe20003f24270 */
        /* <DEDUP_REMOVED lines=39> */
[----:B------:R-:W-:Y:S01]  /*11c0*/  IMAD.MOV.U32 R102, RZ, RZ, RZ ;  /* 0x000000ffff667224 */ /* 0x000fe200078e00ff */
[----:B------:R-:W-:Y:S01]  /*11d0*/  CS2R R98, SRZ ;  /* 0x0000000000627805 */ /* 0x000fe2000001ff00 */
[----:B------:R-:W-:Y:S01]  /*11e0*/  IMAD.MOV.U32 R79, RZ, RZ, RZ ;  /* 0x000000ffff4f7224 */ /* 0x000fe200078e00ff */
[----:B------:R-:W-:Y:S02]  /*11f0*/  CS2R R108, SRZ ;  /* 0x00000000006c7805 */ /* 0x000fe4000001ff00 */
[----:B------:R-:W-:Y:S02]  /*1200*/  CS2R R110, SRZ ;  /* 0x00000000006e7805 */ /* 0x000fe4000001ff00 */
[----:B------:R-:W-:Y:S02]  /*1210*/  CS2R R106, SRZ ;  /* 0x00000000006a7805 */ /* 0x000fe4000001ff00 */
[----:B------:R-:W-:-:S02]  /*1220*/  CS2R R112, SRZ ;  /* 0x0000000000707805 */ /* 0x000fc4000001ff00 */
[----:B------:R-:W-:Y:S01]  /*1230*/  CS2R R116, SRZ ;  /* 0x0000000000747805 */ /* 0x000fe2000001ff00 */
[----:B------:R-:W-:Y:S01]  /*1240*/  IMAD.MOV.U32 R126, RZ, RZ, RZ ;  /* 0x000000ffff7e7224 */ /* 0x000fe200078e00ff */
[----:B------:R-:W-:Y:S02]  /*1250*/  CS2R R118, SRZ ;  /* 0x0000000000767805 */ /* 0x000fe4000001ff00 */
[----:B------:R-:W-:Y:S01]  /*1260*/  CS2R R114, SRZ ;  /* 0x0000000000727805 */ /* 0x000fe2000001ff00 */
[----:B------:R-:W-:Y:S01]  /*1270*/  IMAD R104, R16, R27, RZ ;  /* 0x0000001b10687224 */ /* 0x000fe200078e02ff */
        /* <DEDUP_REMOVED lines=35> */
.L_x_1995:
        /* <DEDUP_REMOVED lines=21> */
[----:B---3--:R-:W-:Y:S02]  /*1600*/  @P1 IMAD R6, R9, R24, RZ ;  /* 0x0000001809061224 */ /* 0x008fe400078e02ff */
[----:B------:R-:W-:Y:S02]  /*1610*/  @P1 IMAD.IADD R5, R5, 0x1, R11 ;  /* 0x0000000105051824 */ /* 0x000fe400078e020b */
[----:B------:R-:W-:Y:S02]  /*1620*/  @P1 IMAD R11, R17, R25, R6 ;  /* 0x00000019110b1224 */ /* 0x000fe400078e0206 */
[-C--:B----4-:R-:W-:Y:S02]  /*1630*/  @P0 IMAD R0, R7, R14.reuse, RZ ;  /* 0x0000000e07000224 */ /* 0x090fe400078e02ff */
[----:B------:R-:W-:-:S04]  /*1640*/  @P0 IMAD.WIDE.U32 R2, R17, R14, R2 ;  /* 0x0000000e11020225 */ /* 0x000fc800078e0002 */
        /* <DEDUP_REMOVED lines=19> */
.L_x_2092:
[----:B------:R-:W-:Y:S05]  /*1780*/  @!P1 BRA `(.L_x_1997) ;  /* 0x0000000000049947 */ /* 0x000fea0003800000 */
[----:B------:R-:W-:Y:S01]  /*1790*/  BPT.TRAP 0x1 ;  /* 0x000000040000795c */ /* 0x000fe20000300000 */
.L_x_1997:
[----:B------:R1:W2:Y:S01]  /*17a0*/  SYNCS.PHASECHK.TRANS64.TRYWAIT P2, [UR40+0x33430], R6 ;  /* 0x03343006ff0075a7 */ /* 0x0002a20008040168 */
[----:B------:R-:W-:Y:S05]  /*17b0*/  @!P1 BRA `(.L_x_1998) ;  /* 0x0000000000049947 */ /* 0x000fea0003800000 */
[----:B------:R-:W-:Y:S01]  /*17c0*/  BPT.TRAP 0x1 ;  /* 0x000000040000795c */ /* 0x000fe20000300000 */
.L_x_1998:
[----:B------:R-:W3:Y:S02]  /*17d0*/  S2R R2, SR_TID.X ;  /* 0x0000000000027919 */ /* 0x000ee40000002100 */
[----:B---3--:R-:W-:-:S04]  /*17e0*/  LOP3.LUT R2, R2, 0x7f, RZ, 0xc0, !PT ;  /* 0x0000007f02027812 */ /* 0x008fc800078ec0ff */
[----:B------:R-:W-:Y:S01]  /*17f0*/  ISETP.NE.AND P0, PT, R2, RZ, PT ;  /* 0x000000ff0200720c */ /* 0x000fe20003f05270 */
[----:B------:R-:W-:-:S05]  /*1800*/  IMAD.U32 R2, RZ, RZ, UR42 ;  /* 0x0000002aff027e24 */ /* 0x000fca000f8e00ff */
[----:B------:R-:W-:Y:S01]  /*1810*/  LOP3.LUT R2, R2, 0x10000, RZ, 0xfc, !PT ;  /* 0x0001000002027812 */ /* 0x000fe200078efcff */
[----:B--2---:R-:W-:Y:S06]  /*1820*/  @P2 BRA `(.L_x_1999) ;  /* 0x0000000000082947 */ /* 0x004fec0003800000 */
[----:B------:R-:W2:Y:S02]  /*1830*/  SYNCS.PHASECHK.TRANS64.TRYWAIT P2, [UR40+0x33430], R6 ;  /* 0x03343006ff0075a7 */ /* 0x000ea40008040168 */
[----:B--2---:R-:W-:Y:S05]  /*1840*/  @!P2 BRA `(.L_x_2000) ;  /* 0x000001380038a947 */ /* 0x004fea0003800000 */
.L_x_1999:
[----:B------:R-:W-:Y:S05]  /*1850*/  WARPSYNC.ALL ;  /* 0x0000000000007948 */ /* 0x000fea0003800000 */
[----:B0-----:R-:W-:Y:S01]  /*1860*/  IMAD.MOV.U32 R3, RZ, RZ, -0x7fffffe0 ;  /* 0x80000020ff037424 */ /* 0x001fe200078e00ff */
[----:B------:R-:W-:Y:S01]  /*1870*/  UIADD3 UR4, UR40, 0x24200, URZ ;  /* 0x0002420028047890 */ /* 0x000fe2000fffe03f */
[C---:B------:R-:W-:Y:S01]  /*1880*/  R2UR UR8, R2.reuse ;  /* 0x00000000020872ca */ /* 0x040fe200000e0000 */
[----:B------:R-:W-:Y:S02]  /*1890*/  WARPGROUP.ARRIVE ;  /* 0x00000000000079c5 */ /* 0x000fe40000000000 */
        /* <DEDUP_REMOVED lines=23> */
[----:B------:R-:W0:Y:S01]  /*1a10*/  LDC R8, c[0x0][0x448] ;  /* 0x00011200ff087b82 */ /* 0x000e220000000800 */
[----:B------:R-:W-:Y:S01]  /*1a20*/  UIADD3 UR4, UR52, 0x200, URZ ;  /* 0x0000020034047890 */ /* 0x000fe2000fffe03f */
[----:B------:R-:W-:Y:S01]  /*1a30*/  LEA.HI R108, R108, R105, RZ, 0x2 ;  /* 0x000000696c6c7211 */ /* 0x000fe200078f10ff */
[----:B------:R-:W-:Y:S01]  /*1a40*/  UMOV UR22, UR8 ;  /* 0x0000000800167c82 */ /* 0x000fe20008000000 */
[----:B------:R-:W-:Y:S01]  /*1a50*/  UMOV UR15, 0x80000020 ;  /* 0x80000020000f7882 */ /* 0x000fe20000000000 */
[----:B------:R-:W-:Y:S01]  /*1a60*/  UMOV UR5, 0x80000020 ;  /* 0x8000002000057882 */ /* 0x000fe20000000000 */
[----:B------:R-:W-:Y:S01]  /*1a70*/  UMOV UR18, UR10 ;  /* 0x0000000a00127c82 */ /* 0x000fe20008000000 */
[----:B------:R-:W-:Y:S01]  /*1a80*/  UIADD3 UR10, UR52, 0x2, URZ ;  /* 0x00000002340a7890 */ /* 0x000fe2000fffe03f */
[----:B------:R-:W-:Y:S01]  /*1a90*/  LOP3.LUT R108, R108, 0xfffffffc, RZ, 0xc0, !PT ;  /* 0xfffffffc6c6c7812 */ /* 0x000fe200078ec0ff */
[----:B------:R-:W-:Y:S01]  /*1aa0*/  UMOV UR14, UR4 ;  /* 0x00000004000e7c82 */ /* 0x000fe20008000000 */
[----:B------:R-:W-:Y:S01]  /*1ab0*/  UIADD3 UR7, UR6, 0x2, URZ ;  /* 0x0000000206077890 */ /* 0x000fe2000fffe03f */
[----:B------:R-:W3:Y:S01]  /*1ac0*/  S2UR UR42, SR_CgaCtaId ;  /* 0x00000000002a79c3 */ /* 0x000ee20000008800 */
[----:B------:R-:W-:Y:S01]  /*1ad0*/  UMOV UR9, UR5 ;  /* 0x0000000500097c82 */ /* 0x000fe20008000000 */
[----:B------:R-:W-:Y:S01]  /*1ae0*/  UMOV UR11, 0x80000020 ;  /* 0x80000020000b7882 */ /* 0x000fe20000000000 */
[----:B------:R-:W-:Y:S01]  /*1af0*/  IMAD.IADD R108, R105, 0x1, -R108 ;  /* 0x00000001696c7824 */ /* 0x000fe200078e0a6c */
[----:B------:R-:W-:-:S02]  /*1b00*/  UMOV UR54, URZ ;  /* 0x0000003f00367c82 */ /* 0x000fc40008000000 */
[----:B------:R-:W-:Y:S01]  /*1b10*/  UMOV UR4, UR7 ;  /* 0x0000000700047c82 */ /* 0x000fe20008000000 */
[----:B------:R-:W-:Y:S01]  /*1b20*/  UIADD3 UR7, UR52, 0x102, URZ ;  /* 0x0000010234077890 */ /* 0x000fe2000fffe03f */
[----:B------:R-:W-:Y:S01]  /*1b30*/  UMOV UR8, UR4 ;  /* 0x0000000400087c82 */ /* 0x000fe20008000000 */
[----:B0-----:R-:W-:Y:S02]  /*1b40*/  ISETP.NE.AND P2, PT, R8, 0x1, PT ;  /* 0x000000010800780c */ /* 0x001fe40003f45270 */
[----:B------:R-:W-:-:S05]  /*1b50*/  LOP3.LUT R8, R107, 0xffffff80, RZ, 0xc0, !PT ;  /* 0xffffff806b087812 */ /* 0x000fca00078ec0ff */
[----:B------:R-:W-:Y:S01]  /*1b60*/  IMAD.IADD R8, R105, 0x1, -R8 ;  /* 0x0000000169087824 */ /* 0x000fe200078e0a08 */
[----:B------:R-:W-:Y:S02]  /*1b70*/  WARPGROUP.DEPBAR.LE gsb0, 0x0 ;  /* 0x00008000000079c5 */ /* 0x000fe40000010000 */
[----:B------:R-:W-:-:S06]  /*1b80*/  WARPGROUP.ARRIVE ;  /* 0x00000000000079c5 */ /* 0x000fcc0000000000 */
[----:B------:R-:W-:Y:S03]  /*1b90*/  QGMMA.64x32x32.F32.E4M3.E4M3 R72, gdesc[UR24], RZ, !UPT, gsb0 ;  /* 0x00600000184879f3 */ /* 0x000fe6000c0008ff */
[----:B------:R-:W-:Y:S02]  /*1ba0*/  WARPGROUP.DEPBAR.LE gsb0, 0x0 ;  /* 0x00008000000079c5 */ /* 0x000fe40000010000 */
[----:B------:R-:W-:-:S06]  /*1bb0*/  WARPGROUP.ARRIVE ;  /* 0x00000000000079c5 */ /* 0x000fcc0000000000 */
[----:B------:R-:W-:Y:S01]  /*1bc0*/  QGMMA.64x32x32.F32.E4M3.E4M3 R56, gdesc[UR20], RZ, !UPT, gsb0 ;  /* 0x00600000143879f3 */ /* 0x000fe2000c0008ff */
[----:B------:R-:W-:Y:S02]  /*1bd0*/  UIADD3 UR20, UR6, 0x402, URZ ;  /* 0x0000040206147890 */ /* 0x000fe4000fffe03f */
[----:B------:R-:W-:Y:S01]  /*1be0*/  UIADD3 UR22, UR52, 0x502, URZ ;  /* 0x0000050234167890 */ /* 0x000fe2000fffe03f */
[----:B------:R-:W-:Y:S01]  /*1bf0*/  UMOV UR21, 0x80000020 ;  /* 0x8000002000157882 */ /* 0x000fe20000000000 */
[----:B------:R-:W-:Y:S01]  /*1c00*/  UMOV UR23, 0x80000020 ;  /* 0x8000002000177882 */ /* 0x000fe20000000000 */
        /* <DEDUP_REMOVED lines=11> */
[----:B------:R-:W-:Y:S02]  /*1cc0*/  UIADD3 UR13, UR6, 0x200, URZ ;  /* 0x00000200060d7890 */ /* 0x000fe4000fffe03f */
        /* <DEDUP_REMOVED lines=38> */
[----:B------:R-:W-:Y:S01]  /*1f30*/  UMOV UR10, UR12 ;  /* 0x0000000c000a7c82 */ /* 0x000fe20008000000 */
[----:B------:R-:W-:Y:S01]  /*1f40*/  UMOV UR11, 0x80000020 ;  /* 0x80000020000b7882 */ /* 0x000fe20000000000 */
        /* <DEDUP_REMOVED lines=19> */
[----:B------:R-:W-:Y:S01]  /*2080*/  UMOV UR14, UR16 ;  /* 0x00000010000e7c82 */ /* 0x000fe20008000000 */
[----:B------:R-:W-:Y:S02]  /*2090*/  UIADD3 UR16, UR6, 0x400, URZ ;  /* 0x0000040006107890 */ /* 0x000fe4000fffe03f */
        /* <DEDUP_REMOVED lines=70> */
[C---:B--2---:R-:W-:Y:S01]  /*2500*/  FMUL.FTZ R5, R0.reuse, R88 ;  /* 0x0000005800057220 */ /* 0x044fe20000410000 */
[C---:B-1----:R-:W-:Y:S01]  /*2510*/  FMUL.FTZ R6, R0.reuse, R92 ;  /* 0x0000005c00067220 */ /* 0x042fe20000410000 */
[----:B------:R-:W0:Y:S01]  /*2520*/  @P2 LDC R88, c[0x0][0x450] ;  /* 0x00011400ff582b82 */ /* 0x000e220000000800 */
[C---:B------:R-:W-:Y:S01]  /*2530*/  FMUL.FTZ R90, R0.reuse, R90 ;  /* 0x0000005a005a7220 */ /* 0x040fe20000410000 */
[----:B------:R-:W-:Y:S01]  /*2540*/  QGMMA.64x32x32.F32.E4M3.E4M3 R72, gdesc[UR20], R72, gsb0 ;  /* 0x00600000144879f3 */ /* 0x000fe20008000848 */
[----:B------:R-:W-:Y:S01]  /*2550*/  UIADD3 UR22, UR52, 0x602, URZ ;  /* 0x0000060234167890 */ /* 0x000fe2000fffe03f */
[C---:B------:R-:W-:Y:S01]  /*2560*/  FMUL.FTZ R91, R0.reuse, R91 ;  /* 0x0000005b005b7220 */ /* 0x040fe20000410000 */
[----:B------:R-:W-:Y:S01]  /*2570*/  UMOV UR23, 0x80000020 ;  /* 0x8000002000177882 */ /* 0x000fe20000000000 */
        /* <DEDUP_REMOVED lines=12> */
[----:B------:R-:W-:-:S05]  /*2640*/  FMUL.FTZ R13, R0, R101 ;  /* 0x00000065000d7220 */ /* 0x000fca0000410000 */
[----:B------:R-:W4:Y:S08]  /*2650*/  MUFU.TANH R94, R94 ;  /* 0x0000005e005e7308 */ /* 0x000f300000002400 */
[----:B------:R-:W5:Y:S08]  /*2660*/  MUFU.TANH R95, R95 ;  /* 0x0000005f005f7308 */ /* 0x000f700000002400 */
[----:B------:R-:W3:Y:S08]  /*2670*/  MUFU.TANH R98, R98 ;  /* 0x0000006200627308 */ /* 0x000ef00000002400 */
[----:B------:R-:W3:Y:S08]  /*2680*/  MUFU.TANH R99, R99 ;  /* 0x0000006300637308 */ /* 0x000ef00000002400 */
[----:B------:R-:W3:Y:S01]  /*2690*/  MUFU.TANH R102, R102 ;  /* 0x0000006600667308 */ /* 0x000ee20000002400 */
[----:B------:R-:W-:-:S02]  /*26a0*/  WARPGROUP.DEPBAR.LE gsb0, 0x0 ;  /* 0x00008000000079c5 */ /* 0x000fc40000010000 */
[----:B------:R-:W-:Y:S01]  /*26b0*/  WARPGROUP.ARRIVE ;  /* 0x00000000000079c5 */ /* 0x000fe20000000000 */
[C---:B------:R-:W-:Y:S01]  /*26c0*/  FMUL.FTZ R14, R0.reuse, R72 ;  /* 0x00000048000e7220 */ /* 0x040fe20000410000 */
[C---:B------:R-:W-:Y:S01]  /*26d0*/  FMUL.FTZ R20, R0.reuse, R76 ;  /* 0x0000004c00147220 */ /* 0x040fe20000410000 */
[----:B------:R-:W-:Y:S01]  /*26e0*/  FMUL.FTZ R72, R0, R80 ;  /* 0x0000005000487220 */ /* 0x000fe20000410000 */
[----:B------:R-:W-:Y:S01]  /*26f0*/  LEA.HI R76, R106, R106, RZ, 0x1 ;  /* 0x0000006a6a4c7211 */ /* 0x000fe200078f08ff */
[C---:B------:R-:W-:Y:S01]  /*2700*/  FMUL.FTZ R21, R0.reuse, R77 ;  /* 0x0000004d00157220 */ /* 0x040fe20000410000 */
[----:B------:R-:W-:Y:S01]  /*2710*/  QGMMA.64x32x32.F32.E4M3.E4M3 R56, gdesc[UR20], R56, gsb0 ;  /* 0x00600000143879f3 */ /* 0x000fe20008000838 */
[C---:B------:R-:W-:Y:S01]  /*2720*/  FMUL.FTZ R74, R0.reuse, R74 ;  /* 0x0000004a004a7220 */ /* 0x040fe20000410000 */
[----:B------:R-:W-:Y:S01]  /*2730*/  FMUL.FTZ R78, R0, R78 ;  /* 0x0000004e004e7220 */ /* 0x000fe20000410000 */
[----:B------:R-:W-:Y:S01]  /*2740*/  LOP3.LUT R77, R76, 0x3fffffe, RZ, 0xc0, !PT ;  /* 0x03fffffe4c4d7812 */ /* 0x000fe200078ec0ff */
[----:B------:R-:W-:Y:S01]  /*2750*/  UIADD3 UR22, UR52, 0x682, URZ ;  /* 0x0000068234167890 */ /* 0x000fe2000fffe03f */
[----:B------:R1:W-:Y:S01]  /*2760*/  MUFU.TANH R118, R74 ;  /* 0x0000004a00767308 */ /* 0x0003e20000002400 */
[----:B------:R-:W-:Y:S01]  /*2770*/  FMUL.FTZ R79, R0, R79 ;  /* 0x0000004f004f7220 */ /* 0x000fe20000410000 */
[----:B------:R-:W-:Y:S01]  /*2780*/  UMOV UR23, 0x80000020 ;  /* 0x8000002000177882 */ /* 0x000fe20000000000 */
[----:B------:R-:W-:-:S02]  /*2790*/  IMAD.IADD R77, R106, 0x1, -R77 ;  /* 0x000000016a4d7824 */ /* 0x000fc400078e0a4d */
[C---:B------:R-:W-:Y:S01]  /*27a0*/  FMUL.FTZ R15, R0.reuse, R73 ;  /* 0x00000049000f7220 */ /* 0x040fe20000410000 */
[C---:B------:R-:W-:Y:S01]  /*27b0*/  FMUL.FTZ R73, R0.reuse, R81 ;  /* 0x0000005100497220 */ /* 0x040fe20000410000 */
[C---:B------:R-:W-:Y:S01]  /*27c0*/  FMUL.FTZ R75, R0.reuse, R75 ;  /* 0x0000004b004b7220 */ /* 0x040fe20000410000 */
[C---:B------:R-:W-:Y:S01]  /*27d0*/  FMUL.FTZ R82, R0.reuse, R82 ;  /* 0x0000005200527220 */ /* 0x040fe20000410000 */
[----:B------:R-:W-:Y:S01]  /*27e0*/  MUFU.TANH R120, R78 ;  /* 0x0000004e00787308 */ /* 0x000fe20000002400 */
[C---:B-1----:R-:W-:Y:S01]  /*27f0*/  FMUL.FTZ R74, R0.reuse, R84 ;  /* 0x00000054004a7220 */ /* 0x042fe20000410000 */
[C---:B------:R-:W-:Y:S01]  /*2800*/  FMUL.FTZ R83, R0.reuse, R83 ;  /* 0x0000005300537220 */ /* 0x040fe20000410000 */
[----:B------:R-:W1:Y:S01]  /*2810*/  @P2 LDC R84, c[0x0][0x44c] ;  /* 0x00011300ff542b82 */ /* 0x000e620000000800 */
[C---:B------:R-:W-:Y:S01]  /*2820*/  FMUL.FTZ R86, R0.reuse, R86 ;  /* 0x0000005600567220 */ /* 0x040fe20000410000 */
[----:B------:R-:W-:-:S03]  /*2830*/  FMUL.FTZ R87, R0, R87 ;  /* 0x0000005700577220 */ /* 0x000fc60000410000 */
[----:B------:R2:W-:Y:S08]  /*2840*/  MUFU.TANH R116, R79 ;  /* 0x0000004f00747308 */ /* 0x0005f00000002400 */
[----:B------:R-:W3:Y:S01]  /*2850*/  MUFU.TANH R103, R103 ;  /* 0x0000006700677308 */ /* 0x000ee20000002400 */
[----:B--2---:R-:W-:-:S04]  /*2860*/  LEA.HI R79, R108, R108, RZ, 0x1 ;  /* 0x0000006c6c4f7211 */ /* 0x004fc800078f08ff */
[----:B------:R-:W-:-:S03]  /*2870*/  LOP3.LUT R79, R79, 0x1ffffffe, RZ, 0xc0, !PT ;  /* 0x1ffffffe4f4f7812 */ /* 0x000fc600078ec0ff */
[----:B------:R2:W3:Y:S08]  /*2880*/  MUFU.TANH R126, R75 ;  /* 0x0000004b007e7308 */ /* 0x0004f00000002400 */
[----:B------:R-:W3:Y:S01]  /*2890*/  MUFU.TANH R82, R82 ;  /* 0x0000005200527308 */ /* 0x000ee20000002400 */
[----:B--2---:R-:W-:-:S07]  /*28a0*/  FMUL.FTZ R75, R0, R85 ;  /* 0x00000055004b7220 */ /* 0x004fce0000410000 */
[----:B------:R-:W2:Y:S01]  /*28b0*/  MUFU.TANH R83, R83 ;  /* 0x0000005300537308 */ /* 0x000ea20000002400 */
[----:B------:R-:W-:Y:S02]  /*28c0*/  WARPGROUP.DEPBAR.LE gsb0, 0x0 ;  /* 0x00008000000079c5 */ /* 0x000fe40000010000 */
[C---:B------:R-:W-:Y:S01]  /*28d0*/  FMUL.FTZ R7, R0.reuse, R58 ;  /* 0x0000003a00077220 */ /* 0x040fe20000410000 */
[C---:B------:R-:W-:Y:S01]  /*28e0*/  FMUL.FTZ R59, R0.reuse, R59 ;  /* 0x0000003b003b7220 */ /* 0x040fe20000410000 */
[----:B------:R-:W-:Y:S01]  /*28f0*/  WARPGROUP.ARRIVE ;  /* 0x00000000000079c5 */ /* 0x000fe20000000000 */
[C---:B------:R-:W-:Y:S02]  /*2900*/  FMUL.FTZ R63, R0.reuse, R63 ;  /* 0x0000003f003f7220 */ /* 0x040fe40000410000 */
[----:B------:R4:W-:Y:S01]  /*2910*/  MUFU.TANH R80, R7 ;  /* 0x0000000700507308 */ /* 0x0009e20000002400 */
[C---:B------:R-:W-:Y:S01]  /*2920*/  FMUL.FTZ R62, R0.reuse, R62 ;  /* 0x0000003e003e7220 */ /* 0x040fe20000410000 */
[C---:B------:R-:W-:Y:S01]  /*2930*/  FMUL.FTZ R66, R0.reuse, R66 ;  /* 0x0000004200427220 */ /* 0x040fe20000410000 */
[C---:B------:R-:W-:Y:S01]  /*2940*/  FMUL.FTZ R67, R0.reuse, R67 ;  /* 0x0000004300437220 */ /* 0x040fe20000410000 */
[----:B------:R-:W-:Y:S01]  /*2950*/  QGMMA.64x32x32.F32.E4M3.E4M3 R40, gdesc[UR20], R40, gsb0 ;  /* 0x00600000142879f3 */ /* 0x000fe20008000828 */
[C---:B------:R-:W-:Y:S01]  /*2960*/  FMUL.FTZ R58, R0.reuse, R60 ;  /* 0x0000003c003a7220 */ /* 0x040fe20000410000 */
[C---:B------:R-:W-:Y:S01]  /*2970*/  FMUL.FTZ R60, R0.reuse, R61 ;  /* 0x0000003d003c7220 */ /* 0x040fe20000410000 */
[C---:B------:R-:W-:Y:S01]  /*2980*/  FMUL.FTZ R61, R0.reuse, R64 ;  /* 0x00000040003d7220 */ /* 0x040fe20000410000 */
[----:B------:R0:W-:Y:S01]  /*2990*/  MUFU.TANH R96, R59 ;  /* 0x0000003b00607308 */ /* 0x0001e20000002400 */
[----:B----4-:R-:W-:Y:S01]  /*29a0*/  SHF.R.S32.HI R7, RZ, 0x1f, R8 ;  /* 0x0000001fff077819 */ /* 0x010fe20000011408 */
[C---:B------:R-:W-:Y:S01]  /*29b0*/  FMUL.FTZ R64, R0.reuse, R69 ;  /* 0x0000004500407220 */ /* 0x040fe20000410000 */
[----:B------:R-:W-:Y:S01]  /*29c0*/  UIADD3 UR22, UR52, 0x702, URZ ;  /* 0x0000070234167890 */ /* 0x000fe2000fffe03f */
[C---:B------:R-:W-:Y:S01]  /*29d0*/  FMUL.FTZ R70, R0.reuse, R70 ;  /* 0x0000004600467220 */ /* 0x040fe20000410000 */
[CC--:B------:R-:W-:Y:S01]  /*29e0*/  LEA.HI R76, R7.reuse, R8.reuse, RZ, 0x2 ;  /* 0x00000008074c7211 */ /* 0x0c0fe200078f10ff */
[----:B------:R-:W-:Y:S01]  /*29f0*/  UMOV UR23, 0x80000020 ;  /* 0x8000002000177882 */ /* 0x000fe20000000000 */
[C---:B------:R-:W-:Y:S01]  /*2a00*/  FMUL.FTZ R71, R0.reuse, R71 ;  /* 0x0000004700477220 */ /* 0x040fe20000410000 */
[----:B------:R4:W-:Y:S01]  /*2a10*/  MUFU.TANH R92, R63 ;  /* 0x0000003f005c7308 */ /* 0x0009e20000002400 */
[----:B0-----:R-:W-:Y:S01]  /*2a20*/  LEA.HI R59, R7, R8, RZ, 0x5 ;  /* 0x00000008073b7211 */ /* 0x001fe200078f28ff */
[C---:B------:R-:W-:Y:S01]  /*2a30*/  FMUL.FTZ R56, R0.reuse, R56 ;  /* 0x0000003800387220 */ /* 0x040fe20000410000 */
[--C-:B------:R-:W-:Y:S01]  /*2a40*/  SHF.R.S32.HI R7, RZ, 0x2, R76.reuse ;  /* 0x00000002ff077819 */ /* 0x100fe2000001144c */
[----:B------:R-:W-:Y:S01]  /*2a50*/  FMUL.FTZ R57, R0, R57 ;  /* 0x0000003900397220 */ /* 0x000fe20000410000 */
[----:B------:R-:W-:-:S02]  /*2a60*/  SHF.R.S32.HI R78, RZ, 0x1f, R76 ;  /* 0x0000001fff4e7819 */ /* 0x000fc4000001144c */
[----:B------:R-:W-:Y:S01]  /*2a70*/  SHF.R.S32.HI R59, RZ, 0x5, R59 ;  /* 0x00000005ff3b7819 */ /* 0x000fe2000001143b */
[----:B------:R0:W-:Y:S01]  /*2a80*/  MUFU.TANH R81, R62 ;  /* 0x0000003e00517308 */ /* 0x0001e20000002400 */
[----:B------:R-:W-:Y:S01]  /*2a90*/  LEA.HI R78, R78, R7, RZ, 0x3 ;  /* 0x000000074e4e7211 */ /* 0x000fe200078f18ff */
[----:B----4-:R-:W-:Y:S02]  /*2aa0*/  FMUL.FTZ R63, R0, R68 ;  /* 0x00000044003f7220 */ /* 0x010fe40000410000 */
[----:B------:R-:W-:Y:S01]  /*2ab0*/  IMAD R59, R59, 0x10, R22 ;  /* 0x000000103b3b7824 */ /* 0x000fe200078e0216 */
[----:B------:R-:W-:-:S03]  /*2ac0*/  LOP3.LUT R78, R78, 0xfffffff8, RZ, 0xc0, !PT ;  /* 0xfffffff84e4e7812 */ /* 0x000fc600078ec0ff */
[----:B------:R-:W4:Y:S01]  /*2ad0*/  MUFU.TANH R86, R86 ;  /* 0x0000005600567308 */ /* 0x000f220000002400 */
[----:B------:R-:W-:Y:S01]  /*2ae0*/  IADD3 R78, R59, R7, -R78 ;  /* 0x000000073b4e7210 */ /* 0x000fe20007ffe84e */
[----:B------:R-:W-:Y:S02]  /*2af0*/  IMAD.IADD R7, R108, 0x1, -R79 ;  /* 0x000000016c077824 */ /* 0x000fe400078e0a4f */
[----:B0-----:R-:W-:Y:S01]  /*2b00*/  FMUL.FTZ R62, R0, R65 ;  /* 0x00000041003e7220 */ /* 0x001fe20000410000 */
[----:B------:R-:W-:Y:S01]  /*2b10*/  LOP3.LUT R65, R76, 0x7ffffffc, RZ, 0xc0, !PT ;  /* 0x7ffffffc4c417812 */ /* 0x000fe200078ec0ff */
[----:B------:R-:W-:Y:S02]  /*2b20*/  IMAD R78, R77, 0x40, R78 ;  /* 0x000000404d4e7824 */ /* 0x000fe400078e024e */
[----:B------:R-:W0:Y:S02]  /*2b30*/  MUFU.TANH R87, R87 ;  /* 0x0000005700577308 */ /* 0x000e240000002400 */
[----:B------:R-:W-:-:S02]  /*2b40*/  IMAD.IADD R8, R8, 0x1, -R65 ;  /* 0x0000000108087824 */ /* 0x000fc400078e0a41 */
[----:B------:R-:W-:-:S04]  /*2b50*/  IMAD R7, R7, 0x8, R78 ;  /* 0x0000000807077824 */ /* 0x000fc800078e024e */
[----:B-1----:R-:W-:Y:S01]  /*2b60*/  @P2 IMAD.HI.U32 R59, R7, R84, RZ ;  /* 0x00000054073b2227 */ /* 0x002fe200078e00ff */
[----:B------:R1:W0:Y:S03]  /*2b70*/  MUFU.TANH R78, R66 ;  /* 0x00000042004e7308 */ /* 0x0002260000002400 */
[----:B------:R-:W-:Y:S01]  /*2b80*/  IMAD.MOV.U32 R77, RZ, RZ, R7 ;  /* 0x000000ffff4d7224 */ /* 0x000fe200078e0007 */
[----:B------:R-:W-:Y:S01]  /*2b90*/  @P2 SHF.R.U32.HI R77, RZ, R88, R59 ;  /* 0x00000058ff4d2219 */ /* 0x000fe2000001163b */
[----:B------:R-:W-:Y:S01]  /*2ba0*/  IMAD.MOV.U32 R84, RZ, RZ, -0xa0 ;  /* 0xffffff60ff547424 */ /* 0x000fe200078e00ff */
[----:B------:R-:W5:Y:S02]  /*2bb0*/  LDC R59, c[0x0][0x288] ;  /* 0x0000a200ff3b7b82 */ /* 0x000f640000000800 */
[----:B------:R3:W0:Y:S01]  /*2bc0*/  MUFU.TANH R88, R67 ;  /* 0x0000004300587308 */ /* 0x0006220000002400 */
[----:B------:R-:W2:Y:S01]  /*2bd0*/  SHFL.IDX PT, R68, R77, 0x1, 0x1c1f ;  /* 0x003c1f004d447f89 */ /* 0x000ea200000e0000 */
[----:B-1----:R-:W-:-:S02]  /*2be0*/  IMAD R66, R23, -0xa0, R104 ;  /* 0xffffff6017427824 */ /* 0x002fc400078e0268 */
[----:B------:R-:W-:-:S04]  /*2bf0*/  IMAD R65, R23, R84, 0xa1 ;  /* 0x000000a117417424 */ /* 0x000fc800078e0254 */
[----:B------:R-:W-:Y:S01]  /*2c00*/  IMAD R65, R8, -0x2, R65 ;  /* 0xfffffffe08417824 */ /* 0x000fe200078e0241 */
[----:B------:R-:W-:Y:S02]  /*2c10*/  WARPGROUP.DEPBAR.LE gsb0, 0x0 ;  /* 0x00008000000079c5 */ /* 0x000fe40000010000 */
[----:B---3--:R-:W-:Y:S01]  /*2c20*/  VIADD R67, R66, 0xa0 ;  /* 0x000000a042437836 */ /* 0x008fe20000000000 */
[----:B------:R-:W-:Y:S01]  /*2c30*/  WARPGROUP.ARRIVE ;  /* 0x00000000000079c5 */ /* 0x000fe20000000000 */
[----:B------:R-:W1:Y:S01]  /*2c40*/  MUFU.TANH R70, R70 ;  /* 0x0000004600467308 */ /* 0x000e620000002400 */
[----:B------:R-:W-:Y:S01]  /*2c50*/  FMUL.FTZ R42, R0, R42 ;  /* 0x0000002a002a7220 */ /* 0x000fe20000410000 */
[----:B------:R-:W-:Y:S02]  /*2c60*/  IMAD R67, R8, -0x2, R67 ;  /* 0xfffffffe08437824 */ /* 0x000fe400078e0243 */
[C---:B------:R-:W-:Y:S01]  /*2c70*/  FMUL.FTZ R43, R0.reuse, R43 ;  /* 0x0000002b002b7220 */ /* 0x040fe20000410000 */
[C---:B------:R-:W-:Y:S01]  /*2c80*/  FMUL.FTZ R46, R0.reuse, R46 ;  /* 0x0000002e002e7220 */ /* 0x040fe20000410000 */
[----:B------:R-:W-:Y:S01]  /*2c90*/  QGMMA.64x32x32.F32.E4M3.E4M3 R24, gdesc[UR20], R24, gsb0 ;  /* 0x00600000141879f3 */ /* 0x000fe20008000818 */
[C---:B------:R-:W-:Y:S01]  /*2ca0*/  FMUL.FTZ R47, R0.reuse, R47 ;  /* 0x0000002f002f7220 */ /* 0x040fe20000410000 */
[C---:B------:R-:W-:Y:S01]  /*2cb0*/  FMUL.FTZ R50, R0.reuse, R50 ;  /* 0x0000003200327220 */ /* 0x040fe20000410000 */
[----:B------:R-:W3:Y:S01]  /*2cc0*/  MUFU.TANH R71, R71 ;  /* 0x0000004700477308 */ /* 0x000ee20000002400 */
[----:B-----5:R-:W-:Y:S01]  /*2cd0*/  IADD3 R108, R65, -R59, R104 ;  /* 0x8000003b416c7210 */ /* 0x020fe20007ffe068 */
[C---:B------:R-:W-:Y:S01]  /*2ce0*/  FMUL.FTZ R65, R0.reuse, R40 ;  /* 0x0000002800417220 */ /* 0x040fe20000410000 */
[C---:B------:R-:W-:Y:S01]  /*2cf0*/  FMUL.FTZ R40, R0.reuse, R41 ;  /* 0x0000002900287220 */ /* 0x040fe20000410000 */
[----:B------:R-:W-:Y:S01]  /*2d00*/  FMUL.FTZ R51, R0, R51 ;  /* 0x0000003300337220 */ /* 0x000fe20000410000 */
[----:B--2---:R-:W-:Y:S01]  /*2d10*/  VIADDMNMX R69, R68, R108, R67, PT ;  /* 0x0000006c44457246 */ /* 0x004fe20003800143 */
[C---:B------:R-:W-:Y:S01]  /*2d20*/  FMUL.FTZ R54, R0.reuse, R54 ;  /* 0x0000003600367220 */ /* 0x040fe20000410000 */
[C---:B------:R-:W-:Y:S01]  /*2d30*/  FMUL.FTZ R55, R0.reuse, R55 ;  /* 0x0000003700377220 */ /* 0x040fe20000410000 */
[----:B------:R-:W2:Y:S01]  /*2d40*/  MUFU.TANH R42, R42 ;  /* 0x0000002a002a7308 */ /* 0x000ea20000002400 */
[C---:B------:R-:W-:Y:S01]  /*2d50*/  ISETP.GT.AND P5, PT, R69.reuse, RZ, PT ;  /* 0x000000ff4500720c */ /* 0x040fe20003fa4270 */
[C---:B------:R-:W-:Y:S01]  /*2d60*/  FMUL.FTZ R52, R0.reuse, R52 ;  /* 0x0000003400347220 */ /* 0x040fe20000410000 */
[C---:B------:R-:W-:Y:S01]  /*2d70*/  ISETP.GT.AND P6, PT, R69.reuse, 0x1, PT ;  /* 0x000000014500780c */ /* 0x040fe20003fc4270 */
[C---:B------:R-:W-:Y:S01]  /*2d80*/  FMUL.FTZ R53, R0.reuse, R53 ;  /* 0x0000003500357220 */ /* 0x040fe20000410000 */
[----:B------:R-:W-:Y:S01]  /*2d90*/  ISETP.GT.AND P3, PT, R69, 0x8, PT ;  /* 0x000000084500780c */ /* 0x000fe20003f64270 */
[----:B------:R-:W-:Y:S01]  /*2da0*/  FMUL.FTZ R45, R0, R45 ;  /* 0x0000002d002d7220 */ /* 0x000fe20000410000 */
[----:B------:R-:W-:Y:S01]  /*2db0*/  FSEL R132, R90, -INF , P5 ;  /* 0xff8000005a847808 */ /* 0x000fe20002800000 */
[----:B------:R-:W5:Y:S01]  /*2dc0*/  MUFU.TANH R66, R43 ;  /* 0x0000002b00427308 */ /* 0x000f620000002400 */
[----:B------:R-:W-:Y:S01]  /*2dd0*/  FSEL R112, R91, -INF , P6 ;  /* 0xff8000005b707808 */ /* 0x000fe20003000000 */
[C---:B------:R-:W-:Y:S01]  /*2de0*/  FMUL.FTZ R48, R0.reuse, R48 ;  /* 0x0000003000307220 */ /* 0x040fe20000410000 */
[----:B------:R-:W-:Y:S01]  /*2df0*/  ISETP.GT.AND P4, PT, R69, 0x9, PT ;  /* 0x000000094500780c */ /* 0x000fe20003f84270 */
[----:B------:R-:W-:Y:S01]  /*2e00*/  FMUL.FTZ R49, R0, R49 ;  /* 0x0000003100317220 */ /* 0x000fe20000410000 */
[----:B------:R-:W-:-:S02]  /*2e10*/  FSEL R128, R94, -INF , P3 ;  /* 0xff8000005e807808 */ /* 0x000fc40001800000 */
[----:B------:R-:W-:Y:S01]  /*2e20*/  FMNMX.FTZ R41, R132, R112, !PT ;  /* 0x0000007084297209 */ /* 0x000fe20007810000 */
[----:B------:R-:W5:Y:S01]  /*2e30*/  MUFU.TANH R46, R46 ;  /* 0x0000002e002e7308 */ /* 0x000f620000002400 */
[----:B------:R-:W-:Y:S02]  /*2e40*/  ISETP.GT.AND P5, PT, R69, 0x10, PT ;  /* 0x000000104500780c */ /* 0x000fe40003fa4270 */
[----:B------:R-:W-:Y:S02]  /*2e50*/  FSEL R114, R95, -INF , P4 ;  /* 0xff8000005f727808 */ /* 0x000fe40002000000 */
[----:B------:R-:W-:Y:S02]  /*2e60*/  FMNMX.FTZ R41, R128, R41, !PT ;  /* 0x0000002980297209 */ /* 0x000fe40007810000 */
[----:B------:R-:W-:Y:S01]  /*2e70*/  ISETP.GT.AND P3, PT, R69, 0x11, PT ;  /* 0x000000114500780c */ /* 0x000fe20003f64270 */
[----:B------:R-:W5:Y:S01]  /*2e80*/  MUFU.TANH R47, R47 ;  /* 0x0000002f002f7308 */ /* 0x000f620000002400 */
[----:B------:R-:W-:-:S02]  /*2e90*/  FSEL R130, R98, -INF , P5 ;  /* 0xff80000062827808 */ /* 0x000fc40002800000 */
[----:B------:R-:W-:Y:S02]  /*2ea0*/  FMNMX.FTZ R41, R114, R41, !PT ;  /* 0x0000002972297209 */ /* 0x000fe40007810000 */
[----:B------:R-:W-:Y:S02]  /*2eb0*/  ISETP.GT.AND P4, PT, R69, 0x18, PT ;  /* 0x000000184500780c */ /* 0x000fe40003f84270 */
[----:B------:R-:W-:Y:S01]  /*2ec0*/  FSEL R136, R99, -INF , P3 ;  /* 0xff80000063887808 */ /* 0x000fe20001800000 */
[----:B------:R-:W5:Y:S01]  /*2ed0*/  MUFU.TANH R68, R50 ;  /* 0x0000003200447308 */ /* 0x000f620000002400 */
[----:B------:R-:W-:Y:S02]  /*2ee0*/  FMNMX.FTZ R41, R130, R41, !PT ;  /* 0x0000002982297209 */ /* 0x000fe40007810000 */
[----:B------:R-:W-:Y:S02]  /*2ef0*/  ISETP.GT.AND P3, PT, R69, 0x19, PT ;  /* 0x000000194500780c */ /* 0x000fe40003f64270 */
        /* <DEDUP_REMOVED lines=8> */
[----:B------:R-:W-:Y:S01]  /*2f80*/  FSEL R118, R118, -INF , P4 ;  /* 0xff80000076767808 */ /* 0x000fe20002000000 */
[----:B------:R-:W-:-:S02]  /*2f90*/  WARPGROUP.DEPBAR.LE gsb0, 0x0 ;  /* 0x00008000000079c5 */ /* 0x000fc40000010000 */
[----:B------:R-:W-:Y:S01]  /*2fa0*/  FMNMX.FTZ R41, R124, R41, !PT ;  /* 0x000000297c297209 */ /* 0x000fe20007810000 */
[C---:B------:R-:W-:Y:S01]  /*2fb0*/  FMUL.FTZ R26, R0.reuse, R26 ;  /* 0x0000001a001a7220 */ /* 0x040fe20000410000 */
[C---:B------:R-:W-:Y:S01]  /*2fc0*/  ISETP.GT.AND P4, PT, R69.reuse, 0x28, PT ;  /* 0x000000284500780c */ /* 0x040fe20003f84270 */
[----:B------:R-:W-:Y:S01]  /*2fd0*/  FMUL.FTZ R27, R0, R27 ;  /* 0x0000001b001b7220 */ /* 0x000fe20000410000 */
[----:B------:R-:W-:Y:S01]  /*2fe0*/  FSEL R126, R126, -INF , P3 ;  /* 0xff8000007e7e7808 */ /* 0x000fe20001800000 */
[----:B------:R-:W-:Y:S01]  /*2ff0*/  MUFU.TANH R76, R26 ;  /* 0x0000001a004c7308 */ /* 0x000fe20000002400 */
[----:B------:R-:W-:Y:S01]  /*3000*/  FMNMX.FTZ R41, R118, R41, !PT ;  /* 0x0000002976297209 */ /* 0x000fe20007810000 */
[C---:B------:R-:W-:Y:S01]  /*3010*/  FMUL.FTZ R31, R0.reuse, R31 ;  /* 0x0000001f001f7220 */ /* 0x040fe20000410000 */
[C---:B------:R-:W-:Y:S01]  /*3020*/  ISETP.GT.AND P3, PT, R69.reuse, 0x29, PT ;  /* 0x000000294500780c */ /* 0x040fe20003f64270 */
[----:B------:R-:W-:Y:S01]  /*3030*/  FMUL.FTZ R35, R0, R35 ;  /* 0x0000002300237220 */ /* 0x000fe20000410000 */
[----:B------:R-:W-:Y:S01]  /*3040*/  FSEL R120, R120, -INF , P4 ;  /* 0xff80000078787808 */ /* 0x000fe20002000000 */
[----:B------:R-:W-:Y:S01]  /*3050*/  FMUL.FTZ R39, R0, R39 ;  /* 0x0000002700277220 */ /* 0x000fe20000410000 */
[----:B------:R-:W-:Y:S01]  /*3060*/  FMNMX.FTZ R41, R126, R41, !PT ;  /* 0x000000297e297209 */ /* 0x000fe20007810000 */
[----:B------:R-:W5:Y:S01]  /*3070*/  MUFU.TANH R55, R55 ;  /* 0x0000003700377308 */ /* 0x000f620000002400 */
[C---:B------:R-:W-:Y:S01]  /*3080*/  ISETP.GT.AND P4, PT, R69.reuse, 0x30, PT ;  /* 0x000000304500780c */ /* 0x040fe20003f84270 */
[----:B------:R-:W-:Y:S01]  /*3090*/  FMUL.FTZ R32, R0, R32 ;  /* 0x0000002000207220 */ /* 0x000fe20000410000 */
[----:B------:R-:W-:Y:S01]  /*30a0*/  FSEL R116, R116, -INF , P3 ;  /* 0xff80000074747808 */ /* 0x000fe20001800000 */
[----:B------:R-:W-:Y:S01]  /*30b0*/  FMUL.FTZ R33, R0, R33 ;  /* 0x0000002100217220 */ /* 0x000fe20000410000 */
[----:B------:R-:W-:Y:S01]  /*30c0*/  FMNMX.FTZ R41, R120, R41, !PT ;  /* 0x0000002978297209 */ /* 0x000fe20007810000 */
[----:B------:R-:W-:Y:S01]  /*30d0*/  FMUL.FTZ R25, R0, R25 ;  /* 0x0000001900197220 */ /* 0x000fe20000410000 */
[C---:B------:R-:W-:Y:S01]  /*30e0*/  ISETP.GT.AND P3, PT, R69.reuse, 0x31, PT ;  /* 0x000000314500780c */ /* 0x040fe20003f64270 */
[----:B------:R-:W-:Y:S01]  /*30f0*/  MUFU.TANH R31, R31 ;  /* 0x0000001f001f7308 */ /* 0x000fe20000002400 */
[----:B------:R-:W-:Y:S01]  /*3100*/  FSEL R110, R82, -INF , P4 ;  /* 0xff800000526e7808 */ /* 0x000fe20002000000 */
[----:B------:R-:W-:Y:S01]  /*3110*/  FMUL.FTZ R28, R0, R28 ;  /* 0x0000001c001c7220 */ /* 0x000fe20000410000 */
[----:B------:R-:W-:Y:S01]  /*3120*/  FMNMX.FTZ R41, R116, R41, !PT ;  /* 0x0000002974297209 */ /* 0x000fe20007810000 */
[C---:B------:R-:W-:Y:S01]  /*3130*/  FMUL.FTZ R29, R0.reuse, R29 ;  /* 0x0000001d001d7220 */ /* 0x040fe20000410000 */
[----:B------:R-:W-:Y:S01]  /*3140*/  ISETP.GT.AND P4, PT, R69, 0x38, PT ;  /* 0x000000384500780c */ /* 0x000fe20003f84270 */
[----:B------:R-:W-:Y:S01]  /*3150*/  FMUL.FTZ R24, R0, R24 ;  /* 0x0000001800187220 */ /* 0x000fe20000410000 */
[----:B------:R-:W-:Y:S01]  /*3160*/  FSEL R106, R83, -INF , P3 ;  /* 0xff800000536a7808 */ /* 0x000fe20001800000 */
[----:B------:R-:W-:Y:S01]  /*3170*/  MUFU.TANH R35, R35 ;  /* 0x0000002300237308 */ /* 0x000fe20000002400 */
[----:B------:R-:W-:Y:S01]  /*3180*/  FMNMX.FTZ R41, R110, R41, !PT ;  /* 0x000000296e297209 */ /* 0x000fe20007810000 */
[C---:B------:R-:W-:Y:S01]  /*3190*/  FMUL.FTZ R37, R0.reuse, R37 ;  /* 0x0000002500257220 */ /* 0x040fe20000410000 */
[----:B------:R-:W-:Y:S01]  /*31a0*/  ISETP.GT.AND P3, PT, R69, 0x39, PT ;  /* 0x000000394500780c */ /* 0x000fe20003f64270 */
[----:B------:R-:W-:Y:S01]  /*31b0*/  FMUL.FTZ R36, R0, R36 ;  /* 0x0000002400247220 */ /* 0x000fe20000410000 */
[----:B----4-:R-:W-:-:S02]  /*31c0*/  FSEL R102, R86, -INF , P4 ;  /* 0xff80000056667808 */ /* 0x010fc40002000000 */
[----:B------:R-:W-:Y:S01]  /*31d0*/  FMNMX.FTZ R41, R106, R41, !PT ;  /* 0x000000296a297209 */ /* 0x000fe20007810000 */
[----:B------:R-:W-:Y:S01]  /*31e0*/  MUFU.TANH R39, R39 ;  /* 0x0000002700277308 */ /* 0x000fe20000002400 */
[----:B------:R-:W-:Y:S02]  /*31f0*/  ISETP.GT.AND P4, PT, R69, 0x40, PT ;  /* 0x000000404500780c */ /* 0x000fe40003f84270 */
[----:B0-----:R-:W-:Y:S02]  /*3200*/  FSEL R100, R87, -INF , P3 ;  /* 0xff80000057647808 */ /* 0x001fe40001800000 */
[----:B------:R-:W-:Y:S02]  /*3210*/  FMNMX.FTZ R41, R102, R41, !PT ;  /* 0x0000002966297209 */ /* 0x000fe40007810000 */
[----:B------:R-:W-:Y:S01]  /*3220*/  ISETP.GT.AND P3, PT, R69, 0x41, PT ;  /* 0x000000414500780c */ /* 0x000fe20003f64270 */
[----:B------:R0:W-:Y:S01]  /*3230*/  MUFU.TANH R144, R32 ;  /* 0x0000002000907308 */ /* 0x0001e20000002400 */
[----:B------:R-:W-:-:S02]  /*3240*/  FSEL R98, R80, -INF , P4 ;  /* 0xff80000050627808 */ /* 0x000fc40002000000 */
[----:B------:R-:W-:Y:S02]  /*3250*/  FMNMX.FTZ R41, R100, R41, !PT ;  /* 0x0000002964297209 */ /* 0x000fe40007810000 */
[C---:B------:R-:W-:Y:S02]  /*3260*/  ISETP.GT.AND P4, PT, R69.reuse, 0x48, PT ;  /* 0x000000484500780c */ /* 0x040fe40003f84270 */
[----:B------:R-:W-:Y:S01]  /*3270*/  FSEL R96, R96, -INF , P3 ;  /* 0xff80000060607808 */ /* 0x000fe20001800000 */
[----:B------:R-:W-:Y:S01]  /*3280*/  MUFU.TANH R5, R5 ;  /* 0x0000000500057308 */ /* 0x000fe20000002400 */
[----:B------:R-:W-:Y:S01]  /*3290*/  FMNMX.FTZ R41, R98, R41, !PT ;  /* 0x0000002962297209 */ /* 0x000fe20007810000 */
[----:B0-----:R-:W0:Y:S01]  /*32a0*/  SHFL.IDX PT, R32, R77, RZ, 0x1c1f ;  /* 0x001c1fff4d207589 */ /* 0x001e2200000e0000 */
[----:B------:R-:W-:Y:S02]  /*32b0*/  ISETP.GT.AND P3, PT, R69, 0x49, PT ;  /* 0x000000494500780c */ /* 0x000fe40003f64270 */
[----:B------:R-:W-:-:S02]  /*32c0*/  FSEL R94, R81, -INF , P4 ;  /* 0xff800000515e7808 */ /* 0x000fc40002000000 */
[----:B------:R-:W-:Y:S01]  /*32d0*/  FMNMX.FTZ R41, R96, R41, !PT ;  /* 0x0000002960297209 */ /* 0x000fe20007810000 */
[----:B------:R-:W-:Y:S01]  /*32e0*/  MUFU.TANH R4, R4 ;  /* 0x0000000400047308 */ /* 0x000fe20000002400 */
[C---:B------:R-:W-:Y:S02]  /*32f0*/  ISETP.GT.AND P4, PT, R69.reuse, 0x50, PT ;  /* 0x000000504500780c */ /* 0x040fe40003f84270 */
[----:B------:R-:W-:Y:S02]  /*3300*/  FSEL R92, R92, -INF , P3 ;  /* 0xff8000005c5c7808 */ /* 0x000fe40001800000 */
[----:B------:R-:W-:Y:S02]  /*3310*/  FMNMX.FTZ R41, R94, R41, !PT ;  /* 0x000000295e297209 */ /* 0x000fe40007810000 */
[----:B------:R-:W-:Y:S01]  /*3320*/  ISETP.GT.AND P3, PT, R69, 0x51, PT ;  /* 0x000000514500780c */ /* 0x000fe20003f64270 */
[----:B------:R-:W-:Y:S01]  /*3330*/  MUFU.TANH R6, R6 ;  /* 0x0000000600067308 */ /* 0x000fe20000002400 */
[----:B------:R-:W-:-:S02]  /*3340*/  FSEL R90, R78, -INF , P4 ;  /* 0xff8000004e5a7808 */ /* 0x000fc40002000000 */
[----:B------:R-:W-:Y:S02]  /*3350*/  FMNMX.FTZ R41, R92, R41, !PT ;  /* 0x000000295c297209 */ /* 0x000fe40007810000 */
[C---:B------:R-:W-:Y:S02]  /*3360*/  ISETP.GT.AND P4, PT, R69.reuse, 0x58, PT ;  /* 0x000000584500780c */ /* 0x040fe40003f84270 */
[----:B------:R-:W-:Y:S01]  /*3370*/  FSEL R88, R88, -INF , P3 ;  /* 0xff80000058587808 */ /* 0x000fe20001800000 */
[----:B------:R-:W-:Y:S01]  /*3380*/  MUFU.TANH R9, R9 ;  /* 0x0000000900097308 */ /* 0x000fe20000002400 */
[----:B------:R-:W-:Y:S02]  /*3390*/  FMNMX.FTZ R41, R90, R41, !PT ;  /* 0x000000295a297209 */ /* 0x000fe40007810000 */
[----:B------:R-:W-:Y:S02]  /*33a0*/  ISETP.GT.AND P3, PT, R69, 0x59, PT ;  /* 0x000000594500780c */ /* 0x000fe40003f64270 */
[----:B-1----:R-:W-:-:S02]  /*33b0*/  FSEL R86, R70, -INF , P4 ;  /* 0xff80000046567808 */ /* 0x002fc40002000000 */
[----:B------:R-:W-:Y:S01]  /*33c0*/  FMNMX.FTZ R41, R88, R41, !PT ;  /* 0x0000002958297209 */ /* 0x000fe20007810000 */
[----:B------:R1:W4:Y:S01]  /*33d0*/  MUFU.TANH R70, R27 ;  /* 0x0000001b00467308 */ /* 0x0003220000002400 */
[----:B------:R-:W-:Y:S02]  /*33e0*/  ISETP.GT.AND P4, PT, R69, 0x60, PT ;  /* 0x000000604500780c */ /* 0x000fe40003f84270 */
[----:B---3--:R-:W-:Y:S02]  /*33f0*/  FSEL R80, R71, -INF , P3 ;  /* 0xff80000047507808 */ /* 0x008fe40001800000 */
[----:B------:R-:W-:Y:S01]  /*3400*/  FMNMX.FTZ R43, R86, R41, !PT ;  /* 0x00000029562b7209 */ /* 0x000fe20007810000 */
[----:B------:R-:W-:Y:S01]  /*3410*/  FMUL.FTZ R41, R0, R30 ;  /* 0x0000001e00297220 */ /* 0x000fe20000410000 */
[----:B------:R-:W-:Y:S01]  /*3420*/  ISETP.GT.AND P3, PT, R69, 0x61, PT ;  /* 0x000000614500780c */ /* 0x000fe20003f64270 */
[----:B------:R-:W-:Y:S01]  /*3430*/  MUFU.TANH R10, R10 ;  /* 0x0000000a000a7308 */ /* 0x000fe20000002400 */
[----:B--2---:R-:W-:Y:S01]  /*3440*/  FSEL R50, R42, -INF , P4 ;  /* 0xff8000002a327808 */ /* 0x004fe20002000000 */
[----:B-1----:R-:W-:Y:S01]  /*3450*/  FMUL.FTZ R27, R0, R34 ;  /* 0x00000022001b7220 */ /* 0x002fe20000410000 */
[----:B------:R-:W-:-:S02]  /*3460*/  FMNMX.FTZ R43, R80, R43, !PT ;  /* 0x0000002b502b7209 */ /* 0x000fc40007810000 */
[C---:B------:R-:W-:Y:S02]  /*3470*/  ISETP.GT.AND P4, PT, R69.reuse, 0x68, PT ;  /* 0x000000684500780c */ /* 0x040fe40003f84270 */
[----:B-----5:R-:W-:Y:S01]  /*3480*/  FSEL R26, R66, -INF , P3 ;  /* 0xff800000421a7808 */ /* 0x020fe20001800000 */
[----:B------:R-:W1:Y:S01]  /*3490*/  MUFU.TANH R41, R41 ;  /* 0x0000002900297308 */ /* 0x000e620000002400 */
[----:B------:R-:W-:Y:S02]  /*34a0*/  FMNMX.FTZ R43, R50, R43, !PT ;  /* 0x0000002b322b7209 */ /* 0x000fe40007810000 */
[C---:B------:R-:W-:Y:S02]  /*34b0*/  ISETP.GT.AND P3, PT, R69.reuse, 0x69, PT ;  /* 0x000000694500780c */ /* 0x040fe40003f64270 */
[----:B------:R-:W-:Y:S02]  /*34c0*/  FSEL R30, R46, -INF , P4 ;  /* 0xff8000002e1e7808 */ /* 0x000fe40002000000 */
[----:B------:R-:W-:Y:S01]  /*34d0*/  FMNMX.FTZ R43, R26, R43, !PT ;  /* 0x0000002b1a2b7209 */ /* 0x000fe20007810000 */
[----:B------:R-:W-:Y:S01]  /*34e0*/  MUFU.TANH R11, R11 ;  /* 0x0000000b000b7308 */ /* 0x000fe20000002400 */
[----:B------:R-:W-:-:S02]  /*34f0*/  ISETP.GT.AND P4, PT, R69, 0x70, PT ;  /* 0x000000704500780c */ /* 0x000fc40003f84270 */
[----:B------:R-:W-:Y:S02]  /*3500*/  FSEL R42, R47, -INF , P3 ;  /* 0xff8000002f2a7808 */ /* 0x000fe40001800000 */
[----:B------:R-:W-:Y:S02]  /*3510*/  FMNMX.FTZ R43, R30, R43, !PT ;  /* 0x0000002b1e2b7209 */ /* 0x000fe40007810000 */
[C---:B------:R-:W-:Y:S01]  /*3520*/  ISETP.GT.AND P3, PT, R69.reuse, 0x71, PT ;  /* 0x000000714500780c */ /* 0x040fe20003f64270 */
[----:B------:R2:W3:Y:S01]  /*3530*/  MUFU.TANH R47, R27 ;  /* 0x0000001b002f7308 */ /* 0x0004e20000002400 */
[----:B------:R-:W-:Y:S02]  /*3540*/  FSEL R34, R68, -INF , P4 ;  /* 0xff80000044227808 */ /* 0x000fe40002000000 */
[----:B------:R-:W-:Y:S02]  /*3550*/  FMNMX.FTZ R43, R42, R43, !PT ;  /* 0x0000002b2a2b7209 */ /* 0x000fe40007810000 */
[----:B------:R-:W-:-:S02]  /*3560*/  ISETP.GT.AND P4, PT, R69, 0x78, PT ;  /* 0x000000784500780c */ /* 0x000fc40003f84270 */
[----:B------:R-:W-:Y:S01]  /*3570*/  FSEL R46, R51, -INF , P3 ;  /* 0xff800000332e7808 */ /* 0x000fe20001800000 */
[----:B------:R-:W-:Y:S01]  /*3580*/  MUFU.TANH R138, R52 ;  /* 0x00000034008a7308 */ /* 0x000fe20000002400 */
[----:B------:R-:W-:Y:S01]  /*3590*/  FMNMX.FTZ R43, R34, R43, !PT ;  /* 0x0000002b222b7209 */ /* 0x000fe20007810000 */
[----:B--2---:R-:W-:Y:S01]  /*35a0*/  FMUL.FTZ R27, R0, R38 ;  /* 0x00000026001b7220 */ /* 0x004fe20000410000 */
[C---:B------:R-:W-:Y:S02]  /*35b0*/  ISETP.GT.AND P3, PT, R69.reuse, 0x79, PT ;  /* 0x000000794500780c */ /* 0x040fe40003f64270 */
[----:B------:R-:W-:Y:S02]  /*35c0*/  FSEL R54, R54, -INF , P4 ;  /* 0xff80000036367808 */ /* 0x000fe40002000000 */
[----:B------:R-:W-:Y:S01]  /*35d0*/  FMNMX.FTZ R43, R46, R43, !PT ;  /* 0x0000002b2e2b7209 */ /* 0x000fe20007810000 */
[----:B------:R2:W5:Y:S01]  /*35e0*/  MUFU.TANH R82, R27 ;  /* 0x0000001b00527308 */ /* 0x0005620000002400 */
[----:B------:R-:W-:-:S02]  /*35f0*/  ISETP.GT.AND P4, PT, R69, 0x80, PT ;  /* 0x000000804500780c */ /* 0x000fc40003f84270 */
[----:B------:R-:W-:Y:S02]  /*3600*/  FSEL R66, R55, -INF , P3 ;  /* 0xff80000037427808 */ /* 0x000fe40001800000 */
[----:B------:R-:W-:Y:S02]  /*3610*/  FMNMX.FTZ R43, R54, R43, !PT ;  /* 0x0000002b362b7209 */ /* 0x000fe40007810000 */
[C---:B------:R-:W-:Y:S01]  /*3620*/  ISETP.GT.AND P3, PT, R69.reuse, 0x81, PT ;  /* 0x000000814500780c */ /* 0x040fe20003f64270 */
[----:B------:R-:W0:Y:S01]  /*3630*/  MUFU.TANH R12, R12 ;  /* 0x0000000c000c7308 */ /* 0x000e220000002400 */
[----:B------:R-:W-:Y:S01]  /*3640*/  FSEL R38, R76, -INF , P4 ;  /* 0xff8000004c267808 */ /* 0x000fe20002000000 */
[----:B--2---:R-:W-:Y:S01]  /*3650*/  FMUL.FTZ R27, R0, R44 ;  /* 0x0000002c001b7220 */ /* 0x004fe20000410000 */
[----:B------:R-:W-:Y:S02]  /*3660*/  FMNMX.FTZ R43, R66, R43, !PT ;  /* 0x0000002b422b7209 */ /* 0x000fe40007810000 */
[----:B------:R-:W-:-:S02]  /*3670*/  ISETP.GT.AND P4, PT, R69, 0x88, PT ;  /* 0x000000884500780c */ /* 0x000fc40003f84270 */
[----:B----4-:R-:W-:Y:S01]  /*3680*/  FSEL R68, R70, -INF , P3 ;  /* 0xff80000046447808 */ /* 0x010fe20001800000 */
[----:B------:R-:W-:Y:S01]  /*3690*/  MUFU.TANH R146, R33 ;  /* 0x0000002100927308 */ /* 0x000fe20000002400 */
[----:B------:R-:W-:Y:S02]  /*36a0*/  FMNMX.FTZ R43, R38, R43, !PT ;  /* 0x0000002b262b7209 */ /* 0x000fe40007810000 */
[----:B------:R-:W-:Y:S02]  /*36b0*/  ISETP.GT.AND P3, PT, R69, 0x89, PT ;  /* 0x000000894500780c */ /* 0x000fe40003f64270 */
[----:B-1----:R-:W-:Y:S02]  /*36c0*/  FSEL R70, R41, -INF , P4 ;  /* 0xff80000029467808 */ /* 0x002fe40002000000 */
[----:B------:R-:W-:Y:S01]  /*36d0*/  FMNMX.FTZ R43, R68, R43, !PT ;  /* 0x0000002b442b7209 */ /* 0x000fe20007810000 */
[----:B------:R-:W-:Y:S01]  /*36e0*/  MUFU.TANH R41, R27 ;  /* 0x0000001b00297308 */ /* 0x000fe20000002400 */
[----:B------:R-:W-:-:S02]  /*36f0*/  ISETP.GT.AND P4, PT, R69, 0x90, PT ;  /* 0x000000904500780c */ /* 0x000fc40003f84270 */
[----:B------:R-:W-:Y:S02]  /*3700*/  FSEL R76, R31, -INF , P3 ;  /* 0xff8000001f4c7808 */ /* 0x000fe40001800000 */
[----:B------:R-:W-:Y:S02]  /*3710*/  FMNMX.FTZ R43, R70, R43, !PT ;  /* 0x0000002b462b7209 */ /* 0x000fe40007810000 */
[----:B------:R-:W-:Y:S01]  /*3720*/  ISETP.GT.AND P3, PT, R69, 0x91, PT ;  /* 0x000000914500780c */ /* 0x000fe20003f64270 */
[----:B------:R-:W1:Y:S01]  /*3730*/  MUFU.TANH R13, R13 ;  /* 0x0000000d000d7308 */ /* 0x000e620000002400 */
[----:B---3--:R-:W-:Y:S02]  /*3740*/  FSEL R44, R47, -INF , P4 ;  /* 0xff8000002f2c7808 */ /* 0x008fe40002000000 */
[----:B------:R-:W-:Y:S02]  /*3750*/  FMNMX.FTZ R43, R76, R43, !PT ;  /* 0x0000002b4c2b7209 */ /* 0x000fe40007810000 */
[----:B------:R-:W-:-:S02]  /*3760*/  ISETP.GT.AND P4, PT, R69, 0x98, PT ;  /* 0x000000984500780c */ /* 0x000fc40003f84270 */
[----:B------:R-:W-:Y:S01]  /*3770*/  FSEL R78, R35, -INF , P3 ;  /* 0xff800000234e7808 */ /* 0x000fe20001800000 */
[----:B------:R2:W-:Y:S01]  /*3780*/  MUFU.TANH R47, R53 ;  /* 0x00000035002f7308 */ /* 0x0005e20000002400 */
[----:B------:R-:W-:Y:S02]  /*3790*/  FMNMX.FTZ R43, R44, R43, !PT ;  /* 0x0000002b2c2b7209 */ /* 0x000fe40007810000 */
[----:B------:R-:W-:Y:S02]  /*37a0*/  ISETP.GT.AND P3, PT, R69, 0x99, PT ;  /* 0x000000994500780c */ /* 0x000fe40003f64270 */
[----:B-----5:R-:W-:Y:S02]  /*37b0*/  FSEL R82, R82, -INF , P4 ;  /* 0xff80000052527808 */ /* 0x020fe40002000000 */
[----:B------:R-:W-:Y:S01]  /*37c0*/  FMNMX.FTZ R43, R78, R43, !PT ;  /* 0x0000002b4e2b7209 */ /* 0x000fe20007810000 */
[----:B------:R-:W-:Y:S01]  /*37d0*/  MUFU.TANH R142, R28 ;  /* 0x0000001c008e7308 */ /* 0x000fe20000002400 */
[----:B------:R-:W-:-:S02]  /*37e0*/  FSEL R84, R39, -INF , P3 ;  /* 0xff80000027547808 */ /* 0x000fc40001800000 */
[----:B------:R-:W-:Y:S02]  /*37f0*/  FMNMX.FTZ R43, R82, R43, !PT ;  /* 0x0000002b522b7209 */ /* 0x000fe40007810000 */
[----:B0-----:R-:W-:Y:S02]  /*3800*/  VIADDMNMX R67, R32, R108, R67, PT ;  /* 0x0000006c20437246 */ /* 0x001fe40003800143 */
[----:B------:R-:W-:Y:S01]  /*3810*/  FMNMX.FTZ R43, R84, R43, !PT ;  /* 0x0000002b542b7209 */ /* 0x000fe20007810000 */
[----:B------:R-:W0:Y:S01]  /*3820*/  MUFU.TANH R14, R14 ;  /* 0x0000000e000e7308 */ /* 0x000e220000002400 */
[C---:B------:R-:W-:Y:S02]  /*3830*/  ISETP.GT.AND P4, PT, R67.reuse, 0x1, PT ;  /* 0x000000014300780c */ /* 0x040fe40003f84270 */
[----:B------:R-:W-:Y:S01]  /*3840*/  ISETP.GT.AND P5, PT, R67, 0x8, PT ;  /* 0x000000084300780c */ /* 0x000fe20003fa4270 */
[----:B------:R-:W3:Y:S01]  /*3850*/  SHFL.BFLY PT, R122, R43, 0x2, 0x1f ;  /* 0x0c401f002b7a7f89 */ /* 0x000ee200000e0000 */
[----:B--2---:R-:W-:-:S02]  /*3860*/  FSEL R53, R4, -INF , P4 ;  /* 0xff80000004357808 */ /* 0x004fc40002000000 */
[----:B------:R-:W-:Y:S01]  /*3870*/  FSEL R108, R6, -INF , P5 ;  /* 0xff800000066c7808 */ /* 0x000fe20002800000 */
[----:B------:R-:W2:Y:S01]  /*3880*/  MUFU.TANH R15, R15 ;  /* 0x0000000f000f7308 */ /* 0x000ea20000002400 */
[----:B------:R-:W-:-:S07]  /*3890*/  ISETP.GT.AND P4, PT, R67, 0x10, PT ;  /* 0x000000104300780c */ /* 0x000fce0003f84270 */
[----:B------:R-:W4:Y:S08]  /*38a0*/  MUFU.TANH R20, R20 ;  /* 0x0000001400147308 */ /* 0x000f300000002400 */
[----:B------:R-:W5:Y:S01]  /*38b0*/  MUFU.TANH R21, R21 ;  /* 0x0000001500157308 */ /* 0x000f620000002400 */
[----:B---3--:R-:W-:-:S07]  /*38c0*/  FMNMX.FTZ R27, R43, R122, !PT ;  /* 0x0000007a2b1b7209 */ /* 0x008fce0007810000 */
[----:B------:R3:W-:Y:S01]  /*38d0*/  MUFU.TANH R43, R25 ;  /* 0x00000019002b7308 */ /* 0x0007e20000002400 */
[----:B------:R-:W1:Y:S07]  /*38e0*/  SHFL.BFLY PT, R122, R27, 0x1, 0x1f ;  /* 0x0c201f001b7a7f89 */ /* 0x000e6e00000e0000 */
[----:B------:R-:W5:Y:S08]  /*38f0*/  MUFU.TANH R72, R72 ;  /* 0x0000004800487308 */ /* 0x000f700000002400 */
[----:B------:R0:W-:Y:S08]  /*3900*/  MUFU.TANH R51, R29 ;  /* 0x0000001d00337308 */ /* 0x0001f00000002400 */
[----:B------:R-:W5:Y:S01]  /*3910*/  MUFU.TANH R73, R73 ;  /* 0x0000004900497308 */ /* 0x000f620000002400 */
[----:B-1----:R-:W-:-:S04]  /*3920*/  FMNMX.FTZ R122, R27, R122, !PT ;  /* 0x0000007a1b7a7209 */ /* 0x002fc80007810000 */
[C---:B------:R-:W-:Y:S01]  /*3930*/  FSETP.NEU.FTZ.AND P3, PT, R122.reuse, -INF , PT ;  /* 0xff8000007a00780b */ /* 0x040fe20003f7d000 */
[----:B------:R-:W-:Y:S02]  /*3940*/  FFMA.FTZ R31, R122, R121, -8 ;  /* 0xc10000007a1f7423 */ /* 0x000fe40000010079 */
[----:B------:R1:W-:Y:S03]  /*3950*/  MUFU.TANH R140, R24 ;  /* 0x00000018008c7308 */ /* 0x0003e60000002400 */
[----:B------:R-:W-:Y:S02]  /*3960*/  FSEL R31, R31, RZ, P3 ;  /* 0x000000ff1f1f7208 */ /* 0x000fe40001800000 */
[----:B------:R-:W-:-:S03]  /*3970*/  ISETP.GT.AND P3, PT, R67, RZ, PT ;  /* 0x000000ff4300720c */ /* 0x000fc60003f64270 */
[-CC-:B---3--:R-:W-:Y:S01]  /*3980*/  FFMA.FTZ R25, R112, R121.reuse, -R31.reuse ;  /* 0x0000007970197223 */ /* 0x188fe2000001081f */
[----:B------:R-:W-:Y:S01]  /*3990*/  FSEL R52, R5, -INF , P3 ;  /* 0xff80000005347808 */ /* 0x000fe20001800000 */
[-CC-:B------:R-:W-:Y:S01]  /*39a0*/  FFMA.FTZ R28, R114, R121.reuse, -R31.reuse ;  /* 0x00000079721c7223 */ /* 0x180fe2000001081f */
[----:B------:R-:W-:Y:S01]  /*39b0*/  ISETP.GT.AND P3, PT, R67, 0x9, PT ;  /* 0x000000094300780c */ /* 0x000fe20003f64270 */
[--C-:B------:R-:W-:Y:S01]  /*39c0*/  FFMA.FTZ R6, R118, R121, -R31.reuse ;  /* 0x0000007976067223 */ /* 0x100fe2000001081f */
[----:B------:R-:W-:Y:S01]  /*39d0*/  FMNMX.FTZ R33, R52, R53, !PT ;  /* 0x0000003534217209 */ /* 0x000fe20007810000 */
[-CC-:B------:R-:W-:Y:S01]  /*39e0*/  FFMA.FTZ R4, R124, R121.reuse, -R31.reuse ;  /* 0x000000797c047223 */ /* 0x180fe2000001081f */
[----:B------:R-:W-:Y:S01]  /*39f0*/  FSEL R112, R9, -INF , P3 ;  /* 0xff80000009707808 */ /* 0x000fe20001800000 */
[--C-:B------:R-:W-:Y:S01]  /*3a00*/  FFMA.FTZ R9, R126, R121, -R31.reuse ;  /* 0x000000797e097223 */ /* 0x100fe2000001081f */
[----:B------:R-:W-:Y:S01]  /*3a10*/  FMNMX.FTZ R33, R108, R33, !PT ;  /* 0x000000216c217209 */ /* 0x000fe20007810000 */
[-CC-:B------:R-:W-:Y:S01]  /*3a20*/  FFMA.FTZ R27, R128, R121.reuse, -R31.reuse ;  /* 0x00000079801b7223 */ /* 0x180fe2000001081f */
[C---:B------:R-:W-:Y:S01]  /*3a30*/  ISETP.GT.AND P3, PT, R67.reuse, 0x11, PT ;  /* 0x000000114300780c */ /* 0x040fe20003f64270 */
[--C-:B0-----:R-:W-:Y:S01]  /*3a40*/  FFMA.FTZ R29, R130, R121, -R31.reuse ;  /* 0x00000079821d7223 */ /* 0x101fe2000001081f */
[----:B------:R-:W-:Y:S01]  /*3a50*/  FSEL R114, R10, -INF , P4 ;  /* 0xff8000000a727808 */ /* 0x000fe20002000000 */
[----:B------:R-:W0:Y:S01]  /*3a60*/  MUFU.TANH R74, R74 ;  /* 0x0000004a004a7308 */ /* 0x000e220000002400 */
[----:B------:R-:W-:Y:S01]  /*3a70*/  FMNMX.FTZ R33, R112, R33, !PT ;  /* 0x0000002170217209 */ /* 0x000fe20007810000 */
[-CC-:B-1----:R-:W-:Y:S01]  /*3a80*/  FFMA.FTZ R24, R132, R121.reuse, -R31.reuse ;  /* 0x0000007984187223 */ /* 0x182fe2000001081f */
[----:B------:R-:W-:Y:S01]  /*3a90*/  ISETP.GT.AND P4, PT, R67, 0x18, PT ;  /* 0x000000184300780c */ /* 0x000fe20003f84270 */
[-CC-:B------:R-:W-:Y:S01]  /*3aa0*/  FFMA.FTZ R134, R134, R121.reuse, -R31.reuse ;  /* 0x0000007986867223 */ /* 0x180fe2000001081f */
[----:B------:R-:W-:Y:S01]  /*3ab0*/  FSEL R118, R11, -INF , P3 ;  /* 0xff8000000b767808 */ /* 0x000fe20001800000 */
[--C-:B------:R-:W-:Y:S01]  /*3ac0*/  FFMA.FTZ R11, R116, R121, -R31.reuse ;  /* 0x00000079740b7223 */ /* 0x100fe2000001081f */
[----:B------:R-:W-:Y:S01]  /*3ad0*/  FMNMX.FTZ R33, R114, R33, !PT ;  /* 0x0000002172217209 */ /* 0x000fe20007810000 */
[----:B------:R-:W1:Y:S01]  /*3ae0*/  MUFU.TANH R75, R75 ;  /* 0x0000004b004b7308 */ /* 0x000e620000002400 */
[C---:B------:R-:W-:Y:S01]  /*3af0*/  ISETP.GT.AND P3, PT, R67.reuse, 0x19, PT ;  /* 0x000000194300780c */ /* 0x040fe20003f64270 */
[-CC-:B------:R-:W-:Y:S01]  /*3b00*/  FFMA.FTZ R136, R136, R121.reuse, -R31.reuse ;  /* 0x0000007988887223 */ /* 0x180fe2000001081f */
[----:B------:R-:W-:Y:S01]  /*3b10*/  FSEL R124, R12, -INF , P4 ;  /* 0xff8000000c7c7808 */ /* 0x000fe20002000000 */
[--C-:B------:R-:W-:Y:S01]  /*3b20*/  FFMA.FTZ R12, R110, R121, -R31.reuse ;  /* 0x000000796e0c7223 */ /* 0x100fe2000001081f */
[----:B------:R-:W-:Y:S01]  /*3b30*/  FMNMX.FTZ R33, R118, R33, !PT ;  /* 0x0000002176217209 */ /* 0x000fe20007810000 */
[-CC-:B------:R-:W-:Y:S01]  /*3b40*/  FFMA.FTZ R39, R90, R121.reuse, -R31.reuse ;  /* 0x000000795a277223 */ /* 0x180fe2000001081f */
[----:B------:R-:W-:Y:S01]  /*3b50*/  ISETP.GT.AND P4, PT, R67, 0x20, PT ;  /* 0x000000204300780c */ /* 0x000fe20003f84270 */
[----:B------:R-:W3:Y:S01]  /*3b60*/  MUFU.TANH R56, R56 ;  /* 0x0000003800387308 */ /* 0x000ee20000002400 */
[----:B------:R-:W-:Y:S01]  /*3b70*/  FSEL R126, R13, -INF , P3 ;  /* 0xff8000000d7e7808 */ /* 0x000fe20001800000 */
[--C-:B------:R-:W-:Y:S01]  /*3b80*/  FFMA.FTZ R13, R106, R121, -R31.reuse ;  /* 0x000000796a0d7223 */ /* 0x100fe2000001081f */
[----:B------:R-:W-:Y:S01]  /*3b90*/  FMNMX.FTZ R33, R124, R33, !PT ;  /* 0x000000217c217209 */ /* 0x000fe20007810000 */
[-CC-:B------:R-:W-:Y:S01]  /*3ba0*/  FFMA.FTZ R50, R50, R121.reuse, -R31.reuse ;  /* 0x0000007932327223 */ /* 0x180fe2000001081f */
[C---:B------:R-:W-:Y:S01]  /*3bb0*/  ISETP.GT.AND P3, PT, R67.reuse, 0x21, PT ;  /* 0x000000214300780c */ /* 0x040fe20003f64270 */
[--C-:B------:R-:W-:Y:S01]  /*3bc0*/  FFMA.FTZ R10, R120, R121, -R31.reuse ;  /* 0x00000079780a7223 */ /* 0x100fe2000001081f */
[----:B------:R-:W-:Y:S01]  /*3bd0*/  FSEL R128, R14, -INF , P4 ;  /* 0xff8000000e807808 */ /* 0x000fe20002000000 */
[----:B------:R-:W3:Y:S01]  /*3be0*/  MUFU.TANH R57, R57 ;  /* 0x0000003900397308 */ /* 0x000ee20000002400 */
[----:B------:R-:W-:Y:S01]  /*3bf0*/  FMNMX.FTZ R33, R126, R33, !PT ;  /* 0x000000217e217209 */ /* 0x000fe20007810000 */
[-CC-:B------:R-:W-:Y:S01]  /*3c00*/  FFMA.FTZ R14, R102, R121.reuse, -R31.reuse ;  /* 0x00000079660e7223 */ /* 0x180fe2000001081f */
[----:B------:R-:W-:Y:S01]  /*3c10*/  ISETP.GT.AND P4, PT, R67, 0x28, PT ;  /* 0x000000284300780c */ /* 0x000fe20003f84270 */
[-CC-:B------:R-:W-:Y:S01]  /*3c20*/  FFMA.FTZ R26, R26, R121.reuse, -R31.reuse ;  /* 0x000000791a1a7223 */ /* 0x180fe2000001081f */
[----:B--2---:R-:W-:Y:S01]  /*3c30*/  FSEL R130, R15, -INF , P3 ;  /* 0xff8000000f827808 */ /* 0x004fe20001800000 */
[--C-:B------:R-:W-:Y:S01]  /*3c40*/  FFMA.FTZ R15, R98, R121, -R31.reuse ;  /* 0x00000079620f7223 */ /* 0x100fe2000001081f */
[----:B------:R-:W-:Y:S01]  /*3c50*/  FMNMX.FTZ R33, R128, R33, !PT ;  /* 0x0000002180217209 */ /* 0x000fe20007810000 */
[----:B------:R-:W2:Y:S01]  /*3c60*/  MUFU.TANH R58, R58 ;  /* 0x0000003a003a7308 */ /* 0x000ea20000002400 */
[C---:B------:R-:W-:Y:S01]  /*3c70*/  ISETP.GT.AND P3, PT, R67.reuse, 0x29, PT ;  /* 0x000000294300780c */ /* 0x040fe20003f64270 */
[-CC-:B------:R-:W-:Y:S01]  /*3c80*/  FFMA.FTZ R30, R30, R121.reuse, -R31.reuse ;  /* 0x000000791e1e7223 */ /* 0x180fe2000001081f */
[----:B----4-:R-:W-:Y:S01]  /*3c90*/  FSEL R132, R20, -INF , P4 ;  /* 0xff80000014847808 */ /* 0x010fe20002000000 */
[--C-:B------:R-:W-:Y:S01]  /*3ca0*/  FFMA.FTZ R20, R96, R121, -R31.reuse ;  /* 0x0000007960147223 */ /* 0x100fe2000001081f */
[----:B------:R-:W-:Y:S01]  /*3cb0*/  FMNMX.FTZ R33, R130, R33, !PT ;  /* 0x0000002182217209 */ /* 0x000fe20007810000 */
[-CC-:B------:R-:W-:Y:S01]  /*3cc0*/  FFMA.FTZ R34, R34, R121.reuse, -R31.reuse ;  /* 0x0000007922227223 */ /* 0x180fe2000001081f */
[----:B------:R-:W-:Y:S01]  /*3cd0*/  ISETP.GT.AND P4, PT, R67, 0x30, PT ;  /* 0x000000304300780c */ /* 0x000fe20003f84270 */
[----:B------:R-:W4:Y:S01]  /*3ce0*/  MUFU.TANH R60, R60 ;  /* 0x0000003c003c7308 */ /* 0x000f220000002400 */
[----:B-----5:R-:W-:Y:S01]  /*3cf0*/  FSEL R116, R21, -INF , P3 ;  /* 0xff80000015747808 */ /* 0x020fe20001800000 */
[--C-:B------:R-:W-:Y:S01]  /*3d00*/  FFMA.FTZ R21, R100, R121, -R31.reuse ;  /* 0x0000007964157223 */ /* 0x100fe2000001081f */
[----:B------:R-:W-:Y:S01]  /*3d10*/  FMNMX.FTZ R33, R132, R33, !PT ;  /* 0x0000002184217209 */ /* 0x000fe20007810000 */
[-CC-:B------:R-:W-:Y:S01]  /*3d20*/  FFMA.FTZ R38, R38, R121.reuse, -R31.reuse ;  /* 0x0000007926267223 */ /* 0x180fe2000001081f */
[C---:B------:R-:W-:Y:S01]  /*3d30*/  ISETP.GT.AND P3, PT, R67.reuse, 0x31, PT ;  /* 0x000000314300780c */ /* 0x040fe20003f64270 */
[--C-:B------:R-:W-:Y:S01]  /*3d40*/  FFMA.FTZ R44, R44, R121, -R31.reuse ;  /* 0x000000792c2c7223 */ /* 0x100fe2000001081f */
[----:B------:R-:W-:Y:S01]  /*3d50*/  FSEL R72, R72, -INF , P4 ;  /* 0xff80000048487808 */ /* 0x000fe20002000000 */
[----:B------:R-:W5:Y:S01]  /*3d60*/  MUFU.TANH R61, R61 ;  /* 0x0000003d003d7308 */ /* 0x000f620000002400 */
[----:B------:R-:W-:Y:S01]  /*3d70*/  FMNMX.FTZ R33, R116, R33, !PT ;  /* 0x0000002174217209 */ /* 0x000fe20007810000 */
[----:B------:R-:W-:Y:S01]  /*3d80*/  FFMA.FTZ R78, R78, R121, -R31 ;  /* 0x000000794e4e7223 */ /* 0x000fe2000001081f */
[----:B------:R-:W-:-:S02]  /*3d90*/  ISETP.GT.AND P4, PT, R67, 0x38, PT ;  /* 0x000000384300780c */ /* 0x000fc40003f84270 */
[----:B------:R-:W-:Y:S02]  /*3da0*/  FSEL R110, R73, -INF , P3 ;  /* 0xff800000496e7808 */ /* 0x000fe40001800000 */
[----:B------:R-:W-:Y:S01]  /*3db0*/  FMNMX.FTZ R33, R72, R33, !PT ;  /* 0x0000002148217209 */ /* 0x000fe20007810000 */
[----:B------:R-:W5:Y:S01]  /*3dc0*/  MUFU.TANH R62, R62 ;  /* 0x0000003e003e7308 */ /* 0x000f620000002400 */
[C---:B------:R-:W-:Y:S02]  /*3dd0*/  ISETP.GT.AND P3, PT, R67.reuse, 0x39, PT ;  /* 0x000000394300780c */ /* 0x040fe40003f64270 */
[----:B0-----:R-:W-:Y:S02]  /*3de0*/  FSEL R74, R74, -INF , P4 ;  /* 0xff8000004a4a7808 */ /* 0x001fe40002000000 */
[----:B------:R-:W-:Y:S02]  /*3df0*/  FMNMX.FTZ R33, R110, R33, !PT ;  /* 0x000000216e217209 */ /* 0x000fe40007810000 */
[----:B------:R-:W-:Y:S01]  /*3e00*/  ISETP.GT.AND P4, PT, R67, 0x40, PT ;  /* 0x000000404300780c */ /* 0x000fe20003f84270 */
[----:B------:R-:W0:Y:S01]  /*3e10*/  MUFU.TANH R63, R63 ;  /* 0x0000003f003f7308 */ /* 0x000e220000002400 */
[----:B-1----:R-:W-:-:S02]  /*3e20*/  FSEL R106, R75, -INF , P3 ;  /* 0xff8000004b6a7808 */ /* 0x002fc40001800000 */
[----:B------:R-:W-:Y:S02]  /*3e30*/  FMNMX.FTZ R33, R74, R33, !PT ;  /* 0x000000214a217209 */ /* 0x000fe40007810000 */
[C---:B------:R-:W-:Y:S02]  /*3e40*/  ISETP.GT.AND P3, PT, R67.reuse, 0x41, PT ;  /* 0x000000414300780c */ /* 0x040fe40003f64270 */
[----:B---3--:R-:W-:Y:S01]  /*3e50*/  FSEL R56, R56, -INF , P4 ;  /* 0xff80000038387808 */ /* 0x008fe20002000000 */
[----:B------:R-:W1:Y:S01]  /*3e60*/  MUFU.TANH R64, R64 ;  /* 0x0000004000407308 */ /* 0x000e620000002400 */
[----:B------:R-:W-:Y:S02]  /*3e70*/  FMNMX.FTZ R33, R106, R33, !PT ;  /* 0x000000216a217209 */ /* 0x000fe40007810000 */
[----:B------:R-:W-:Y:S02]  /*3e80*/  ISETP.GT.AND P4, PT, R67, 0x48, PT ;  /* 0x000000484300780c */ /* 0x000fe40003f84270 */
[----:B------:R-:W-:-:S02]  /*3e90*/  FSEL R102, R57, -INF , P3 ;  /* 0xff80000039667808 */ /* 0x000fc40001800000 */
[----:B------:R-:W-:Y:S01]  /*3ea0*/  FMNMX.FTZ R33, R56, R33, !PT ;  /* 0x0000002138217209 */ /* 0x000fe20007810000 */
[----:B------:R-:W3:Y:S01]  /*3eb0*/  MUFU.TANH R65, R65 ;  /* 0x0000004100417308 */ /* 0x000ee20000002400 */
[C---:B------:R-:W-:Y:S02]  /*3ec0*/  ISETP.GT.AND P3, PT, R67.reuse, 0x49, PT ;  /* 0x000000494300780c */ /* 0x040fe40003f64270 */
[----:B--2---:R-:W-:Y:S02]  /*3ed0*/  FSEL R58, R58, -INF , P4 ;  /* 0xff8000003a3a7808 */ /* 0x004fe40002000000 */
[----:B------:R-:W-:Y:S02]  /*3ee0*/  FMNMX.FTZ R33, R102, R33, !PT ;  /* 0x0000002166217209 */ /* 0x000fe40007810000 */
[----:B------:R-:W-:Y:S01]  /*3ef0*/  ISETP.GT.AND P4, PT, R67, 0x50, PT ;  /* 0x000000504300780c */ /* 0x000fe20003f84270 */
[----:B------:R-:W2:Y:S01]  /*3f00*/  MUFU.TANH R40, R40 ;  /* 0x0000002800287308 */ /* 0x000ea20000002400 */
[----:B----4-:R-:W-:-:S02]  /*3f10*/  FSEL R60, R60, -INF , P3 ;  /* 0xff8000003c3c7808 */ /* 0x010fc40001800000 */
[----:B------:R-:W-:Y:S02]  /*3f20*/  FMNMX.FTZ R33, R58, R33, !PT ;  /* 0x000000213a217209 */ /* 0x000fe40007810000 */
[----:B------:R-:W-:Y:S02]  /*3f30*/  ISETP.GT.AND P3, PT, R67, 0x51, PT ;  /* 0x000000514300780c */ /* 0x000fe40003f64270 */
[----:B-----5:R-:W-:Y:S01]  /*3f40*/  FSEL R100, R61, -INF , P4 ;  /* 0xff8000003d647808 */ /* 0x020fe20002000000 */
[----:B------:R-:W4:Y:S01]  /*3f50*/  MUFU.TANH R45, R45 ;  /* 0x0000002d002d7308 */ /* 0x000f220000002400 */
[----:B------:R-:W-:Y:S02]  /*3f60*/  FMNMX.FTZ R33, R60, R33, !PT ;  /* 0x000000213c217209 */ /* 0x000fe40007810000 */
[----:B------:R-:W-:Y:S02]  /*3f70*/  ISETP.GT.AND P4, PT, R67, 0x58, PT ;  /* 0x000000584300780c */ /* 0x000fe40003f84270 */
[----:B------:R-:W-:-:S02]  /*3f80*/  FSEL R62, R62, -INF , P3 ;  /* 0xff8000003e3e7808 */ /* 0x000fc40001800000 */
[----:B------:R-:W-:Y:S01]  /*3f90*/  FMNMX.FTZ R33, R100, R33, !PT ;  /* 0x0000002164217209 */ /* 0x000fe20007810000 */
[----:B------:R-:W5:Y:S01]  /*3fa0*/  MUFU.TANH R48, R48 ;  /* 0x0000003000307308 */ /* 0x000f620000002400 */
[----:B------:R-:W-:Y:S02]  /*3fb0*/  ISETP.GT.AND P3, PT, R67, 0x59, PT ;  /* 0x000000594300780c */ /* 0x000fe40003f64270 */
[----:B0-----:R-:W-:Y:S02]  /*3fc0*/  FSEL R98, R63, -INF , P4 ;  /* 0xff8000003f627808 */ /* 0x001fe40002000000 */
[----:B------:R-:W-:Y:S02]  /*3fd0*/  FMNMX.FTZ R33, R62, R33, !PT ;  /* 0x000000213e217209 */ /* 0x000fe40007810000 */
[----:B------:R-:W-:Y:S01]  /*3fe0*/  ISETP.GT.AND P4, PT, R67, 0x60, PT ;  /* 0x000000604300780c */ /* 0x000fe20003f84270 */
[----:B------:R0:W-:Y:S01]  /*3ff0*/  MUFU.TANH R150, R37 ;  /* 0x0000002500967308 */ /* 0x0001e20000002400 */
[----:B-1----:R-:W-:-:S02]  /*4000*/  FSEL R64, R64, -INF , P3 ;  /* 0xff80000040407808 */ /* 0x002fc40001800000 */
[----:B------:R-:W-:Y:S02]  /*4010*/  FMNMX.FTZ R33, R98, R33, !PT ;  /* 0x0000002162217209 */ /* 0x000fe40007810000 */
[----:B------:R-:W-:Y:S02]  /*4020*/  ISETP.GT.AND P3, PT, R67, 0x61, PT ;  /* 0x000000614300780c */ /* 0x000fe40003f64270 */
[----:B---3--:R-:W-:Y:S01]  /*4030*/  FSEL R96, R65, -INF , P4 ;  /* 0xff80000041607808 */ /* 0x008fe20002000000 */
[----:B------:R-:W1:Y:S01]  /*4040*/  MUFU.TANH R49, R49 ;  /* 0x0000003100317308 */ /* 0x000e620000002400 */
[----:B------:R-:W-:Y:S01]  /*4050*/  FMNMX.FTZ R35, R64, R33, !PT ;  /* 0x0000002140237209 */ /* 0x000fe20007810000 */
[-CC-:B0-----:R-:W-:Y:S01]  /*4060*/  FFMA.FTZ R37, R94, R121.reuse, -R31.reuse ;  /* 0x000000795e257223 */ /* 0x181fe2000001081f */
[C---:B------:R-:W-:Y:S02]  /*4070*/  ISETP.GT.AND P4, PT, R67.reuse, 0x68, PT ;  /* 0x000000684300780c */ /* 0x040fe40003f84270 */
[----:B--2---:R-:W-:Y:S01]  /*4080*/  FSEL R94, R40, -INF , P3 ;  /* 0xff800000285e7808 */ /* 0x004fe20001800000 */
[----:B------:R-:W-:Y:S01]  /*4090*/  FFMA.FTZ R40, R88, R121, -R31 ;  /* 0x0000007958287223 */ /* 0x000fe2000001081f */
[----:B------:R-:W-:Y:S01]  /*40a0*/  FMNMX.FTZ R35, R96, R35, !PT ;  /* 0x0000002360237209 */ /* 0x000fe20007810000 */
[----:B------:R0:W-:Y:S01]  /*40b0*/  MUFU.EX2 R5, R134 ;  /* 0x0000008600057308 */ /* 0x0001e20000000800 */
[----:B------:R-:W-:-:S02]  /*40c0*/  ISETP.GT.AND P3, PT, R67, 0x69, PT ;  /* 0x000000694300780c */ /* 0x000fc40003f64270 */
[----:B------:R-:W-:-:S05]  /*40d0*/  FMNMX.FTZ R35, R94, R35, !PT ;  /* 0x000000235e237209 */ /* 0x000fca0007810000 */
[----:B------:R2:W3:Y:S01]  /*40e0*/  MUFU.TANH R148, R36 ;  /* 0x0000002400947308 */ /* 0x0004e20000002400 */
[----:B0-----:R-:W-:Y:S01]  /*40f0*/  FSEL R134, R41, -INF , P4 ;  /* 0xff80000029867808 */ /* 0x001fe20002000000 */
[----:B------:R-:W-:Y:S01]  /*4100*/  FFMA.FTZ R41, R86, R121, -R31 ;  /* 0x0000007956297223 */ /* 0x000fe2000001081f */
[----:B------:R-:W-:Y:S02]  /*4110*/  ISETP.GT.AND P4, PT, R67, 0x70, PT ;  /* 0x000000704300780c */ /* 0x000fe40003f84270 */
[----:B------:R-:W-:-:S03]  /*4120*/  FMNMX.FTZ R35, R134, R35, !PT ;  /* 0x0000002386237209 */ /* 0x000fc60007810000 */
[----:B------:R5:W-:Y:S01]  /*4130*/  MUFU.EX2 R32, R136 ;  /* 0x0000008800207308 */ /* 0x000be20000000800 */
[-CC-:B--2---:R-:W-:Y:S01]  /*4140*/  FFMA.FTZ R36, R92, R121.reuse, -R31.reuse ;  /* 0x000000795c247223 */ /* 0x184fe2000001081f */
[----:B----4-:R-:W-:Y:S01]  /*4150*/  FSEL R92, R45, -INF , P3 ;  /* 0xff8000002d5c7808 */ /* 0x010fe20001800000 */
[----:B------:R-:W-:Y:S01]  /*4160*/  FFMA.FTZ R45, R66, R121, -R31 ;  /* 0x00000079422d7223 */ /* 0x000fe2000001081f */
[----:B------:R-:W-:-:S04]  /*4170*/  ISETP.GT.AND P3, PT, R67, 0x71, PT ;  /* 0x000000714300780c */ /* 0x000fc80003f64270 */
[----:B------:R0:W-:Y:S01]  /*4180*/  MUFU.EX2 R33, R37 ;  /* 0x0000002500217308 */ /* 0x0001e20000000800 */
[----:B-----5:R-:W-:Y:S01]  /*4190*/  FSEL R136, R48, -INF , P4 ;  /* 0xff80000030887808 */ /* 0x020fe20002000000 */
[-CC-:B------:R-:W-:Y:S01]  /*41a0*/  FFMA.FTZ R48, R80, R121.reuse, -R31.reuse ;  /* 0x0000007950307223 */ /* 0x180fe2000001081f */
[----:B------:R-:W-:Y:S02]  /*41b0*/  ISETP.GT.AND P4, PT, R67, 0x78, PT ;  /* 0x000000784300780c */ /* 0x000fe40003f84270 */
[----:B-1----:R-:W-:Y:S01]  /*41c0*/  FSEL R90, R49, -INF , P3 ;  /* 0xff800000315a7808 */ /* 0x002fe20001800000 */
[----:B------:R-:W-:Y:S01]  /*41d0*/  FFMA.FTZ R49, R76, R121, -R31 ;  /* 0x000000794c317223 */ /* 0x000fe2000001081f */
[----:B------:R-:W-:Y:S01]  /*41e0*/  ISETP.GT.AND P3, PT, R67, 0x79, PT ;  /* 0x000000794300780c */ /* 0x000fe20003f64270 */
[----:B------:R-:W-:Y:S01]  /*41f0*/  MUFU.EX2 R24, R24 ;  /* 0x0000001800187308 */ /* 0x000fe20000000800 */
[----:B0-----:R-:W-:Y:S02]  /*4200*/  FMNMX.FTZ R37, R92, R35, !PT ;  /* 0x000000235c257209 */ /* 0x001fe40007810000 */
[----:B------:R-:W-:-:S02]  /*4210*/  FSEL R138, R138, -INF , P4 ;  /* 0xff8000008a8a7808 */ /* 0x000fc40002000000 */
[----:B------:R-:W-:Y:S02]  /*4220*/  FMNMX.FTZ R37, R136, R37, !PT ;  /* 0x0000002588257209 */ /* 0x000fe40007810000 */
[----:B------:R-:W-:Y:S01]  /*4230*/  ISETP.GT.AND P4, PT, R67, 0x80, PT ;  /* 0x000000804300780c */ /* 0x000fe20003f84270 */
[----:B------:R0:W-:Y:S01]  /*4240*/  MUFU.EX2 R35, R39 ;  /* 0x0000002700237308 */ /* 0x0001e20000000800 */
[----:B------:R-:W-:Y:S02]  /*4250*/  FMNMX.FTZ R37, R90, R37, !PT ;  /* 0x000000255a257209 */ /* 0x000fe40007810000 */
[----:B------:R-:W-:Y:S02]  /*4260*/  FSEL R88, R47, -INF , P3 ;  /* 0xff8000002f587808 */ /* 0x000fe40001800000 */
[----:B------:R-:W-:Y:S02]  /*4270*/  FMNMX.FTZ R37, R138, R37, !PT ;  /* 0x000000258a257209 */ /* 0x000fe40007810000 */
[----:B------:R-:W-:Y:S01]  /*4280*/  ISETP.GT.AND P3, PT, R67, 0x81, PT ;  /* 0x000000814300780c */ /* 0x000fe20003f64270 */
[----:B------:R-:W-:Y:S01]  /*4290*/  MUFU.EX2 R25, R25 ;  /* 0x0000001900197308 */ /* 0x000fe20000000800 */
[----:B------:R-:W-:-:S02]  /*42a0*/  FSEL R140, R140, -INF , P4 ;  /* 0xff8000008c8c7808 */ /* 0x000fc40002000000 */
[----:B0-----:R-:W-:Y:S02]  /*42b0*/  FMNMX.FTZ R39, R88, R37, !PT ;  /* 0x0000002558277209 */ /* 0x001fe40007810000 */
[----:B------:R-:W-:Y:S02]  /*42c0*/  ISETP.GT.AND P4, PT, R67, 0x88, PT ;  /* 0x000000884300780c */ /* 0x000fe40003f84270 */
[----:B------:R-:W-:Y:S01]  /*42d0*/  FSEL R86, R43, -INF , P3 ;  /* 0xff8000002b567808 */ /* 0x000fe20001800000 */
[----:B------:R0:W-:Y:S01]  /*42e0*/  MUFU.EX2 R37, R41 ;  /* 0x0000002900257308 */ /* 0x0001e20000000800 */
[----:B------:R-:W-:Y:S01]  /*42f0*/  FMNMX.FTZ R39, R140, R39, !PT ;  /* 0x000000278c277209 */ /* 0x000fe20007810000 */
[-CC-:B------:R-:W-:Y:S01]  /*4300*/  FFMA.FTZ R43, R46, R121.reuse, -R31.reuse ;  /* 0x000000792e2b7223 */ /* 0x180fe2000001081f */
[----:B------:R-:W-:Y:S01]  /*4310*/  ISETP.GT.AND P3, PT, R67, 0x89, PT ;  /* 0x000000894300780c */ /* 0x000fe20003f64270 */
[----:B------:R-:W-:Y:S01]  /*4320*/  FFMA.FTZ R46, R70, R121, -R31 ;  /* 0x00000079462e7223 */ /* 0x000fe2000001081f */
[----:B------:R-:W-:-:S02]  /*4330*/  FSEL R142, R142, -INF , P4 ;  /* 0xff8000008e8e7808 */ /* 0x000fc40002000000 */
[----:B------:R-:W-:Y:S01]  /*4340*/  FMNMX.FTZ R39, R86, R39, !PT ;  /* 0x0000002756277209 */ /* 0x000fe20007810000 */
[----:B------:R-:W-:Y:S01]  /*4350*/  MUFU.EX2 R27, R27 ;  /* 0x0000001b001b7308 */ /* 0x000fe20000000800 */
[----:B------:R-:W-:Y:S02]  /*4360*/  ISETP.GT.AND P4, PT, R67, 0x90, PT ;  /* 0x000000904300780c */ /* 0x000fe40003f84270 */
[----:B------:R-:W-:Y:S02]  /*4370*/  FSEL R80, R51, -INF , P3 ;  /* 0xff80000033507808 */ /* 0x000fe40001800000 */
[----:B------:R-:W-:Y:S02]  /*4380*/  FMNMX.FTZ R39, R142, R39, !PT ;  /* 0x000000278e277209 */ /* 0x000fe40007810000 */
[----:B------:R-:W-:Y:S01]  /*4390*/  ISETP.GT.AND P3, PT, R67, 0x91, PT ;  /* 0x000000914300780c */ /* 0x000fe20003f64270 */
[----:B------:R-:W1:Y:S01]  /*43a0*/  MUFU.EX2 R28, R28 ;  /* 0x0000001c001c7308 */ /* 0x000e620000000800 */
[----:B------:R-:W-:-:S02]  /*43b0*/  FSEL R144, R144, -INF , P4 ;  /* 0xff80000090907808 */ /* 0x000fc40002000000 */
[----:B0-----:R-:W-:Y:S02]  /*43c0*/  FMNMX.FTZ R41, R80, R39, !PT ;  /* 0x0000002750297209 */ /* 0x001fe40007810000 */
[C---:B------:R-:W-:Y:S02]  /*43d0*/  ISETP.GT.AND P4, PT, R67.reuse, 0x98, PT ;  /* 0x000000984300780c */ /* 0x040fe40003f84270 */
[----:B------:R-:W-:Y:S01]  /*43e0*/  FSEL R146, R146, -INF , P3 ;  /* 0xff80000092927808 */ /* 0x000fe20001800000 */
[----:B------:R0:W-:Y:S01]  /*43f0*/  MUFU.EX2 R39, R50 ;  /* 0x0000003200277308 */ /* 0x0001e20000000800 */
[----:B------:R-:W-:Y:S02]  /*4400*/  FMNMX.FTZ R41, R144, R41, !PT ;  /* 0x0000002990297209 */ /* 0x000fe40007810000 */
[----:B------:R-:W-:Y:S02]  /*4410*/  ISETP.GT.AND P3, PT, R67, 0x99, PT ;  /* 0x000000994300780c */ /* 0x000fe40003f64270 */
[----:B---3--:R-:W-:-:S02]  /*4420*/  FSEL R148, R148, -INF , P4 ;  /* 0xff80000094947808 */ /* 0x008fc40002000000 */
[----:B------:R-:W-:Y:S01]  /*4430*/  FMNMX.FTZ R41, R146, R41, !PT ;  /* 0x0000002992297209 */ /* 0x000fe20007810000 */
[----:B------:R-:W-:Y:S01]  /*4440*/  MUFU.EX2 R29, R29 ;  /* 0x0000001d001d7308 */ /* 0x000fe20000000800 */
[----:B------:R-:W-:Y:S02]  /*4450*/  FSEL R150, R150, -INF , P3 ;  /* 0xff80000096967808 */ /* 0x000fe40001800000 */
[----:B------:R-:W-:Y:S02]  /*4460*/  FMNMX.FTZ R41, R148, R41, !PT ;  /* 0x0000002994297209 */ /* 0x000fe40007810000 */
[----:B-1----:R-:W-:Y:S02]  /*4470*/  F2FP.SATFINITE.E4M3.F32.PACK_AB_MERGE_C R217, R28, R27, RZ ;  /* 0x0000001b1cd9723e */ /* 0x002fe400048070ff */
[----:B------:R-:W-:Y:S01]  /*4480*/  FMNMX.FTZ R47, R150, R41, !PT ;  /* 0x00000029962f7209 */ /* 0x000fe20007810000 */
[-CC-:B------:R-:W-:Y:S01]  /*4490*/  FFMA.FTZ R41, R42, R121.reuse, -R31.reuse ;  /* 0x000000792a297223 */ /* 0x180fe2000001081f */
[----:B------:R-:W-:Y:S01]  /*44a0*/  FFMA.FTZ R42, R54, R121, -R31 ;  /* 0x00000079362a7223 */ /* 0x000fe2000001081f */
[----:B------:R-:W1:Y:S01]  /*44b0*/  MUFU.EX2 R4, R4 ;  /* 0x0000000400047308 */ /* 0x000e620000000800 */
[----:B------:R-:W-:Y:S01]  /*44c0*/  F2FP.SATFINITE.E4M3.F32.PACK_AB_MERGE_C R217, R25, R24, R217 ;  /* 0x0000001819d9723e */ /* 0x000fe200048070d9 */
[----:B0-----:R-:W0:Y:S06]  /*44d0*/  SHFL.BFLY PT, R50, R47, 0x2, 0x1f ;  /* 0x0c401f002f327f89 */ /* 0x001e2c00000e0000 */
[----:B------:R-:W-:Y:S08]  /*44e0*/  MUFU.EX2 R6, R6 ;  /* 0x0000000600067308 */ /* 0x000ff00000000800 */
[----:B------:R-:W-:Y:S01]  /*44f0*/  MUFU.EX2 R9, R9 ;  /* 0x0000000900097308 */ /* 0x000fe20000000800 */
[----:B-1----:R-:W-:-:S04]  /*4500*/  F2FP.SATFINITE.E4M3.F32.PACK_AB_MERGE_C R219, R4, R5, RZ ;  /* 0x0000000504db723e */ /* 0x002fc800048070ff */
[----:B------:R-:W-:-:S03]  /*4510*/  F2FP.SATFINITE.E4M3.F32.PACK_AB_MERGE_C R219, R32, R29, R219 ;  /* 0x0000001d20db723e */ /* 0x000fc600048070db */
[----:B------:R-:W-:Y:S01]  /*4520*/  MUFU.EX2 R10, R10 ;  /* 0x0000000a000a7308 */ /* 0x000fe20000000800 */
[----:B0-----:R-:W-:Y:S01]  /*4530*/  FMNMX.FTZ R50, R47, R50, !PT ;  /* 0x000000322f327209 */ /* 0x001fe20007810000 */
[----:B------:R-:W-:Y:S01]  /*4540*/  FFMA.FTZ R47, R68, R121, -R31 ;  /* 0x00000079442f7223 */ /* 0x000fe2000001081f */
[----:B------:R-:W-:-:S03]  /*4550*/  IMAD.U32 R68, RZ, RZ, UR40 ;  /* 0x00000028ff447e24 */ /* 0x000fc6000f8e00ff */
[----:B------:R-:W0:Y:S02]  /*4560*/  SHFL.BFLY PT, R51, R50, 0x1, 0x1f ;  /* 0x0c201f0032337f89 */ /* 0x000e2400000e0000 */
[----:B------:R-:W1:Y:S08]  /*4570*/  MUFU.EX2 R11, R11 ;  /* 0x0000000b000b7308 */ /* 0x000e700000000800 */
[----:B------:R-:W-:Y:S08]  /*4580*/  MUFU.EX2 R12, R12 ;  /* 0x0000000c000c7308 */ /* 0x000ff00000000800 */
[----:B------:R-:W-:Y:S01]  /*4590*/  MUFU.EX2 R13, R13 ;  /* 0x0000000d000d7308 */ /* 0x000fe20000000800 */
[----:B-1----:R-:W-:-:S04]  /*45a0*/  F2FP.SATFINITE.E4M3.F32.PACK_AB_MERGE_C R213, R11, R10, RZ ;  /* 0x0000000a0bd5723e */ /* 0x002fc800048070ff */
[----:B------:R-:W-:Y:S02]  /*45b0*/  F2FP.SATFINITE.E4M3.F32.PACK_AB_MERGE_C R213, R9, R6, R213 ;  /* 0x0000000609d5723e */ /* 0x000fe400048070d5 */
[----:B0-----:R-:W-:Y:S01]  /*45c0*/  FMNMX.FTZ R120, R50, R51, !PT ;  /* 0x0000003332787209 */ /* 0x001fe20007810000 */
[----:B------:R-:W-:Y:S01]  /*45d0*/  MUFU.EX2 R14, R14 ;  /* 0x0000000e000e7308 */ /* 0x000fe20000000800 */
[-CC-:B------:R-:W-:Y:S01]  /*45e0*/  FFMA.FTZ R50, R82, R121.reuse, -R31.reuse ;  /* 0x0000007952327223 */ /* 0x180fe2000001081f */
[-C--:B------:R-:W-:Y:S01]  /*45f0*/  FFMA.FTZ R31, R84, R121.reuse, -R31 ;  /* 0x00000079541f7223 */ /* 0x080fe2000001081f */
[C---:B------:R-:W-:Y:S01]  /*4600*/  FSETP.NEU.FTZ.AND P3, PT, R120.reuse, -INF , PT ;  /* 0xff8000007800780b */ /* 0x040fe20003f7d000 */
[----:B------:R-:W-:-:S04]  /*4610*/  FFMA.FTZ R54, R120, R121, -8 ;  /* 0xc100000078367423 */ /* 0x000fc80000010079 */
[----:B------:R-:W0:Y:S01]  /*4620*/  MUFU.EX2 R21, R21 ;  /* 0x0000001500157308 */ /* 0x000e220000000800 */
[----:B------:R-:W-:-:S05]  /*4630*/  FSEL R57, R54, RZ, P3 ;  /* 0x000000ff36397208 */ /* 0x000fca0001800000 */
        /* <DEDUP_REMOVED lines=9> */
[-CC-:B------:R-:W-:Y:S01]  /*46d0*/  FFMA.FTZ R124, R124, R121.reuse, -R57.reuse ;  /* 0x000000797c7c7223 */ /* 0x180fe20000010839 */
[-CC-:B------:R-:W-:Y:S01]  /*46e0*/  FFMA.FTZ R126, R126, R121.reuse, -R57.reuse ;  /* 0x000000797e7e7223 */ /* 0x180fe20000010839 */
[-CC-:B------:R-:W-:Y:S01]  /*46f0*/  FFMA.FTZ R54, R128, R121.reuse, -R57.reuse ;  /* 0x0000007980367223 */ /* 0x180fe20000010839 */
[-CC-:B------:R-:W-:Y:S01]  /*4700*/  FFMA.FTZ R55, R130, R121.reuse, -R57.reuse ;  /* 0x0000007982377223 */ /* 0x180fe20000010839 */
        /* <DEDUP_REMOVED lines=9> */
[----:B------:R-:W-:Y:S01]  /*47a0*/  MUFU.EX2 R108, R108 ;  /* 0x0000006c006c7308 */ /* 0x000fe20000000800 */
[----:B0-----:R-:W-:Y:S01]  /*47b0*/  F2FP.SATFINITE.E4M3.F32.PACK_AB_MERGE_C R215, R21, R14, RZ ;  /* 0x0000000e15d7723e */ /* 0x001fe200048070ff */
[-CC-:B------:R-:W-:Y:S01]  /*47c0*/  FFMA.FTZ R100, R100, R121.reuse, -R57.reuse ;  /* 0x0000007964647223 */ /* 0x180fe20000010839 */
[-CC-:B------:R-:W-:Y:S01]  /*47d0*/  FFMA.FTZ R62, R62, R121.reuse, -R57.reuse ;  /* 0x000000793e3e7223 */ /* 0x180fe20000010839 */
[-CC-:B------:R-:W-:Y:S01]  /*47e0*/  FFMA.FTZ R98, R98, R121.reuse, -R57.reuse ;  /* 0x0000007962627223 */ /* 0x180fe20000010839 */
[-CC-:B------:R-:W-:Y:S01]  /*47f0*/  FFMA.FTZ R64, R64, R121.reuse, -R57.reuse ;  /* 0x0000007940407223 */ /* 0x180fe20000010839 */
[-CC-:B------:R-:W-:Y:S01]  /*4800*/  FFMA.FTZ R96, R96, R121.reuse, -R57.reuse ;  /* 0x0000007960607223 */ /* 0x180fe20000010839 */
[-C--:B------:R-:W-:Y:S01]  /*4810*/  FFMA.FTZ R94, R94, R121.reuse, -R57 ;  /* 0x000000795e5e7223 */ /* 0x080fe20000010839 */
[----:B------:R-:W0:Y:S01]  /*4820*/  MUFU.EX2 R61, R112 ;  /* 0x00000070003d7308 */ /* 0x000e220000000800 */
[----:B-1----:R-:W-:Y:S01]  /*4830*/  FADD.FTZ R81, R52, R53 ;  /* 0x0000003534517221 */ /* 0x002fe20000010000 */
[----:B------:R-:W-:Y:S01]  /*4840*/  F2FP.SATFINITE.E4M3.F32.PACK_AB_MERGE_C R215, R13, R12, R215 ;  /* 0x0000000c0dd7723e */ /* 0x000fe200048070d7 */
[-CC-:B------:R-:W-:Y:S01]  /*4850*/  FFMA.FTZ R134, R134, R121.reuse, -R57.reuse ;  /* 0x0000007986867223 */ /* 0x180fe20000010839 */
[-CC-:B------:R-:W-:Y:S01]  /*4860*/  FFMA.FTZ R92, R92, R121.reuse, -R57.reuse ;  /* 0x000000795c5c7223 */ /* 0x180fe20000010839 */
        /* <DEDUP_REMOVED lines=10> */
[----:B------:R-:W-:Y:S01]  /*4910*/  FFMA.FTZ R146, R146, R121, -R57 ;  /* 0x0000007992927223 */ /* 0x000fe20000010839 */
[----:B------:R-:W2:Y:S01]  /*4920*/  MUFU.EX2 R114, R114 ;  /* 0x0000007200727308 */ /* 0x000ea20000000800 */
[----:B-1----:R-:W-:-:S02]  /*4930*/  @!P0 VIADD R56, R68, 0x33440 ;  /* 0x0003344044388836 */ /* 0x002fc40000000000 */
[----:B------:R-:W-:Y:S01]  /*4940*/  FADD.FTZ R68, R24, R25 ;  /* 0x0000001918447221 */ /* 0x000fe20000010000 */
[-CC-:B------:R-:W-:Y:S01]  /*4950*/  FFMA.FTZ R148, R148, R121.reuse, -R57.reuse ;  /* 0x0000007994947223 */ /* 0x180fe20000010839 */
[----:B------:R-:W1:Y:S01]  /*4960*/  @P2 LDC R25, c[0x0][0x44c] ;  /* 0x00011300ff192b82 */ /* 0x000e620000000800 */
[----:B------:R-:W-:Y:S01]  /*4970*/  FFMA.FTZ R57, R150, R121, -R57 ;  /* 0x0000007996397223 */ /* 0x000fe20000010839 */
[----:B------:R-:W-:Y:S01]  /*4980*/  FADD.FTZ R79, R27, R68 ;  /* 0x000000441b4f7221 */ /* 0x000fe20000010000 */
[----:B------:R-:W-:Y:S01]  /*4990*/  @!P0 PRMT R56, RZ, 0x654, R56 ;  /* 0x00000654ff388816 */ /* 0x000fe20000000038 */
[----:B------:R3:W4:Y:S01]  /*49a0*/  MUFU.EX2 R63, R118 ;  /* 0x00000076003f7308 */ /* 0x0007220000000800 */
[----:B0-----:R-:W-:Y:S02]  /*49b0*/  F2FP.SATFINITE.E4M3.F32.PACK_AB_MERGE_C R216, R61, R108, RZ ;  /* 0x0000006c3dd8723e */ /* 0x001fe400048070ff */
[----:B------:R-:W-:Y:S01]  /*49c0*/  CS2R R112, SRZ ;  /* 0x0000000000707805 */ /* 0x000fe2000001ff00 */
[----:B------:R0:W-:Y:S01]  /*49d0*/  @!P0 SYNCS.ARRIVE.TRANS64.RED.A1T0 RZ, [R56+URZ], RZ ;  /* 0x000000ff38ff89a7 */ /* 0x0001e2000810043f */
[----:B------:R-:W-:-:S02]  /*49e0*/  F2FP.SATFINITE.E4M3.F32.PACK_AB_MERGE_C R216, R53, R52, R216 ;  /* 0x0000003435d8723e */ /* 0x000fc400048070d8 */
[----:B------:R-:W-:Y:S01]  /*49f0*/  CS2R R52, SRZ ;  /* 0x0000000000347805 */ /* 0x000fe2000001ff00 */
[----:B------:R5:W-:Y:S01]  /*4a00*/  MUFU.EX2 R75, R60 ;  /* 0x0000003c004b7308 */ /* 0x000be20000000800 */
[----:B---3--:R-:W-:Y:S01]  /*4a10*/  CS2R R118, SRZ ;  /* 0x0000000000767805 */ /* 0x008fe2000001ff00 */
[----:B0-----:R-:W-:Y:S01]  /*4a20*/  FADD.FTZ R56, R108, R81 ;  /* 0x000000516c387221 */ /* 0x001fe20000010000 */
[----:B------:R-:W-:-:S05]  /*4a30*/  CS2R R108, SRZ ;  /* 0x00000000006c7805 */ /* 0x000fca000001ff00 */
[----:B------:R-:W0:Y:S01]  /*4a40*/  MUFU.EX2 R124, R124 ;  /* 0x0000007c007c7308 */ /* 0x000e220000000800 */
[----:B-----5:R-:W-:Y:S01]  /*4a50*/  FADD.FTZ R60, R28, R79 ;  /* 0x0000004f1c3c7221 */ /* 0x020fe20000010000 */
[----:B------:R-:W-:-:S03]  /*4a60*/  FADD.FTZ R81, R61, R56 ;  /* 0x000000383d517221 */ /* 0x000fc60000010000 */
[----:B------:R-:W-:Y:S01]  /*4a70*/  FADD.FTZ R83, R29, R60 ;  /* 0x0000003c1d537221 */ /* 0x000fe20000010000 */
[----:B--2---:R-:W-:Y:S02]  /*4a80*/  FADD.FTZ R56, R114, R81 ;  /* 0x0000005172387221 */ /* 0x004fe40000010000 */
[----:B------:R-:W2:Y:S01]  /*4a90*/  MUFU.EX2 R65, R126 ;  /* 0x0000007e00417308 */ /* 0x000ea20000000800 */
[----:B------:R-:W-:Y:S01]  /*4aa0*/  FADD.FTZ R60, R32, R83 ;  /* 0x00000053203c7221 */ /* 0x000fe20000010000 */
[----:B----4-:R-:W-:-:S03]  /*4ab0*/  FADD.FTZ R83, R63, R56 ;  /* 0x000000383f537221 */ /* 0x010fc60000010000 */
[----:B------:R-:W-:-:S03]  /*4ac0*/  FADD.FTZ R81, R5, R60 ;  /* 0x0000003c05517221 */ /* 0x000fc60000010000 */
[----:B------:R-:W3:Y:S01]  /*4ad0*/  MUFU.EX2 R54, R54 ;  /* 0x0000003600367308 */ /* 0x000ee20000000800 */
[----:B------:R-:W-:Y:S01]  /*4ae0*/  FADD.FTZ R85, R4, R81 ;  /* 0x0000005104557221 */ /* 0x000fe20000010000 */
[----:B0-----:R-:W-:-:S03]  /*4af0*/  FADD.FTZ R56, R124, R83 ;  /* 0x000000537c387221 */ /* 0x001fc60000010000 */
[----:B------:R-:W-:-:S03]  /*4b00*/  FADD.FTZ R60, R6, R85 ;  /* 0x00000055063c7221 */ /* 0x000fc60000010000 */
[----:B------:R-:W0:Y:S01]  /*4b10*/  MUFU.EX2 R55, R55 ;  /* 0x0000003700377308 */ /* 0x000e220000000800 */
[----:B--2---:R-:W-:Y:S01]  /*4b20*/  FADD.FTZ R83, R65, R56 ;  /* 0x0000003841537221 */ /* 0x004fe20000010000 */
[----:B------:R-:W-:Y:S01]  /*4b30*/  FADD.FTZ R85, R9, R60 ;  /* 0x0000003c09557221 */ /* 0x000fe20000010000 */
[----:B------:R-:W-:-:S03]  /*4b40*/  F2FP.SATFINITE.E4M3.F32.PACK_AB_MERGE_C R65, R65, R124, RZ ;  /* 0x0000007c4141723e */ /* 0x000fc600048070ff */
[----:B------:R-:W-:Y:S01]  /*4b50*/  FADD.FTZ R60, R10, R85 ;  /* 0x000000550a3c7221 */ /* 0x000fe20000010000 */
[----:B------:R-:W-:Y:S01]  /*4b60*/  F2FP.SATFINITE.E4M3.F32.PACK_AB_MERGE_C R218, R63, R114, R65 ;  /* 0x000000723fda723e */ /* 0x000fe20004807041 */
[----:B------:R-:W2:Y:S01]  /*4b70*/  MUFU.EX2 R132, R132 ;  /* 0x0000008400847308 */ /* 0x000ea20000000800 */
[----:B---3--:R-:W-:Y:S01]  /*4b80*/  FADD.FTZ R56, R54, R83 ;  /* 0x0000005336387221 */ /* 0x008fe20000010000 */
[----:B------:R-:W-:Y:S01]  /*4b90*/  FADD.FTZ R87, R11, R60 ;  /* 0x0000003c0b577221 */ /* 0x000fe20000010000 */
[----:B------:R-:W-:-:S03]  /*4ba0*/  CS2R R114, SRZ ;  /* 0x0000000000727805 */ /* 0x000fc6000001ff00 */
[----:B------:R-:W-:Y:S02]  /*4bb0*/  FADD.FTZ R60, R12, R87 ;  /* 0x000000570c3c7221 */ /* 0x000fe40000010000 */
[----:B------:R3:W4:Y:S01]  /*4bc0*/  MUFU.EX2 R67, R116 ;  /* 0x0000007400437308 */ /* 0x0007220000000800 */
[----:B0-----:R-:W-:-:S07]  /*4bd0*/  FADD.FTZ R85, R55, R56 ;  /* 0x0000003837557221 */ /* 0x001fce0000010000 */
[----:B------:R-:W0:Y:S01]  /*4be0*/  MUFU.EX2 R72, R72 ;  /* 0x0000004800487308 */ /* 0x000e220000000800 */
[----:B--2---:R-:W-:Y:S01]  /*4bf0*/  FADD.FTZ R56, R132, R85 ;  /* 0x0000005584387221 */ /* 0x004fe20000010000 */
[----:B------:R-:W-:Y:S01]  /*4c00*/  FADD.FTZ R85, R13, R60 ;  /* 0x0000003c0d557221 */ /* 0x000fe20000010000 */
[----:B------:R-:W-:Y:S02]  /*4c10*/  CS2R R60, SRZ ;  /* 0x00000000003c7805 */ /* 0x000fe4000001ff00 */
[----:B---3--:R-:W-:Y:S01]  /*4c20*/  CS2R R116, SRZ ;  /* 0x0000000000747805 */ /* 0x008fe2000001ff00 */
[----:B------:R-:W-:Y:S01]  /*4c30*/  FADD.FTZ R28, R14, R85 ;  /* 0x000000550e1c7221 */ /* 0x000fe20000010000 */
[----:B------:R-:W-:Y:S01]  /*4c40*/  CS2R R84, SRZ ;  /* 0x0000000000547805 */ /* 0x000fe2000001ff00 */
[----:B------:R2:W3:Y:S01]  /*4c50*/  MUFU.EX2 R69, R110 ;  /* 0x0000006e00457308 */ /* 0x0004e20000000800 */
[----:B----4-:R-:W-:Y:S01]  /*4c60*/  FADD.FTZ R27, R67, R56 ;  /* 0x00000038431b7221 */ /* 0x010fe20000010000 */
[----:B------:R-:W-:Y:S01]  /*4c70*/  FADD.FTZ R28, R21, R28 ;  /* 0x0000001c151c7221 */ /* 0x000fe20000010000 */
[----:B------:R-:W-:-:S04]  /*4c80*/  F2FP.SATFINITE.E4M3.F32.PACK_AB_MERGE_C R67, R67, R132, RZ ;  /* 0x000000844343723e */ /* 0x000fc800048070ff */
[----:B------:R-:W-:Y:S01]  /*4c90*/  F2FP.SATFINITE.E4M3.F32.PACK_AB_MERGE_C R212, R55, R54, R67 ;  /* 0x0000003637d4723e */ /* 0x000fe20004807043 */
[----:B------:R-:W4:Y:S01]  /*4ca0*/  MUFU.EX2 R74, R74 ;  /* 0x0000004a004a7308 */ /* 0x000f220000000800 */
[----:B0-----:R-:W-:Y:S01]  /*4cb0*/  FADD.FTZ R4, R72, R27 ;  /* 0x0000001b48047221 */ /* 0x001fe20000010000 */
[----:B------:R-:W-:Y:S01]  /*4cc0*/  CS2R R54, SRZ ;  /* 0x0000000000367805 */ /* 0x000fe2000001ff00 */
[----:B------:R-:W0:Y:S01]  /*4cd0*/  @P2 LDC R27, c[0x0][0x450] ;  /* 0x00011400ff1b2b82 */ /* 0x000e220000000800 */
[----:B--2---:R-:W-:-:S04]  /*4ce0*/  CS2R R110, SRZ ;  /* 0x00000000006e7805 */ /* 0x004fc8000001ff00 */
[----:B------:R-:W2:Y:S01]  /*4cf0*/  MUFU.EX2 R15, R15 ;  /* 0x0000000f000f7308 */ /* 0x000ea20000000800 */
[----:B---3--:R-:W-:-:S07]  /*4d00*/  FADD.FTZ R11, R69, R4 ;  /* 0x00000004450b7221 */ /* 0x008fce0000010000 */
[----:B------:R3:W5:Y:S01]  /*4d10*/  MUFU.EX2 R71, R106 ;  /* 0x0000006a00477308 */ /* 0x0007620000000800 */
[----:B----4-:R-:W-:-:S07]  /*4d20*/  FADD.FTZ R4, R74, R11 ;  /* 0x0000000b4a047221 */ /* 0x010fce0000010000 */
[----:B------:R-:W4:Y:S01]  /*4d30*/  MUFU.EX2 R20, R20 ;  /* 0x0000001400147308 */ /* 0x000f220000000800 */
[----:B--2---:R-:W-:Y:S01]  /*4d40*/  FADD.FTZ R21, R15, R28 ;  /* 0x0000001c0f157221 */ /* 0x004fe20000010000 */
[----:B------:R-:W-:Y:S02]  /*4d50*/  CS2R R28, SRZ ;  /* 0x00000000001c7805 */ /* 0x000fe4000001ff00 */
[----:B---3--:R-:W-:-:S04]  /*4d60*/  CS2R R106, SRZ ;  /* 0x00000000006a7805 */ /* 0x008fc8000001ff00 */
[----:B------:R-:W2:Y:S01]  /*4d70*/  MUFU.EX2 R36, R36 ;  /* 0x0000002400247308 */ /* 0x000ea20000000800 */
[C---:B-----5:R-:W-:Y:S01]  /*4d80*/  FADD.FTZ R11, R71.reuse, R4 ;  /* 0x00000004470b7221 */ /* 0x060fe20000010000 */
[----:B------:R-:W-:-:S03]  /*4d90*/  F2FP.SATFINITE.E4M3.F32.PACK_AB_MERGE_C R71, R71, R74, RZ ;  /* 0x0000004a4747723e */ /* 0x000fc600048070ff */
[----:B------:R-:W-:Y:S01]  /*4da0*/  FADD.FTZ R4, R66, R11 ;  /* 0x0000000b42047221 */ /* 0x000fe20000010000 */
[----:B------:R-:W-:Y:S02]  /*4db0*/  F2FP.SATFINITE.E4M3.F32.PACK_AB_MERGE_C R214, R69, R72, R71 ;  /* 0x0000004845d6723e */ /* 0x000fe40004807047 */
[----:B------:R-:W-:Y:S01]  /*4dc0*/  CS2R R68, SRZ ;  /* 0x0000000000447805 */ /* 0x000fe2000001ff00 */
[----:B------:R3:W5:Y:S01]  /*4dd0*/  MUFU.EX2 R73, R102 ;  /* 0x0000006600497308 */ /* 0x0007620000000800 */
[----:B----4-:R-:W-:Y:S01]  /*4de0*/  FADD.FTZ R10, R20, R21 ;  /* 0x00000015140a7221 */ /* 0x010fe20000010000 */
[----:B------:R-:W-:-:S03]  /*4df0*/  CS2R R70, SRZ ;  /* 0x0000000000467805 */ /* 0x000fc6000001ff00 */
[----:B------:R-:W-:-:S03]  /*4e00*/  FADD.FTZ R11, R33, R10 ;  /* 0x0000000a210b7221 */ /* 0x000fc60000010000 */
[----:B------:R-:W4:Y:S01]  /*4e10*/  MUFU.EX2 R58, R58 ;  /* 0x0000003a003a7308 */ /* 0x000f220000000800 */
[C---:B--2---:R-:W-:Y:S01]  /*4e20*/  F2FP.SATFINITE.E4M3.F32.PACK_AB_MERGE_C R209, R36.reuse, R33, RZ ;  /* 0x0000002124d1723e */ /* 0x044fe200048070ff */
[----:B------:R-:W-:Y:S01]  /*4e30*/  FADD.FTZ R36, R36, R11 ;  /* 0x0000000b24247221 */ /* 0x000fe20000010000 */
[----:B------:R-:W-:Y:S02]  /*4e40*/  CS2R R32, SRZ ;  /* 0x0000000000207805 */ /* 0x000fe4000001ff00 */
[----:B---3--:R-:W-:Y:S02]  /*4e50*/  CS2R R102, SRZ ;  /* 0x0000000000667805 */ /* 0x008fe4000001ff00 */
[----:B------:R-:W-:Y:S01]  /*4e60*/  F2FP.SATFINITE.E4M3.F32.PACK_AB_MERGE_C R209, R20, R15, R209 ;  /* 0x0000000f14d1723e */ /* 0x000fe200048070d1 */
[----:B------:R-:W2:Y:S01]  /*4e70*/  MUFU.EX2 R40, R40 ;  /* 0x0000002800287308 */ /* 0x000ea20000000800 */
[----:B-----5:R-:W-:-:S07]  /*4e80*/  FADD.FTZ R21, R73, R4 ;  /* 0x0000000449157221 */ /* 0x020fce0000010000 */
[----:B------:R-:W3:Y:S01]  /*4e90*/  MUFU.EX2 R100, R100 ;  /* 0x0000006400647308 */ /* 0x000ee20000000800 */
[----:B----4-:R-:W-:Y:S01]  /*4ea0*/  FADD.FTZ R4, R58, R21 ;  /* 0x000000153a047221 */ /* 0x010fe20000010000 */
[----:B------:R-:W-:Y:S01]  /*4eb0*/  FADD.FTZ R21, R35, R36 ;  /* 0x0000002423157221 */ /* 0x000fe20000010000 */
[C---:B------:R-:W-:Y:S02]  /*4ec0*/  F2FP.SATFINITE.E4M3.F32.PACK_AB_MERGE_C R58, R75.reuse, R58, RZ ;  /* 0x0000003a4b3a723e */ /* 0x040fe400048070ff */
[----:B------:R-:W-:Y:S02]  /*4ed0*/  FADD.FTZ R75, R75, R4 ;  /* 0x000000044b4b7221 */ /* 0x000fe40000010000 */
[----:B------:R-:W-:Y:S01]  /*4ee0*/  F2FP.SATFINITE.E4M3.F32.PACK_AB_MERGE_C R208, R73, R66, R58 ;  /* 0x0000004249d0723e */ /* 0x000fe2000480703a */
[----:B------:R-:W4:Y:S01]  /*4ef0*/  MUFU.EX2 R48, R48 ;  /* 0x0000003000307308 */ /* 0x000f220000000800 */
[----:B--2---:R-:W-:Y:S01]  /*4f00*/  FADD.FTZ R6, R40, R21 ;  /* 0x0000001528067221 */ /* 0x004fe20000010000 */
[----:B------:R-:W-:-:S02]  /*4f10*/  CS2R R66, SRZ ;  /* 0x0000000000427805 */ /* 0x000fc4000001ff00 */
[----:B------:R-:W-:Y:S01]  /*4f20*/  CS2R R72, SRZ ;  /* 0x0000000000487805 */ /* 0x000fe2000001ff00 */
[----:B------:R-:W-:-:S03]  /*4f30*/  FADD.FTZ R9, R37, R6 ;  /* 0x0000000625097221 */ /* 0x000fc60000010000 */
[----:B------:R2:W5:Y:S01]  /*4f40*/  MUFU.EX2 R77, R62 ;  /* 0x0000003e004d7308 */ /* 0x0005620000000800 */
[----:B---3--:R-:W-:Y:S01]  /*4f50*/  FADD.FTZ R4, R100, R75 ;  /* 0x0000004b64047221 */ /* 0x008fe20000010000 */
[----:B------:R-:W-:-:S06]  /*4f60*/  CS2R R74, SRZ ;  /* 0x00000000004a7805 */ /* 0x000fcc000001ff00 */
[----:B------:R-:W3:Y:S01]  /*4f70*/  MUFU.EX2 R98, R98 ;  /* 0x0000006200627308 */ /* 0x000ee20000000800 */
[C---:B----4-:R-:W-:Y:S01]  /*4f80*/  F2FP.SATFINITE.E4M3.F32.PACK_AB_MERGE_C R211, R48.reuse, R37, RZ ;  /* 0x0000002530d3723e */ /* 0x050fe200048070ff */
[----:B------:R-:W-:Y:S01]  /*4f90*/  FADD.FTZ R48, R48, R9 ;  /* 0x0000000930307221 */ /* 0x000fe20000010000 */
[----:B------:R-:W-:Y:S02]  /*4fa0*/  CS2R R36, SRZ ;  /* 0x0000000000247805 */ /* 0x000fe4000001ff00 */
[----:B--2---:R-:W-:Y:S02]  /*4fb0*/  CS2R R62, SRZ ;  /* 0x00000000003e7805 */ /* 0x004fe4000001ff00 */
[----:B------:R-:W-:Y:S01]  /*4fc0*/  F2FP.SATFINITE.E4M3.F32.PACK_AB_MERGE_C R211, R40, R35, R211 ;  /* 0x0000002328d3723e */ /* 0x000fe200048070d3 */
[----:B------:R-:W2:Y:S01]  /*4fd0*/  MUFU.EX2 R26, R26 ;  /* 0x0000001a001a7308 */ /* 0x000ea20000000800 */
[----:B-----5:R-:W-:-:S07]  /*4fe0*/  FADD.FTZ R13, R77, R4 ;  /* 0x000000044d0d7221 */ /* 0x020fce0000010000 */
[----:B------:R4:W5:Y:S01]  /*4ff0*/  MUFU.EX2 R79, R64 ;  /* 0x00000040004f7308 */ /* 0x0009620000000800 */
[----:B---3--:R-:W-:Y:S01]  /*5000*/  FADD.FTZ R4, R98, R13 ;  /* 0x0000000d62047221 */ /* 0x008fe20000010000 */
[----:B------:R-:W-:-:S06]  /*5010*/  FADD.FTZ R13, R39, R48 ;  /* 0x00000030270d7221 */ /* 0x000fcc0000010000 */
[----:B------:R-:W-:Y:S01]  /*5020*/  MUFU.EX2 R30, R30 ;  /* 0x0000001e001e7308 */ /* 0x000fe20000000800 */
[----:B--2---:R-:W-:Y:S01]  /*5030*/  FADD.FTZ R13, R26, R13 ;  /* 0x0000000d1a0d7221 */ /* 0x004fe20000010000 */
[----:B----4-:R-:W-:-:S06]  /*5040*/  CS2R R64, SRZ ;  /* 0x0000000000407805 */ /* 0x010fcc000001ff00 */
[----:B------:R-:W2:Y:S01]  /*5050*/  MUFU.EX2 R41, R41 ;  /* 0x0000002900297308 */ /* 0x000ea20000000800 */
[C---:B-----5:R-:W-:Y:S01]  /*5060*/  F2FP.SATFINITE.E4M3.F32.PACK_AB_MERGE_C R98, R79.reuse, R98, RZ ;  /* 0x000000624f62723e */ /* 0x060fe200048070ff */
[----:B------:R-:W-:-:S03]  /*5070*/  FADD.FTZ R79, R79, R4 ;  /* 0x000000044f4f7221 */ /* 0x000fc60000010000 */
[----:B------:R-:W-:Y:S02]  /*5080*/  F2FP.SATFINITE.E4M3.F32.PACK_AB_MERGE_C R210, R77, R100, R98 ;  /* 0x000000644dd2723e */ /* 0x000fe40004807062 */
[----:B------:R-:W-:Y:S02]  /*5090*/  CS2R R76, SRZ ;  /* 0x00000000004c7805 */ /* 0x000fe4000001ff00 */
[----:B------:R-:W-:Y:S01]  /*50a0*/  CS2R R98, SRZ ;  /* 0x0000000000627805 */ /* 0x000fe2000001ff00 */
[----:B------:R-:W3:Y:S01]  /*50b0*/  MUFU.EX2 R96, R96 ;  /* 0x0000006000607308 */ /* 0x000ee20000000800 */
[----:B------:R-:W-:-:S07]  /*50c0*/  CS2R R100, SRZ ;  /* 0x0000000000647805 */ /* 0x000fce000001ff00 */
[----:B------:R4:W5:Y:S01]  /*50d0*/  MUFU.EX2 R81, R94 ;  /* 0x0000005e00517308 */ /* 0x0009620000000800 */
[----:B--2---:R-:W-:Y:S01]  /*50e0*/  F2FP.SATFINITE.E4M3.F32.PACK_AB_MERGE_C R205, R41, R30, RZ ;  /* 0x0000001e29cd723e */ /* 0x004fe200048070ff */
[----:B------:R-:W-:-:S03]  /*50f0*/  FADD.FTZ R30, R30, R13 ;  /* 0x0000000d1e1e7221 */ /* 0x000fc60000010000 */
[----:B------:R-:W-:Y:S01]  /*5100*/  F2FP.SATFINITE.E4M3.F32.PACK_AB_MERGE_C R205, R26, R39, R205 ;  /* 0x000000271acd723e */ /* 0x000fe200048070cd */
[----:B------:R-:W-:Y:S02]  /*5110*/  FADD.FTZ R41, R41, R30 ;  /* 0x0000001e29297221 */ /* 0x000fe40000010000 */
[----:B------:R-:W-:Y:S01]  /*5120*/  MUFU.EX2 R42, R42 ;  /* 0x0000002a002a7308 */ /* 0x000fe20000000800 */
[----:B---3--:R-:W-:Y:S01]  /*5130*/  FADD.FTZ R4, R96, R79 ;  /* 0x0000004f60047221 */ /* 0x008fe20000010000 */
[----:B----4-:R-:W-:-:S06]  /*5140*/  CS2R R94, SRZ ;  /* 0x00000000005e7805 */ /* 0x010fcc000001ff00 */
[----:B------:R-:W2:Y:S01]  /*5150*/  MUFU.EX2 R45, R45 ;  /* 0x0000002d002d7308 */ /* 0x000ea20000000800 */
[----:B-----5:R-:W-:-:S07]  /*5160*/  FADD.FTZ R15, R81, R4 ;  /* 0x00000004510f7221 */ /* 0x020fce0000010000 */
[----:B------:R-:W3:Y:S08]  /*5170*/  MUFU.EX2 R34, R34 ;  /* 0x0000002200227308 */ /* 0x000ef00000000800 */
[----:B------:R-:W4:Y:S01]  /*5180*/  MUFU.EX2 R134, R134 ;  /* 0x0000008600867308 */ /* 0x000f220000000800 */
[----:B--2---:R-:W-:-:S07]  /*5190*/  F2FP.SATFINITE.E4M3.F32.PACK_AB_MERGE_C R10, R45, R42, RZ ;  /* 0x0000002a2d0a723e */ /* 0x004fce00048070ff */
[----:B------:R-:W2:Y:S01]  /*51a0*/  MUFU.EX2 R43, R43 ;  /* 0x0000002b002b7308 */ /* 0x000ea20000000800 */
[----:B---3--:R-:W-:Y:S01]  /*51b0*/  FADD.FTZ R6, R34, R41 ;  /* 0x0000002922067221 */ /* 0x008fe20000010000 */
[----:B------:R-:W-:-:S06]  /*51c0*/  CS2R R40, SRZ ;  /* 0x0000000000287805 */ /* 0x000fcc000001ff00 */
[----:B------:R3:W5:Y:S01]  /*51d0*/  MUFU.EX2 R83, R92 ;  /* 0x0000005c00537308 */ /* 0x0007620000000800 */
[----:B----4-:R-:W-:-:S07]  /*51e0*/  FADD.FTZ R4, R134, R15 ;  /* 0x0000000f86047221 */ /* 0x010fce0000010000 */
[----:B------:R-:W4:Y:S01]  /*51f0*/  MUFU.EX2 R136, R136 ;  /* 0x0000008800887308 */ /* 0x000f220000000800 */
[C---:B--2---:R-:W-:Y:S01]  /*5200*/  F2FP.SATFINITE.E4M3.F32.PACK_AB_MERGE_C R207, R43.reuse, R34, R10 ;  /* 0x000000222bcf723e */ /* 0x044fe2000480700a */
[----:B------:R-:W-:Y:S01]  /*5210*/  FADD.FTZ R43, R43, R6 ;  /* 0x000000062b2b7221 */ /* 0x000fe20000010000 */
[----:B------:R-:W-:Y:S02]  /*5220*/  CS2R R34, SRZ ;  /* 0x0000000000227805 */ /* 0x000fe4000001ff00 */
[----:B---3--:R-:W-:Y:S01]  /*5230*/  CS2R R92, SRZ ;  /* 0x00000000005c7805 */ /* 0x008fe2000001ff00 */
[----:B------:R-:W-:Y:S02]  /*5240*/  FADD.FTZ R42, R42, R43 ;  /* 0x0000002b2a2a7221 */ /* 0x000fe40000010000 */
[----:B------:R2:W3:Y:S01]  /*5250*/  MUFU.EX2 R5, R90 ;  /* 0x0000005a00057308 */ /* 0x0004e20000000800 */
[C---:B-----5:R-:W-:Y:S01]  /*5260*/  F2FP.SATFINITE.E4M3.F32.PACK_AB_MERGE_C R134, R83.reuse, R134, RZ ;  /* 0x000000865386723e */ /* 0x060fe200048070ff */
[----:B------:R-:W-:Y:S01]  /*5270*/  FADD.FTZ R83, R83, R4 ;  /* 0x0000000453537221 */ /* 0x000fe20000010000 */
[----:B------:R-:W-:Y:S01]  /*5280*/  FADD.FTZ R45, R45, R42 ;  /* 0x0000002a2d2d7221 */ /* 0x000fe20000010000 */
[----:B------:R-:W-:-:S02]  /*5290*/  CS2R R42, SRZ ;  /* 0x00000000002a7805 */ /* 0x000fc4000001ff00 */
[----:B------:R-:W-:Y:S02]  /*52a0*/  F2FP.SATFINITE.E4M3.F32.PACK_AB_MERGE_C R204, R81, R96, R134 ;  /* 0x0000006051cc723e */ /* 0x000fe40004807086 */
[----:B------:R-:W-:Y:S01]  /*52b0*/  CS2R R96, SRZ ;  /* 0x0000000000607805 */ /* 0x000fe2000001ff00 */
[----:B------:R-:W-:Y:S01]  /*52c0*/  MUFU.EX2 R46, R46 ;  /* 0x0000002e002e7308 */ /* 0x000fe20000000800 */
[----:B----4-:R-:W-:Y:S01]  /*52d0*/  FADD.FTZ R4, R136, R83 ;  /* 0x0000005388047221 */ /* 0x010fe20000010000 */
[----:B------:R-:W-:Y:S02]  /*52e0*/  CS2R R82, SRZ ;  /* 0x0000000000527805 */ /* 0x000fe4000001ff00 */
[----:B--2---:R-:W-:-:S04]  /*52f0*/  CS2R R90, SRZ ;  /* 0x00000000005a7805 */ /* 0x004fc8000001ff00 */
[----:B------:R-:W2:Y:S01]  /*5300*/  MUFU.EX2 R49, R49 ;  /* 0x0000003100317308 */ /* 0x000ea20000000800 */
[----:B---3--:R-:W-:-:S07]  /*5310*/  FADD.FTZ R21, R5, R4 ;  /* 0x0000000405157221 */ /* 0x008fce0000010000 */
[----:B------:R-:W3:Y:S08]  /*5320*/  MUFU.EX2 R38, R38 ;  /* 0x0000002600267308 */ /* 0x000ef00000000800 */
[----:B------:R-:W4:Y:S01]  /*5330*/  MUFU.EX2 R138, R138 ;  /* 0x0000008a008a7308 */ /* 0x000f220000000800 */
[----:B--2---:R-:W-:-:S07]  /*5340*/  F2FP.SATFINITE.E4M3.F32.PACK_AB_MERGE_C R10, R49, R46, RZ ;  /* 0x0000002e310a723e */ /* 0x004fce00048070ff */
[----:B------:R-:W2:Y:S01]  /*5350*/  MUFU.EX2 R47, R47 ;  /* 0x0000002f002f7308 */ /* 0x000ea20000000800 */
[----:B---3--:R-:W-:-:S07]  /*5360*/  FADD.FTZ R6, R38, R45 ;  /* 0x0000002d26067221 */ /* 0x008fce0000010000 */
[----:B------:R3:W5:Y:S01]  /*5370*/  MUFU.EX2 R11, R88 ;  /* 0x00000058000b7308 */ /* 0x0007620000000800 */
[----:B----4-:R-:W-:-:S07]  /*5380*/  FADD.FTZ R4, R138, R21 ;  /* 0x000000158a047221 */ /* 0x010fce0000010000 */
[----:B------:R-:W4:Y:S01]  /*5390*/  MUFU.EX2 R140, R140 ;  /* 0x0000008c008c7308 */ /* 0x000f220000000800 */
[C---:B--2---:R-:W-:Y:S01]  /*53a0*/  F2FP.SATFINITE.E4M3.F32.PACK_AB_MERGE_C R201, R47.reuse, R38, R10 ;  /* 0x000000262fc9723e */ /* 0x044fe2000480700a */
[----:B------:R-:W-:Y:S01]  /*53b0*/  FADD.FTZ R47, R47, R6 ;  /* 0x000000062f2f7221 */ /* 0x000fe20000010000 */
[----:B-1----:R-:W-:Y:S01]  /*53c0*/  @P2 IMAD.HI.U32 R6, R22, R25, RZ ;  /* 0x0000001916062227 */ /* 0x002fe200078e00ff */
[----:B------:R-:W-:Y:S02]  /*53d0*/  CS2R R24, SRZ ;  /* 0x0000000000187805 */ /* 0x000fe4000001ff00 */
[----:B------:R-:W-:Y:S01]  /*53e0*/  CS2R R38, SRZ ;  /* 0x0000000000267805 */ /* 0x000fe2000001ff00 */
[----:B------:R-:W-:Y:S01]  /*53f0*/  FADD.FTZ R46, R46, R47 ;  /* 0x0000002f2e2e7221 */ /* 0x000fe20000010000 */
[----:B---3--:R-:W-:Y:S01]  /*5400*/  CS2R R88, SRZ ;  /* 0x0000000000587805 */ /* 0x008fe2000001ff00 */
[----:B------:R1:W2:Y:S01]  /*5410*/  MUFU.EX2 R9, R86 ;  /* 0x0000005600097308 */ /* 0x0002a20000000800 */
[C---:B-----5:R-:W-:Y:S01]  /*5420*/  F2FP.SATFINITE.E4M3.F32.PACK_AB_MERGE_C R138, R11.reuse, R138, RZ ;  /* 0x0000008a0b8a723e */ /* 0x060fe200048070ff */
[----:B------:R-:W-:Y:S01]  /*5430*/  FADD.FTZ R11, R11, R4 ;  /* 0x000000040b0b7221 */ /* 0x000fe20000010000 */
[----:B0-----:R-:W-:Y:S01]  /*5440*/  @P2 SHF.R.U32.HI R22, RZ, R27, R6 ;  /* 0x0000001bff162219 */ /* 0x001fe20000011606 */
[----:B------:R-:W-:Y:S01]  /*5450*/  FADD.FTZ R49, R49, R46 ;  /* 0x0000002e31317221 */ /* 0x000fe20000010000 */
[----:B------:R-:W-:-:S02]  /*5460*/  F2FP.SATFINITE.E4M3.F32.PACK_AB_MERGE_C R206, R5, R136, R138 ;  /* 0x0000008805ce723e */ /* 0x000fc4000480708a */
[----:B------:R-:W-:Y:S02]  /*5470*/  CS2R R26, SRZ ;  /* 0x00000000001a7805 */ /* 0x000fe4000001ff00 */
[----:B------:R-:W-:Y:S01]  /*5480*/  IADD3 R22, R22, -R59, R104 ;  /* 0x8000003b16167210 */ /* 0x000fe20007ffe068 */
[----:B------:R-:W0:Y:S01]  /*5490*/  MUFU.EX2 R142, R142 ;  /* 0x0000008e008e7308 */ /* 0x000e220000000800 */
[----:B----4-:R-:W-:Y:S01]  /*54a0*/  FADD.FTZ R4, R140, R11 ;  /* 0x0000000b8c047221 */ /* 0x010fe20000010000 */
[----:B------:R-:W-:Y:S02]  /*54b0*/  CS2R R46, SRZ ;  /* 0x00000000002e7805 */ /* 0x000fe4000001ff00 */
[----:B------:R-:W-:Y:S01]  /*54c0*/  CS2R R58, SRZ ;  /* 0x00000000003a7805 */ /* 0x000fe2000001ff00 */
[----:B------:R-:W-:Y:S01]  /*54d0*/  IMAD.HI R22, R22, 0x66666667, RZ ;  /* 0x6666666716167827 */ /* 0x000fe200078e02ff */
[----:B-1----:R-:W-:Y:S02]  /*54e0*/  CS2R R86, SRZ ;  /* 0x0000000000567805 */ /* 0x002fe4000001ff00 */
[----:B------:R-:W-:Y:S01]  /*54f0*/  CS2R R104, SRZ ;  /* 0x0000000000687805 */ /* 0x000fe2000001ff00 */
[----:B------:R1:W3:Y:S01]  /*5500*/  MUFU.EX2 R13, R80 ;  /* 0x00000050000d7308 */ /* 0x0002e20000000800 */
[----:B--2---:R-:W-:-:S07]  /*5510*/  FADD.FTZ R11, R9, R4 ;  /* 0x00000004090b7221 */ /* 0x004fce0000010000 */
[----:B------:R-:W-:Y:S01]  /*5520*/  MUFU.EX2 R50, R50 ;  /* 0x0000003200327308 */ /* 0x000fe20000000800 */
[----:B0-----:R-:W-:Y:S01]  /*5530*/  FADD.FTZ R4, R142, R11 ;  /* 0x0000000b8e047221 */ /* 0x001fe20000010000 */
[----:B------:R-:W-:Y:S01]  /*5540*/  VIADD R11, R23, 0xfffffffe ;  /* 0xfffffffe170b7836 */ /* 0x000fe20000000000 */
[----:B-1----:R-:W-:-:S05]  /*5550*/  CS2R R80, SRZ ;  /* 0x0000000000507805 */ /* 0x002fca000001ff00 */
[----:B------:R-:W0:Y:S01]  /*5560*/  MUFU.EX2 R31, R31 ;  /* 0x0000001f001f7308 */ /* 0x000e220000000800 */
[C---:B---3--:R-:W-:Y:S01]  /*5570*/  F2FP.SATFINITE.E4M3.F32.PACK_AB_MERGE_C R142, R13.reuse, R142, RZ ;  /* 0x0000008e0d8e723e */ /* 0x048fe200048070ff */
[----:B------:R-:W-:-:S03]  /*5580*/  FADD.FTZ R13, R13, R4 ;  /* 0x000000040d0d7221 */ /* 0x000fc60000010000 */
[----:B------:R-:W-:Y:S02]  /*5590*/  F2FP.SATFINITE.E4M3.F32.PACK_AB_MERGE_C R200, R9, R140, R142 ;  /* 0x0000008c09c8723e */ /* 0x000fe4000480708e */
[----:B------:R-:W-:Y:S01]  /*55a0*/  SHF.R.U32.HI R9, RZ, 0x1f, R22 ;  /* 0x0000001fff097819 */ /* 0x000fe20000011616 */
[----:B------:R-:W1:Y:S03]  /*55b0*/  MUFU.EX2 R44, R44 ;  /* 0x0000002c002c7308 */ /* 0x000e660000000800 */
[----:B------:R-:W-:-:S04]  /*55c0*/  LEA.HI.SX32 R9, R22, R9, 0x1a ;  /* 0x0000000916097211 */ /* 0x000fc800078fd2ff */
[----:B------:R-:W-:Y:S01]  /*55d0*/  VIMNMX R12, R18, R9, !PT ;  /* 0x00000009120c7248 */ /* 0x000fe20007fe0100 */
[----:B------:R-:W2:Y:S01]  /*55e0*/  MUFU.EX2 R144, R144 ;  /* 0x0000009000907308 */ /* 0x000ea20000000800 */
[----:B0-----:R-:W-:Y:S02]  /*55f0*/  F2FP.SATFINITE.E4M3.F32.PACK_AB_MERGE_C R10, R31, R50, RZ ;  /* 0x000000321f0a723e */ /* 0x001fe400048070ff */
[----:B------:R-:W-:-:S05]  /*5600*/  ISETP.GE.AND P3, PT, R11, R12, PT ;  /* 0x0000000c0b00720c */ /* 0x000fca0003f66270 */
[----:B------:R0:W3:Y:S01]  /*5610*/  MUFU.EX2 R51, R78 ;  /* 0x0000004e00337308 */ /* 0x0000e20000000800 */
[----:B-1----:R-:W-:Y:S01]  /*5620*/  FADD.FTZ R6, R44, R49 ;  /* 0x000000312c067221 */ /* 0x002fe20000010000 */
[----:B------:R-:W-:-:S06]  /*5630*/  CS2R R48, SRZ ;  /* 0x0000000000307805 */ /* 0x000fcc000001ff00 */
[----:B------:R-:W1:Y:S01]  /*5640*/  MUFU.EX2 R15, R146 ;  /* 0x00000092000f7308 */ /* 0x000e620000000800 */
[----:B--2---:R-:W-:Y:S01]  /*5650*/  FADD.FTZ R4, R144, R13 ;  /* 0x0000000d90047221 */ /* 0x004fe20000010000 */
[----:B0-----:R-:W-:-:S06]  /*5660*/  CS2R R78, SRZ ;  /* 0x00000000004e7805 */ /* 0x001fcc000001ff00 */
[----:B------:R-:W0:Y:S01]  /*5670*/  MUFU.EX2 R148, R148 ;  /* 0x0000009400947308 */ /* 0x000e220000000800 */
[C---:B---3--:R-:W-:Y:S01]  /*5680*/  F2FP.SATFINITE.E4M3.F32.PACK_AB_MERGE_C R203, R51.reuse, R44, R10 ;  /* 0x0000002c33cb723e */ /* 0x048fe2000480700a */
[----:B------:R-:W-:Y:S01]  /*5690*/  FADD.FTZ R51, R51, R6 ;  /* 0x0000000633337221 */ /* 0x000fe20000010000 */
[----:B------:R-:W-:-:S03]  /*56a0*/  CS2R R44, SRZ ;  /* 0x00000000002c7805 */ /* 0x000fc6000001ff00 */
[----:B------:R-:W-:Y:S02]  /*56b0*/  FADD.FTZ R50, R50, R51 ;  /* 0x0000003332327221 */ /* 0x000fe40000010000 */
[----:B------:R-:W2:Y:S01]  /*56c0*/  MUFU.EX2 R57, R57 ;  /* 0x0000003900397308 */ /* 0x000ea20000000800 */
[----:B-1----:R-:W-:-:S04]  /*56d0*/  FADD.FTZ R5, R15, R4 ;  /* 0x000000040f057221 */ /* 0x002fc80000010000 */
[----:B0-----:R-:W-:Y:S01]  /*56e0*/  FADD.FTZ R6, R148, R5 ;  /* 0x0000000594067221 */ /* 0x001fe20000010000 */
[----:B------:R-:W-:Y:S01]  /*56f0*/  FADD.FTZ R5, R31, R50 ;  /* 0x000000321f057221 */ /* 0x000fe20000010000 */
[----:B------:R-:W-:Y:S02]  /*5700*/  CS2R R30, SRZ ;  /* 0x00000000001e7805 */ /* 0x000fe4000001ff00 */
[----:B------:R-:W-:Y:S02]  /*5710*/  CS2R R50, SRZ ;  /* 0x0000000000327805 */ /* 0x000fe4000001ff00 */
[C---:B--2---:R-:W-:Y:S01]  /*5720*/  F2FP.SATFINITE.E4M3.F32.PACK_AB_MERGE_C R4, R57.reuse, R148, RZ ;  /* 0x000000943904723e */ /* 0x044fe200048070ff */
[----:B------:R-:W-:Y:S01]  /*5730*/  FADD.FTZ R6, R57, R6 ;  /* 0x0000000639067221 */ /* 0x000fe20000010000 */
[----:B------:R-:W-:Y:S02]  /*5740*/  CS2R R56, SRZ ;  /* 0x0000000000387805 */ /* 0x000fe4000001ff00 */
[----:B------:R-:W-:Y:S01]  /*5750*/  F2FP.SATFINITE.E4M3.F32.PACK_AB_MERGE_C R202, R15, R144, R4 ;  /* 0x000000900fca723e */ /* 0x000fe20004807004 */
[----:B------:R-:W-:Y:S01]  /*5760*/  IMAD.MOV.U32 R4, RZ, RZ, RZ ;  /* 0x000000ffff047224 */ /* 0x000fe200078e00ff */
[----:B------:R-:W-:Y:S06]  /*5770*/  @!P3 BRA `(.L_x_2001) ;  /* 0x0000004400bcb947 */ /* 0x000fec0003800000 */
[----:B------:R-:W-:Y:S01]  /*5780*/  IMAD.MOV.U32 R9, RZ, RZ, R122 ;  /* 0x000000ffff097224 */ /* 0x000fe200078e007a */
[----:B------:R-:W-:Y:S01]  /*5790*/  CS2R R118, SRZ ;  /* 0x0000000000767805 */ /* 0x000fe2000001ff00 */
[----:B------:R-:W-:Y:S01]  /*57a0*/  IMAD.MOV.U32 R10, RZ, RZ, R120 ;  /* 0x000000ffff0a7224 */ /* 0x000fe200078e0078 */
        /* <DEDUP_REMOVED lines=49> */
[----:B------:R-:W-:Y:S01]  /*5ac0*/  ULDC UR43, c[0x0][0x288] ;  /* 0x0000a200002b7ab9 */ /* 0x000fe20000000800 */
[----:B------:R-:W-:-:S05]  /*5ad0*/  ULDC UR53, c[0x0][0x2f0] ;  /* 0x0000bc0000357ab9 */ /* 0x000fca0000000800 */
.L_x_2011:
[----:B------:R-:W-:Y:S01]  /*5ae0*/  ISETP.NE.AND P4, PT, RZ, UR41, PT ;  /* 0x00000029ff007c0c */ /* 0x000fe2000bf85270 */
[----:B------:R-:W-:-:S04]  /*5af0*/  UISETP.NE.AND UP0, UPT, UR55, 0x1, UPT ;  /* 0x000000013700788c */ /* 0x000fc8000bf05270 */
[----:B------:R-:W-:-:S06]  /*5b00*/  USEL UR6, URZ, 0x1, UP0 ;  /* 0x000000013f067887 */ /* 0x000fcc0008000000 */
[----:B------:R-:W-:Y:S02]  /*5b10*/  LOP3.LUT R4, R13, UR6, RZ, 0x3c, !PT ;  /* 0x000000060d047c12 */ /* 0x000fe4000f8e3cff */
[----:B------:R-:W-:Y:S05]  /*5b20*/  @P4 BRA `(.L_x_2002) ;  /* 0x0000000000344947 */ /* 0x000fea0003800000 */
[----:B------:R-:W-:Y:S05]  /*5b30*/  @!P1 BRA `(.L_x_2003) ;  /* 0x0000000000049947 */ /* 0x000fea0003800000 */
[----:B------:R-:W-:Y:S01]  /*5b40*/  BPT.TRAP 0x1 ;  /* 0x000000040000795c */ /* 0x000fe20000300000 */
.L_x_2003:
        /* <DEDUP_REMOVED lines=8> */
.L_x_2004:
[----:B-1----:R-:W-:Y:S05]  /*5bd0*/  @P3 BRA `(.L_x_2002) ;  /* 0x0000000000083947 */ /* 0x002fea0003800000 */
[----:B------:R-:W1:Y:S02]  /*5be0*/  SYNCS.PHASECHK.TRANS64.TRYWAIT P3, [UR6+0x33430], R14 ;  /* 0x0334300eff0075a7 */ /* 0x000e640008060146 */
[----:B-1----:R-:W-:Y:S05]  /*5bf0*/  @!P3 BRA `(.L_x_2005) ;  /* 0x000000f40064b947 */ /* 0x002fea0003800000 */
.L_x_2002:
        /* <DEDUP_REMOVED lines=35> */
[----:B------:R-:W-:Y:S02]  /*5e30*/  UIADD3 UR11, UR56, 0x182, URZ ;  /* 0x00000182380b7890 */ /* 0x000fe4000fffe03f */
        /* <DEDUP_REMOVED lines=128> */
[----:B------:R-:W-:Y:S02]  /*6640*/  UIADD3 UR6, UR56, 0x582, URZ ;  /* 0x0000058238067890 */ /* 0x000fe4000fffe03f */
        /* <DEDUP_REMOVED lines=29> */
.L_x_2007:
[----:B------:R-:W-:Y:S01]  /*6820*/  ULEA UR6, UR55, UR40, 0x3 ;  /* 0x0000002837067291 */ /* 0x000fe2000f8e183f */
[----:B------:R-:W-:-:S08]  /*6830*/  SHF.L.U32 R13, R13, 0x1f, RZ ;  /* 0x0000001f0d0d7819 */ /* 0x000fd000000006ff */
[----:B------:R0:W1:Y:S01]  /*6840*/  SYNCS.PHASECHK.TRANS64.TRYWAIT P3, [UR6+0x33450], R13 ;  /* 0x0334500dff0075a7 */ /* 0x0000620008060146 */
[----:B------:R-:W-:Y:S05]  /*6850*/  @!P1 BRA `(.L_x_2008) ;  /* 0x0000000000049947 */ /* 0x000fea0003800000 */
[----:B------:R-:W-:Y:S01]  /*6860*/  BPT.TRAP 0x1 ;  /* 0x000000040000795c */ /* 0x000fe20000300000 */
.L_x_2008:
[----:B-1----:R-:W-:Y:S05]  /*6870*/  @P3 BRA `(.L_x_2006) ;  /* 0x0000000000083947 */ /* 0x002fea0003800000 */
[----:B------:R-:W1:Y:S02]  /*6880*/  SYNCS.PHASECHK.TRANS64.TRYWAIT P3, [UR6+0x33450], R13 ;  /* 0x0334500dff0075a7 */ /* 0x000e640008060146 */
[----:B-1----:R-:W-:Y:S05]  /*6890*/  @!P3 BRA `(.L_x_2009) ;  /* 0x000000e80054b947 */ /* 0x002fea0003800000 */
.L_x_2006:
[----:B------:R-:W-:Y:S01]  /*68a0*/  UIADD3 UR6, UR40, 0x200, URZ ;  /* 0x0000020028067890 */ /* 0x000fe2000fffe03f */
[----:B------:R-:W-:Y:S01]  /*68b0*/  WARPGROUP.ARRIVE ;  /* 0x00000000000079c5 */ /* 0x000fe20000000000 */
[----:B------:R-:W-:Y:S01]  /*68c0*/  UMOV UR7, 0xc0000010 ;  /* 0xc000001000077882 */ /* 0x000fe20000000000 */
[----:B------:R-:W-:Y:S01]  /*68d0*/  UMOV UR11, 0xc0000010 ;  /* 0xc0000010000b7882 */ /* 0x000fe20000000000 */
[----:B------:R-:W-:Y:S01]  /*68e0*/  USHF.R.U32.HI UR6, URZ, 0x4, UR6 ;  /* 0x000000043f067899 */ /* 0x000fe20008011606 */
[C---:B------:R-:W-:Y:S01]  /*68f0*/  FMUL.FTZ R22, R0.reuse, R189 ;  /* 0x000000bd00167220 */ /* 0x040fe20000410000 */
[C---:B------:R-:W-:Y:S01]  /*6900*/  FMUL.FTZ R189, R0.reuse, R196 ;  /* 0x000000c400bd7220 */ /* 0x040fe20000410000 */
[C---:B------:R-:W-:Y:S01]  /*6910*/  FMUL.FTZ R21, R0.reuse, R188 ;  /* 0x000000bc00157220 */ /* 0x040fe20000410000 */
[----:B------:R-:W-:Y:S01]  /*6920*/  ULOP3.LUT UR6, UR6, 0x3fff, URZ, 0xc0, !UPT ;  /* 0x00003fff06067892 */ /* 0x000fe2000f8ec03f */
[----:B------:R-:W2:Y:S01]  /*6930*/  @P2 LDC R196, c[0x0][0x44c] ;  /* 0x00011300ffc42b82 */ /* 0x000ea20000000800 */
[C---:B------:R-:W-:Y:S01]  /*6940*/  FMUL.FTZ R188, R0.reuse, R195 ;  /* 0x000000c300bc7220 */ /* 0x040fe20000410000 */
[C---:B------:R-:W-:Y:S01]  /*6950*/  FMUL.FTZ R20, R0.reuse, R187 ;  /* 0x000000bb00147220 */ /* 0x040fe20000410000 */
[----:B------:R-:W-:Y:S01]  /*6960*/  ULOP3.LUT UR6, UR6, 0x10000, URZ, 0xfc, !UPT ;  /* 0x0001000006067892 */ /* 0x000fe2000f8efc3f */
[C---:B------:R-:W-:Y:S01]  /*6970*/  FMUL.FTZ R187, R0.reuse, R194 ;  /* 0x000000c200bb7220 */ /* 0x040fe20000410000 */
[C---:B------:R-:W-:Y:S01]  /*6980*/  FMUL.FTZ R194, R0.reuse, R161 ;  /* 0x000000a100c27220 */ /* 0x040fe20000410000 */
[----:B------:R-:W-:Y:S01]  /*6990*/  IMAD.MOV.U32 R161, RZ, RZ, R7 ;  /* 0x000000ffffa17224 */ /* 0x000fe200078e0007 */
[----:B------:R-:W-:Y:S01]  /*69a0*/  UIMAD UR6, UR55, 0x780, UR6 ;  /* 0x00000780370678a4 */ /* 0x000fe2000f8e0206 */
[----:B------:R-:W3:Y:S01]  /*69b0*/  @P2 LDC R195, c[0x0][0x450] ;  /* 0x00011400ffc32b82 */ /* 0x000ee20000000800 */
[C---:B------:R-:W-:Y:S01]  /*69c0*/  FMUL.FTZ R15, R0.reuse, R186 ;  /* 0x000000ba000f7220 */ /* 0x040fe20000410000 */
[C---:B------:R-:W-:Y:S01]  /*69d0*/  FMUL.FTZ R186, R0.reuse, R193 ;  /* 0x000000c100ba7220 */ /* 0x040fe20000410000 */
[----:B------:R-:W-:Y:S01]  /*69e0*/  UIADD3 UR10, UR6, 0x180, URZ ;  /* 0x00000180060a7890 */ /* 0x000fe2000fffe03f */
[C---:B------:R-:W-:Y:S01]  /*69f0*/  FMUL.FTZ R193, R0.reuse, R157 ;  /* 0x0000009d00c17220 */ /* 0x040fe20000410000 */
[C---:B------:R-:W-:Y:S01]  /*6a00*/  FMUL.FTZ R157, R0.reuse, R158 ;  /* 0x0000009e009d7220 */ /* 0x040fe20000410000 */
[C---:B------:R-:W-:Y:S01]  /*6a10*/  FMUL.FTZ R158, R0.reuse, R159 ;  /* 0x0000009f009e7220 */ /* 0x040fe20000410000 */
[C---:B------:R-:W-:Y:S01]  /*6a20*/  FMUL.FTZ R159, R0.reuse, R160 ;  /* 0x000000a0009f7220 */ /* 0x040fe20000410000 */
[----:B------:R-:W-:Y:S01]  /*6a30*/  QGMMA.64x192x32.F32.E4M3.E4M3 R24, R216, gdesc[UR4], R24, gsb0 ;  /* 0x02e00004d8187df3 */ /* 0x000fe20008000818 */
[C---:B------:R-:W-:Y:S01]  /*6a40*/  FMUL.FTZ R160, R0.reuse, R162 ;  /* 0x000000a200a07220 */ /* 0x040fe20000410000 */
[C---:B------:R-:W-:Y:S01]  /*6a50*/  FMUL.FTZ R162, R0.reuse, R163 ;  /* 0x000000a300a27220 */ /* 0x040fe20000410000 */
[----:B------:R-:W-:Y:S01]  /*6a60*/  FMUL.FTZ R163, R0, R164 ;  /* 0x000000a400a37220 */ /* 0x000fe20000410000 */
[----:B------:R-:W-:-:S02]  /*6a70*/  IMAD.MOV.U32 R164, RZ, RZ, -0xa0 ;  /* 0xffffff60ffa47424 */ /* 0x000fc400078e00ff */
[C---:B01----:R-:W-:Y:S01]  /*6a80*/  FMUL.FTZ R13, R0.reuse, R184 ;  /* 0x000000b8000d7220 */ /* 0x043fe20000410000 */
[----:B------:R-:W-:Y:S01]  /*6a90*/  FMUL.FTZ R14, R0, R185 ;  /* 0x000000b9000e7220 */ /* 0x000fe20000410000 */
[----:B------:R-:W-:Y:S01]  /*6aa0*/  MUFU.TANH R21, R21 ;  /* 0x0000001500157308 */ /* 0x000fe20000002400 */
[----:B--2---:R-:W-:-:S04]  /*6ab0*/  @P2 IMAD.HI.U32 R196, R7, R196, RZ ;  /* 0x000000c407c42227 */ /* 0x004fc800078e00ff */
[C---:B------:R-:W-:Y:S01]  /*6ac0*/  FMUL.FTZ R185, R0.reuse, R192 ;  /* 0x000000c000b97220 */ /* 0x040fe20000410000 */
[C---:B------:R-:W-:Y:S01]  /*6ad0*/  FMUL.FTZ R192, R0.reuse, R199 ;  /* 0x000000c700c07220 */ /* 0x040fe20000410000 */
[C---:B------:R-:W-:Y:S01]  /*6ae0*/  FMUL.FTZ R23, R0.reuse, R190 ;  /* 0x000000be00177220 */ /* 0x040fe20000410000 */
[C---:B------:R-:W-:Y:S01]  /*6af0*/  FMUL.FTZ R190, R0.reuse, R197 ;  /* 0x000000c500be7220 */ /* 0x040fe20000410000 */
[C---:B------:R-:W-:Y:S01]  /*6b00*/  FMUL.FTZ R168, R0.reuse, R168 ;  /* 0x000000a800a87220 */ /* 0x040fe20000410000 */
[C---:B------:R-:W-:Y:S01]  /*6b10*/  FMUL.FTZ R136, R0.reuse, R136 ;  /* 0x0000008800887220 */ /* 0x040fe20000410000 */
[----:B------:R-:W0:Y:S01]  /*6b20*/  MUFU.TANH R13, R13 ;  /* 0x0000000d000d7308 */ /* 0x000e220000002400 */
[----:B---3--:R-:W-:Y:S01]  /*6b30*/  @P2 SHF.R.U32.HI R161, RZ, R195, R196 ;  /* 0x000000c3ffa12219 */ /* 0x008fe200000116c4 */
[C---:B------:R-:W-:Y:S01]  /*6b40*/  FMUL.FTZ R195, R0.reuse, R165 ;  /* 0x000000a500c37220 */ /* 0x040fe20000410000 */
[----:B------:R-:W-:Y:S02]  /*6b50*/  IMAD R165, R11, R164, 0x1 ;  /* 0x000000010ba57424 */ /* 0x000fe400078e02a4 */
[C---:B------:R-:W-:Y:S01]  /*6b60*/  FMUL.FTZ R164, R0.reuse, R166 ;  /* 0x000000a600a47220 */ /* 0x040fe20000410000 */
[----:B------:R-:W-:Y:S01]  /*6b70*/  FMUL.FTZ R166, R0, R167 ;  /* 0x000000a700a67220 */ /* 0x000fe20000410000 */
[----:B------:R-:W1:Y:S01]  /*6b80*/  SHFL.IDX PT, R196, R161, RZ, 0x1c1f ;  /* 0x001c1fffa1c47589 */ /* 0x000e6200000e0000 */
[----:B------:R-:W-:Y:S01]  /*6b90*/  IMAD R165, R8, -0x2, R165 ;  /* 0xfffffffe08a57824 */ /* 0x000fe200078e02a5 */
[----:B------:R-:W2:Y:S01]  /*6ba0*/  MUFU.TANH R14, R14 ;  /* 0x0000000e000e7308 */ /* 0x000ea20000002400 */
[C---:B------:R-:W-:Y:S01]  /*6bb0*/  FMUL.FTZ R197, R0.reuse, R137 ;  /* 0x0000008900c57220 */ /* 0x040fe20000410000 */
[----:B------:R-:W-:Y:S01]  /*6bc0*/  FMUL.FTZ R169, R0, R169 ;  /* 0x000000a900a97220 */ /* 0x000fe20000410000 */
[----:B------:R-:W-:-:S02]  /*6bd0*/  IMAD R165, R16, UR53, R165 ;  /* 0x0000003510a57c24 */ /* 0x000fc4000f8e02a5 */
[C---:B------:R-:W-:Y:S01]  /*6be0*/  FMUL.FTZ R172, R0.reuse, R172 ;  /* 0x000000ac00ac7220 */ /* 0x040fe20000410000 */
[C---:B------:R-:W-:Y:S01]  /*6bf0*/  FMUL.FTZ R173, R0.reuse, R173 ;  /* 0x000000ad00ad7220 */ /* 0x040fe20000410000 */
[C---:B------:R-:W-:Y:S01]  /*6c00*/  FMUL.FTZ R176, R0.reuse, R176 ;  /* 0x000000b000b07220 */ /* 0x040fe20000410000 */
[C---:B------:R-:W-:Y:S01]  /*6c10*/  FMUL.FTZ R177, R0.reuse, R177 ;  /* 0x000000b100b17220 */ /* 0x040fe20000410000 */
[----:B------:R-:W3:Y:S01]  /*6c20*/  MUFU.TANH R22, R22 ;  /* 0x0000001600167308 */ /* 0x000ee20000002400 */
[C---:B------:R-:W-:Y:S01]  /*6c30*/  FMUL.FTZ R180, R0.reuse, R180 ;  /* 0x000000b400b47220 */ /* 0x040fe20000410000 */
[C---:B------:R-:W-:Y:S01]  /*6c40*/  FMUL.FTZ R181, R0.reuse, R181 ;  /* 0x000000b500b57220 */ /* 0x040fe20000410000 */
[C---:B------:R-:W-:Y:S01]  /*6c50*/  FMUL.FTZ R152, R0.reuse, R152 ;  /* 0x0000009800987220 */ /* 0x040fe20000410000 */
[C---:B------:R-:W-:Y:S01]  /*6c60*/  FMUL.FTZ R153, R0.reuse, R153 ;  /* 0x0000009900997220 */ /* 0x040fe20000410000 */
[C---:B------:R-:W-:Y:S01]  /*6c70*/  FMUL.FTZ R156, R0.reuse, R156 ;  /* 0x0000009c009c7220 */ /* 0x040fe20000410000 */
[C---:B------:R-:W-:Y:S01]  /*6c80*/  FMUL.FTZ R222, R0.reuse, R148 ;  /* 0x0000009400de7220 */ /* 0x040fe20000410000 */
[C---:B------:R-:W-:Y:S01]  /*6c90*/  FMUL.FTZ R184, R0.reuse, R191 ;  /* 0x000000bf00b87220 */ /* 0x040fe20000410000 */
[----:B------:R-:W4:Y:S01]  /*6ca0*/  MUFU.TANH R185, R185 ;  /* 0x000000b900b97308 */ /* 0x000f220000002400 */
[C---:B------:R-:W-:Y:S01]  /*6cb0*/  FMUL.FTZ R191, R0.reuse, R198 ;  /* 0x000000c600bf7220 */ /* 0x040fe20000410000 */
[C---:B------:R-:W-:Y:S01]  /*6cc0*/  FMUL.FTZ R220, R0.reuse, R145 ;  /* 0x0000009100dc7220 */ /* 0x040fe20000410000 */
[C---:B------:R-:W-:Y:S01]  /*6cd0*/  FMUL.FTZ R226, R0.reuse, R121 ;  /* 0x0000007900e27220 */ /* 0x040fe20000410000 */
[C---:B------:R-:W-:Y:S01]  /*6ce0*/  FMUL.FTZ R121, R0.reuse, R124 ;  /* 0x0000007c00797220 */ /* 0x040fe20000410000 */
[----:B------:R-:W-:Y:S01]  /*6cf0*/  FMUL.FTZ R224, R0, R149 ;  /* 0x0000009500e07220 */ /* 0x000fe20000410000 */
[----:B-1----:R-:W-:Y:S01]  /*6d00*/  IADD3 R167, R196, -UR43, R165 ;  /* 0x8000002bc4a77c10 */ /* 0x002fe2000fffe0a5 */
[C---:B------:R-:W-:Y:S01]  /*6d10*/  FMUL.FTZ R120, R0.reuse, R120 ;  /* 0x0000007800787220 */ /* 0x040fe20000410000 */
[----:B------:R-:W1:Y:S01]  /*6d20*/  MUFU.TANH R186, R186 ;  /* 0x000000ba00ba7308 */ /* 0x000e620000002400 */
[C---:B------:R-:W-:Y:S01]  /*6d30*/  FMUL.FTZ R125, R0.reuse, R125 ;  /* 0x0000007d007d7220 */ /* 0x040fe20000410000 */
[C---:B------:R-:W-:Y:S01]  /*6d40*/  ISETP.GT.AND P3, PT, R167.reuse, RZ, PT ;  /* 0x000000ffa700720c */ /* 0x040fe20003f64270 */
[C---:B------:R-:W-:Y:S01]  /*6d50*/  FMUL.FTZ R129, R0.reuse, R129 ;  /* 0x0000008100817220 */ /* 0x040fe20000410000 */
[----:B------:R-:W-:Y:S01]  /*6d60*/  ISETP.GT.AND P4, PT, R167, 0x1, PT ;  /* 0x00000001a700780c */ /* 0x000fe20003f84270 */
[C---:B------:R-:W-:Y:S01]  /*6d70*/  FMUL.FTZ R133, R0.reuse, R133 ;  /* 0x0000008500857220 */ /* 0x040fe20000410000 */
[----:B0-----:R-:W-:Y:S01]  /*6d80*/  FSEL R13, R13, -INF , P3 ;  /* 0xff8000000d0d7808 */ /* 0x001fe20001800000 */
[----:B------:R-:W-:Y:S01]  /*6d90*/  FMUL.FTZ R170, R0, R170 ;  /* 0x000000aa00aa7220 */ /* 0x000fe20000410000 */
[----:B------:R-:W-:Y:S01]  /*6da0*/  ISETP.GT.AND P3, PT, R167, 0x8, PT ;  /* 0x00000008a700780c */ /* 0x000fe20003f64270 */
[----:B------:R-:W0:Y:S01]  /*6db0*/  MUFU.TANH R189, R189 ;  /* 0x000000bd00bd7308 */ /* 0x000e220000002400 */
[----:B--2---:R-:W-:Y:S01]  /*6dc0*/  FSEL R14, R14, -INF , P4 ;  /* 0xff8000000e0e7808 */ /* 0x004fe20002000000 */
[C---:B------:R-:W-:Y:S01]  /*6dd0*/  FMUL.FTZ R171, R0.reuse, R171 ;  /* 0x000000ab00ab7220 */ /* 0x040fe20000410000 */
[----:B------:R-:W-:Y:S01]  /*6de0*/  FMNMX.FTZ R199, R13, R10, !PT ;  /* 0x0000000a0dc77209 */ /* 0x000fe20007810000 */
[C---:B------:R-:W-:Y:S01]  /*6df0*/  FMUL.FTZ R174, R0.reuse, R174 ;  /* 0x000000ae00ae7220 */ /* 0x040fe20000410000 */
[----:B------:R-:W-:Y:S01]  /*6e00*/  ISETP.GT.AND P4, PT, R167, 0x9, PT ;  /* 0x00000009a700780c */ /* 0x000fe20003f84270 */
[----:B------:R-:W-:Y:S01]  /*6e10*/  FMUL.FTZ R175, R0, R175 ;  /* 0x000000af00af7220 */ /* 0x000fe20000410000 */
[----:B------:R-:W-:Y:S01]  /*6e20*/  FSEL R21, R21, -INF , P3 ;  /* 0xff80000015157808 */ /* 0x000fe20001800000 */
[----:B------:R-:W2:Y:S01]  /*6e30*/  MUFU.TANH R190, R190 ;  /* 0x000000be00be7308 */ /* 0x000ea20000002400 */
[----:B------:R-:W-:Y:S01]  /*6e40*/  FMNMX.FTZ R196, R14, R199, !PT ;  /* 0x000000c70ec47209 */ /* 0x000fe20007810000 */
[C---:B------:R-:W-:Y:S01]  /*6e50*/  FMUL.FTZ R178, R0.reuse, R178 ;  /* 0x000000b200b27220 */ /* 0x040fe20000410000 */
[----:B------:R-:W-:Y:S01]  /*6e60*/  ISETP.GT.AND P3, PT, R167, 0x10, PT ;  /* 0x00000010a700780c */ /* 0x000fe20003f64270 */
[----:B------:R-:W-:Y:S01]  /*6e70*/  FMUL.FTZ R179, R0, R179 ;  /* 0x000000b300b37220 */ /* 0x000fe20000410000 */
[----:B---3--:R-:W-:Y:S01]  /*6e80*/  FSEL R22, R22, -INF , P4 ;  /* 0xff80000016167808 */ /* 0x008fe20002000000 */
[C---:B------:R-:W-:Y:S01]  /*6e90*/  FMUL.FTZ R182, R0.reuse, R182 ;  /* 0x000000b600b67220 */ /* 0x040fe20000410000 */
[----:B------:R-:W-:Y:S01]  /*6ea0*/  FMNMX.FTZ R137, R21, R196, !PT ;  /* 0x000000c415897209 */ /* 0x000fe20007810000 */
[----:B------:R-:W3:Y:S01]  /*6eb0*/  MUFU.TANH R168, R168 ;  /* 0x000000a800a87308 */ /* 0x000ee20000002400 */
[----:B------:R-:W-:Y:S01]  /*6ec0*/  ISETP.GT.AND P4, PT, R167, 0x11, PT ;  /* 0x00000011a700780c */ /* 0x000fe20003f84270 */
[C---:B------:R-:W-:Y:S01]  /*6ed0*/  FMUL.FTZ R183, R0.reuse, R183 ;  /* 0x000000b700b77220 */ /* 0x040fe20000410000 */
[----:B----4-:R-:W-:Y:S01]  /*6ee0*/  FSEL R185, R185, -INF , P3 ;  /* 0xff800000b9b97808 */ /* 0x010fe20001800000 */
[C---:B------:R-:W-:Y:S01]  /*6ef0*/  FMUL.FTZ R154, R0.reuse, R154 ;  /* 0x0000009a009a7220 */ /* 0x040fe20000410000 */
[C---:B------:R-:W-:Y:S01]  /*6f00*/  ISETP.GT.AND P3, PT, R167.reuse, 0x18, PT ;  /* 0x00000018a700780c */ /* 0x040fe20003f64270 */
[----:B------:R-:W-:Y:S01]  /*6f10*/  FMUL.FTZ R155, R0, R155 ;  /* 0x0000009b009b7220 */ /* 0x000fe20000410000 */
[----:B-1----:R-:W-:Y:S01]  /*6f20*/  FSEL R186, R186, -INF , P4 ;  /* 0xff800000baba7808 */ /* 0x002fe20002000000 */
[----:B------:R-:W1:Y:S01]  /*6f30*/  MUFU.TANH R169, R169 ;  /* 0x000000a900a97308 */ /* 0x000e620000002400 */
[----:B------:R-:W-:Y:S01]  /*6f40*/  ISETP.GT.AND P4, PT, R167, 0x19, PT ;  /* 0x00000019a700780c */ /* 0x000fe20003f84270 */
[C---:B------:R-:W-:Y:S01]  /*6f50*/  FMUL.FTZ R122, R0.reuse, R122 ;  /* 0x0000007a007a7220 */ /* 0x040fe20000410000 */
[----:B0-----:R-:W-:Y:S01]  /*6f60*/  FSEL R189, R189, -INF , P3 ;  /* 0xff800000bdbd7808 */ /* 0x001fe20001800000 */
[C---:B------:R-:W-:Y:S01]  /*6f70*/  FMUL.FTZ R123, R0.reuse, R123 ;  /* 0x0000007b007b7220 */ /* 0x040fe20000410000 */
[C---:B------:R-:W-:Y:S01]  /*6f80*/  ISETP.GT.AND P3, PT, R167.reuse, 0x20, PT ;  /* 0x00000020a700780c */ /* 0x040fe20003f64270 */
[----:B------:R-:W-:Y:S01]  /*6f90*/  FMUL.FTZ R126, R0, R126 ;  /* 0x0000007e007e7220 */ /* 0x000fe20000410000 */
[----:B--2---:R-:W-:Y:S01]  /*6fa0*/  FSEL R190, R190, -INF , P4 ;  /* 0xff800000bebe7808 */ /* 0x004fe20002000000 */
[----:B------:R-:W0:Y:S01]  /*6fb0*/  MUFU.TANH R172, R172 ;  /* 0x000000ac00ac7308 */ /* 0x000e220000002400 */
[C---:B------:R-:W-:Y:S01]  /*6fc0*/  ISETP.GT.AND P4, PT, R167.reuse, 0x21, PT ;  /* 0x00000021a700780c */ /* 0x040fe20003f84270 */
[----:B------:R-:W-:Y:S01]  /*6fd0*/  FMUL.FTZ R127, R0, R127 ;  /* 0x0000007f007f7220 */ /* 0x000fe20000410000 */
[----:B---3--:R-:W-:Y:S01]  /*6fe0*/  FSEL R168, R168, -INF , P3 ;  /* 0xff800000a8a87808 */ /* 0x008fe20001800000 */
[C---:B------:R-:W-:Y:S01]  /*6ff0*/  FMUL.FTZ R130, R0.reuse, R130 ;  /* 0x0000008200827220 */ /* 0x040fe20000410000 */
[----:B------:R-:W-:Y:S01]  /*7000*/  ISETP.GT.AND P3, PT, R167, 0x28, PT ;  /* 0x00000028a700780c */ /* 0x000fe20003f64270 */
[C---:B------:R-:W-:Y:S01]  /*7010*/  FMUL.FTZ R131, R0.reuse, R131 ;  /* 0x0000008300837220 */ /* 0x040fe20000410000 */
[----:B------:R-:W-:Y:S01]  /*7020*/  FMUL.FTZ R134, R0, R134 ;  /* 0x0000008600867220 */ /* 0x000fe20000410000 */
[----:B------:R-:W2:Y:S01]  /*7030*/  MUFU.TANH R173, R173 ;  /* 0x000000ad00ad7308 */ /* 0x000ea20000002400 */
[----:B-1----:R-:W-:Y:S01]  /*7040*/  FSEL R169, R169, -INF , P4 ;  /* 0xff800000a9a97808 */ /* 0x002fe20002000000 */
[----:B------:R-:W-:Y:S01]  /*7050*/  UMOV UR7, 0xc0000010 ;  /* 0xc000001000077882 */ /* 0x000fe20000000000 */
[----:B------:R-:W-:-:S05]  /*7060*/  ISETP.GT.AND P4, PT, R167, 0x29, PT ;  /* 0x00000029a700780c */ /* 0x000fca0003f84270 */
[----:B------:R-:W1:Y:S01]  /*7070*/  MUFU.TANH R176, R176 ;  /* 0x000000b000b07308 */ /* 0x000e620000002400 */
[----:B0-----:R-:W-:Y:S02]  /*7080*/  FSEL R172, R172, -INF , P3 ;  /* 0xff800000acac7808 */ /* 0x001fe40001800000 */
[----:B------:R-:W-:-:S05]  /*7090*/  ISETP.GT.AND P3, PT, R167, 0x30, PT ;  /* 0x00000030a700780c */ /* 0x000fca0003f64270 */
[----:B------:R-:W-:Y:S01]  /*70a0*/  MUFU.TANH R177, R177 ;  /* 0x000000b100b17308 */ /* 0x000fe20000002400 */
[----:B--2---:R-:W-:Y:S02]  /*70b0*/  FSEL R173, R173, -INF , P4 ;  /* 0xff800000adad7808 */ /* 0x004fe40002000000 */
[----:B------:R-:W-:-:S05]  /*70c0*/  ISETP.GT.AND P4, PT, R167, 0x31, PT ;  /* 0x00000031a700780c */ /* 0x000fca0003f84270 */
[----:B------:R-:W0:Y:S01]  /*70d0*/  MUFU.TANH R180, R180 ;  /* 0x000000b400b47308 */ /* 0x000e220000002400 */
[----:B-1----:R-:W-:Y:S02]  /*70e0*/  FSEL R176, R176, -INF , P3 ;  /* 0xff800000b0b07808 */ /* 0x002fe40001800000 */
[----:B------:R-:W-:-:S05]  /*70f0*/  ISETP.GT.AND P3, PT, R167, 0x38, PT ;  /* 0x00000038a700780c */ /* 0x000fca0003f64270 */
[----:B------:R-:W-:Y:S08]  /*7100*/  MUFU.TANH R181, R181 ;  /* 0x000000b500b57308 */ /* 0x000ff00000002400 */
[----:B------:R-:W1:Y:S01]  /*7110*/  MUFU.TANH R152, R152 ;  /* 0x0000009800987308 */ /* 0x000e620000002400 */
[----:B0-----:R-:W-:Y:S02]  /*7120*/  FSEL R180, R180, -INF , P3 ;  /* 0xff800000b4b47808 */ /* 0x001fe40001800000 */
[----:B------:R-:W-:-:S05]  /*7130*/  ISETP.GT.AND P3, PT, R167, 0x40, PT ;  /* 0x00000040a700780c */ /* 0x000fca0003f64270 */
[----:B------:R-:W-:Y:S08]  /*7140*/  MUFU.TANH R153, R153 ;  /* 0x0000009900997308 */ /* 0x000ff00000002400 */
        /* <DEDUP_REMOVED lines=12> */
[----:B------:R-:W-:Y:S01]  /*7210*/  MUFU.TANH R197, R197 ;  /* 0x000000c500c57308 */ /* 0x000fe20000002400 */
[----:B0-----:R-:W-:Y:S02]  /*7220*/  FSEL R198, R163, -INF , P3 ;  /* 0xff800000a3c67808 */ /* 0x001fe40001800000 */
[----:B------:R-:W-:Y:S01]  /*7230*/  ISETP.GT.AND P3, PT, R167, 0x60, PT ;  /* 0x00000060a700780c */ /* 0x000fe20003f64270 */
[----:B------:R-:W-:-:S02]  /*7240*/  WARPGROUP.DEPBAR.LE gsb0, 0x0 ;  /* 0x00008000000079c5 */ /* 0x000fc40000010000 */
[----:B------:R-:W-:Y:S01]  /*7250*/  WARPGROUP.ARRIVE ;  /* 0x00000000000079c5 */ /* 0x000fe20000000000 */
[C---:B------:R-:W-:Y:S01]  /*7260*/  FMUL.FTZ R218, R0.reuse, R141 ;  /* 0x0000008d00da7220 */ /* 0x040fe20000410000 */
[----:B------:R-:W-:Y:S01]  /*7270*/  FMUL.FTZ R216, R0, R140 ;  /* 0x0000008c00d87220 */ /* 0x000fe20000410000 */
[----:B------:R-:W-:Y:S03]  /*7280*/  MUFU.TANH R220, R220 ;  /* 0x000000dc00dc7308 */ /* 0x000fe60000002400 */
[----:B------:R-:W-:Y:S01]  /*7290*/  QGMMA.64x192x32.F32.E4M3.E4M3 R24, R212, gdesc[UR8], R24, gsb0 ;  /* 0x02e00008d4187df3 */ /* 0x000fe20008000818 */
[----:B------:R-:W-:Y:S01]  /*72a0*/  UIADD3 UR10, UR6, 0x300, URZ ;  /* 0x00000300060a7890 */ /* 0x000fe2000fffe03f */
[----:B------:R-:W-:-:S03]  /*72b0*/  UMOV UR11, 0xc0000010 ;  /* 0xc0000010000b7882 */ /* 0x000fc60000000000 */
[----:B------:R-:W-:Y:S08]  /*72c0*/  MUFU.TANH R216, R216 ;  /* 0x000000d800d87308 */ /* 0x000ff00000002400 */
[----:B------:R-:W-:Y:S08]  /*72d0*/  MUFU.TANH R218, R218 ;  /* 0x000000da00da7308 */ /* 0x000ff00000002400 */
[----:B------:R-:W-:Y:S08]  /*72e0*/  MUFU.TANH R222, R222 ;  /* 0x000000de00de7308 */ /* 0x000ff00000002400 */
[----:B------:R-:W-:Y:S08]  /*72f0*/  MUFU.TANH R224, R224 ;  /* 0x000000e000e07308 */ /* 0x000ff00000002400 */
[----:B------:R0:W-:Y:S08]  /*7300*/  MUFU.TANH R228, R121 ;  /* 0x0000007900e47308 */ /* 0x0001f00000002400 */
[----:B------:R-:W-:Y:S01]  /*7310*/  MUFU.TANH R120, R120 ;  /* 0x0000007800787308 */ /* 0x000fe20000002400 */
[----:B0-----:R-:W-:-:S07]  /*7320*/  FMUL.FTZ R121, R0, R128 ;  /* 0x0000008000797220 */ /* 0x001fce0000410000 */
        /* <DEDUP_REMOVED lines=22> */
[----:B------:R0:W1:Y:S01]  /*7490*/  MUFU.TANH R214, R136 ;  /* 0x0000008800d67308 */ /* 0x0000620000002400 */
[----:B------:R-:W-:Y:S01]  /*74a0*/  QGMMA.64x192x32.F32.E4M3.E4M3 R24, R208, gdesc[UR8], R24, gsb0 ;  /* 0x02e00008d0187df3 */ /* 0x000fe20008000818 */
[----:B------:R-:W-:Y:S01]  /*74b0*/  UIADD3 UR10, UR6, 0x480, URZ ;  /* 0x00000480060a7890 */ /* 0x000fe2000fffe03f */
[----:B------:R-:W-:Y:S01]  /*74c0*/  UMOV UR11, 0xc0000010 ;  /* 0xc0000010000b7882 */ /* 0x000fe20000000000 */
[----:B------:R-:W-:-:S04]  /*74d0*/  UIADD3 UR6, UR6, 0x600, URZ ;  /* 0x0000060006067890 */ /* 0x000fc8000fffe03f */
[----:B------:R-:W-:Y:S01]  /*74e0*/  MUFU.TANH R154, R154 ;  /* 0x0000009a009a7308 */ /* 0x000fe20000002400 */
[----:B0-----:R-:W-:Y:S01]  /*74f0*/  FMUL.FTZ R136, R0, R138 ;  /* 0x0000008a00887220 */ /* 0x001fe20000410000 */
[----:B------:R-:W-:Y:S01]  /*7500*/  FMNMX.FTZ R138, R22, R137, !PT ;  /* 0x00000089168a7209 */ /* 0x000fe20007810000 */
[----:B------:R-:W-:-:S03]  /*7510*/  FMUL.FTZ R137, R0, R139 ;  /* 0x0000008b00897220 */ /* 0x000fc60000410000 */
[----:B------:R-:W-:Y:S02]  /*7520*/  FMNMX.FTZ R199, R185, R138, !PT ;  /* 0x0000008ab9c77209 */ /* 0x000fe40007810000 */
[----:B------:R-:W-:Y:S01]  /*7530*/  MUFU.TANH R155, R155 ;  /* 0x0000009b009b7308 */ /* 0x000fe20000002400 */
[----:B-1----:R-:W-:Y:S02]  /*7540*/  FSEL R214, R214, -INF , P3 ;  /* 0xff800000d6d67808 */ /* 0x002fe40001800000 */
[----:B------:R-:W-:Y:S02]  /*7550*/  FMNMX.FTZ R138, R186, R199, !PT ;  /* 0x000000c7ba8a7209 */ /* 0x000fe40007810000 */
[----:B------:R-:W-:Y:S02]  /*7560*/  ISETP.GT.AND P3, PT, R167, 0x68, PT ;  /* 0x00000068a700780c */ /* 0x000fe40003f64270 */
[----:B------:R-:W-:Y:S01]  /*7570*/  FMNMX.FTZ R139, R189, R138, !PT ;  /* 0x0000008abd8b7209 */ /* 0x000fe20007810000 */
[----:B------:R-:W-:Y:S01]  /*7580*/  MUFU.TANH R157, R157 ;  /* 0x0000009d009d7308 */ /* 0x000fe20000002400 */
[----:B------:R-:W-:-:S02]  /*7590*/  FSEL R216, R216, -INF , P3 ;  /* 0xff800000d8d87808 */ /* 0x000fc40001800000 */
[----:B------:R-:W-:Y:S02]  /*75a0*/  FMNMX.FTZ R139, R190, R139, !PT ;  /* 0x0000008bbe8b7209 */ /* 0x000fe40007810000 */
[----:B------:R-:W-:Y:S02]  /*75b0*/  ISETP.GT.AND P3, PT, R167, 0x70, PT ;  /* 0x00000070a700780c */ /* 0x000fe40003f64270 */
[----:B------:R-:W-:Y:S01]  /*75c0*/  FMNMX.FTZ R138, R168, R139, !PT ;  /* 0x0000008ba88a7209 */ /* 0x000fe20007810000 */
[----:B------:R-:W-:Y:S03]  /*75d0*/  MUFU.TANH R158, R158 ;  /* 0x0000009e009e7308 */ /* 0x000fe60000002400 */
[----:B------:R-:W-:-:S04]  /*75e0*/  FMNMX.FTZ R139, R169, R138, !PT ;  /* 0x0000008aa98b7209 */ /* 0x000fc80007810000 */
[----:B------:R-:W-:Y:S01]  /*75f0*/  FMNMX.FTZ R138, R172, R139, !PT ;  /* 0x0000008bac8a7209 */ /* 0x000fe20007810000 */
[----:B------:R-:W-:Y:S01]  /*7600*/  FMUL.FTZ R139, R0, R144 ;  /* 0x00000090008b7220 */ /* 0x000fe20000410000 */
[----:B------:R-:W-:Y:S02]  /*7610*/  MUFU.TANH R160, R160 ;  /* 0x000000a000a07308 */ /* 0x000fe40000002400 */
[----:B------:R-:W-:Y:S02]  /*7620*/  FMNMX.FTZ R141, R173, R138, !PT ;  /* 0x0000008aad8d7209 */ /* 0x000fe40007810000 */
[----:B------:R-:W-:Y:S02]  /*7630*/  FSEL R138, R177, -INF , P4 ;  /* 0xff800000b18a7808 */ /* 0x000fe40002000000 */
[----:B------:R-:W-:Y:S02]  /*7640*/  FMNMX.FTZ R141, R176, R141, !PT ;  /* 0x0000008db08d7209 */ /* 0x000fe40007810000 */
[----:B------:R-:W-:Y:S01]  /*7650*/  ISETP.GT.AND P4, PT, R167, 0x39, PT ;  /* 0x00000039a700780c */ /* 0x000fe20003f84270 */
[----:B------:R-:W0:Y:S01]  /*7660*/  MUFU.TANH R139, R139 ;  /* 0x0000008b008b7308 */ /* 0x000e220000002400 */
[----:B------:R-:W-:-:S02]  /*7670*/  FMNMX.FTZ R141, R138, R141, !PT ;  /* 0x0000008d8a8d7209 */ /* 0x000fc40007810000 */
[----:B------:R-:W-:Y:S02]  /*7680*/  FSEL R140, R181, -INF , P4 ;  /* 0xff800000b58c7808 */ /* 0x000fe40002000000 */
[----:B------:R-:W-:Y:S02]  /*7690*/  FMNMX.FTZ R141, R180, R141, !PT ;  /* 0x0000008db48d7209 */ /* 0x000fe40007810000 */
[----:B------:R-:W-:Y:S01]  /*76a0*/  ISETP.GT.AND P4, PT, R167, 0x41, PT ;  /* 0x00000041a700780c */ /* 0x000fe20003f84270 */
[----:B------:R-:W-:Y:S01]  /*76b0*/  MUFU.TANH R162, R162 ;  /* 0x000000a200a27308 */ /* 0x000fe20000002400 */
[----:B------:R-:W-:Y:S02]  /*76c0*/  FMNMX.FTZ R141, R140, R141, !PT ;  /* 0x0000008d8c8d7209 */ /* 0x000fe40007810000 */
[----:B------:R-:W-:Y:S02]  /*76d0*/  FSEL R144, R153, -INF , P4 ;  /* 0xff80000099907808 */ /* 0x000fe40002000000 */
[----:B------:R-:W-:-:S02]  /*76e0*/  FMNMX.FTZ R141, R152, R141, !PT ;  /* 0x0000008d988d7209 */ /* 0x000fc40007810000 */
[----:B------:R-:W-:Y:S01]  /*76f0*/  ISETP.GT.AND P4, PT, R167, 0x49, PT ;  /* 0x00000049a700780c */ /* 0x000fe20003f84270 */
[----:B------:R-:W-:Y:S01]  /*7700*/  MUFU.TANH R164, R164 ;  /* 0x000000a400a47308 */ /* 0x000fe20000002400 */
[----:B------:R-:W-:Y:S02]  /*7710*/  FMNMX.FTZ R141, R144, R141, !PT ;  /* 0x0000008d908d7209 */ /* 0x000fe40007810000 */
[----:B------:R-:W-:Y:S02]  /*7720*/  FSEL R148, R193, -INF , P4 ;  /* 0xff800000c1947808 */ /* 0x000fe40002000000 */
[----:B------:R-:W-:Y:S02]  /*7730*/  FMNMX.FTZ R141, R156, R141, !PT ;  /* 0x0000008d9c8d7209 */ /* 0x000fe40007810000 */
[----:B------:R-:W-:Y:S01]  /*7740*/  ISETP.GT.AND P4, PT, R167, 0x51, PT ;  /* 0x00000051a700780c */ /* 0x000fe20003f84270 */
[----:B------:R-:W-:Y:S01]  /*7750*/  MUFU.TANH R166, R166 ;  /* 0x000000a600a67308 */ /* 0x000fe20000002400 */
        /* <DEDUP_REMOVED lines=20> */
[----:B0-----:R-:W-:Y:S02]  /*78a0*/  FSEL R128, R139, -INF , P3 ;  /* 0xff8000008b807808 */ /* 0x001fe40001800000 */
[----:B------:R-:W-:Y:S02]  /*78b0*/  FMNMX.FTZ R141, R218, R141, !PT ;  /* 0x0000008dda8d7209 */ /* 0x000fe40007810000 */
[----:B------:R-:W-:-:S02]  /*78c0*/  ISETP.GT.AND P3, PT, R167, 0x78, PT ;  /* 0x00000078a700780c */ /* 0x000fc40003f64270 */
[----:B------:R-:W-:Y:S01]  /*78d0*/  FSEL R220, R220, -INF , P4 ;  /* 0xff800000dcdc7808 */ /* 0x000fe20002000000 */
[----:B------:R0:W1:Y:S01]  /*78e0*/  MUFU.TANH R139, R121 ;  /* 0x00000079008b7308 */ /* 0x0000620000002400 */
[----:B------:R-:W-:Y:S02]  /*78f0*/  FMNMX.FTZ R141, R128, R141, !PT ;  /* 0x0000008d808d7209 */ /* 0x000fe40007810000 */
[C---:B------:R-:W-:Y:S02]  /*7900*/  ISETP.GT.AND P4, PT, R167.reuse, 0x79, PT ;  /* 0x00000079a700780c */ /* 0x040fe40003f84270 */
[----:B------:R-:W-:Y:S02]  /*7910*/  FSEL R222, R222, -INF , P3 ;  /* 0xff800000dede7808 */ /* 0x000fe40001800000 */
[----:B------:R-:W-:Y:S01]  /*7920*/  FMNMX.FTZ R141, R220, R141, !PT ;  /* 0x0000008ddc8d7209 */ /* 0x000fe20007810000 */
[----:B------:R-:W-:Y:S01]  /*7930*/  MUFU.TANH R126, R126 ;  /* 0x0000007e007e7308 */ /* 0x000fe20000002400 */
[----:B------:R-:W-:Y:S01]  /*7940*/  ISETP.GT.AND P3, PT, R167, 0x80, PT ;  /* 0x00000080a700780c */ /* 0x000fe20003f64270 */
[----:B0-----:R-:W-:Y:S01]  /*7950*/  FMUL.FTZ R121, R0, R132 ;  /* 0x0000008400797220 */ /* 0x001fe20000410000 */
[----:B------:R-:W-:-:S02]  /*7960*/  FSEL R224, R224, -INF , P4 ;  /* 0xff800000e0e07808 */ /* 0x000fc40002000000 */
[----:B------:R-:W-:Y:S02]  /*7970*/  FMNMX.FTZ R141, R222, R141, !PT ;  /* 0x0000008dde8d7209 */ /* 0x000fe40007810000 */
[C---:B------:R-:W-:Y:S01]  /*7980*/  ISETP.GT.AND P4, PT, R167.reuse, 0x81, PT ;  /* 0x00000081a700780c */ /* 0x040fe20003f84270 */
[----:B------:R-:W0:Y:S01]  /*7990*/  MUFU.TANH R121, R121 ;  /* 0x0000007900797308 */ /* 0x000e220000002400 */
[----:B------:R-:W-:Y:S02]  /*79a0*/  FSEL R132, R120, -INF , P3 ;  /* 0xff80000078847808 */ /* 0x000fe40001800000 */
[----:B------:R-:W-:Y:S02]  /*79b0*/  FMNMX.FTZ R141, R224, R141, !PT ;  /* 0x0000008de08d7209 */ /* 0x000fe40007810000 */
[----:B------:R-:W-:Y:S02]  /*79c0*/  ISETP.GT.AND P3, PT, R167, 0x88, PT ;  /* 0x00000088a700780c */ /* 0x000fe40003f64270 */
[----:B------:R-:W-:Y:S01]  /*79d0*/  FSEL R226, R226, -INF , P4 ;  /* 0xff800000e2e27808 */ /* 0x000fe20002000000 */
[----:B------:R-:W-:Y:S01]  /*79e0*/  MUFU.TANH R127, R127 ;  /* 0x0000007f007f7308 */ /* 0x000fe20000002400 */
[----:B------:R-:W-:-:S02]  /*79f0*/  FMNMX.FTZ R141, R132, R141, !PT ;  /* 0x0000008d848d7209 */ /* 0x000fc40007810000 */
[C---:B------:R-:W-:Y:S02]  /*7a00*/  ISETP.GT.AND P4, PT, R167.reuse, 0x89, PT ;  /* 0x00000089a700780c */ /* 0x040fe40003f84270 */
[----:B------:R-:W-:Y:S02]  /*7a10*/  FSEL R228, R228, -INF , P3 ;  /* 0xff800000e4e47808 */ /* 0x000fe40001800000 */
[----:B------:R-:W-:Y:S01]  /*7a20*/  FMNMX.FTZ R141, R226, R141, !PT ;  /* 0x0000008de28d7209 */ /* 0x000fe20007810000 */
[----:B------:R-:W-:Y:S01]  /*7a30*/  MUFU.TANH R130, R130 ;  /* 0x0000008200827308 */ /* 0x000fe20000002400 */
[----:B------:R-:W-:Y:S02]  /*7a40*/  ISETP.GT.AND P3, PT, R167, 0x90, PT ;  /* 0x00000090a700780c */ /* 0x000fe40003f64270 */
[----:B------:R-:W-:Y:S01]  /*7a50*/  FSEL R230, R125, -INF , P4 ;  /* 0xff8000007de67808 */ /* 0x000fe20002000000 */
[----:B------:R-:W-:Y:S01]  /*7a60*/  FMUL.FTZ R125, R0, R142 ;  /* 0x0000008e007d7220 */ /* 0x000fe20000410000 */
[----:B------:R-:W-:-:S02]  /*7a70*/  FMNMX.FTZ R141, R228, R141, !PT ;  /* 0x0000008de48d7209 */ /* 0x000fc40007810000 */
[----:B------:R-:W-:Y:S01]  /*7a80*/  ISETP.GT.AND P4, PT, R167, 0x91, PT ;  /* 0x00000091a700780c */ /* 0x000fe20003f84270 */
[----:B------:R-:W-:Y:S01]  /*7a90*/  MUFU.TANH R131, R131 ;  /* 0x0000008300837308 */ /* 0x000fe20000002400 */
[----:B-1----:R-:W-:Y:S01]  /*7aa0*/  FSEL R142, R139, -INF , P3 ;  /* 0xff8000008b8e7808 */ /* 0x002fe20001800000 */
[----:B------:R-:W-:Y:S01]  /*7ab0*/  FMUL.FTZ R139, R0, R147 ;  /* 0x00000093008b7220 */ /* 0x000fe20000410000 */
[----:B------:R-:W-:Y:S02]  /*7ac0*/  FMNMX.FTZ R141, R230, R141, !PT ;  /* 0x0000008de68d7209 */ /* 0x000fe40007810000 */
[----:B------:R-:W-:Y:S02]  /*7ad0*/  ISETP.GT.AND P3, PT, R167, 0x98, PT ;  /* 0x00000098a700780c */ /* 0x000fe40003f64270 */
[----:B------:R-:W-:Y:S01]  /*7ae0*/  FSEL R232, R129, -INF , P4 ;  /* 0xff80000081e87808 */ /* 0x000fe20002000000 */
[----:B------:R-:W-:Y:S01]  /*7af0*/  FMUL.FTZ R129, R0, R143 ;  /* 0x0000008f00817220 */ /* 0x000fe20000410000 */
[----:B------:R-:W-:Y:S01]  /*7b00*/  FMNMX.FTZ R141, R142, R141, !PT ;  /* 0x0000008d8e8d7209 */ /* 0x000fe20007810000 */
[----:B------:R-:W-:Y:S01]  /*7b10*/  FMUL.FTZ R143, R0, R151 ;  /* 0x00000097008f7220 */ /* 0x000fe20000410000 */
[----:B------:R-:W-:Y:S01]  /*7b20*/  ISETP.GT.AND P4, PT, R167, 0x99, PT ;  /* 0x00000099a700780c */ /* 0x000fe20003f84270 */
[----:B------:R-:W1:Y:S01]  /*7b30*/  MUFU.TANH R125, R125 ;  /* 0x0000007d007d7308 */ /* 0x000e620000002400 */
[----:B0-----:R-:W-:-:S02]  /*7b40*/  FSEL R236, R121, -INF , P3 ;  /* 0xff80000079ec7808 */ /* 0x001fc40001800000 */
[----:B------:R-:W-:Y:S02]  /*7b50*/  FMNMX.FTZ R141, R232, R141, !PT ;  /* 0x0000008de88d7209 */ /* 0x000fe40007810000 */
[----:B------:R-:W-:Y:S01]  /*7b60*/  FSEL R234, R133, -INF , P4 ;  /* 0xff80000085ea7808 */ /* 0x000fe20002000000 */
[----:B------:R-:W-:Y:S01]  /*7b70*/  FMUL.FTZ R133, R0, R146 ;  /* 0x0000009200857220 */ /* 0x000fe20000410000 */
[----:B------:R-:W-:Y:S01]  /*7b80*/  FMNMX.FTZ R141, R236, R141, !PT ;  /* 0x0000008dec8d7209 */ /* 0x000fe20007810000 */
[----:B------:R-:W0:Y:S03]  /*7b90*/  MUFU.TANH R129, R129 ;  /* 0x0000008100817308 */ /* 0x000e260000002400 */
[----:B------:R-:W-:Y:S01]  /*7ba0*/  FMNMX.FTZ R120, R234, R141, !PT ;  /* 0x0000008dea787209 */ /* 0x000fe20007810000 */
[----:B------:R-:W-:Y:S02]  /*7bb0*/  FMUL.FTZ R141, R0, R150 ;  /* 0x00000096008d7220 */ /* 0x000fe40000410000 */
[----:B------:R-:W2:Y:S02]  /*7bc0*/  SHFL.IDX PT, R150, R161, 0x1, 0x1c1f ;  /* 0x003c1f00a1967f89 */ /* 0x000ea400000e0000 */
[----:B------:R-:W3:Y:S02]  /*7bd0*/  MUFU.TANH R133, R133 ;  /* 0x0000008500857308 */ /* 0x000ee40000002400 */
[----:B------:R-:W4:Y:S06]  /*7be0*/  SHFL.BFLY PT, R121, R120, 0x2, 0x1f ;  /* 0x0c401f0078797f89 */ /* 0x000f2c00000e0000 */
[----:B------:R-:W5:Y:S08]  /*7bf0*/  MUFU.TANH R139, R139 ;  /* 0x0000008b008b7308 */ /* 0x000f700000002400 */
[----:B------:R-:W5:Y:S01]  /*7c00*/  MUFU.TANH R141, R141 ;  /* 0x0000008d008d7308 */ /* 0x000f620000002400 */
[----:B--2---:R-:W-:-:S07]  /*7c10*/  IADD3 R165, R150, -UR43, R165 ;  /* 0x8000002b96a57c10 */ /* 0x004fce000fffe0a5 */
[----:B------:R-:W2:Y:S01]  /*7c20*/  MUFU.TANH R143, R143 ;  /* 0x0000008f008f7308 */ /* 0x000ea20000002400 */
[----:B------:R-:W-:Y:S02]  /*7c30*/  WARPGROUP.DEPBAR.LE gsb0, 0x0 ;  /* 0x00008000000079c5 */ /* 0x000fe40000010000 */
[----:B----4-:R-:W-:Y:S01]  /*7c40*/  FMNMX.FTZ R145, R120, R121, !PT ;  /* 0x0000007978917209 */ /* 0x010fe20007810000 */
[----:B------:R-:W-:Y:S01]  /*7c50*/  WARPGROUP.ARRIVE ;  /* 0x00000000000079c5 */ /* 0x000fe20000000000 */
[----:B------:R-:W4:Y:S01]  /*7c60*/  LDC R121, c[0x0][0x988] ;  /* 0x00026200ff797b82 */ /* 0x000f220000000800 */
[C---:B------:R-:W-:Y:S02]  /*7c70*/  ISETP.GT.AND P4, PT, R165.reuse, RZ, PT ;  /* 0x000000ffa500720c */ /* 0x040fe40003f84270 */
[----:B------:R-:W1:Y:S01]  /*7c80*/  SHFL.BFLY PT, R120, R145, 0x1, 0x1f ;  /* 0x0c201f0091787f89 */ /* 0x000e6200000e0000 */
[----:B------:R-:W-:Y:S01]  /*7c90*/  ISETP.GT.AND P5, PT, R165, 0x1, PT ;  /* 0x00000001a500780c */ /* 0x000fe20003fa4270 */
[----:B------:R-:W-:Y:S01]  /*7ca0*/  QGMMA.64x192x32.F32.E4M3.E4M3 R24, R204, gdesc[UR8], R24, gsb0 ;  /* 0x02e00008cc187df3 */ /* 0x000fe20008000818 */
[----:B------:R-:W-:Y:S01]  /*7cb0*/  FSEL R150, R15, -INF , P4 ;  /* 0xff8000000f967808 */ /* 0x000fe20002000000 */
[----:B------:R-:W2:Y:S01]  /*7cc0*/  MUFU.TANH R134, R134 ;  /* 0x0000008600867308 */ /* 0x000ea20000002400 */
[----:B------:R-:W-:-:S02]  /*7cd0*/  ISETP.GT.AND P4, PT, R165, 0x8, PT ;  /* 0x00000008a500780c */ /* 0x000fc40003f84270 */
[----:B------:R-:W-:Y:S02]  /*7ce0*/  FSEL R20, R20, -INF , P5 ;  /* 0xff80000014147808 */ /* 0x000fe40002800000 */
[----:B------:R-:W-:Y:S02]  /*7cf0*/  FMNMX.FTZ R149, R150, R9, !PT ;  /* 0x0000000996957209 */ /* 0x000fe40007810000 */
[C---:B------:R-:W-:Y:S02]  /*7d00*/  ISETP.GT.AND P5, PT, R165.reuse, 0x9, PT ;  /* 0x00000009a500780c */ /* 0x040fe40003fa4270 */
[----:B------:R-:W-:Y:S02]  /*7d10*/  FMNMX.FTZ R149, R20, R149, !PT ;  /* 0x0000009514957209 */ /* 0x000fe40007810000 */
[----:B------:R-:W-:Y:S02]  /*7d20*/  FSEL R184, R184, -INF , P5 ;  /* 0xff800000b8b87808 */ /* 0x000fe40002800000 */
[----:B------:R-:W-:-:S04]  /*7d30*/  ISETP.GT.AND P5, PT, R165, 0x11, PT ;  /* 0x00000011a500780c */ /* 0x000fc80003fa4270 */
[----:B------:R-:W-:Y:S02]  /*7d40*/  FSEL R188, R188, -INF , P5 ;  /* 0xff800000bcbc7808 */ /* 0x000fe40002800000 */
[----:B------:R-:W-:Y:S02]  /*7d50*/  ISETP.GT.AND P5, PT, R165, 0x19, PT ;  /* 0x00000019a500780c */ /* 0x000fe40003fa4270 */
[----:B-1----:R-:W-:Y:S01]  /*7d60*/  FMNMX.FTZ R120, R145, R120, !PT ;  /* 0x0000007891787209 */ /* 0x002fe20007810000 */
[----:B------:R-:W-:Y:S01]  /*7d70*/  FMUL.FTZ R145, R0, R135 ;  /* 0x0000008700917220 */ /* 0x000fe20000410000 */
[----:B------:R-:W-:Y:S02]  /*7d80*/  FSEL R192, R192, -INF , P5 ;  /* 0xff800000c0c07808 */ /* 0x000fe40002800000 */
[C---:B------:R-:W-:Y:S01]  /*7d90*/  FSETP.NEU.FTZ.AND P3, PT, R120.reuse, -INF , PT ;  /* 0xff8000007800780b */ /* 0x040fe20003f7d000 */
[----:B----4-:R-:W-:-:S01]  /*7da0*/  FFMA.FTZ R146, R120, R121, -8 ;  /* 0xc100000078927423 */ /* 0x010fc20000010079 */
[----:B------:R-:W-:Y:S01]  /*7db0*/  ISETP.GT.AND P5, PT, R165, 0x21, PT ;  /* 0x00000021a500780c */ /* 0x000fe20003fa4270 */
[----:B------:R-:W1:Y:S01]  /*7dc0*/  MUFU.TANH R145, R145 ;  /* 0x0000009100917308 */ /* 0x000e620000002400 */
[----:B------:R-:W-:-:S02]  /*7dd0*/  FSEL R195, R120, RZ, P3 ;  /* 0x000000ff78c37208 */ /* 0x000fc40001800000 */
[----:B------:R-:W-:-:S05]  /*7de0*/  FSEL R135, R146, RZ, P3 ;  /* 0x000000ff92877208 */ /* 0x000fca0001800000 */
[-CC-:B------:R-:W-:Y:S01]  /*7df0*/  FFMA.FTZ R147, R186, R121.reuse, -R135.reuse ;  /* 0x00000079ba937223 */ /* 0x180fe20000010887 */
        /* <DEDUP_REMOVED lines=27> */
[----:B------:R4:W-:Y:S01]  /*7fb0*/  MUFU.EX2 R149, R159 ;  /* 0x0000009f00957308 */ /* 0x0009e20000000800 */
[----:B------:R-:W-:Y:S01]  /*7fc0*/  FSEL R172, R171, -INF , P5 ;  /* 0xff800000abac7808 */ /* 0x000fe20002800000 */
[--C-:B------:R-:W-:Y:S01]  /*7fd0*/  FFMA.FTZ R190, R190, R121, -R135.reuse ;  /* 0x00000079bebe7223 */ /* 0x100fe20000010887 */
[----:B------:R-:W-:Y:S01]  /*7fe0*/  FMNMX.FTZ R151, R170, R151, !PT ;  /* 0x00000097aa977209 */ /* 0x000fe20007810000 */
[-CC-:B------:R-:W-:Y:S01]  /*7ff0*/  FFMA.FTZ R140, R140, R121.reuse, -R135.reuse ;  /* 0x000000798c8c7223 */ /* 0x180fe20000010887 */
[C---:B------:R-:W-:Y:S01]  /*8000*/  ISETP.GT.AND P5, PT, R165.reuse, 0x29, PT ;  /* 0x00000029a500780c */ /* 0x040fe20003fa4270 */
[-CC-:B------:R-:W-:Y:S01]  /*8010*/  FFMA.FTZ R152, R152, R121.reuse, -R135.reuse ;  /* 0x0000007998987223 */ /* 0x180fe20000010887 */
[----:B------:R-:W-:Y:S01]  /*8020*/  FSEL R174, R174, -INF , P4 ;  /* 0xff800000aeae7808 */ /* 0x000fe20002000000 */
[--C-:B------:R-:W-:Y:S01]  /*8030*/  FFMA.FTZ R194, R194, R121, -R135.reuse ;  /* 0x00000079c2c27223 */ /* 0x100fe20000010887 */
[----:B------:R-:W-:Y:S01]  /*8040*/  FMNMX.FTZ R153, R172, R151, !PT ;  /* 0x00000097ac997209 */ /* 0x000fe20007810000 */
[-CC-:B------:R-:W-:Y:S01]  /*8050*/  FFMA.FTZ R212, R212, R121.reuse, -R135.reuse ;  /* 0x00000079d4d47223 */ /* 0x180fe20000010887 */
[----:B------:R-:W-:Y:S01]  /*8060*/  ISETP.GT.AND P4, PT, R165, 0x30, PT ;  /* 0x00000030a500780c */ /* 0x000fe20003f84270 */
[----:B------:R-:W-:Y:S01]  /*8070*/  MUFU.EX2 R151, R173 ;  /* 0x000000ad00977308 */ /* 0x000fe20000000800 */
[----:B------:R-:W-:Y:S01]  /*8080*/  FSEL R175, R175, -INF , P5 ;  /* 0xff800000afaf7808 */ /* 0x000fe20002800000 */
[--C-:B------:R-:W-:Y:S01]  /*8090*/  FFMA.FTZ R124, R124, R121, -R135.reuse ;  /* 0x000000797c7c7223 */ /* 0x100fe20000010887 */
[----:B------:R-:W-:Y:S01]  /*80a0*/  FMNMX.FTZ R153, R174, R153, !PT ;  /* 0x00000099ae997209 */ /* 0x000fe20007810000 */
[-CC-:B------:R-:W-:Y:S01]  /*80b0*/  FFMA.FTZ R128, R128, R121.reuse, -R135.reuse ;  /* 0x0000007980807223 */ /* 0x180fe20000010887 */
[----:B------:R-:W-:Y:S01]  /*80c0*/  ISETP.GT.AND P5, PT, R165, 0x31, PT ;  /* 0x00000031a500780c */ /* 0x000fe20003fa4270 */
[-CC-:B------:R-:W-:Y:S01]  /*80d0*/  FFMA.FTZ R132, R132, R121.reuse, -R135.reuse ;  /* 0x0000007984847223 */ /* 0x180fe20000010887 */
[----:B------:R-:W-:Y:S01]  /*80e0*/  FSEL R178, R178, -INF , P4 ;  /* 0xff800000b2b27808 */ /* 0x000fe20002000000 */
[--C-:B------:R-:W-:Y:S01]  /*80f0*/  FFMA.FTZ R171, R228, R121, -R135.reuse ;  /* 0x00000079e4ab7223 */ /* 0x100fe20000010887 */
[----:B----4-:R-:W-:Y:S01]  /*8100*/  FMNMX.FTZ R159, R175, R153, !PT ;  /* 0x00000099af9f7209 */ /* 0x010fe20007810000 */
[-CC-:B------:R-:W-:Y:S01]  /*8110*/  FFMA.FTZ R142, R142, R121.reuse, -R135.reuse ;  /* 0x000000798e8e7223 */ /* 0x180fe20000010887 */
[----:B------:R-:W-:Y:S01]  /*8120*/  ISETP.GT.AND P4, PT, R165, 0x38, PT ;  /* 0x00000038a500780c */ /* 0x000fe20003f84270 */
[----:B------:R4:W-:Y:S01]  /*8130*/  MUFU.EX2 R153, R163 ;  /* 0x000000a300997308 */ /* 0x0009e20000000800 */
[----:B------:R-:W-:Y:S01]  /*8140*/  FSEL R176, R179, -INF , P5 ;  /* 0xff800000b3b07808 */ /* 0x000fe20002800000 */
[--C-:B------:R-:W-:Y:S01]  /*8150*/  FFMA.FTZ R232, R232, R121, -R135.reuse ;  /* 0x00000079e8e87223 */ /* 0x100fe20000010887 */
[----:B------:R-:W-:Y:S01]  /*8160*/  FMNMX.FTZ R159, R178, R159, !PT ;  /* 0x0000009fb29f7209 */ /* 0x000fe20007810000 */
[----:B------:R-:W-:Y:S01]  /*8170*/  FFMA.FTZ R177, R236, R121, -R135 ;  /* 0x00000079ecb17223 */ /* 0x000fe20000010887 */
[----:B------:R-:W-:-:S02]  /*8180*/  ISETP.GT.AND P5, PT, R165, 0x39, PT ;  /* 0x00000039a500780c */ /* 0x000fc40003fa4270 */
[----:B------:R-:W-:Y:S01]  /*8190*/  FSEL R182, R182, -INF , P4 ;  /* 0xff800000b6b67808 */ /* 0x000fe20002000000 */
[----:B------:R-:W-:Y:S01]  /*81a0*/  MUFU.EX2 R13, R13 ;  /* 0x0000000d000d7308 */ /* 0x000fe20000000800 */
[----:B------:R-:W-:Y:S01]  /*81b0*/  FMNMX.FTZ R161, R176, R159, !PT ;  /* 0x0000009fb0a17209 */ /* 0x000fe20007810000 */
[----:B----4-:R-:W-:Y:S01]  /*81c0*/  FFMA.FTZ R163, R180, R121, -R135 ;  /* 0x00000079b4a37223 */ /* 0x010fe20000010887 */
[----:B------:R-:W-:Y:S02]  /*81d0*/  ISETP.GT.AND P4, PT, R165, 0x40, PT ;  /* 0x00000040a500780c */ /* 0x000fe40003f84270 */
[----:B------:R-:W-:Y:S02]  /*81e0*/  FSEL R138, R183, -INF , P5 ;  /* 0xff800000b78a7808 */ /* 0x000fe40002800000 */
[----:B------:R-:W-:Y:S01]  /*81f0*/  FMNMX.FTZ R161, R182, R161, !PT ;  /* 0x000000a1b6a17209 */ /* 0x000fe20007810000 */
[----:B------:R4:W-:Y:S01]  /*8200*/  MUFU.EX2 R159, R167 ;  /* 0x000000a7009f7308 */ /* 0x0009e20000000800 */
[----:B------:R-:W-:-:S02]  /*8210*/  ISETP.GT.AND P5, PT, R165, 0x41, PT ;  /* 0x00000041a500780c */ /* 0x000fc40003fa4270 */
[----:B------:R-:W-:Y:S02]  /*8220*/  FSEL R154, R154, -INF , P4 ;  /* 0xff8000009a9a7808 */ /* 0x000fe40002000000 */
[----:B------:R-:W-:Y:S02]  /*8230*/  FMNMX.FTZ R161, R138, R161, !PT ;  /* 0x000000a18aa17209 */ /* 0x000fe40007810000 */
[----:B------:R-:W-:Y:S01]  /*8240*/  ISETP.GT.AND P4, PT, R165, 0x48, PT ;  /* 0x00000048a500780c */ /* 0x000fe20003f84270 */
[----:B------:R-:W-:Y:S01]  /*8250*/  MUFU.EX2 R14, R14 ;  /* 0x0000000e000e7308 */ /* 0x000fe20000000800 */
[----:B------:R-:W-:Y:S01]  /*8260*/  FSEL R180, R155, -INF , P5 ;  /* 0xff8000009bb47808 */ /* 0x000fe20002800000 */
[----:B----4-:R-:W-:Y:S01]  /*8270*/  FFMA.FTZ R167, R144, R121, -R135 ;  /* 0x0000007990a77223 */ /* 0x010fe20000010887 */
[----:B------:R-:W-:Y:S02]  /*8280*/  FMNMX.FTZ R161, R154, R161, !PT ;  /* 0x000000a19aa17209 */ /* 0x000fe40007810000 */
[----:B------:R-:W-:-:S02]  /*8290*/  ISETP.GT.AND P5, PT, R165, 0x49, PT ;  /* 0x00000049a500780c */ /* 0x000fc40003fa4270 */
[----:B------:R-:W-:Y:S01]  /*82a0*/  FSEL R157, R157, -INF , P4 ;  /* 0xff8000009d9d7808 */ /* 0x000fe20002000000 */
[----:B------:R4:W-:Y:S01]  /*82b0*/  MUFU.EX2 R155, R163 ;  /* 0x000000a3009b7308 */ /* 0x0009e20000000800 */
[----:B------:R-:W-:Y:S02]  /*82c0*/  FMNMX.FTZ R161, R180, R161, !PT ;  /* 0x000000a1b4a17209 */ /* 0x000fe40007810000 */
[----:B------:R-:W-:Y:S02]  /*82d0*/  ISETP.GT.AND P4, PT, R165, 0x50, PT ;  /* 0x00000050a500780c */ /* 0x000fe40003f84270 */
[----:B------:R-:W-:Y:S02]  /*82e0*/  FSEL R158, R158, -INF , P5 ;  /* 0xff8000009e9e7808 */ /* 0x000fe40002800000 */
[----:B------:R-:W-:Y:S01]  /*82f0*/  FMNMX.FTZ R161, R157, R161, !PT ;  /* 0x000000a19da17209 */ /* 0x000fe20007810000 */
[----:B------:R-:W-:Y:S01]  /*8300*/  MUFU.EX2 R21, R21 ;  /* 0x0000001500157308 */ /* 0x000fe20000000800 */
[----:B------:R-:W-:-:S02]  /*8310*/  ISETP.GT.AND P5, PT, R165, 0x51, PT ;  /* 0x00000051a500780c */ /* 0x000fc40003fa4270 */
[----:B------:R-:W-:Y:S02]  /*8320*/  FSEL R160, R160, -INF , P4 ;  /* 0xff800000a0a07808 */ /* 0x000fe40002000000 */
[----:B------:R-:W-:Y:S02]  /*8330*/  FMNMX.FTZ R161, R158, R161, !PT ;  /* 0x000000a19ea17209 */ /* 0x000fe40007810000 */
[C---:B------:R-:W-:Y:S01]  /*8340*/  ISETP.GT.AND P4, PT, R165.reuse, 0x58, PT ;  /* 0x00000058a500780c */ /* 0x040fe20003f84270 */
[----:B------:R-:W-:Y:S01]  /*8350*/  MUFU.EX2 R22, R22 ;  /* 0x0000001600167308 */ /* 0x000fe20000000800 */
[----:B------:R-:W-:Y:S02]  /*8360*/  FSEL R162, R162, -INF , P5 ;  /* 0xff800000a2a27808 */ /* 0x000fe40002800000 */
[----:B------:R-:W-:Y:S02]  /*8370*/  FMNMX.FTZ R161, R160, R161, !PT ;  /* 0x000000a1a0a17209 */ /* 0x000fe40007810000 */
[----:B------:R-:W-:-:S02]  /*8380*/  ISETP.GT.AND P5, PT, R165, 0x59, PT ;  /* 0x00000059a500780c */ /* 0x000fc40003fa4270 */
[----:B------:R-:W-:Y:S01]  /*8390*/  FSEL R164, R164, -INF , P4 ;  /* 0xff800000a4a47808 */ /* 0x000fe20002000000 */
[----:B------:R-:W-:Y:S01]  /*83a0*/  MUFU.EX2 R146, R146 ;  /* 0x0000009200927308 */ /* 0x000fe20000000800 */
[----:B----4-:R-:W-:Y:S02]  /*83b0*/  FMNMX.FTZ R163, R162, R161, !PT ;  /* 0x000000a1a2a37209 */ /* 0x010fe40007810000 */
[C---:B------:R-:W-:Y:S02]  /*83c0*/  ISETP.GT.AND P4, PT, R165.reuse, 0x60, PT ;  /* 0x00000060a500780c */ /* 0x040fe40003f84270 */
        /* <DEDUP_REMOVED lines=13> */
[--C-:B------:R-:W-:Y:S01]  /*84a0*/  FFMA.FTZ R125, R148, R121, -R135.reuse ;  /* 0x00000079947d7223 */ /* 0x100fe20000010887 */
[----:B------:R-:W-:Y:S01]  /*84b0*/  FMNMX.FTZ R163, R144, R163, !PT ;  /* 0x000000a390a37209 */ /* 0x000fe20007810000 */
[----:B------:R-:W-:Y:S01]  /*84c0*/  MUFU.EX2 R137, R169 ;  /* 0x000000a900897308 */ /* 0x000fe20000000800 */
[----:B------:R-:W-:Y:S02]  /*84d0*/  ISETP.GT.AND P4, PT, R165, 0x70, PT ;  /* 0x00000070a500780c */ /* 0x000fe40003f84270 */
[----:B0-----:R-:W-:Y:S01]  /*84e0*/  FSEL R148, R129, -INF , P5 ;  /* 0xff80000081947808 */ /* 0x001fe20002800000 */
[----:B------:R-:W-:-:S01]  /*84f0*/  FFMA.FTZ R129, R196, R121, -R135 ;  /* 0x00000079c4817223 */ /* 0x000fc20000010887 */
[----:B------:R-:W-:Y:S02]  /*8500*/  FMNMX.FTZ R163, R156, R163, !PT ;  /* 0x000000a39ca37209 */ /* 0x000fe40007810000 */
[----:B------:R-:W-:Y:S01]  /*8510*/  ISETP.GT.AND P5, PT, R165, 0x71, PT ;  /* 0x00000071a500780c */ /* 0x000fe20003fa4270 */
[----:B------:R-:W-:Y:S01]  /*8520*/  MUFU.EX2 R15, R189 ;  /* 0x000000bd000f7308 */ /* 0x000fe20000000800 */
[----:B---3--:R-:W-:-:S02]  /*8530*/  FSEL R133, R133, -INF , P4 ;  /* 0xff80000085857808 */ /* 0x008fc40002000000 */
[----:B------:R-:W-:Y:S02]  /*8540*/  FMNMX.FTZ R163, R148, R163, !PT ;  /* 0x000000a394a37209 */ /* 0x000fe40007810000 */
[----:B------:R-:W-:Y:S02]  /*8550*/  ISETP.GT.AND P4, PT, R165, 0x78, PT ;  /* 0x00000078a500780c */ /* 0x000fe40003f84270 */
[----:B-----5:R-:W-:Y:S01]  /*8560*/  FSEL R196, R139, -INF , P5 ;  /* 0xff8000008bc47808 */ /* 0x020fe20002800000 */
[----:B------:R-:W-:Y:S01]  /*8570*/  MUFU.EX2 R190, R190 ;  /* 0x000000be00be7308 */ /* 0x000fe20000000800 */
[----:B------:R-:W-:Y:S02]  /*8580*/  FMNMX.FTZ R163, R133, R163, !PT ;  /* 0x000000a385a37209 */ /* 0x000fe40007810000 */
[----:B------:R-:W-:Y:S02]  /*8590*/  ISETP.GT.AND P5, PT, R165, 0x79, PT ;  /* 0x00000079a500780c */ /* 0x000fe40003fa4270 */
[----:B------:R-:W-:-:S02]  /*85a0*/  FSEL R141, R141, -INF , P4 ;  /* 0xff8000008d8d7808 */ /* 0x000fc40002000000 */
[----:B------:R-:W-:Y:S01]  /*85b0*/  FMNMX.FTZ R163, R196, R163, !PT ;  /* 0x000000a3c4a37209 */ /* 0x000fe20007810000 */
[----:B------:R-:W-:Y:S01]  /*85c0*/  MUFU.EX2 R23, R23 ;  /* 0x0000001700177308 */ /* 0x000fe20000000800 */
[----:B------:R-:W-:Y:S02]  /*85d0*/  ISETP.GT.AND P4, PT, R165, 0x80, PT ;  /* 0x00000080a500780c */ /* 0x000fe40003f84270 */
[----:B--2---:R-:W-:Y:S02]  /*85e0*/  FSEL R143, R143, -INF , P5 ;  /* 0xff8000008f8f7808 */ /* 0x004fe40002800000 */
[----:B------:R-:W-:Y:S02]  /*85f0*/  FMNMX.FTZ R163, R141, R163, !PT ;  /* 0x000000a38da37209 */ /* 0x000fe40007810000 */
[----:B------:R-:W-:Y:S01]  /*8600*/  FSEL R139, R122, -INF , P4 ;  /* 0xff8000007a8b7808 */ /* 0x000fe20002000000 */
[----:B------:R-:W-:Y:S01]  /*8610*/  MUFU.EX2 R210, R210 ;  /* 0x000000d200d27308 */ /* 0x000fe20000000800 */
[----:B------:R-:W-:Y:S01]  /*8620*/  ISETP.GT.AND P5, PT, R165, 0x81, PT ;  /* 0x00000081a500780c */ /* 0x000fe20003fa4270 */
[----:B------:R-:W-:-:S02]  /*8630*/  WARPGROUP.DEPBAR.LE gsb0, 0x0 ;  /* 0x00008000000079c5 */ /* 0x000fc40000010000 */
[----:B------:R-:W-:Y:S01]  /*8640*/  FMNMX.FTZ R122, R143, R163, !PT ;  /* 0x000000a38f7a7209 */ /* 0x000fe20007810000 */
[----:B------:R-:W-:Y:S01]  /*8650*/  WARPGROUP.ARRIVE ;  /* 0x00000000000079c5 */ /* 0x000fe20000000000 */
[----:B------:R-:W-:Y:S02]  /*8660*/  ISETP.GT.AND P4, PT, R165, 0x88, PT ;  /* 0x00000088a500780c */ /* 0x000fe40003f84270 */
[----:B------:R-:W-:Y:S01]  /*8670*/  FSEL R198, R123, -INF , P5 ;  /* 0xff8000007bc67808 */ /* 0x000fe20002800000 */
[----:B------:R-:W-:Y:S01]  /*8680*/  MUFU.EX2 R140, R140 ;  /* 0x0000008c008c7308 */ /* 0x000fe20000000800 */
[----:B------:R-:W-:Y:S01]  /*8690*/  FMNMX.FTZ R163, R139, R122, !PT ;  /* 0x0000007a8ba37209 */ /* 0x000fe20007810000 */
[----:B------:R-:W-:Y:S01]  /*86a0*/  QGMMA.64x192x32.F32.E4M3.E4M3 R24, R200, gdesc[UR4], R24, gsb0 ;  /* 0x02e00004c8187df3 */ /* 0x000fe20008000818 */
[----:B------:R-:W-:Y:S02]  /*86b0*/  ISETP.GT.AND P5, PT, R165, 0x89, PT ;  /* 0x00000089a500780c */ /* 0x000fe40003fa4270 */
[----:B------:R-:W-:-:S02]  /*86c0*/  FSEL R126, R126, -INF , P4 ;  /* 0xff8000007e7e7808 */ /* 0x000fc40002000000 */
[----:B------:R-:W-:Y:S01]  /*86d0*/  FMNMX.FTZ R163, R198, R163, !PT ;  /* 0x000000a3c6a37209 */ /* 0x000fe20007810000 */
[----:B------:R0:W-:Y:S01]  /*86e0*/  MUFU.EX2 R123, R167 ;  /* 0x000000a7007b7308 */ /* 0x0001e20000000800 */
[----:B------:R-:W-:Y:S02]  /*86f0*/  ISETP.GT.AND P4, PT, R165, 0x90, PT ;  /* 0x00000090a500780c */ /* 0x000fe40003f84270 */
[----:B------:R-:W-:Y:S02]  /*8700*/  FSEL R127, R127, -INF , P5 ;  /* 0xff8000007f7f7808 */ /* 0x000fe40002800000 */
[----:B------:R-:W-:Y:S02]  /*8710*/  FMNMX.FTZ R122, R126, R163, !PT ;  /* 0x000000a37e7a7209 */ /* 0x000fe40007810000 */
[----:B------:R-:W-:Y:S01]  /*8720*/  ISETP.GT.AND P5, PT, R165, 0x91, PT ;  /* 0x00000091a500780c */ /* 0x000fe20003fa4270 */
[----:B------:R-:W-:Y:S01]  /*8730*/  MUFU.EX2 R152, R152 ;  /* 0x0000009800987308 */ /* 0x000fe20000000800 */
[----:B------:R-:W-:Y:S01]  /*8740*/  FSEL R130, R130, -INF , P4 ;  /* 0xff80000082827808 */ /* 0x000fe20002000000 */
[----:B0-----:R-:W-:Y:S01]  /*8750*/  FFMA.FTZ R167, R214, R121, -R135 ;  /* 0x00000079d6a77223 */ /* 0x001fe20000010887 */
[----:B------:R-:W-:-:S02]  /*8760*/  FMNMX.FTZ R163, R127, R122, !PT ;  /* 0x0000007a7fa37209 */ /* 0x000fc40007810000 */
[----:B------:R-:W-:Y:S02]  /*8770*/  ISETP.GT.AND P4, PT, R165, 0x98, PT ;  /* 0x00000098a500780c */ /* 0x000fe40003f84270 */
[----:B------:R-:W-:Y:S01]  /*8780*/  FSEL R214, R131, -INF , P5 ;  /* 0xff80000083d67808 */ /* 0x000fe20002800000 */
[----:B------:R-:W-:Y:S01]  /*8790*/  MUFU.EX2 R125, R125 ;  /* 0x0000007d007d7308 */ /* 0x000fe20000000800 */
[----:B------:R-:W-:Y:S02]  /*87a0*/  FMNMX.FTZ R163, R130, R163, !PT ;  /* 0x000000a382a37209 */ /* 0x000fe40007810000 */
[----:B------:R-:W-:Y:S01]  /*87b0*/  ISETP.GT.AND P5, PT, R165, 0x99, PT ;  /* 0x00000099a500780c */ /* 0x000fe20003fa4270 */
[----:B------:R-:W-:-:S01]  /*87c0*/  FFMA.FTZ R165, R220, R121, -R135 ;  /* 0x00000079dca57223 */ /* 0x000fc20000010887 */
[----:B------:R-:W-:Y:S01]  /*87d0*/  FSEL R134, R134, -INF , P4 ;  /* 0xff80000086867808 */ /* 0x000fe20002000000 */
[----:B------:R-:W-:-:S01]  /*87e0*/  FFMA.FTZ R220, R230, R121, -R135 ;  /* 0x00000079e6dc7223 */ /* 0x000fc20000010887 */
[----:B------:R-:W-:Y:S01]  /*87f0*/  FMNMX.FTZ R163, R214, R163, !PT ;  /* 0x000000a3d6a37209 */ /* 0x000fe20007810000 */
[----:B------:R0:W-:Y:S01]  /*8800*/  MUFU.EX2 R131, R167 ;  /* 0x000000a700837308 */ /* 0x0001e20000000800 */
[----:B-1----:R-:W-:-:S02]  /*8810*/  FSEL R145, R145, -INF , P5 ;  /* 0xff80000091917808 */ /* 0x002fc40002800000 */
[----:B------:R-:W-:Y:S01]  /*8820*/  FMNMX.FTZ R122, R134, R163, !PT ;  /* 0x000000a3867a7209 */ /* 0x000fe20007810000 */
[----:B------:R-:W-:-:S01]  /*8830*/  FFMA.FTZ R163, R216, R121, -R135 ;  /* 0x00000079d8a37223 */ /* 0x000fc20000010887 */
[-CC-:B------:R-:W-:Y:S01]  /*8840*/  FFMA.FTZ R216, R218, R121.reuse, -R135.reuse ;  /* 0x00000079dad87223 */ /* 0x180fe20000010887 */
[----:B------:R-:W-:-:S01]  /*8850*/  FFMA.FTZ R218, R224, R121, -R135 ;  /* 0x00000079e0da7223 */ /* 0x000fc20000010887 */
[----:B------:R-:W-:Y:S01]  /*8860*/  FMNMX.FTZ R122, R145, R122, !PT ;  /* 0x0000007a917a7209 */ /* 0x000fe20007810000 */
[----:B------:R-:W-:Y:S01]  /*8870*/  MUFU.EX2 R129, R129 ;  /* 0x0000008100817308 */ /* 0x000fe20000000800 */
[----:B0-----:R-:W-:-:S01]  /*8880*/  FFMA.FTZ R167, R222, R121, -R135 ;  /* 0x00000079dea77223 */ /* 0x001fc20000010887 */
[--C-:B------:R-:W-:Y:S02]  /*8890*/  FFMA.FTZ R222, R234, R121, -R135.reuse ;  /* 0x00000079eade7223 */ /* 0x100fe40000010887 */
[----:B------:R-:W0:Y:S04]  /*88a0*/  SHFL.BFLY PT, R169, R122, 0x2, 0x1f ;  /* 0x0c401f007aa97f89 */ /* 0x000e2800000e0000 */
[----:B------:R-:W-:Y:S08]  /*88b0*/  MUFU.EX2 R194, R194 ;  /* 0x000000c200c27308 */ /* 0x000ff00000000800 */
[----:B------:R-:W-:Y:S08]  /*88c0*/  MUFU.EX2 R212, R212 ;  /* 0x000000d400d47308 */ /* 0x000ff00000000800 */
[----:B------:R-:W-:Y:S01]  /*88d0*/  MUFU.EX2 R124, R124 ;  /* 0x0000007c007c7308 */ /* 0x000fe20000000800 */
[----:B0-----:R-:W-:Y:S01]  /*88e0*/  FMNMX.FTZ R173, R122, R169, !PT ;  /* 0x000000a97aad7209 */ /* 0x001fe20007810000 */
[----:B------:R-:W-:-:S06]  /*88f0*/  FFMA.FTZ R169, R226, R121, -R135 ;  /* 0x00000079e2a97223 */ /* 0x000fcc0000010887 */
[----:B------:R-:W-:Y:S01]  /*8900*/  MUFU.EX2 R163, R163 ;  /* 0x000000a300a37308 */ /* 0x000fe20000000800 */
[----:B------:R-:W0:Y:S07]  /*8910*/  SHFL.BFLY PT, R122, R173, 0x1, 0x1f ;  /* 0x0c201f00ad7a7f89 */ /* 0x000e2e00000e0000 */
[----:B------:R-:W-:Y:S08]  /*8920*/  MUFU.EX2 R216, R216 ;  /* 0x000000d800d87308 */ /* 0x000ff00000000800 */
[----:B------:R-:W-:Y:S08]  /*8930*/  MUFU.EX2 R128, R128 ;  /* 0x0000008000807308 */ /* 0x000ff00000000800 */
[----:B------:R-:W-:Y:S01]  /*8940*/  MUFU.EX2 R165, R165 ;  /* 0x000000a500a57308 */ /* 0x000fe20000000800 */
[----:B0-----:R-:W-:-:S04]  /*8950*/  FMNMX.FTZ R122, R173, R122, !PT ;  /* 0x0000007aad7a7209 */ /* 0x001fc80007810000 */
[C---:B------:R-:W-:Y:S01]  /*8960*/  FSETP.NEU.FTZ.AND P4, PT, R122.reuse, -INF , PT ;  /* 0xff8000007a00780b */ /* 0x040fe20003f9d000 */
[----:B------:R-:W-:-:S02]  /*8970*/  FFMA.FTZ R179, R122, R121, -8 ;  /* 0xc10000007ab37423 */ /* 0x000fc40000010079 */
[----:B------:R-:W-:Y:S03]  /*8980*/  MUFU.EX2 R167, R167 ;  /* 0x000000a700a77308 */ /* 0x000fe60000000800 */
[----:B------:R-:W-:-:S05]  /*8990*/  FSEL R135, R179, RZ, P4 ;  /* 0x000000ffb3877208 */ /* 0x000fca0002000000 */
[-CC-:B------:R-:W-:Y:S01]  /*89a0*/  FFMA.FTZ R187, R172, R121.reuse, -R135.reuse ;  /* 0x00000079acbb7223 */ /* 0x180fe20000010887 */
[----:B------:R-:W-:-:S01]  /*89b0*/  FFMA.FTZ R172, R174, R121, -R135 ;  /* 0x00000079aeac7223 */ /* 0x000fc20000010887 */
[-CC-:B------:R-:W-:Y:S01]  /*89c0*/  FFMA.FTZ R174, R178, R121.reuse, -R135.reuse ;  /* 0x00000079b2ae7223 */ /* 0x180fe20000010887 */
[----:B------:R-:W-:Y:S01]  /*89d0*/  FSEL R178, R122, RZ, P4 ;  /* 0x000000ff7ab27208 */ /* 0x000fe20002000000 */
[-CC-:B------:R-:W-:Y:S01]  /*89e0*/  FFMA.FTZ R191, R138, R121.reuse, -R135.reuse ;  /* 0x000000798abf7223 */ /* 0x180fe20000010887 */
[----:B------:R-:W-:-:S01]  /*89f0*/  FFMA.FTZ R138, R154, R121, -R135 ;  /* 0x000000799a8a7223 */ /* 0x000fc20000010887 */
[----:B------:R-:W-:Y:S01]  /*8a00*/  FADD.FTZ R154, -R195, R10 ;  /* 0x0000000ac39a7221 */ /* 0x000fe20000010100 */
[----:B------:R-:W-:-:S01]  /*8a10*/  FFMA.FTZ R150, R150, R121, -R135 ;  /* 0x0000007996967223 */ /* 0x000fc20000010887 */
[----:B------:R-:W-:Y:S01]  /*8a20*/  FADD.FTZ R178, -R178, R9 ;  /* 0x00000009b2b27221 */ /* 0x000fe20000010100 */
[----:B------:R-:W-:-:S01]  /*8a30*/  FFMA.FTZ R179, R20, R121, -R135 ;  /* 0x0000007914b37223 */ /* 0x000fc20000010887 */
[-C--:B------:R-:W-:Y:S01]  /*8a40*/  FMUL.FTZ R154, R154, R121.reuse ;  /* 0x000000799a9a7220 */ /* 0x080fe20000410000 */
[----:B------:R-:W-:-:S01]  /*8a50*/  FFMA.FTZ R20, R186, R121, -R135 ;  /* 0x00000079ba147223 */ /* 0x000fc20000010887 */
[-C--:B------:R-:W-:Y:S01]  /*8a60*/  FMUL.FTZ R9, R178, R121.reuse ;  /* 0x00000079b2097220 */ /* 0x080fe20000410000 */
        /* <DEDUP_REMOVED lines=25> */
[----:B0-----:R-:W-:-:S04]  /*8c00*/  FFMA.FTZ R197, R154, R6, R13 ;  /* 0x000000069ac57223 */ /* 0x001fc8000001000d */
[----:B------:R-:W-:Y:S01]  /*8c10*/  FADD.FTZ R162, R14, R197 ;  /* 0x000000c50ea27221 */ /* 0x000fe20000010000 */
[----:B------:R-:W-:-:S01]  /*8c20*/  FFMA.FTZ R197, R166, R121, -R135 ;  /* 0x00000079a6c57223 */ /* 0x000fc20000010887 */
[----:B------:R-:W-:Y:S01]  /*8c30*/  IMAD.U32 R166, RZ, RZ, UR54 ;  /* 0x00000036ffa67e24 */ /* 0x000fe2000f8e00ff */
[----:B------:R-:W0:Y:S01]  /*8c40*/  MUFU.EX2 R20, R20 ;  /* 0x0000001400147308 */ /* 0x000e220000000800 */
[----:B-1----:R-:W-:-:S01]  /*8c50*/  FFMA.FTZ R6, R9, R5, R150 ;  /* 0x0000000509067223 */ /* 0x002fc20000010096 */
[----:B------:R-:W-:Y:S02]  /*8c60*/  FADD.FTZ R199, R21, R162 ;  /* 0x000000a215c77221 */ /* 0x000fe40000010000 */
[----:B------:R-:W-:Y:S02]  /*8c70*/  @!P0 LEA R166, R166, UR40, 0x3 ;  /* 0x00000028a6a68c11 */ /* 0x000fe4000f8e18ff */
[----:B------:R-:W-:Y:S02]  /*8c80*/  FADD.FTZ R199, R22, R199 ;  /* 0x000000c716c77221 */ /* 0x000fe40000010000 */
[----:B------:R-:W1:Y:S01]  /*8c90*/  MUFU.EX2 R181, R181 ;  /* 0x000000b500b57308 */ /* 0x000e620000000800 */
[----:B--2---:R-:W-:-:S01]  /*8ca0*/  FADD.FTZ R5, R179, R6 ;  /* 0x00000006b3057221 */ /* 0x004fc20000010000 */
[----:B------:R-:W-:Y:S01]  /*8cb0*/  FADD.FTZ R162, R146, R199 ;  /* 0x000000c792a27221 */ /* 0x000fe20000010000 */
[----:B------:R-:W-:-:S01]  /*8cc0*/  FFMA.FTZ R199, R144, R121, -R135 ;  /* 0x0000007990c77223 */ /* 0x000fc20000010887 */
[----:B------:R-:W-:-:S02]  /*8cd0*/  FFMA.FTZ R144, R156, R121, -R135 ;  /* 0x000000799c907223 */ /* 0x000fc40000010887 */
        /* <DEDUP_REMOVED lines=19> */
[----:B------:R-:W-:Y:S02]  /*8e10*/  WARPGROUP.DEPBAR.LE gsb0, 0x0 ;  /* 0x00008000000079c5 */ /* 0x000fe40000010000 */
[----:B------:R-:W-:-:S01]  /*8e20*/  FADD.FTZ R203, R155, R156 ;  /* 0x0000009c9bcb7221 */ /* 0x000fc20000010000 */
[-CC-:B------:R-:W-:Y:S01]  /*8e30*/  FFMA.FTZ R201, R148, R121.reuse, -R135.reuse ;  /* 0x0000007994c97223 */ /* 0x180fe20000010887 */
[----:B------:R-:W-:-:S02]  /*8e40*/  FFMA.FTZ R148, R196, R121, -R135 ;  /* 0x00000079c4947223 */ /* 0x000fc40000010887 */
        /* <DEDUP_REMOVED lines=27> */
[----:B------:R-:W-:Y:S01]  /*9000*/  FFMA.FTZ R156, R143, R121, -R135 ;  /* 0x000000798f9c7223 */ /* 0x000fe20000010887 */
[----:B------:R-:W-:-:S04]  /*9010*/  FADD.FTZ R143, R129, R6 ;  /* 0x00000006818f7221 */ /* 0x000fc80000010000 */
[----:B------:R-:W-:Y:S01]  /*9020*/  FADD.FTZ R164, R194, R143 ;  /* 0x0000008fc2a47221 */ /* 0x000fe20000010000 */
[----:B------:R-:W0:Y:S01]  /*9030*/  MUFU.EX2 R158, R158 ;  /* 0x0000009e009e7308 */ /* 0x000e220000000800 */
[----:B-1----:R-:W-:-:S02]  /*9040*/  FADD.FTZ R162, R10, R5 ;  /* 0x000000050aa27221 */ /* 0x002fc40000010000 */
[----:B------:R-:W-:-:S04]  /*9050*/  FADD.FTZ R143, R123, R164 ;  /* 0x000000a47b8f7221 */ /* 0x000fc80000010000 */
[----:B------:R-:W-:Y:S01]  /*9060*/  FADD.FTZ R164, R212, R143 ;  /* 0x0000008fd4a47221 */ /* 0x000fe20000010000 */
[----:B------:R-:W1:Y:S01]  /*9070*/  MUFU.EX2 R195, R195 ;  /* 0x000000c300c37308 */ /* 0x000e620000000800 */
[----:B--2---:R-:W-:-:S01]  /*9080*/  FADD.FTZ R5, R157, R162 ;  /* 0x000000a29d057221 */ /* 0x004fc20000010000 */
[----:B------:R-:W-:Y:S01]  /*9090*/  FFMA.FTZ R162, R198, R121, -R135 ;  /* 0x00000079c6a27223 */ /* 0x000fe20000010887 */
[----:B------:R-:W-:-:S04]  /*90a0*/  FADD.FTZ R143, R131, R164 ;  /* 0x000000a4838f7221 */ /* 0x000fc80000010000 */
[----:B------:R-:W-:Y:S01]  /*90b0*/  FADD.FTZ R164, R124, R143 ;  /* 0x0000008f7ca47221 */ /* 0x000fe20000010000 */
[----:B------:R-:W2:Y:S01]  /*90c0*/  MUFU.EX2 R160, R160 ;  /* 0x000000a000a07308 */ /* 0x000ea20000000800 */
[----:B0-----:R-:W-:-:S01]  /*90d0*/  FADD.FTZ R6, R158, R5 ;  /* 0x000000059e067221 */ /* 0x001fc20000010000 */
[----:B------:R-:W-:Y:S01]  /*90e0*/  FFMA.FTZ R143, R127, R121, -R135 ;  /* 0x000000797f8f7223 */ /* 0x000fe20000010887 */
[----:B------:R-:W-:-:S05]  /*90f0*/  FADD.FTZ R127, R163, R164 ;  /* 0x000000a4a37f7221 */ /* 0x000fca0000010000 */
        /* <DEDUP_REMOVED lines=12> */
[----:B------:R-:W-:Y:S01]  /*91c0*/  FADD.FTZ R5, R216, R127 ;  /* 0x0000007fd8057221 */ /* 0x000fe20000010000 */
[----:B------:R-:W-:-:S03]  /*91d0*/  FFMA.FTZ R127, R130, R121, -R135 ;  /* 0x00000079827f7223 */ /* 0x000fc60000010887 */
[----:B------:R-:W-:Y:S01]  /*91e0*/  FADD.FTZ R130, R128, R5 ;  /* 0x0000000580827221 */ /* 0x000fe20000010000 */
[----:B------:R-:W-:Y:S01]  /*91f0*/  IADD3 R5, -R19, 0xb, RZ ;  /* 0x0000000b13057810 */ /* 0x000fe20007ffe1ff */
[----:B------:R-:W0:Y:S01]  /*9200*/  MUFU.EX2 R148, R148 ;  /* 0x0000009400947308 */ /* 0x000e220000000800 */
[----:B-1----:R-:W-:-:S03]  /*9210*/  FADD.FTZ R6, R201, R6 ;  /* 0x00000006c9067221 */ /* 0x002fc60000010000 */
[----:B------:R1:W-:Y:S06]  /*9220*/  BAR.ARV R5, 0x100 ;  /* 0x000400050000751d */ /* 0x0003ec0000002000 */
[----:B------:R-:W3:Y:S01]  /*9230*/  MUFU.EX2 R141, R141 ;  /* 0x0000008d008d7308 */ /* 0x000ee20000000800 */
[----:B--2---:R-:W-:-:S01]  /*9240*/  FADD.FTZ R203, R133, R6 ;  /* 0x0000000685cb7221 */ /* 0x004fc20000010000 */
[----:B------:R-:W-:Y:S01]  /*9250*/  FADD.FTZ R6, R165, R130 ;  /* 0x00000082a5067221 */ /* 0x000fe20000010000 */
[----:B------:R-:W-:-:S01]  /*9260*/  FFMA.FTZ R130, R214, R121, -R135 ;  /* 0x00000079d6827223 */ /* 0x000fc20000010887 */
[----:B------:R-:W-:Y:S01]  /*9270*/  FFMA.FTZ R135, R145, R121, -R135 ;  /* 0x0000007991877223 */ /* 0x000fe20000010887 */
[----:B-1----:R-:W-:-:S02]  /*9280*/  @!P0 VIADD R5, R166, 0x33440 ;  /* 0x00033440a6058836 */ /* 0x002fc40000000000 */
[----:B0-----:R-:W-:Y:S01]  /*9290*/  FADD.FTZ R164, R148, R203 ;  /* 0x000000cb94a47221 */ /* 0x001fe20000010000 */
[----:B------:R-:W0:Y:S01]  /*92a0*/  MUFU.EX2 R218, R218 ;  /* 0x000000da00da7308 */ /* 0x000e220000000800 */
[----:B------:R-:W-:-:S01]  /*92b0*/  FADD.FTZ R203, R167, R6 ;  /* 0x00000006a7cb7221 */ /* 0x000fc20000010000 */
[----:B------:R-:W-:-:S04]  /*92c0*/  @!P0 PRMT R5, RZ, 0x654, R5 ;  /* 0x00000654ff058816 */ /* 0x000fc80000000005 */
[----:B------:R1:W-:Y:S02]  /*92d0*/  @!P0 SYNCS.ARRIVE.TRANS64.RED.A1T0 RZ, [R5+URZ], RZ ;  /* 0x000000ff05ff89a7 */ /* 0x0003e4000810043f */
        /* <DEDUP_REMOVED lines=18> */
[----:B------:R-:W-:Y:S01]  /*9400*/  MUFU.EX2 R142, R142 ;  /* 0x0000008e008e7308 */ /* 0x000fe20000000800 */
[----:B---3--:R-:W-:-:S07]  /*9410*/  FADD.FTZ R145, R220, R145 ;  /* 0x00000091dc917221 */ /* 0x008fce0000010000 */
[----:B------:R-:W1:Y:S01]  /*9420*/  MUFU.EX2 R127, R127 ;  /* 0x0000007f007f7308 */ /* 0x000e620000000800 */
[----:B0-----:R-:W-:-:S07]  /*9430*/  FADD.FTZ R6, R143, R6 ;  /* 0x000000068f067221 */ /* 0x001fce0000010000 */
[----:B------:R-:W-:Y:S08]  /*9440*/  MUFU.EX2 R173, R232 ;  /* 0x000000e800ad7308 */ /* 0x000ff00000000800 */
[----:B------:R-:W0:Y:S01]  /*9450*/  MUFU.EX2 R130, R130 ;  /* 0x0000008200827308 */ /* 0x000e220000000800 */
[----:B-1----:R-:W-:-:S07]  /*9460*/  FADD.FTZ R5, R127, R6 ;  /* 0x000000067f057221 */ /* 0x002fce0000010000 */
[----:B------:R-:W1:Y:S08]  /*9470*/  MUFU.EX2 R177, R177 ;  /* 0x000000b100b17308 */ /* 0x000e700000000800 */
[----:B------:R2:W3:Y:S01]  /*9480*/  MUFU.EX2 R166, R134 ;  /* 0x0000008600a67308 */ /* 0x0004e20000000800 */
[----:B0-----:R-:W-:-:S07]  /*9490*/  FADD.FTZ R5, R130, R5 ;  /* 0x0000000582057221 */ /* 0x001fce0000010000 */
[----:B------:R-:W0:Y:S01]  /*94a0*/  MUFU.EX2 R222, R222 ;  /* 0x000000de00de7308 */ /* 0x000e220000000800 */
[----:B--2---:R-:W-:-:S04]  /*94b0*/  FADD.FTZ R134, R142, R145 ;  /* 0x000000918e867221 */ /* 0x004fc80000010000 */
[----:B------:R-:W-:-:S03]  /*94c0*/  FADD.FTZ R134, R173, R134 ;  /* 0x00000086ad867221 */ /* 0x000fc60000010000 */
[----:B------:R-:W2:Y:S01]  /*94d0*/  MUFU.EX2 R135, R135 ;  /* 0x0000008700877308 */ /* 0x000ea20000000800 */
[----:B-1----:R-:W-:-:S01]  /*94e0*/  FADD.FTZ R145, R177, R134 ;  /* 0x00000086b1917221 */ /* 0x002fc20000010000 */
[----:B---3--:R-:W-:-:S03]  /*94f0*/  FADD.FTZ R5, R166, R5 ;  /* 0x00000005a6057221 */ /* 0x008fc60000010000 */
[----:B0-----:R-:W-:Y:S01]  /*9500*/  FADD.FTZ R6, R222, R145 ;  /* 0x00000091de067221 */ /* 0x001fe20000010000 */
[----:B--2---:R-:W-:-:S01]  /*9510*/  FADD.FTZ R5, R135, R5 ;  /* 0x0000000587057221 */ /* 0x004fc20000010000 */
[----:B------:R-:W-:Y:S06]  /*9520*/  @!P1 BRA `(.L_x_2010) ;  /* 0x0000000000049947 */ /* 0x000fec0003800000 */
[----:B------:R-:W-:Y:S01]  /*9530*/  BPT.TRAP 0x1 ;  /* 0x000000040000795c */ /* 0x000fe20000300000 */
.L_x_2010:
        /* <DEDUP_REMOVED lines=145> */
[----:B------:R-:W-:Y:S01]  /*9e50*/  IMAD.MOV.U32 R13, RZ, RZ, R4 ;  /* 0x000000ffff0d7224 */ /* 0x000fe200078e0004 */
[----:B------:R-:W-:Y:S06]  /*9e60*/  @P3 BRA `(.L_x_2011) ;  /* 0xffffffbc001c3947 */ /* 0x000fec000383ffff */
.L_x_2001:
[----:B------:R-:W-:-:S13]  /*9e70*/  ISETP.GE.AND P2, PT, R11, R18, PT ;  /* 0x000000120b00720c */ /* 0x000fda0003f46270 */
[----:B------:R-:W-:Y:S05]  /*9e80*/  @!P2 BRA `(.L_x_2012) ;  /* 0x000000380018a947 */ /* 0x000fea0003800000 */
[C---:B------:R-:W-:Y:S01]  /*9e90*/  VIADD R9, R19.reuse, 0x8 ;  /* 0x0000000813097836 */ /* 0x040fe20000000000 */
[----:B------:R-:W-:Y:S01]  /*9ea0*/  IADD3 R19, -R19, 0xb, RZ ;  /* 0x0000000b13137810 */ /* 0x000fe20007ffe1ff */
[----:B------:R-:W-:Y:S01]  /*9eb0*/  IMAD.MOV.U32 R8, RZ, RZ, R122 ;  /* 0x000000ffff087224 */ /* 0x000fe200078e007a */
[----:B------:R-:W-:Y:S01]  /*9ec0*/  UMOV UR43, UR54 ;  /* 0x00000036002b7c82 */ /* 0x000fe20008000000 */
[----:B------:R-:W-:Y:S02]  /*9ed0*/  IMAD.MOV.U32 R7, RZ, RZ, R120 ;  /* 0x000000ffff077224 */ /* 0x000fe400078e0078 */
[----:B------:R-:W-:-:S07]  /*9ee0*/  IMAD.MOV.U32 R10, RZ, RZ, R4 ;  /* 0x000000ffff0a7224 */ /* 0x000fce00078e0004 */
.L_x_2022:
[----:B------:R-:W-:Y:S01]  /*9ef0*/  UIADD3 UR54, UR43, 0x1, URZ ;  /* 0x000000012b367890 */ /* 0x000fe2000fffe03f */
[----:B------:R-:W-:-:S03]  /*9f00*/  ISETP.NE.AND P3, PT, RZ, UR41, PT ;  /* 0x00000029ff007c0c */ /* 0x000fc6000bf65270 */
[----:B------:R-:W-:-:S04]  /*9f10*/  UISETP.NE.AND UP0, UPT, UR54, 0x2, UPT ;  /* 0x000000023600788c */ /* 0x000fc8000bf05270 */
[----:B------:R-:W-:Y:S02]  /*9f20*/  USEL UR6, URZ, 0x1, UP0 ;  /* 0x000000013f067887 */ /* 0x000fe40008000000 */
[----:B------:R-:W-:-:S04]  /*9f30*/  USEL UR54, UR54, URZ, UP0 ;  /* 0x0000003f36367287 */ /* 0x000fc80008000000 */
[----:B------:R-:W-:Y:S01]  /*9f40*/  LOP3.LUT R4, R10, UR6, RZ, 0x3c, !PT ;  /* 0x000000060a047c12 */ /* 0x000fe2000f8e3cff */
[----:B------:R-:W-:Y:S07]  /*9f50*/  @P3 BRA `(.L_x_2013) ;  /* 0x0000000000283947 */ /* 0x000fee0003800000 */
[----:B------:R-:W-:Y:S05]  /*9f60*/  @!P1 BRA `(.L_x_2014) ;  /* 0x0000000000049947 */ /* 0x000fea0003800000 */
[----:B------:R-:W-:Y:S01]  /*9f70*/  BPT.TRAP 0x1 ;  /* 0x000000040000795c */ /* 0x000fe20000300000 */
.L_x_2014:
[----:B------:R-:W-:Y:S01]  /*9f80*/  ULEA UR6, UR54, UR40, 0x3 ;  /* 0x0000002836067291 */ /* 0x000fe2000f8e183f */
[----:B------:R-:W-:-:S08]  /*9f90*/  SHF.L.U32 R12, R4, 0x1f, RZ ;  /* 0x0000001f040c7819 */ /* 0x000fd000000006ff */
[----:B------:R0:W1:Y:S01]  /*9fa0*/  SYNCS.PHASECHK.TRANS64.TRYWAIT P2, [UR6+0x33430], R12 ;  /* 0x0334300cff0075a7 */ /* 0x0000620008040146 */
[----:B------:R-:W-:Y:S05]  /*9fb0*/  @!P1 BRA `(.L_x_2015) ;  /* 0x0000000000049947 */ /* 0x000fea0003800000 */
[----:B------:R-:W-:Y:S01]  /*9fc0*/  BPT.TRAP 0x1 ;  /* 0x000000040000795c */ /* 0x000fe20000300000 */
.L_x_2015:
[----:B-1----:R-:W-:Y:S05]  /*9fd0*/  @P2 BRA `(.L_x_2013) ;  /* 0x0000000000082947 */ /* 0x002fea0003800000 */
[----:B------:R-:W1:Y:S02]  /*9fe0*/  SYNCS.PHASECHK.TRANS64.TRYWAIT P2, [UR6+0x33430], R12 ;  /* 0x0334300cff0075a7 */ /* 0x000e640008040146 */
[----:B-1----:R-:W-:Y:S05]  /*9ff0*/  @!P2 BRA `(.L_x_2016) ;  /* 0x000000b00094a947 */ /* 0x002fea0003800000 */
.L_x_2013:
[----:B------:R2:W-:Y:S01]  /*a000*/  BAR.SYNC.DEFER_BLOCKING R9, 0x100 ;  /* 0x000400090000751d */ /* 0x0005e20000010000 */
[C---:B------:R-:W-:Y:S01]  /*a010*/  R2UR UR24, R2.reuse ;  /* 0x00000000021872ca */ /* 0x040fe200000e0000 */
[----:B------:R-:W-:Y:S01]  /*a020*/  UIMAD UR53, UR54, 0x780, UR52 ;  /* 0x00000780363578a4 */ /* 0x000fe2000f8e0234 */
[C---:B------:R-:W-:Y:S02]  /*a030*/  R2UR UR25, R3.reuse ;  /* 0x00000000031972ca */ /* 0x040fe400000e0000 */
[C---:B------:R-:W-:Y:S01]  /*a040*/  R2UR UR28, R2.reuse ;  /* 0x00000000021c72ca */ /* 0x040fe200000e0000 */
[----:B------:R-:W-:Y:S01]  /*a050*/  UMOV UR27, 0x80000020 ;  /* 0x80000020001b7882 */ /* 0x000fe20000000000 */
[C---:B------:R-:W-:Y:S01]  /*a060*/  R2UR UR29, R3.reuse ;  /* 0x00000000031d72ca */ /* 0x040fe200000e0000 */
[----:B------:R-:W-:Y:S01]  /*a070*/  UIADD3 UR30, UR53, 0x80, URZ ;  /* 0x00000080351e7890 */ /* 0x000fe2000fffe03f */
[C---:B------:R-:W-:Y:S01]  /*a080*/  R2UR UR32, R2.reuse ;  /* 0x00000000022072ca */ /* 0x040fe200000e0000 */
[----:B------:R-:W-:Y:S01]  /*a090*/  UMOV UR26, UR53 ;  /* 0x00000035001a7c82 */ /* 0x000fe20008000000 */
[----:B------:R-:W-:Y:S01]  /*a0a0*/  UMOV UR31, 0x80000020 ;  /* 0x80000020001f7882 */ /* 0x000fe20000000000 */
[C---:B------:R-:W-:Y:S01]  /*a0b0*/  R2UR UR33, R3.reuse ;  /* 0x00000000032172ca */ /* 0x040fe200000e0000 */
[----:B------:R-:W-:Y:S01]  /*a0c0*/  UIADD3 UR34, UR53, 0x100, URZ ;  /* 0x0000010035227890 */ /* 0x000fe2000fffe03f */
[C---:B------:R-:W-:Y:S01]  /*a0d0*/  R2UR UR44, R2.reuse ;  /* 0x00000000022c72ca */ /* 0x040fe200000e0000 */
[----:B------:R-:W-:Y:S01]  /*a0e0*/  UMOV UR35, 0x80000020 ;  /* 0x8000002000237882 */ /* 0x000fe20000000000 */
[C---:B------:R-:W-:Y:S01]  /*a0f0*/  R2UR UR45, R3.reuse ;  /* 0x00000000032d72ca */ /* 0x040fe200000e0000 */
[----:B------:R-:W-:Y:S01]  /*a100*/  UIADD3 UR46, UR53, 0x180, URZ ;  /* 0x00000180352e7890 */ /* 0x000fe2000fffe03f */
[----:B------:R-:W-:Y:S01]  /*a110*/  R2UR UR48, R2 ;  /* 0x00000000023072ca */ /* 0x000fe200000e0000 */
[----:B------:R-:W-:Y:S01]  /*a120*/  UMOV UR47, 0x80000020 ;  /* 0x80000020002f7882 */ /* 0x000fe20000000000 */
[----:B------:R-:W-:Y:S01]  /*a130*/  R2UR UR49, R3 ;  /* 0x00000000033172ca */ /* 0x000fe200000e0000 */
        /* <DEDUP_REMOVED lines=167> */
[----:B--2---:R-:W-:Y:S05]  /*abb0*/  @P3 BRA `(.L_x_2017) ;  /* 0x0000000000283947 */ /* 0x004fea0003800000 */
[----:B------:R-:W-:Y:S05]  /*abc0*/  @!P1 BRA `(.L_x_2018) ;  /* 0x0000000000049947 */ /* 0x000fea0003800000 */
[----:B------:R-:W-:Y:S01]  /*abd0*/  BPT.TRAP 0x1 ;  /* 0x000000040000795c */ /* 0x000fe20000300000 */
.L_x_2018:
[----:B------:R-:W-:Y:S01]  /*abe0*/  ULEA UR6, UR43, UR40, 0x3 ;  /* 0x000000282b067291 */ /* 0x000fe2000f8e183f */
[----:B------:R-:W-:-:S08]  /*abf0*/  SHF.L.U32 R10, R10, 0x1f, RZ ;  /* 0x0000001f0a0a7819 */ /* 0x000fd000000006ff */
[----:B------:R2:W3:Y:S01]  /*ac00*/  SYNCS.PHASECHK.TRANS64.TRYWAIT P2, [UR6+0x33450], R10 ;  /* 0x0334500aff0075a7 */ /* 0x0004e20008040146 */
[----:B------:R-:W-:Y:S05]  /*ac10*/  @!P1 BRA `(.L_x_2019) ;  /* 0x0000000000049947 */ /* 0x000fea0003800000 */
[----:B------:R-:W-:Y:S01]  /*ac20*/  BPT.TRAP 0x1 ;  /* 0x000000040000795c */ /* 0x000fe20000300000 */
.L_x_2019:
[----:B---3--:R-:W-:Y:S05]  /*ac30*/  @P2 BRA `(.L_x_2017) ;  /* 0x0000000000082947 */ /* 0x008fea0003800000 */
[----:B------:R-:W3:Y:S02]  /*ac40*/  SYNCS.PHASECHK.TRANS64.TRYWAIT P2, [UR6+0x33450], R10 ;  /* 0x0334500aff0075a7 */ /* 0x000ee40008040146 */
[----:B---3--:R-:W-:Y:S05]  /*ac50*/  @!P2 BRA `(.L_x_2020) ;  /* 0x000000a40094a947 */ /* 0x008fea0003800000 */
.L_x_2017:
[----:B------:R-:W-:Y:S01]  /*ac60*/  UIADD3 UR6, UR40, 0x200, URZ ;  /* 0x0000020028067890 */ /* 0x000fe2000fffe03f */
[----:B------:R-:W-:Y:S01]  /*ac70*/  WARPGROUP.ARRIVE ;  /* 0x00000000000079c5 */ /* 0x000fe20000000000 */
[----:B------:R-:W-:Y:S01]  /*ac80*/  UMOV UR7, 0xc0000010 ;  /* 0xc000001000077882 */ /* 0x000fe20000000000 */
[----:B------:R-:W-:Y:S01]  /*ac90*/  UMOV UR11, 0xc0000010 ;  /* 0xc0000010000b7882 */ /* 0x000fe20000000000 */
[----:B------:R-:W-:Y:S01]  /*aca0*/  USHF.R.U32.HI UR6, URZ, 0x4, UR6 ;  /* 0x000000043f067899 */ /* 0x000fe20008011606 */
[C---:B-12---:R-:W-:Y:S01]  /*acb0*/  FMUL.FTZ R10, R0.reuse, R184 ;  /* 0x000000b8000a7220 */ /* 0x046fe20000410000 */
[C---:B------:R-:W-:Y:S01]  /*acc0*/  FMUL.FTZ R13, R0.reuse, R186 ;  /* 0x000000ba000d7220 */ /* 0x040fe20000410000 */
[C---:B0-----:R-:W-:Y:S01]  /*acd0*/  FMUL.FTZ R12, R0.reuse, R185 ;  /* 0x000000b9000c7220 */ /* 0x041fe20000410000 */
[----:B------:R-:W-:Y:S01]  /*ace0*/  ULOP3.LUT UR6, UR6, 0x3fff, URZ, 0xc0, !UPT ;  /* 0x00003fff06067892 */ /* 0x000fe2000f8ec03f */
[C---:B------:R-:W-:Y:S01]  /*acf0*/  FMUL.FTZ R14, R0.reuse, R187 ;  /* 0x000000bb000e7220 */ /* 0x040fe20000410000 */
[C---:B------:R-:W-:Y:S01]  /*ad00*/  FMUL.FTZ R16, R0.reuse, R188 ;  /* 0x000000bc00107220 */ /* 0x040fe20000410000 */
[----:B------:R-:W0:Y:S01]  /*ad10*/  MUFU.TANH R10, R10 ;  /* 0x0000000a000a7308 */ /* 0x000e220000002400 */
[----:B------:R-:W-:Y:S01]  /*ad20*/  ULOP3.LUT UR6, UR6, 0x10000, URZ, 0xfc, !UPT ;  /* 0x0001000006067892 */ /* 0x000fe2000f8efc3f */
[C---:B------:R-:W-:Y:S01]  /*ad30*/  FMUL.FTZ R22, R0.reuse, R190 ;  /* 0x000000be00167220 */ /* 0x040fe20000410000 */
[C---:B------:R-:W-:Y:S01]  /*ad40*/  FMUL.FTZ R20, R0.reuse, R189 ;  /* 0x000000bd00147220 */ /* 0x040fe20000410000 */
[C---:B------:R-:W-:Y:S01]  /*ad50*/  FMUL.FTZ R184, R0.reuse, R191 ;  /* 0x000000bf00b87220 */ /* 0x040fe20000410000 */
[----:B------:R-:W-:Y:S01]  /*ad60*/  UIMAD UR6, UR43, 0x780, UR6 ;  /* 0x000007802b0678a4 */ /* 0x000fe2000f8e0206 */
[C---:B------:R-:W-:Y:S01]  /*ad70*/  FMUL.FTZ R186, R0.reuse, R192 ;  /* 0x000000c000ba7220 */ /* 0x040fe20000410000 */
[C---:B------:R-:W-:Y:S01]  /*ad80*/  FMUL.FTZ R190, R0.reuse, R194 ;  /* 0x000000c200be7220 */ /* 0x040fe20000410000 */
[----:B------:R-:W1:Y:S01]  /*ad90*/  MUFU.TANH R13, R13 ;  /* 0x0000000d000d7308 */ /* 0x000e620000002400 */
[----:B------:R-:W-:Y:S01]  /*ada0*/  UIADD3 UR10, UR6, 0x180, URZ ;  /* 0x00000180060a7890 */ /* 0x000fe2000fffe03f */
[C---:B------:R-:W-:Y:S01]  /*adb0*/  FMUL.FTZ R188, R0.reuse, R193 ;  /* 0x000000c100bc7220 */ /* 0x040fe20000410000 */
[C---:B------:R-:W-:Y:S01]  /*adc0*/  FMUL.FTZ R23, R0.reuse, R157 ;  /* 0x0000009d00177220 */ /* 0x040fe20000410000 */
[C---:B------:R-:W-:Y:S01]  /*add0*/  FMUL.FTZ R157, R0.reuse, R163 ;  /* 0x000000a3009d7220 */ /* 0x040fe20000410000 */
[C---:B------:R-:W-:Y:S01]  /*ade0*/  FMUL.FTZ R192, R0.reuse, R195 ;  /* 0x000000c300c07220 */ /* 0x040fe20000410000 */
[----:B------:R-:W-:Y:S01]  /*adf0*/  QGMMA.64x192x32.F32.E4M3.E4M3 R24, R216, gdesc[UR4], R24, gsb0 ;  /* 0x02e00004d8187df3 */ /* 0x000fe20008000818 */
        /* <DEDUP_REMOVED lines=78> */
[----:B------:R-:W-:Y:S01]  /*b2e0*/  FMUL.FTZ R134, R0, R134 ;  /* 0x0000008600867220 */ /* 0x000fe20000410000 */
[----:B------:R-:W-:-:S02]  /*b2f0*/  UMOV UR7, 0xc0000010 ;  /* 0xc000001000077882 */ /* 0x000fc40000000000 */
        /* <DEDUP_REMOVED lines=39> */
[----:B------:R-:W-:Y:S01]  /*b570*/  FMUL.FTZ R218, R0, R129 ;  /* 0x0000008100da7220 */ /* 0x000fe20000410000 */
[----:B------:R-:W-:Y:S01]  /*b580*/  QGMMA.64x192x32.F32.E4M3.E4M3 R24, R212, gdesc[UR8], R24, gsb0 ;  /* 0x02e00008d4187df3 */ /* 0x000fe20008000818 */
[----:B------:R-:W-:Y:S01]  /*b590*/  UIADD3 UR10, UR6, 0x300, URZ ;  /* 0x00000300060a7890 */ /* 0x000fe2000fffe03f */
[----:B------:R-:W-:-:S03]  /*b5a0*/  UMOV UR11, 0xc0000010 ;  /* 0xc0000010000b7882 */ /* 0x000fc60000000000 */
        /* <DEDUP_REMOVED lines=108> */
[----:B-1----:R-:W-:Y:S02]  /*bc70*/  FMNMX.FTZ R120, R132, R121, !PT ;  /* 0x0000007984787209 */ /* 0x002fe40007810000 */
[----:B------:R-:W1:Y:S05]  /*bc80*/  LDC R121, c[0x0][0x988] ;  /* 0x00026200ff797b82 */ /* 0x000e6a0000000800 */
[----:B------:R-:W3:Y:S01]  /*bc90*/  MUFU.TANH R131, R131 ;  /* 0x0000008300837308 */ /* 0x000ee20000002400 */
[----:B--2---:R-:W-:Y:S02]  /*bca0*/  FMNMX.FTZ R122, R134, R133, !PT ;  /* 0x00000085867a7209 */ /* 0x004fe40007810000 */
[----:B0-----:R-:W-:-:S05]  /*bcb0*/  FMNMX.FTZ R133, R129, R120, !PT ;  /* 0x0000007881857209 */ /* 0x001fca0007810000 */
[----:B------:R-:W0:Y:S01]  /*bcc0*/  SHFL.BFLY PT, R120, R133, 0x2, 0x1f ;  /* 0x0c401f0085787f89 */ /* 0x000e2200000e0000 */
[----:B------:R-:W-:Y:S02]  /*bcd0*/  WARPGROUP.DEPBAR.LE gsb0, 0x0 ;  /* 0x00008000000079c5 */ /* 0x000fe40000010000 */
[----:B------:R-:W-:Y:S01]  /*bce0*/  WARPGROUP.ARRIVE ;  /* 0x00000000000079c5 */ /* 0x000fe20000000000 */
[----:B---3--:R-:W-:-:S05]  /*bcf0*/  FMNMX.FTZ R135, R131, R122, !PT ;  /* 0x0000007a83877209 */ /* 0x008fca0007810000 */
[----:B------:R-:W-:Y:S01]  /*bd00*/  QGMMA.64x192x32.F32.E4M3.E4M3 R24, R204, gdesc[UR8], R24, gsb0 ;  /* 0x02e00008cc187df3 */ /* 0x000fe20008000818 */
[----:B------:R-:W2:Y:S01]  /*bd10*/  SHFL.BFLY PT, R122, R135, 0x2, 0x1f ;  /* 0x0c401f00877a7f89 */ /* 0x000ea200000e0000 */
[----:B0-----:R-:W-:-:S05]  /*bd20*/  FMNMX.FTZ R169, R133, R120, !PT ;  /* 0x0000007885a97209 */ /* 0x001fca0007810000 */
[----:B------:R-:W0:Y:S01]  /*bd30*/  SHFL.BFLY PT, R120, R169, 0x1, 0x1f ;  /* 0x0c201f00a9787f89 */ /* 0x000e2200000e0000 */
[----:B--2---:R-:W-:-:S05]  /*bd40*/  FMNMX.FTZ R171, R135, R122, !PT ;  /* 0x0000007a87ab7209 */ /* 0x004fca0007810000 */
[----:B------:R-:W2:Y:S01]  /*bd50*/  SHFL.BFLY PT, R122, R171, 0x1, 0x1f ;  /* 0x0c201f00ab7a7f89 */ /* 0x000ea200000e0000 */
[----:B0-----:R-:W-:-:S05]  /*bd60*/  FMNMX.FTZ R120, R169, R120, !PT ;  /* 0x00000078a9787209 */ /* 0x001fca0007810000 */
[C---:B-1----:R-:W-:Y:S01]  /*bd70*/  FFMA.FTZ R133, R120.reuse, R121, -8 ;  /* 0xc100000078857423 */ /* 0x042fe20000010079 */
[----:B------:R-:W-:-:S03]  /*bd80*/  FADD.FTZ R212, -R120, R7 ;  /* 0x0000000778d47221 */ /* 0x000fc60000010100 */
[-CC-:B------:R-:W-:Y:S01]  /*bd90*/  FFMA.FTZ R135, R12, R121.reuse, -R133.reuse ;  /* 0x000000790c877223 */ /* 0x180fe20000010885 */
[----:B------:R-:W-:-:S01]  /*bda0*/  FFMA.FTZ R12, R16, R121, -R133 ;  /* 0x00000079100c7223 */ /* 0x000fc20000010885 */
[----:B--2---:R-:W-:Y:S01]  /*bdb0*/  FMNMX.FTZ R122, R171, R122, !PT ;  /* 0x0000007aab7a7209 */ /* 0x004fe20007810000 */
        /* <DEDUP_REMOVED lines=37> */
[----:B------:R-:W-:Y:S01]  /*c010*/  FFMA.FTZ R129, R129, R121, -R133 ;  /* 0x0000007981817223 */ /* 0x000fe20000010885 */
[----:B------:R-:W-:-:S01]  /*c020*/  FADD.FTZ R8, -R122, R8 ;  /* 0x000000087a087221 */ /* 0x000fc20000010100 */
[-C--:B------:R-:W-:Y:S01]  /*c030*/  FFMA.FTZ R133, R122, R121.reuse, -8 ;  /* 0xc10000007a857423 */ /* 0x080fe20000010079 */
[-C--:B------:R-:W-:Y:S01]  /*c040*/  FMUL.FTZ R7, R212, R121.reuse ;  /* 0x00000079d4077220 */ /* 0x080fe20000410000 */
[----:B------:R-:W-:Y:S01]  /*c050*/  MUFU.EX2 R10, R10 ;  /* 0x0000000a000a7308 */ /* 0x000fe20000000800 */
[-C--:B------:R-:W-:Y:S01]  /*c060*/  FMUL.FTZ R8, R8, R121.reuse ;  /* 0x0000007908087220 */ /* 0x080fe20000410000 */
        /* <DEDUP_REMOVED lines=40> */
[----:B------:R-:W-:-:S02]  /*c2f0*/  IMAD.U32 R194, RZ, RZ, UR54 ;  /* 0x00000036ffc27e24 */ /* 0x000fc4000f8e00ff */
[----:B------:R-:W-:-:S01]  /*c300*/  FFMA.FTZ R127, R127, R121, -R133 ;  /* 0x000000797f7f7223 */ /* 0x000fc20000010885 */
[-CC-:B------:R-:W-:Y:S01]  /*c310*/  FFMA.FTZ R134, R134, R121.reuse, -R133.reuse ;  /* 0x0000007986867223 */ /* 0x180fe20000010885 */
[----:B------:R-:W-:-:S01]  /*c320*/  FFMA.FTZ R131, R131, R121, -R133 ;  /* 0x0000007983837223 */ /* 0x000fc20000010885 */
[----:B------:R-:W-:Y:S01]  /*c330*/  @!P0 LEA R194, R194, UR40, 0x3 ;  /* 0x00000028c2c28c11 */ /* 0x000fe2000f8e18ff */
        /* <DEDUP_REMOVED lines=16> */
[----:B------:R-:W-:Y:S02]  /*c440*/  WARPGROUP.DEPBAR.LE gsb0, 0x0 ;  /* 0x00008000000079c5 */ /* 0x000fe40000010000 */
[----:B------:R-:W-:-:S04]  /*c450*/  WARPGROUP.ARRIVE ;  /* 0x00000000000079c5 */ /* 0x000fc80000000000 */
[----:B------:R-:W2:Y:S01]  /*c460*/  MUFU.EX2 R20, R20 ;  /* 0x0000001400147308 */ /* 0x000ea20000000800 */
[----:B-1----:R-:W-:-:S01]  /*c470*/  FADD.FTZ R5, R171, R6 ;  /* 0x00000006ab057221 */ /* 0x002fc20000010000 */
[----:B------:R-:W-:Y:S06]  /*c480*/  QGMMA.64x192x32.F32.E4M3.E4M3 R24, R200, gdesc[UR4], R24, gsb0 ;  /* 0x02e00004c8187df3 */ /* 0x000fec0008000818 */
        /* <DEDUP_REMOVED lines=52> */
[----:B------:R-:W-:-:S06]  /*c7d0*/  WARPGROUP.DEPBAR.LE gsb0, 0x0 ;  /* 0x00008000000079c5 */ /* 0x000fcc0000010000 */
        /* <DEDUP_REMOVED lines=14> */
[-CC-:B------:R-:W-:Y:S01]  /*c8c0*/  FFMA.FTZ R190, R123, R121.reuse, -R133.reuse ;  /* 0x000000797bbe7223 */ /* 0x180fe20000010885 */
[----:B------:R-:W-:-:S05]  /*c8d0*/  FFMA.FTZ R123, R126, R121, -R133 ;  /* 0x000000797e7b7223 */ /* 0x000fca0000010885 */
        /* <DEDUP_REMOVED lines=8> */
[----:B------:R-:W-:-:S06]  /*c960*/  FFMA.FTZ R192, R216, R121, -R133 ;  /* 0x00000079d8c07223 */ /* 0x000fcc0000010885 */
        /* <DEDUP_REMOVED lines=16> */
[----:B------:R-:W-:-:S06]  /*ca70*/  FFMA.FTZ R126, R130, R121, -R133 ;  /* 0x00000079827e7223 */ /* 0x000fcc0000010885 */
        /* <DEDUP_REMOVED lines=10> */
[----:B------:R-:W-:-:S05]  /*cb20*/  @!P0 VIADD R5, R194, 0x33440 ;  /* 0x00033440c2058836 */ /* 0x000fca0000000000 */
[----:B------:R-:W-:Y:S01]  /*cb30*/  @!P0 PRMT R5, RZ, 0x654, R5 ;  /* 0x00000654ff058816 */ /* 0x000fe20000000005 */
[----:B------:R-:W2:Y:S01]  /*cb40*/  MUFU.EX2 R151, R151 ;  /* 0x0000009700977308 */ /* 0x000ea20000000800 */
[----:B-1----:R-:W-:-:S01]  /*cb50*/  FADD.FTZ R130, R150, R197 ;  /* 0x000000c596827221 */ /* 0x002fc20000010000 */
[----:B------:R1:W-:Y:S06]  /*cb60*/  BAR.ARV R19, 0x100 ;  /* 0x000400130000751d */ /* 0x0003ec0000002000 */
[----:B------:R-:W3:Y:S01]  /*cb70*/  MUFU.EX2 R163, R163 ;  /* 0x000000a300a37308 */ /* 0x000ee20000000800 */
[----:B0-----:R-:W-:-:S01]  /*cb80*/  FADD.FTZ R6, R149, R6 ;  /* 0x0000000695067221 */ /* 0x001fc20000010000 */
[----:B------:R0:W-:Y:S06]  /*cb90*/  @!P0 SYNCS.ARRIVE.TRANS64.RED.A1T0 RZ, [R5+URZ], RZ ;  /* 0x000000ff05ff89a7 */ /* 0x0001ec000810043f */
[----:B------:R-:W4:Y:S01]  /*cba0*/  MUFU.EX2 R167, R167 ;  /* 0x000000a700a77308 */ /* 0x000f220000000800 */
[----:B--2---:R-:W-:-:S07]  /*cbb0*/  FADD.FTZ R130, R151, R130 ;  /* 0x0000008297827221 */ /* 0x004fce0000010000 */
[----:B------:R-:W2:Y:S01]  /*cbc0*/  MUFU.EX2 R186, R186 ;  /* 0x000000ba00ba7308 */ /* 0x000ea20000000800 */
[----:B---3--:R-:W-:-:S07]  /*cbd0*/  FADD.FTZ R133, R163, R6 ;  /* 0x00000006a3857221 */ /* 0x008fce0000010000 */
[----:B------:R-:W3:Y:S01]  /*cbe0*/  MUFU.EX2 R190, R190 ;  /* 0x000000be00be7308 */ /* 0x000ee20000000800 */
[----:B----4-:R-:W-:-:S07]  /*cbf0*/  FADD.FTZ R197, R167, R130 ;  /* 0x00000082a7c57221 */ /* 0x010fce0000010000 */
[----:B------:R-:W4:Y:S01]  /*cc00*/  MUFU.EX2 R124, R124 ;  /* 0x0000007c007c7308 */ /* 0x000f220000000800 */
[----:B--2---:R-:W-:-:S07]  /*cc10*/  FADD.FTZ R133, R186, R133 ;  /* 0x00000085ba857221 */ /* 0x004fce0000010000 */
[----:B------:R-:W2:Y:S01]  /*cc20*/  MUFU.EX2 R123, R123 ;  /* 0x0000007b007b7308 */ /* 0x000ea20000000800 */
[----:B---3--:R-:W-:-:S07]  /*cc30*/  FADD.FTZ R6, R190, R197 ;  /* 0x000000c5be067221 */ /* 0x008fce0000010000 */
[----:B------:R-:W0:Y:S01]  /*cc40*/  MUFU.EX2 R125, R125 ;  /* 0x0000007d007d7308 */ /* 0x000e220000000800 */
[----:B----4-:R-:W-:-:S07]  /*cc50*/  FADD.FTZ R130, R124, R133 ;  /* 0x000000857c827221 */ /* 0x010fce0000010000 */
[----:B------:R-:W3:Y:S01]  /*cc60*/  MUFU.EX2 R192, R192 ;  /* 0x000000c000c07308 */ /* 0x000ee20000000800 */
[----:B--2---:R-:W-:-:S07]  /*cc70*/  FADD.FTZ R133, R123, R6 ;  /* 0x000000067b857221 */ /* 0x004fce0000010000 */
[----:B------:R-:W2:Y:S01]  /*cc80*/  MUFU.EX2 R128, R128 ;  /* 0x0000008000807308 */ /* 0x000ea20000000800 */
[----:B0-----:R-:W-:-:S07]  /*cc90*/  FADD.FTZ R5, R125, R130 ;  /* 0x000000827d057221 */ /* 0x001fce0000010000 */
[----:B------:R-:W0:Y:S01]  /*cca0*/  MUFU.EX2 R126, R126 ;  /* 0x0000007e007e7308 */ /* 0x000e220000000800 */
[----:B---3--:R-:W-:-:S07]  /*ccb0*/  FADD.FTZ R133, R192, R133 ;  /* 0x00000085c0857221 */ /* 0x008fce0000010000 */
        /* <DEDUP_REMOVED lines=11> */
[----:B---3--:R-:W-:-:S01]  /*cd70*/  FADD.FTZ R130, R199, R130 ;  /* 0x00000082c7827221 */ /* 0x008fc20000010000 */
[----:B--2---:R-:W-:-:S03]  /*cd80*/  FADD.FTZ R6, R129, R6 ;  /* 0x0000000681067221 */ /* 0x004fc60000010000 */
[----:B0-----:R-:W-:Y:S01]  /*cd90*/  FADD.FTZ R5, R131, R130 ;  /* 0x0000008283057221 */ /* 0x001fe20000010000 */
[----:B-1----:R-:W-:Y:S06]  /*cda0*/  @!P1 BRA `(.L_x_2021) ;  /* 0x0000000000049947 */ /* 0x002fec0003800000 */
[----:B------:R-:W-:Y:S01]  /*cdb0*/  BPT.TRAP 0x1 ;  /* 0x000000040000795c */ /* 0x000fe20000300000 */
.L_x_2021:
[----:B------:R-:W-:Y:S01]  /*cdc0*/  ULEA UR6, UR43, UR40, 0x3 ;  /* 0x000000282b067291 */ /* 0x000fe2000f8e183f */
[----:B------:R-:W-:Y:S01]  /*cdd0*/  ISETP.GT.AND P2, PT, R11, R18, PT ;  /* 0x000000120b00720c */ /* 0x000fe20003f44270 */
[-C--:B------:R-:W-:Y:S01]  /*cde0*/  FMUL.FTZ R24, R24, R7.reuse ;  /* 0x0000000718187220 */ /* 0x080fe20000410000 */
        /* <DEDUP_REMOVED lines=144> */
.L_x_2012:
[----:B------:R-:W-:Y:S06]  /*d6f0*/  BAR.ARV 0x8, 0x180 ;  /* 0x0206000000007b1d */ /* 0x000fec0000002000 */
[----:B------:R-:W-:Y:S05]  /*d700*/  @!P1 BRA `(.L_x_2023) ;  /* 0x0000000000049947 */ /* 0x000fea0003800000 */
[----:B------:R-:W-:Y:S01]  /*d710*/  BPT.TRAP 0x1 ;  /* 0x000000040000795c */ /* 0x000fe20000300000 */
.L_x_2023:
[----:B------:R-:W-:Y:S01]  /*d720*/  ULEA UR5, UR54, UR40, 0x3 ;  /* 0x0000002836057291 */ /* 0x000fe2000f8e183f */
[----:B------:R-:W-:-:S08]  /*d730*/  SHF.L.U32 R4, R4, 0x1f, RZ ;  /* 0x0000001f04047819 */ /* 0x000fd000000006ff */
[----:B------:R0:W1:Y:S01]  /*d740*/  SYNCS.PHASECHK.TRANS64.TRYWAIT P0, [UR5+0x33450], R4 ;  /* 0x03345004ff0075a7 */ /* 0x0000620008000145 */
[----:B------:R-:W-:Y:S05]  /*d750*/  @!P1 BRA `(.L_x_2024) ;  /* 0x0000000000049947 */ /* 0x000fea0003800000 */
[----:B------:R-:W-:Y:S01]  /*d760*/  BPT.TRAP 0x1 ;  /* 0x000000040000795c */ /* 0x000fe20000300000 */
.L_x_2024:
[----:B-1----:R-:W-:Y:S05]  /*d770*/  @P0 BRA `(.L_x_2025) ;  /* 0x0000000000080947 */ /* 0x002fea0003800000 */
[----:B------:R-:W1:Y:S02]  /*d780*/  SYNCS.PHASECHK.TRANS64.TRYWAIT P0, [UR5+0x33450], R4 ;  /* 0x03345004ff0075a7 */ /* 0x000e640008000145 */
[----:B-1----:R-:W-:Y:S05]  /*d790*/  @!P0 BRA `(.L_x_2026) ;  /* 0x0000007800dc8947 */ /* 0x002fea0003800000 */
.L_x_2025:
[----:B------:R-:W-:Y:S01]  /*d7a0*/  UIADD3 UR40, UR40, 0x200, URZ ;  /* 0x0000020028287890 */ /* 0x000fe2000fffe03f */
[----:B------:R-:W-:Y:S01]  /*d7b0*/  WARPGROUP.ARRIVE ;  /* 0x00000000000079c5 */ /* 0x000fe20000000000 */
[----:B------:R-:W-:Y:S01]  /*d7c0*/  UMOV UR55, 0xc0000010 ;  /* 0xc000001000377882 */ /* 0x000fe20000000000 */
[----:B------:R-:W-:Y:S01]  /*d7d0*/  UMOV UR7, 0xc0000010 ;  /* 0xc000001000077882 */ /* 0x000fe20000000000 */
[----:B------:R-:W-:Y:S01]  /*d7e0*/  USHF.R.U32.HI UR40, URZ, 0x4, UR40 ;  /* 0x000000043f287899 */ /* 0x000fe20008011628 */
[----:B------:R-:W2:Y:S03]  /*d7f0*/  LDC.64 R8, c[0x0][0x9a0] ;  /* 0x00026800ff087b82 */ /* 0x000ea60000000a00 */
[----:B------:R-:W-:-:S04]  /*d800*/  ULOP3.LUT UR40, UR40, 0x3fff, URZ, 0xc0, !UPT ;  /* 0x00003fff28287892 */ /* 0x000fc8000f8ec03f */
[----:B------:R-:W-:-:S04]  /*d810*/  ULOP3.LUT UR40, UR40, 0x10000, URZ, 0xfc, !UPT ;  /* 0x0001000028287892 */ /* 0x000fc8000f8efc3f */
[----:B------:R-:W-:-:S04]  /*d820*/  UIMAD UR54, UR54, 0x780, UR40 ;  /* 0x00000780363678a4 */ /* 0x000fc8000f8e0228 */
[----:B------:R-:W-:-:S05]  /*d830*/  UIADD3 UR4, UR54, 0x180, URZ ;  /* 0x0000018036047890 */ /* 0x000fca000fffe03f */
[----:B------:R-:W-:Y:S02]  /*d840*/  QGMMA.64x192x32.F32.E4M3.E4M3 R24, R216, gdesc[UR52], R24, gsb0 ;  /* 0x02e00034d8187df3 */ /* 0x000fe40008000818 */
[----:B------:R-:W-:Y:S01]  /*d850*/  UMOV UR6, UR4 ;  /* 0x0000000400067c82 */ /* 0x000fe20008000000 */
[----:B------:R-:W-:Y:S01]  /*d860*/  UIADD3 UR4, UR54, 0x300, URZ ;  /* 0x0000030036047890 */ /* 0x000fe2000fffe03f */
[----:B--2---:R-:W-:-:S04]  /*d870*/  ISETP.NE.U32.AND P0, PT, R8, RZ, PT ;  /* 0x000000ff0800720c */ /* 0x004fc80003f05070 */
[----:B------:R-:W-:-:S13]  /*d880*/  ISETP.NE.AND.EX P0, PT, R9, RZ, PT, P0 ;  /* 0x000000ff0900720c */ /* 0x000fda0003f05300 */
[----:B-1----:R-:W1:Y:S01]  /*d890*/  @P0 LDC.64 R2, c[0x0][0x9c8] ;  /* 0x00027200ff020b82 */ /* 0x002e620000000a00 */
[----:B------:R-:W-:-:S07]  /*d8a0*/  @P0 SHF.R.S32.HI R13, RZ, 0x1f, R17 ;  /* 0x0000001fff0d0819 */ /* 0x000fce0000011411 */
[----:B------:R-:W2:Y:S01]  /*d8b0*/  @P0 LDC.64 R10, c[0x0][0x9d0] ;  /* 0x00027400ff0a0b82 */ /* 0x000ea20000000a00 */
[----:B-1----:R-:W-:-:S04]  /*d8c0*/  @P0 IMAD R0, R2, UR37, RZ ;  /* 0x0000002502000c24 */ /* 0x002fc8000f8e02ff */
[----:B------:R-:W-:Y:S02]  /*d8d0*/  @P0 IMAD R7, R3, UR36, R0 ;  /* 0x0000002403070c24 */ /* 0x000fe4000f8e0200 */
[----:B------:R-:W-:-:S04]  /*d8e0*/  @P0 IMAD.WIDE.U32 R2, R2, UR36, RZ ;  /* 0x0000002402020c25 */ /* 0x000fc8000f8e00ff */
[-C--:B--2---:R-:W-:Y:S02]  /*d8f0*/  @P0 IMAD R0, R13, R10.reuse, RZ ;  /* 0x0000000a0d000224 */ /* 0x084fe400078e02ff */
        /* <DEDUP_REMOVED lines=11> */
[----:B------:R-:W-:Y:S01]  /*d9b0*/  UMOV UR6, UR4 ;  /* 0x0000000400067c82 */ /* 0x000fe20008000000 */
[----:B------:R-:W-:Y:S01]  /*d9c0*/  UMOV UR7, 0xc0000010 ;  /* 0xc000001000077882 */ /* 0x000fe20000000000 */
[----:B------:R-:W-:Y:S01]  /*d9d0*/  UIADD3 UR4, UR54, 0x480, URZ ;  /* 0x0000048036047890 */ /* 0x000fe2000fffe03f */
[----:B------:R-:W-:Y:S02]  /*d9e0*/  WARPGROUP.DEPBAR.LE gsb0, 0x0 ;  /* 0x00008000000079c5 */ /* 0x000fe40000010000 */
[----:B------:R-:W-:-:S14]  /*d9f0*/  WARPGROUP.ARRIVE ;  /* 0x00000000000079c5 */ /* 0x000fdc0000000000 */
[----:B------:R-:W-:Y:S01]  /*da00*/  QGMMA.64x192x32.F32.E4M3.E4M3 R24, R208, gdesc[UR4], R24, gsb0 ;  /* 0x02e00004d0187df3 */ /* 0x000fe20008000818 */
[----:B------:R-:W-:Y:S01]  /*da10*/  UMOV UR6, UR4 ;  /* 0x0000000400067c82 */ /* 0x000fe20008000000 */
[----:B------:R-:W-:Y:S01]  /*da20*/  UMOV UR7, 0xc0000010 ;  /* 0xc000001000077882 */ /* 0x000fe20000000000 */
[----:B------:R-:W-:Y:S01]  /*da30*/  UIADD3 UR54, UR54, 0x600, URZ ;  /* 0x0000060036367890 */ /* 0x000fe2000fffe03f */
[----:B------:R-:W-:Y:S01]  /*da40*/  UMOV UR55, 0xc0000010 ;  /* 0xc000001000377882 */ /* 0x000fe20000000000 */
[----:B------:R-:W3:Y:S04]  /*da50*/  SHFL.BFLY PT, R7, R6, 0x2, 0x1f ;  /* 0x0c401f0006077f89 */ /* 0x000ee800000e0000 */
[----:B------:R-:W4:Y:S01]  /*da60*/  SHFL.BFLY PT, R2, R5, 0x2, 0x1f ;  /* 0x0c401f0005027f89 */ /* 0x000f2200000e0000 */
[----:B------:R-:W-:-:S02]  /*da70*/  WARPGROUP.DEPBAR.LE gsb0, 0x0 ;  /* 0x00008000000079c5 */ /* 0x000fc40000010000 */
[----:B------:R-:W-:-:S08]  /*da80*/  WARPGROUP.ARRIVE ;  /* 0x00000000000079c5 */ /* 0x000fd00000000000 */
[----:B------:R-:W-:Y:S01]  /*da90*/  QGMMA.64x192x32.F32.E4M3.E4M3 R24, R204, gdesc[UR4], R24, gsb0 ;  /* 0x02e00004cc187df3 */ /* 0x000fe20008000818 */
[----:B---3--:R-:W-:Y:S01]  /*daa0*/  FADD.FTZ R7, R7, R6 ;  /* 0x0000000607077221 */ /* 0x008fe20000010000 */
[----:B----4-:R-:W-:-:S04]  /*dab0*/  FADD.FTZ R2, R2, R5 ;  /* 0x0000000502027221 */ /* 0x010fc80000010000 */
[----:B------:R-:W3:Y:S04]  /*dac0*/  SHFL.BFLY PT, R0, R7, 0x1, 0x1f ;  /* 0x0c201f0007007f89 */ /* 0x000ee800000e0000 */
[----:B-1----:R-:W1:Y:S01]  /*dad0*/  SHFL.BFLY PT, R9, R2, 0x1, 0x1f ;  /* 0x0c201f0002097f89 */ /* 0x002e6200000e0000 */
[----:B0-----:R-:W-:Y:S02]  /*dae0*/  IMAD.MOV.U32 R4, RZ, RZ, RZ ;  /* 0x000000ffff047224 */ /* 0x001fe400078e00ff */
[----:B---3--:R-:W-:Y:S01]  /*daf0*/  FADD.FTZ R10, R7, R0 ;  /* 0x00000000070a7221 */ /* 0x008fe20000010000 */
        /* <DEDUP_REMOVED lines=20> */
[-C--:B--2---:R-:W-:Y:S01]  /*dc40*/  FMUL.FTZ R4, R4, R3.reuse ;  /* 0x0000000304047220 */ /* 0x084fe20000410000 */
[----:B------:R-:W-:Y:S02]  /*dc50*/  IMAD.MOV.U32 R0, RZ, RZ, -0x800000 ;  /* 0xff800000ff007424 */ /* 0x000fe400078e00ff */
[----:B------:R-:W-:Y:S01]  /*dc60*/  @P2 FFMA.FTZ R2, R5, R120, R6 ;  /* 0x0000007805022223 */ /* 0x000fe20000010006 */
[----:B------:R-:W-:Y:S01]  /*dc70*/  @P3 FFMA.FTZ R0, R14, R122, R7 ;  /* 0x0000007a0e003223 */ /* 0x000fe20000010007 */
[----:B---3--:R-:W-:Y:S01]  /*dc80*/  FMUL.FTZ R8, R8, R3 ;  /* 0x0000000308087220 */ /* 0x008fe20000410000 */
[----:B------:R-:W-:-:S02]  /*dc90*/  WARPGROUP.DEPBAR.LE gsb0, 0x0 ;  /* 0x00008000000079c5 */ /* 0x000fc40000010000 */
[----:B------:R-:W-:Y:S05]  /*dca0*/  @!P1 BRA `(.L_x_2027) ;  /* 0x0000000000049947 */ /* 0x000fea0003800000 */
[----:B------:R-:W-:Y:S01]  /*dcb0*/  BPT.TRAP 0x1 ;  /* 0x000000040000795c */ /* 0x000fe20000300000 */
.L_x_2027:
        /* <DEDUP_REMOVED lines=100> */
.L_x_1994:
[----:B------:R-:W-:Y:S05]  /*e300*/  @P0 BRA `(.L_x_2028) ;  /* 0x0000002c00540947 */ /* 0x000fea0003800000 */
[----:B------:R-:W0:Y:S01]  /*e310*/  S2R R19, SR_TID.X ;  /* 0x0000000000137919 */ /* 0x000e220000002100 */
[----:B------:R-:W-:Y:S01]  /*e320*/  ULDC.64 UR4, c[0x4][0x38] ;  /* 0x01000e0000047ab9 */ /* 0x000fe20000000a00 */
[----:B------:R-:W-:Y:S01]  /*e330*/  ULDC.64 UR6, c[0x0][0xb38] ;  /* 0x0002ce0000067ab9 */ /* 0x000fe20000000a00 */
[----:B------:R-:W1:Y:S01]  /*e340*/  LDC R127, c[0x0][0xbe8] ;  /* 0x0002fa00ff7f7b82 */ /* 0x000e620000000800 */
        /* <DEDUP_REMOVED lines=8> */
[C---:B------:R-:W-:Y:S01]  /*e3d0*/  LOP3.LUT P0, R8, R19.reuse, 0x3, RZ, 0xc0, !PT ;  /* 0x0000000313087812 */ /* 0x040fe2000780c0ff */
[----:B------:R-:W-:Y:S01]  /*e3e0*/  VIADD R19, R19, 0xffffff80 ;  /* 0xffffff8013137836 */ /* 0x000fe20000000000 */
[----:B-1----:R-:W-:Y:S01]  /*e3f0*/  ISETP.NE.AND P2, PT, R127, 0x1, PT ;  /* 0x000000017f00780c */ /* 0x002fe20003f45270 */
[----:B------:R-:W-:Y:S01]  /*e400*/  BSSY B0, `(.L_x_2029) ;  /* 0x000021b000007945 */ /* 0x000fe20003800000 */
[----:B------:R-:W-:-:S04]  /*e410*/  ISETP.EQ.OR P0, PT, R8, 0x3, !P0 ;  /* 0x000000030800780c */ /* 0x000fc80004702670 */
[----:B------:R-:W-:Y:S02]  /*e420*/  SEL R20, R11, R6, P0 ;  /* 0x000000060b147207 */ /* 0x000fe40000000000 */
[----:B0-----:R-:W-:Y:S02]  /*e430*/  SHF.R.S32.HI R4, RZ, 0x1f, R19 ;  /* 0x0000001fff047819 */ /* 0x001fe40000011413 */
[----:B------:R-:W-:Y:S02]  /*e440*/  SEL R11, R6, R11, P0 ;  /* 0x0000000b060b7207 */ /* 0x000fe40000000000 */
[----:B------:R-:W-:Y:S02]  /*e450*/  LEA.HI R5, R4, R19, RZ, 0x7 ;  /* 0x0000001304057211 */ /* 0x000fe400078f38ff */
[----:B------:R-:W-:Y:S02]  /*e460*/  SEL R164, R76, R123, P0 ;  /* 0x0000007b4ca47207 */ /* 0x000fe40000000000 */
[----:B------:R-:W-:-:S02]  /*e470*/  LOP3.LUT R6, R5, 0xffffff80, RZ, 0xc0, !PT ;  /* 0xffffff8005067812 */ /* 0x000fc400078ec0ff */
[----:B------:R-:W-:Y:S02]  /*e480*/  SEL R30, R123, R76, P0 ;  /* 0x0000004c7b1e7207 */ /* 0x000fe40000000000 */
[----:B------:R-:W-:Y:S01]  /*e490*/  SEL R144, R48, R7, P0 ;  /* 0x0000000730907207 */ /* 0x000fe20000000000 */
[----:B------:R-:W-:Y:S01]  /*e4a0*/  IMAD.IADD R76, R19, 0x1, -R6 ;  /* 0x00000001134c7824 */ /* 0x000fe200078e0a06 */
[----:B------:R-:W-:Y:S02]  /*e4b0*/  SEL R48, R7, R48, P0 ;  /* 0x0000003007307207 */ /* 0x000fe40000000000 */
[----:B------:R-:W-:Y:S02]  /*e4c0*/  SEL R172, R60, R121, P0 ;  /* 0x000000793cac7207 */ /* 0x000fe40000000000 */
[----:B------:R-:W-:Y:S02]  /*e4d0*/  SHF.R.S32.HI R7, RZ, 0x1f, R76 ;  /* 0x0000001fff077819 */ /* 0x000fe4000001144c */
[----:B------:R-:W-:-:S02]  /*e4e0*/  SEL R26, R121, R60, P0 ;  /* 0x0000003c791a7207 */ /* 0x000fc40000000000 */
[----:B------:R-:W-:Y:S02]  /*e4f0*/  SEL R140, R38, R39, P0 ;  /* 0x00000027268c7207 */ /* 0x000fe40000000000 */
[----:B------:R-:W-:Y:S02]  /*e500*/  SEL R60, R39, R38, P0 ;  /* 0x00000026273c7207 */ /* 0x000fe40000000000 */
[----:B------:R-:W-:Y:S02]  /*e510*/  LEA.HI R39, R7, R76, RZ, 0x2 ;  /* 0x0000004c07277211 */ /* 0x000fe400078f10ff */
[----:B------:R-:W-:Y:S02]  /*e520*/  SEL R138, R21, R50, P0 ;  /* 0x00000032158a7207 */ /* 0x000fe40000000000 */
[----:B------:R-:W-:Y:S02]  /*e530*/  SEL R46, R50, R21, P0 ;  /* 0x00000015322e7207 */ /* 0x000fe40000000000 */
[----:B------:R-:W-:-:S02]  /*e540*/  SHF.R.S32.HI R6, RZ, 0x7, R5 ;  /* 0x00000007ff067819 */ /* 0x000fc40000011405 */
[----:B------:R-:W-:Y:S02]  /*e550*/  LEA.HI R23, R4, R19, RZ, 0x2 ;  /* 0x0000001304177211 */ /* 0x000fe400078f10ff */
[--C-:B------:R-:W-:Y:S02]  /*e560*/  SHF.R.S32.HI R21, RZ, 0x2, R39.reuse ;  /* 0x00000002ff157819 */ /* 0x100fe40000011427 */
[----:B------:R-:W-:Y:S02]  /*e570*/  SHF.R.S32.HI R38, RZ, 0x1f, R39 ;  /* 0x0000001fff267819 */ /* 0x000fe40000011427 */
[----:B------:R-:W-:Y:S02]  /*e580*/  SEL R136, R61, R52, P0 ;  /* 0x000000343d887207 */ /* 0x000fe40000000000 */
[----:B------:R-:W-:Y:S02]  /*e590*/  SEL R61, R52, R61, P0 ;  /* 0x0000003d343d7207 */ /* 0x000fe40000000000 */
[----:B------:R-:W-:-:S02]  /*e5a0*/  LEA.HI R4, R5, R6, RZ, 0x1 ;  /* 0x0000000605047211 */ /* 0x000fc400078f08ff */
[----:B------:R-:W-:Y:S02]  /*e5b0*/  LOP3.LUT R52, R23, 0xfffffffc, RZ, 0xc0, !PT ;  /* 0xfffffffc17347812 */ /* 0x000fe400078ec0ff */
[----:B------:R-:W-:Y:S02]  /*e5c0*/  LEA.HI R38, R38, R21, RZ, 0x3 ;  /* 0x0000001526267211 */ /* 0x000fe400078f18ff */
[----:B------:R-:W-:Y:S02]  /*e5d0*/  SEL R22, R13, R12, P0 ;  /* 0x0000000c0d167207 */ /* 0x000fe40000000000 */
[----:B------:R-:W-:Y:S02]  /*e5e0*/  SEL R13, R12, R13, P0 ;  /* 0x0000000d0c0d7207 */ /* 0x000fe40000000000 */
[----:B------:R-:W-:Y:S02]  /*e5f0*/  SEL R36, R14, R41, P0 ;  /* 0x000000290e247207 */ /* 0x000fe40000000000 */
[----:B------:R-:W-:Y:S01]  /*e600*/  SEL R12, R41, R14, P0 ;  /* 0x0000000e290c7207 */ /* 0x000fe20000000000 */
[----:B------:R-:W-:Y:S01]  /*e610*/  IMAD.IADD R41, R19, 0x1, -R52 ;  /* 0x0000000113297824 */ /* 0x000fe200078e0a34 */
[----:B------:R-:W-:-:S02]  /*e620*/  LOP3.LUT R4, R4, 0x3fffffe, RZ, 0xc0, !PT ;  /* 0x03fffffe04047812 */ /* 0x000fc400078ec0ff */
[----:B------:R-:W-:Y:S02]  /*e630*/  LOP3.LUT R38, R38, 0xfffffff8, RZ, 0xc0, !PT ;  /* 0xfffffff826267812 */ /* 0x000fe400078ec0ff */
[----:B------:R-:W-:Y:S01]  /*e640*/  SHF.R.S32.HI R52, RZ, 0x1f, R17 ;  /* 0x0000001fff347819 */ /* 0x000fe20000011411 */
[----:B------:R-:W-:Y:S01]  /*e650*/  IMAD.IADD R19, R6, 0x1, -R4 ;  /* 0x0000000106137824 */ /* 0x000fe200078e0a04 */
[----:B------:R-:W-:Y:S01]  /*e660*/  SEL R8, R9, R10, P0 ;  /* 0x0000000a09087207 */ /* 0x000fe20000000000 */
[----:B------:R-:W-:Y:S01]  /*e670*/  IMAD.IADD R4, R21, 0x1, -R38 ;  /* 0x0000000115047824 */ /* 0x000fe200078e0a26 */
[----:B------:R-:W-:Y:S01]  /*e680*/  SEL R9, R10, R9, P0 ;  /* 0x000000090a097207 */ /* 0x000fe20000000000 */
[----:B------:R-:W-:Y:S01]  /*e690*/  IMAD R38, R52, UR4, RZ ;  /* 0x0000000434267c24 */ /* 0x000fe2000f8e02ff */
[----:B------:R-:W-:Y:S01]  /*e6a0*/  SEL R16, R32, R33, P0 ;  /* 0x0000002120107207 */ /* 0x000fe20000000000 */
[----:B------:R-:W-:Y:S01]  /*e6b0*/  IMAD R52, R52, UR6, RZ ;  /* 0x0000000634347c24 */ /* 0x000fe2000f8e02ff */
[----:B------:R-:W-:Y:S01]  /*e6c0*/  SEL R10, R33, R32, P0 ;  /* 0x00000020210a7207 */ /* 0x000fe20000000000 */
[C---:B------:R-:W-:Y:S01]  /*e6d0*/  IMAD R21, R17.reuse, UR5, R38 ;  /* 0x0000000511157c24 */ /* 0x040fe2000f8e0226 */
[----:B------:R-:W-:Y:S01]  /*e6e0*/  SEL R160, R84, R85, P0 ;  /* 0x0000005554a07207 */ /* 0x000fe20000000000 */
[----:B------:R-:W-:Y:S01]  /*e6f0*/  IMAD R23, R17, UR7, R52 ;  /* 0x0000000711177c24 */ /* 0x000fe2000f8e0234 */
[----:B------:R-:W-:-:S02]  /*e700*/  SEL R32, R85, R84, P0 ;  /* 0x0000005455207207 */ /* 0x000fc40000000000 */
[----:B------:R-:W-:Y:S02]  /*e710*/  LEA.HI R51, R41, R41, RZ, 0x1 ;  /* 0x0000002929337211 */ /* 0x000fe400078f08ff */
[----:B------:R-:W-:Y:S02]  /*e720*/  SEL R84, R54, R55, P0 ;  /* 0x0000003736547207 */ /* 0x000fe40000000000 */
[----:B------:R-:W-:Y:S02]  /*e730*/  SEL R50, R37, R58, P0 ;  /* 0x0000003a25327207 */ /* 0x000fe40000000000 */
[----:B------:R-:W-:Y:S02]  /*e740*/  SEL R103, R58, R37, P0 ;  /* 0x000000253a677207 */ /* 0x000fe40000000000 */
[----:B------:R-:W0:Y:S01]  /*e750*/  S2R R37, SR_CTAID.X ;  /* 0x0000000000257919 */ /* 0x000e220000002500 */
[----:B------:R-:W-:Y:S02]  /*e760*/  SEL R162, R72, R73, P0 ;  /* 0x0000004948a27207 */ /* 0x000fe40000000000 */
[----:B------:R-:W-:-:S02]  /*e770*/  SEL R27, R73, R72, P0 ;  /* 0x00000048491b7207 */ /* 0x000fc40000000000 */
[----:B------:R-:W-:Y:S02]  /*e780*/  LOP3.LUT R52, R51, 0x1ffffffe, RZ, 0xc0, !PT ;  /* 0x1ffffffe33347812 */ /* 0x000fe400078ec0ff */
[----:B------:R-:W-:Y:S02]  /*e790*/  SEL R128, R74, R75, P0 ;  /* 0x0000004b4a807207 */ /* 0x000fe40000000000 */
[----:B------:R-:W-:Y:S01]  /*e7a0*/  SEL R72, R75, R74, P0 ;  /* 0x0000004a4b487207 */ /* 0x000fe20000000000 */
[----:B------:R-:W-:Y:S01]  /*e7b0*/  IMAD.IADD R52, R41, 0x1, -R52 ;  /* 0x0000000129347824 */ /* 0x000fe200078e0a34 */
        /* <DEDUP_REMOVED lines=18> */
[----:B------:R-:W-:Y:S02]  /*e8e0*/  LEA.HI R7, R7, R76, RZ, 0x5 ;  /* 0x0000004c07077211 */ /* 0x000fe400078f28ff */
        /* <DEDUP_REMOVED lines=14> */
[----:B------:R-:W-:Y:S01]  /*e9d0*/  SHF.R.S32.HI R5, RZ, 0x5, R7 ;  /* 0x00000005ff057819 */ /* 0x000fe20000011407 */
[----:B------:R-:W-:Y:S01]  /*e9e0*/  IMAD.WIDE.U32 R6, R17, UR4, RZ ;  /* 0x0000000411067c25 */ /* 0x000fe2000f8e00ff */
[----:B------:R-:W-:Y:S01]  /*e9f0*/  SEL R126, R86, R87, P0 ;  /* 0x00000057567e7207 */ /* 0x000fe20000000000 */
[----:B------:R-:W1:Y:S01]  /*ea00*/  S2UR UR4, SR_CTAID.Y ;  /* 0x00000000000479c3 */ /* 0x000e620000002600 */
[----:B------:R-:W-:Y:S01]  /*ea10*/  SEL R73, R87, R86, P0 ;  /* 0x0000005657497207 */ /* 0x000fe20000000000 */
[----:B------:R-:W-:Y:S01]  /*ea20*/  IMAD R38, R5, 0x10, R4 ;  /* 0x0000001005267824 */ /* 0x000fe200078e0204 */
[----:B------:R-:W-:Y:S01]  /*ea30*/  LOP3.LUT R39, R39, 0x7ffffffc, RZ, 0xc0, !PT ;  /* 0x7ffffffc27277812 */ /* 0x000fe200078ec0ff */
[----:B------:R-:W-:Y:S01]  /*ea40*/  IMAD.WIDE.U32 R4, R17, UR6, RZ ;  /* 0x0000000611047c25 */ /* 0x000fe2000f8e00ff */
[----:B------:R-:W-:Y:S01]  /*ea50*/  SEL R170, R53, R44, P0 ;  /* 0x0000002c35aa7207 */ /* 0x000fe20000000000 */
[----:B------:R-:W-:Y:S01]  /*ea60*/  ULDC.64 UR6, c[0x0][0xb48] ;  /* 0x0002d20000067ab9 */ /* 0x000fe20000000a00 */
[----:B------:R-:W-:Y:S01]  /*ea70*/  SEL R18, R44, R53, P0 ;  /* 0x000000352c127207 */ /* 0x000fe20000000000 */
[----:B------:R-:W-:Y:S01]  /*ea80*/  IMAD R19, R19, 0x40, R38 ;  /* 0x0000004013137824 */ /* 0x000fe200078e0226 */
[----:B------:R-:W-:Y:S01]  /*ea90*/  SEL R86, R90, R91, P0 ;  /* 0x0000005b5a567207 */ /* 0x000fe20000000000 */
[----:B------:R-:W-:Y:S01]  /*eaa0*/  IMAD.IADD R7, R7, 0x1, R21 ;  /* 0x0000000107077824 */ /* 0x000fe200078e0215 */
[----:B------:R-:W-:Y:S01]  /*eab0*/  SEL R148, R108, R109, P0 ;  /* 0x0000006d6c947207 */ /* 0x000fe20000000000 */
[----:B------:R-:W-:Y:S01]  /*eac0*/  IMAD R52, R52, 0x8, R19 ;  /* 0x0000000834347824 */ /* 0x000fe200078e0213 */
[----:B------:R-:W-:Y:S01]  /*ead0*/  SEL R44, R109, R108, P0 ;  /* 0x0000006c6d2c7207 */ /* 0x000fe20000000000 */
[----:B------:R-:W-:Y:S01]  /*eae0*/  IMAD.IADD R5, R5, 0x1, R23 ;  /* 0x0000000105057824 */ /* 0x000fe200078e0217 */
[----:B------:R-:W-:Y:S01]  /*eaf0*/  SEL R132, R70, R71, P0 ;  /* 0x0000004746847207 */ /* 0x000fe20000000000 */
[----:B0-----:R-:W-:Y:S01]  /*eb00*/  IMAD R100, R37, 0x80, R19 ;  /* 0x0000008025647824 */ /* 0x001fe200078e0213 */
[----:B------:R-:W-:Y:S01]  /*eb10*/  SEL R108, R71, R70, P0 ;  /* 0x00000046476c7207 */ /* 0x000fe20000000000 */
[----:B------:R-:W-:Y:S01]  /*eb20*/  IMAD R52, R37, 0x80, R52 ;  /* 0x0000008025347824 */ /* 0x000fe200078e0234 */
[----:B------:R-:W-:-:S02]  /*eb30*/  SEL R34, R93, R92, P0 ;  /* 0x0000005c5d227207 */ /* 0x000fc40000000000 */
[----:B------:R-:W-:Y:S02]  /*eb40*/  SEL R124, R82, R83, P0 ;  /* 0x00000053527c7207 */ /* 0x000fe40000000000 */
[----:B------:R-:W-:Y:S02]  /*eb50*/  SEL R70, R83, R82, P0 ;  /* 0x0000005253467207 */ /* 0x000fe40000000000 */
[C---:B------:R-:W-:Y:S01]  /*eb60*/  LOP3.LUT P1, RZ, R76.reuse, 0x3, RZ, 0xc0, !PT ;  /* 0x000000034cff7812 */ /* 0x040fe2000782c0ff */
        /* <DEDUP_REMOVED lines=25> */
[----:B0-----:R-:W-:-:S03]  /*ed00*/  LOP3.LUT R84, R3, 0x2, RZ, 0x3c, !PT ;  /* 0x0000000203547812 */ /* 0x001fc600078e3cff */
[----:B------:R-:W-:Y:S04]  /*ed10*/  SHFL.IDX PT, R63, R22, R3, 0x1c1f ;  /* 0x001c1f03163f7589 */ /* 0x000fe800000e0000 */
[----:B------:R-:W-:Y:S04]  /*ed20*/  SHFL.IDX PT, R81, R9, R84, 0x1c1f ;  /* 0x001c1f5409517589 */ /* 0x000fe800000e0000 */
[----:B------:R-:W-:Y:S04]  /*ed30*/  SHFL.IDX PT, R9, R75, R84, 0x1c1f ;  /* 0x001c1f544b097589 */ /* 0x000fe800000e0000 */
[----:B------:R-:W-:Y:S04]  /*ed40*/  SHFL.IDX PT, R62, R20, R3, 0x1c1f ;  /* 0x001c1f03143e7589 */ /* 0x000fe800000e0000 */
[----:B------:R-:W-:Y:S04]  /*ed50*/  SHFL.IDX PT, R22, R112, R3, 0x1c1f ;  /* 0x001c1f0370167589 */ /* 0x000fe800000e0000 */
[----:B------:R-:W0:Y:S04]  /*ed60*/  SHFL.IDX PT, R11, R11, R84, 0x1c1f ;  /* 0x001c1f540b0b7589 */ /* 0x000e2800000e0000 */
[----:B------:R-:W-:Y:S04]  /*ed70*/  SHFL.IDX PT, R111, R162, R3, 0x1c1f ;  /* 0x001c1f03a26f7589 */ /* 0x000fe800000e0000 */
[----:B------:R-:W-:Y:S04]  /*ed80*/  SHFL.IDX PT, R113, R160, R3, 0x1c1f ;  /* 0x001c1f03a0717589 */ /* 0x000fe800000e0000 */
[----:B------:R-:W-:Y:S04]  /*ed90*/  SHFL.IDX PT, R112, R27, R84, 0x1c1f ;  /* 0x001c1f541b707589 */ /* 0x000fe800000e0000 */
[----:B------:R-:W-:Y:S04]  /*eda0*/  SHFL.IDX PT, R32, R32, R84, 0x1c1f ;  /* 0x001c1f5420207589 */ /* 0x000fe800000e0000 */
[----:B------:R-:W-:Y:S04]  /*edb0*/  SHFL.IDX PT, R82, R16, R3, 0x1c1f ;  /* 0x001c1f0310527589 */ /* 0x000fe800000e0000 */
[----:B------:R-:W-:Y:S01]  /*edc0*/  SHFL.IDX PT, R83, R10, R84, 0x1c1f ;  /* 0x001c1f540a537589 */ /* 0x000fe200000e0000 */
[----:B0-----:R-:W-:-:S03]  /*edd0*/  SEL R75, R62, R11, P0 ;  /* 0x0000000b3e4b7207 */ /* 0x001fc60000000000 */
[----:B------:R-:W-:Y:S04]  /*ede0*/  SHFL.IDX PT, R39, R86, R3, 0x1c1f ;  /* 0x001c1f0356277589 */ /* 0x000fe800000e0000 */
[----:B------:R-:W0:Y:S04]  /*edf0*/  SHFL.IDX PT, R86, R13, R84, 0x1c1f ;  /* 0x001c1f540d567589 */ /* 0x000e2800000e0000 */
[----:B------:R-:W-:Y:S04]  /*ee00*/  SHFL.IDX PT, R109, R164, R3, 0x1c1f ;  /* 0x001c1f03a46d7589 */ /* 0x000fe800000e0000 */
[----:B------:R-:W-:Y:S04]  /*ee10*/  SHFL.IDX PT, R30, R30, R84, 0x1c1f ;  /* 0x001c1f541e1e7589 */ /* 0x000fe800000e0000 */
[----:B------:R-:W-:Y:S04]  /*ee20*/  SHFL.IDX PT, R117, R152, R3, 0x1c1f ;  /* 0x001c1f0398757589 */ /* 0x000fe800000e0000 */
[----:B------:R-:W2:Y:S04]  /*ee30*/  SHFL.IDX PT, R10, R42, R84, 0x1c1f ;  /* 0x001c1f542a0a7589 */ /* 0x000ea800000e0000 */
[----:B------:R-:W-:Y:S04]  /*ee40*/  SHFL.IDX PT, R114, R158, R3, 0x1c1f ;  /* 0x001c1f039e727589 */ /* 0x000fe800000e0000 */
[----:B------:R-:W-:Y:S01]  /*ee50*/  SHFL.IDX PT, R115, R156, R3, 0x1c1f ;  /* 0x001c1f039c737589 */ /* 0x000fe200000e0000 */
[----:B0-----:R-:W-:-:S03]  /*ee60*/  SEL R79, R63, R86, P0 ;  /* 0x000000563f4f7207 */ /* 0x001fc60000000000 */
[----:B------:R-:W-:Y:S04]  /*ee70*/  SHFL.IDX PT, R29, R29, R84, 0x1c1f ;  /* 0x001c1f541d1d7589 */ /* 0x000fe800000e0000 */
[----:B------:R-:W-:Y:S04]  /*ee80*/  SHFL.IDX PT, R34, R34, R84, 0x1c1f ;  /* 0x001c1f5422227589 */ /* 0x000fe800000e0000 */
[----:B------:R-:W-:Y:S04]  /*ee90*/  SHFL.IDX PT, R87, R36, R3, 0x1c1f ;  /* 0x001c1f0324577589 */ /* 0x000fe800000e0000 */
[----:B------:R-:W-:Y:S01]  /*eea0*/  SHFL.IDX PT, R85, R178, R3, 0x1c1f ;  /* 0x001c1f03b2557589 */ /* 0x000fe200000e0000 */
[----:B--2---:R-:W-:-:S03]  /*eeb0*/  SEL R27, R10, R117, P0 ;  /* 0x000000750a1b7207 */ /* 0x004fc60000000000 */
        /* <DEDUP_REMOVED lines=32> */
[----:B------:R-:W2:Y:S04]  /*f0c0*/  SHFL.IDX PT, R12, R12, R84, 0x1c1f ;  /* 0x001c1f540c0c7589 */ /* 0x000ea800000e0000 */
[----:B------:R-:W-:Y:S01]  /*f0d0*/  SHFL.IDX PT, R88, R15, R84, 0x1c1f ;  /* 0x001c1f540f587589 */ /* 0x000fe200000e0000 */
[----:B0-----:R-:W-:-:S02]  /*f0e0*/  SEL R3, R74, R9, P0 ;  /* 0x000000094a037207 */ /* 0x001fc40000000000 */
[----:B------:R-:W-:Y:S01]  /*f0f0*/  SEL R9, R9, R74, P0 ;  /* 0x0000004a09097207 */ /* 0x000fe20000000000 */
[----:B------:R-:W-:Y:S01]  /*f100*/  SHFL.IDX PT, R93, R14, R84, 0x1c1f ;  /* 0x001c1f540e5d7589 */ /* 0x000fe200000e0000 */
[----:B------:R-:W-:Y:S02]  /*f110*/  SEL R74, R80, R81, P0 ;  /* 0x00000051504a7207 */ /* 0x000fe40000000000 */
[----:B------:R-:W-:Y:S01]  /*f120*/  SEL R80, R81, R80, P0 ;  /* 0x0000005051507207 */ /* 0x000fe20000000000 */
[----:B------:R-:W0:Y:S01]  /*f130*/  SHFL.IDX PT, R31, R31, R84, 0x1c1f ;  /* 0x001c1f541f1f7589 */ /* 0x000e2200000e0000 */
[----:B------:R-:W-:Y:S02]  /*f140*/  SEL R81, R11, R62, P0 ;  /* 0x0000003e0b517207 */ /* 0x000fe40000000000 */
[----:B------:R-:W-:Y:S01]  /*f150*/  SEL R62, R112, R111, P0 ;  /* 0x0000006f703e7207 */ /* 0x000fe20000000000 */
[----:B------:R3:W-:Y:S01]  /*f160*/  SHFL.IDX PT, R124, R47, R84, 0x1c1f ;  /* 0x001c1f542f7c7589 */ /* 0x0007e200000e0000 */
[----:B------:R-:W-:-:S02]  /*f170*/  SEL R78, R82, R83, P0 ;  /* 0x00000053524e7207 */ /* 0x000fc40000000000 */
[----:B------:R-:W-:Y:S01]  /*f180*/  SEL R82, R83, R82, P0 ;  /* 0x0000005253527207 */ /* 0x000fe20000000000 */
[----:B------:R4:W-:Y:S01]  /*f190*/  SHFL.IDX PT, R128, R60, R84, 0x1c1f ;  /* 0x001c1f543c807589 */ /* 0x0009e200000e0000 */
[----:B------:R-:W-:Y:S02]  /*f1a0*/  SEL R83, R86, R63, P0 ;  /* 0x0000003f56537207 */ /* 0x000fe40000000000 */
[----:B------:R-:W-:Y:S01]  /*f1b0*/  SEL R63, R30, R109, P0 ;  /* 0x0000006d1e3f7207 */ /* 0x000fe20000000000 */
[----:B------:R5:W-:Y:S01]  /*f1c0*/  SHFL.IDX PT, R125, R49, R84, 0x1c1f ;  /* 0x001c1f54317d7589 */ /* 0x000be200000e0000 */
[----:B--2---:R-:W-:Y:S02]  /*f1d0*/  SEL R86, R87, R12, P0 ;  /* 0x0000000c57567207 */ /* 0x004fe40000000000 */
[----:B---3--:R-:W-:Y:S01]  /*f1e0*/  SEL R47, R32, R113, P0 ;  /* 0x00000071202f7207 */ /* 0x008fe20000000000 */
[----:B------:R2:W3:Y:S01]  /*f1f0*/  SHFL.IDX PT, R14, R44, R84, 0x1c1f ;  /* 0x001c1f542c0e7589 */ /* 0x0004e200000e0000 */
[----:B----4-:R-:W-:-:S03]  /*f200*/  SEL R60, R111, R112, P0 ;  /* 0x000000706f3c7207 */ /* 0x010fc60000000000 */
[----:B------:R4:W-:Y:S01]  /*f210*/  SHFL.IDX PT, R15, R45, R84, 0x1c1f ;  /* 0x001c1f542d0f7589 */ /* 0x0009e200000e0000 */
[----:B------:R-:W1:Y:S01]  /*f220*/  @P2 LDC R111, c[0x0][0xbf0] ;  /* 0x0002fc00ff6f2b82 */ /* 0x000e620000000800 */
[----:B-----5:R-:W-:Y:S02]  /*f230*/  SEL R49, R113, R32, P0 ;  /* 0x0000002071317207 */ /* 0x020fe40000000000 */
[----:B------:R-:W5:Y:S01]  /*f240*/  SHFL.IDX PT, R91, R24, R84, 0x1c1f ;  /* 0x001c1f54185b7589 */ /* 0x000f6200000e0000 */
[----:B0-----:R-:W-:Y:S02]  /*f250*/  SEL R42, R116, R31, P0 ;  /* 0x0000001f742a7207 */ /* 0x001fe40000000000 */
[----:B--2---:R-:W-:Y:S01]  /*f260*/  SEL R44, R31, R116, P0 ;  /* 0x000000741f2c7207 */ /* 0x004fe20000000000 */
[----:B------:R-:W0:Y:S01]  /*f270*/  SHFL.IDX PT, R18, R18, R84, 0x1c1f ;  /* 0x001c1f5412127589 */ /* 0x000e2200000e0000 */
[----:B------:R-:W2:Y:S01]  /*f280*/  LDC.64 R112, c[0x0][0xbd8] ;  /* 0x0002f600ff707b82 */ /* 0x000ea20000000a00 */
[----:B----4-:R-:W-:-:S02]  /*f290*/  SEL R45, R34, R115, P0 ;  /* 0x00000073222d7207 */ /* 0x010fc40000000000 */
[----:B------:R-:W-:Y:S04]  /*f2a0*/  SHFL.IDX PT, R97, R26, R84, 0x1c1f ;  /* 0x001c1f541a617589 */ /* 0x000fe800000e0000 */
[----:B------:R4:W0:Y:S01]  /*f2b0*/  SHFL.IDX PT, R13, R43, R84, 0x1c1f ;  /* 0x001c1f542b0d7589 */ /* 0x00082200000e0000 */
[----:B------:R-:W1:Y:S03]  /*f2c0*/  @P2 LDC R116, c[0x0][0xbf0] ;  /* 0x0002fc00ff742b82 */ /* 0x000e660000000800 */
[----:B------:R5:W2:Y:S01]  /*f2d0*/  SHFL.IDX PT, R110, R25, R84, 0x1c1f ;  /* 0x001c1f54196e7589 */ /* 0x000aa200000e0000 */
[----:B---3--:R-:W-:-:S03]  /*f2e0*/  SEL R31, R14, R119, P0 ;  /* 0x000000770e1f7207 */ /* 0x008fc60000000000 */
[----:B------:R3:W2:Y:S01]  /*f2f0*/  SHFL.IDX PT, R126, R48, R84, 0x1c1f ;  /* 0x001c1f54307e7589 */ /* 0x0006a200000e0000 */
[----:B----4-:R-:W-:-:S03]  /*f300*/  SEL R43, R115, R34, P0 ;  /* 0x00000022732b7207 */ /* 0x010fc60000000000 */
[----:B------:R-:W-:Y:S01]  /*f310*/  SHFL.IDX PT, R28, R28, R84, 0x1c1f ;  /* 0x001c1f541c1c7589 */ /* 0x000fe200000e0000 */
[----:B-----5:R-:W-:Y:S02]  /*f320*/  SEL R89, R90, R91, P0 ;  /* 0x0000005b5a597207 */ /* 0x020fe40000000000 */
[----:B------:R-:W-:Y:S01]  /*f330*/  SEL R25, R117, R10, P0 ;  /* 0x0000000a75197207 */ /* 0x000fe20000000000 */
[----:B------:R4:W-:Y:S01]  /*f340*/  SHFL.IDX PT, R130, R61, R84, 0x1c1f ;  /* 0x001c1f543d827589 */ /* 0x0009e200000e0000 */
[----:B------:R-:W1:Y:S01]  /*f350*/  LDC R117, c[0x0][0xc50] ;  /* 0x00031400ff757b82 */ /* 0x000e620000000800 */
[----:B---3--:R-:W-:Y:S02]  /*f360*/  SEL R48, R114, R29, P0 ;  /* 0x0000001d72307207 */ /* 0x008fe40000000000 */
[----:B------:R3:W5:Y:S01]  /*f370*/  SHFL.IDX PT, R123, R46, R84, 0x1c1f ;  /* 0x001c1f542e7b7589 */ /* 0x00076200000e0000 */
[----:B------:R-:W-:Y:S02]  /*f380*/  SEL R10, R106, R15, P0 ;  /* 0x0000000f6a0a7207 */ /* 0x000fe40000000000 */
[----:B0-----:R-:W-:Y:S01]  /*f390*/  SEL R94, R95, R18, P0 ;  /* 0x000000125f5e7207 */ /* 0x001fe20000000000 */
[----:B------:R-:W0:Y:S01]  /*f3a0*/  SHFL.IDX PT, R33, R33, R84, 0x1c1f ;  /* 0x001c1f5421217589 */ /* 0x000e2200000e0000 */
[----:B------:R-:W-:-:S02]  /*f3b0*/  SEL R32, R122, R13, P0 ;  /* 0x0000000d7a207207 */ /* 0x000fc40000000000 */
[----:B----4-:R-:W-:Y:S01]  /*f3c0*/  SEL R61, R109, R30, P0 ;  /* 0x0000001e6d3d7207 */ /* 0x010fe20000000000 */
[----:B------:R-:W4:Y:S01]  /*f3d0*/  SHFL.IDX PT, R35, R35, R84, 0x1c1f ;  /* 0x001c1f5423237589 */ /* 0x000f2200000e0000 */
[----:B------:R-:W1:Y:S01]  /*f3e0*/  @P2 LDC R109, c[0x0][0xbec] ;  /* 0x0002fb00ff6d2b82 */ /* 0x000e620000000800 */
[----:B---3--:R-:W-:Y:S02]  /*f3f0*/  SEL R46, R29, R114, P0 ;  /* 0x000000721d2e7207 */ /* 0x008fe40000000000 */
[----:B------:R-:W-:Y:S01]  /*f400*/  SHFL.IDX PT, R104, R104, R84, 0x1c1f ;  /* 0x001c1f5468687589 */ /* 0x000fe200000e0000 */
[----:B------:R-:W-:Y:S02]  /*f410*/  SEL R29, R119, R14, P0 ;  /* 0x0000000e771d7207 */ /* 0x000fe40000000000 */
[----:B------:R-:W-:Y:S01]  /*f420*/  SEL R34, R13, R122, P0 ;  /* 0x0000007a0d227207 */ /* 0x000fe20000000000 */
[----:B------:R-:W3:Y:S01]  /*f430*/  SHFL.IDX PT, R103, R103, R84, 0x1c1f ;  /* 0x001c1f5467677589 */ /* 0x000ee200000e0000 */
[----:B------:R-:W3:Y:S01]  /*f440*/  LDC.64 R114, c[0x0][0xb40] ;  /* 0x0002d000ff727b82 */ /* 0x000ee20000000a00 */
[----:B--2---:R-:W-:-:S02]  /*f450*/  SEL R98, R99, R110, P0 ;  /* 0x0000006e63627207 */ /* 0x004fc40000000000 */
[----:B------:R-:W-:Y:S01]  /*f460*/  SHFL.IDX PT, R55, R55, R84, 0x1c1f ;  /* 0x001c1f5437377589 */ /* 0x000fe200000e0000 */
[----:B------:R-:W-:Y:S02]  /*f470*/  SEL R11, R105, R126, P0 ;  /* 0x0000007e690b7207 */ /* 0x000fe40000000000 */
[----:B------:R-:W-:Y:S01]  /*f480*/  SEL R13, R126, R105, P0 ;  /* 0x000000697e0d7207 */ /* 0x000fe20000000000 */
[----:B------:R-:W2:Y:S01]  /*f490*/  SHFL.IDX PT, R57, R57, R84, 0x1c1f ;  /* 0x001c1f5439397589 */ /* 0x000ea200000e0000 */
[----:B------:R-:W2:Y:S01]  /*f4a0*/  @P2 LDC R119, c[0x0][0xbec] ;  /* 0x0002fb00ff772b82 */ /* 0x000ea20000000800 */
[----:B-----5:R-:W-:Y:S02]  /*f4b0*/  SEL R14, R102, R123, P0 ;  /* 0x0000007b660e7207 */ /* 0x020fe40000000000 */
[----:B------:R-:W-:Y:S01]  /*f4c0*/  SHFL.IDX PT, R108, R108, R84, 0x1c1f ;  /* 0x001c1f546c6c7589 */ /* 0x000fe200000e0000 */
[----:B0-----:R-:W-:Y:S02]  /*f4d0*/  SEL R24, R118, R33, P0 ;  /* 0x0000002176187207 */ /* 0x001fe40000000000 */
[----:B------:R-:W-:Y:S01]  /*f4e0*/  SEL R26, R33, R118, P0 ;  /* 0x00000076211a7207 */ /* 0x000fe20000000000 */
[----:B------:R-:W0:Y:S01]  /*f4f0*/  SHFL.IDX PT, R101, R101, R84, 0x1c1f ;  /* 0x001c1f5465657589 */ /* 0x000e2200000e0000 */
[----:B----4-:R-:W-:-:S02]  /*f500*/  SEL R30, R35, R120, P0 ;  /* 0x00000078231e7207 */ /* 0x010fc40000000000 */
[----:B------:R-:W-:Y:S01]  /*f510*/  SEL R33, R121, R124, P0 ;  /* 0x0000007c79217207 */ /* 0x000fe20000000000 */
[----:B------:R-:W-:Y:S04]  /*f520*/  SHFL.IDX PT, R77, R77, R84, 0x1c1f ;  /* 0x001c1f544d4d7589 */ /* 0x000fe800000e0000 */
[----:B------:R-:W-:Y:S01]  /*f530*/  SHFL.IDX PT, R72, R72, R84, 0x1c1f ;  /* 0x001c1f5448487589 */ /* 0x000fe200000e0000 */
[----:B---3--:R-:W-:-:S03]  /*f540*/  IMAD.WIDE.U32 R4, R114, UR36, R4 ;  /* 0x0000002472047c25 */ /* 0x008fc6000f8e0004 */
[----:B------:R-:W-:Y:S04]  /*f550*/  SHFL.IDX PT, R73, R73, R84, 0x1c1f ;  /* 0x001c1f5449497589 */ /* 0x000fe800000e0000 */
[----:B------:R-:W-:Y:S01]  /*f560*/  SHFL.IDX PT, R70, R70, R84, 0x1c1f ;  /* 0x001c1f5446467589 */ /* 0x000fe200000e0000 */
[----:B--2---:R-:W-:-:S03]  /*f570*/  @P2 IMAD.HI.U32 R119, R52, R119, RZ ;  /* 0x0000007734772227 */ /* 0x004fc600078e00ff */
[----:B------:R-:W-:Y:S04]  /*f580*/  SHFL.IDX PT, R71, R71, R84, 0x1c1f ;  /* 0x001c1f5447477589 */ /* 0x000fe800000e0000 */
[----:B------:R-:W-:Y:S04]  /*f590*/  SHFL.IDX PT, R68, R68, R84, 0x1c1f ;  /* 0x001c1f5444447589 */ /* 0x000fe800000e0000 */
[----:B------:R-:W-:Y:S04]  /*f5a0*/  SHFL.IDX PT, R67, R67, R84, 0x1c1f ;  /* 0x001c1f5443437589 */ /* 0x000fe800000e0000 */
[----:B------:R-:W-:Y:S04]  /*f5b0*/  SHFL.IDX PT, R66, R66, R84, 0x1c1f ;  /* 0x001c1f5442427589 */ /* 0x000fe800000e0000 */
[----:B------:R-:W-:Y:S04]  /*f5c0*/  SHFL.IDX PT, R65, R65, R84, 0x1c1f ;  /* 0x001c1f5441417589 */ /* 0x000fe800000e0000 */
[----:B------:R-:W-:Y:S04]  /*f5d0*/  SHFL.IDX PT, R64, R64, R84, 0x1c1f ;  /* 0x001c1f5440407589 */ /* 0x000fe800000e0000 */
[----:B------:R2:W-:Y:S02]  /*f5e0*/  SHFL.IDX PT, R69, R69, R84, 0x1c1f ;  /* 0x001c1f5445457589 */ /* 0x0005e400000e0000 */
[----:B--2---:R-:W-:-:S02]  /*f5f0*/  SEL R84, R12, R87, P0 ;  /* 0x000000570c547207 */ /* 0x004fc40000000000 */
[----:B------:R-:W-:Y:S02]  /*f600*/  SEL R87, R85, R88, P0 ;  /* 0x0000005855577207 */ /* 0x000fe40000000000 */
[----:B------:R-:W-:Y:S02]  /*f610*/  SEL R85, R88, R85, P0 ;  /* 0x0000005558557207 */ /* 0x000fe40000000000 */
[----:B------:R-:W-:Y:S02]  /*f620*/  SEL R88, R92, R93, P0 ;  /* 0x0000005d5c587207 */ /* 0x000fe40000000000 */
[----:B------:R-:W-:Y:S02]  /*f630*/  SEL R92, R93, R92, P0 ;  /* 0x0000005c5d5c7207 */ /* 0x000fe40000000000 */
[----:B------:R-:W-:Y:S01]  /*f640*/  SEL R12, R15, R106, P0 ;  /* 0x0000006a0f0c7207 */ /* 0x000fe20000000000 */
[----:B------:R-:W-:Y:S01]  /*f650*/  IMAD R106, R112, UR37, RZ ;  /* 0x00000025706a7c24 */ /* 0x000fe2000f8e02ff */
[----:B------:R-:W-:-:S02]  /*f660*/  SEL R93, R91, R90, P0 ;  /* 0x0000005a5b5d7207 */ /* 0x000fc40000000000 */
[----:B------:R-:W-:Y:S01]  /*f670*/  SEL R90, R18, R95, P0 ;  /* 0x0000005f125a7207 */ /* 0x000fe20000000000 */
[----:B------:R-:W-:Y:S01]  /*f680*/  IMAD R105, R113, UR36, R106 ;  /* 0x0000002471697c24 */ /* 0x000fe2000f8e026a */
[----:B------:R-:W-:Y:S02]  /*f690*/  SEL R95, R96, R97, P0 ;  /* 0x00000061605f7207 */ /* 0x000fe40000000000 */
[----:B------:R-:W-:Y:S02]  /*f6a0*/  SEL R91, R97, R96, P0 ;  /* 0x00000060615b7207 */ /* 0x000fe40000000000 */
[----:B------:R-:W-:Y:S01]  /*f6b0*/  SEL R96, R110, R99, P0 ;  /* 0x000000636e607207 */ /* 0x000fe20000000000 */
[----:B------:R-:W-:Y:S01]  /*f6c0*/  IMAD R110, R114, UR37, RZ ;  /* 0x00000025726e7c24 */ /* 0x000fe2000f8e02ff */
[----:B------:R-:W-:Y:S02]  /*f6d0*/  SEL R99, R107, R28, P0 ;  /* 0x0000001c6b637207 */ /* 0x000fe40000000000 */
[----:B------:R-:W-:Y:S01]  /*f6e0*/  SEL R97, R28, R107, P0 ;  /* 0x0000006b1c617207 */ /* 0x000fe20000000000 */
[----:B------:R-:W-:Y:S01]  /*f6f0*/  IMAD.WIDE.U32 R106, R112, UR36, R6 ;  /* 0x00000024706a7c25 */ /* 0x000fe2000f8e0006 */
[----:B------:R-:W-:-:S02]  /*f700*/  SEL R18, R123, R102, P0 ;  /* 0x000000667b127207 */ /* 0x000fc40000000000 */
[----:B------:R-:W-:Y:S01]  /*f710*/  SEL R7, R53, R130, P0 ;  /* 0x0000008235077207 */ /* 0x000fe20000000000 */
[----:B------:R-:W-:Y:S01]  /*f720*/  IMAD.MOV R112, RZ, RZ, -R17 ;  /* 0x000000ffff707224 */ /* 0x000fe200078e0a11 */
[----:B------:R-:W-:Y:S01]  /*f730*/  SEL R17, R130, R53, P0 ;  /* 0x0000003582117207 */ /* 0x000fe20000000000 */
[----:B-1----:R-:W-:Y:S01]  /*f740*/  @P2 IMAD.HI.U32 R102, R52, R109, RZ ;  /* 0x0000006d34662227 */ /* 0x002fe200078e00ff */
[----:B------:R-:W-:Y:S02]  /*f750*/  SEL R28, R120, R35, P0 ;  /* 0x00000023781c7207 */ /* 0x000fe40000000000 */
[----:B------:R-:W-:Y:S01]  /*f760*/  SEL R15, R19, R128, P0 ;  /* 0x00000080130f7207 */ /* 0x000fe20000000000 */
[----:B------:R-:W-:Y:S01]  /*f770*/  IMAD R117, R117, R112, UR4 ;  /* 0x0000000475757e24 */ /* 0x000fe2000f8e0270 */
[----:B------:R-:W-:Y:S01]  /*f780*/  ULDC.64 UR4, c[0x0][0xbe0] ;  /* 0x0002f80000047ab9 */ /* 0x000fe20000000a00 */
[----:B------:R-:W-:Y:S01]  /*f790*/  IMAD.IADD R107, R107, 0x1, R105 ;  /* 0x000000016b6b7824 */ /* 0x000fe200078e0269 */
[----:B------:R-:W-:Y:S01]  /*f7a0*/  SEL R6, R16, R125, P0 ;  /* 0x0000007d10067207 */ /* 0x000fe20000000000 */
[----:B------:R-:W-:Y:S01]  /*f7b0*/  IMAD.MOV.U32 R105, RZ, RZ, R52 ;  /* 0x000000ffff697224 */ /* 0x000fe200078e0034 */
[----:B------:R-:W-:Y:S01]  /*f7c0*/  @P2 SHF.R.U32.HI R105, RZ, R111, R102 ;  /* 0x0000006fff692219 */ /* 0x000fe20000011666 */
[----:B------:R-:W-:Y:S01]  /*f7d0*/  IMAD R111, R115, UR36, R110 ;  /* 0x00000024736f7c24 */ /* 0x000fe2000f8e026e */
[----:B------:R-:W-:Y:S01]  /*f7e0*/  SHF.R.S32.HI R53, RZ, 0x1f, R117 ;  /* 0x0000001fff357819 */ /* 0x000fe20000011475 */
[----:B------:R-:W-:Y:S01]  /*f7f0*/  IMAD.MOV.U32 R110, RZ, RZ, R4 ;  /* 0x000000ffff6e7224 */ /* 0x000fe200078e0004 */
[----:B------:R-:W-:Y:S01]  /*f800*/  SEL R35, R124, R121, P0 ;  /* 0x000000797c237207 */ /* 0x000fe20000000000 */
[----:B------:R-:W-:Y:S01]  /*f810*/  IMAD.IADD R111, R5, 0x1, R111 ;  /* 0x00000001056f7824 */ /* 0x000fe200078e026f */
[----:B------:R-:W-:Y:S01]  /*f820*/  SEL R19, R128, R19, P0 ;  /* 0x0000001380137207 */ /* 0x000fe20000000000 */
[----:B------:R-:W-:Y:S01]  /*f830*/  IMAD R5, R53, UR4, RZ ;  /* 0x0000000435057c24 */ /* 0x000fe2000f8e02ff */
[----:B------:R-:W-:Y:S01]  /*f840*/  SEL R16, R125, R16, P0 ;  /* 0x000000107d107207 */ /* 0x000fe20000000000 */
[----:B------:R-:W-:-:S02]  /*f850*/  IMAD R53, R53, UR6, RZ ;  /* 0x0000000635357c24 */ /* 0x000fc4000f8e02ff */
[C---:B------:R-:W-:Y:S02]  /*f860*/  IMAD R112, R117.reuse, UR5, R5 ;  /* 0x0000000575707c24 */ /* 0x040fe4000f8e0205 */
[----:B------:R-:W-:Y:S01]  /*f870*/  IMAD.WIDE.U32 R4, R117, UR4, R106 ;  /* 0x0000000475047c25 */ /* 0x000fe2000f8e006a */
[----:B------:R-:W-:-:S03]  /*f880*/  ULDC.64 UR4, c[0x0][0xb30] ;  /* 0x0002cc0000047ab9 */ /* 0x000fc60000000a00 */
[----:B------:R-:W-:Y:S01]  /*f890*/  IMAD.MOV.U32 R109, RZ, RZ, R52 ;  /* 0x000000ffff6d7224 */ /* 0x000fe200078e0034 */
[----:B------:R-:W-:Y:S01]  /*f8a0*/  @P2 SHF.R.U32.HI R109, RZ, R116, R119 ;  /* 0x00000074ff6d2219 */ /* 0x000fe20000011677 */
[C---:B------:R-:W-:Y:S01]  /*f8b0*/  IMAD R113, R117.reuse, UR7, R53 ;  /* 0x0000000775717c24 */ /* 0x040fe2000f8e0235 */
[----:B------:R-:W-:Y:S01]  /*f8c0*/  SHF.R.S32.HI R53, RZ, 0x1f, R105 ;  /* 0x0000001fff357819 */ /* 0x000fe20000011469 */
[----:B------:R-:W-:Y:S01]  /*f8d0*/  IMAD.WIDE.U32 R106, R117, UR6, R110 ;  /* 0x00000006756a7c25 */ /* 0x000fe2000f8e006e */
[----:B------:R-:W-:Y:S01]  /*f8e0*/  IADD3 R4, P2, R105, R4, RZ ;  /* 0x0000000469047210 */ /* 0x000fe20007f5e0ff */
[----:B------:R-:W-:Y:S01]  /*f8f0*/  ULDC.64 UR6, c[0x0][0xbc8] ;  /* 0x0002f20000067ab9 */ /* 0x000fe20000000a00 */
[----:B------:R-:W-:Y:S01]  /*f900*/  SHF.R.S32.HI R102, RZ, 0x1f, R109 ;  /* 0x0000001fff667819 */ /* 0x000fe2000001146d */
[----:B------:R-:W-:Y:S01]  /*f910*/  IMAD.MOV R105, RZ, RZ, -R105 ;  /* 0x000000ffff697224 */ /* 0x000fe200078e0a69 */
[----:B------:R-:W-:Y:S01]  /*f920*/  IADD3.X R5, R53, R5, R112, P2, !PT ;  /* 0x0000000535057210 */ /* 0x000fe200017fe470 */
[----:B------:R-:W-:-:S02]  /*f930*/  IMAD.MOV R111, RZ, RZ, -R109 ;  /* 0x000000ffff6f7224 */ /* 0x000fc400078e0a6d */
[C-C-:B------:R-:W-:Y:S02]  /*f940*/  IMAD R53, R127.reuse, R105, R52.reuse ;  /* 0x000000697f357224 */ /* 0x140fe400078e0234 */
[----:B------:R-:W-:Y:S02]  /*f950*/  IMAD R102, R102, UR4, RZ ;  /* 0x0000000466667c24 */ /* 0x000fe4000f8e02ff */
[----:B------:R-:W-:Y:S01]  /*f960*/  IMAD R111, R127, R111, R52 ;  /* 0x0000006f7f6f7224 */ /* 0x000fe200078e0234 */
[----:B------:R-:W-:Y:S01]  /*f970*/  SHF.R.S32.HI R52, RZ, 0x1f, R53 ;  /* 0x0000001fff347819 */ /* 0x000fe20000011435 */
[----:B------:R-:W-:Y:S02]  /*f980*/  IMAD.IADD R107, R107, 0x1, R113 ;  /* 0x000000016b6b7824 */ /* 0x000fe400078e0271 */
[C---:B------:R-:W-:Y:S01]  /*f990*/  IMAD R105, R109.reuse, UR5, R102 ;  /* 0x000000056d697c24 */ /* 0x040fe2000f8e0266 */
[----:B------:R-:W-:Y:S01]  /*f9a0*/  SHF.R.S32.HI R102, RZ, 0x1f, R111 ;  /* 0x0000001fff667819 */ /* 0x000fe2000001146f */
[----:B------:R-:W-:Y:S01]  /*f9b0*/  IMAD.WIDE.U32 R106, R109, UR4, R106 ;  /* 0x000000046d6a7c25 */ /* 0x000fe2000f8e006a */
[----:B------:R-:W1:Y:S01]  /*f9c0*/  S2UR UR5, SR_CgaCtaId ;  /* 0x00000000000579c3 */ /* 0x000e620000008800 */
[----:B------:R-:W-:-:S02]  /*f9d0*/  UMOV UR4, 0x400 ;  /* 0x0000040000047882 */ /* 0x000fc40000000000 */
[----:B------:R-:W-:Y:S02]  /*f9e0*/  IMAD R52, R52, UR6, RZ ;  /* 0x0000000634347c24 */ /* 0x000fe4000f8e02ff */
[----:B------:R-:W-:Y:S02]  /*f9f0*/  IMAD.IADD R107, R107, 0x1, R105 ;  /* 0x000000016b6b7824 */ /* 0x000fe400078e0269 */
[----:B------:R-:W-:Y:S02]  /*fa00*/  IMAD R102, R102, UR8, RZ ;  /* 0x0000000866667c24 */ /* 0x000fe4000f8e02ff */
[C---:B------:R-:W-:Y:S02]  /*fa10*/  IMAD R105, R53.reuse, UR7, R52 ;  /* 0x0000000735697c24 */ /* 0x040fe4000f8e0234 */
[----:B------:R-:W-:Y:S01]  /*fa20*/  IMAD.WIDE.U32 R52, R53, UR6, R4 ;  /* 0x0000000635347c25 */ /* 0x000fe2000f8e0004 */
[----:B------:R-:W-:Y:S01]  /*fa30*/  ULDC.64 UR6, c[0x0][0xba8] ;  /* 0x0002ea0000067ab9 */ /* 0x000fe20000000a00 */
[----:B------:R-:W-:-:S02]  /*fa40*/  SEL R4, R50, R103, P0 ;  /* 0x0000006732047207 */ /* 0x000fc40000000000 */
        /* <DEDUP_REMOVED lines=10> */
[----:B-1----:R-:W-:Y:S01]  /*faf0*/  ULEA UR4, UR5, UR4, 0x18 ;  /* 0x0000000405047291 */ /* 0x002fe2000f8ec03f */
[----:B------:R-:W-:Y:S01]  /*fb00*/  LEA.HI.X R109, R52, UR7, R5, 0x2, P2 ;  /* 0x00000007346d7c11 */ /* 0x000fe200090f1405 */
[----:B------:R-:W-:Y:S01]  /*fb10*/  IMAD R105, R127, UR6, RZ ;  /* 0x000000067f697c24 */ /* 0x000fe2000f8e02ff */
[----:B------:R-:W-:Y:S01]  /*fb20*/  LEA.HI.X R107, R110, UR9, R107, 0x2, P3 ;  /* 0x000000096e6b7c11 */ /* 0x000fe200098f146b */
[----:B------:R-:W-:Y:S01]  /*fb30*/  UIADD3 UR4, UR4, 0x33420, URZ ;  /* 0x0003342004047890 */ /* 0x000fe2000fffe03f */
[----:B------:R-:W-:Y:S01]  /*fb40*/  SHFL.IDX PT, R110, R114, RZ, 0x1c1f ;  /* 0x001c1fff726e7589 */ /* 0x000fe200000e0000 */
[----:B------:R-:W-:-:S02]  /*fb50*/  SEL R5, R51, R104, P0 ;  /* 0x0000006833057207 */ /* 0x000fc40000000000 */
[----:B------:R-:W-:Y:S01]  /*fb60*/  SEL R51, R104, R51, P0 ;  /* 0x0000003368337207 */ /* 0x000fe20000000000 */
[----:B------:R-:W1:Y:S01]  /*fb70*/  SHFL.IDX PT, R111, R109, RZ, 0x1c1f ;  /* 0x001c1fff6d6f7589 */ /* 0x000e6200000e0000 */
[C---:B------:R-:W-:Y:S01]  /*fb80*/  VIADD R104, R100.reuse, 0x8 ;  /* 0x0000000864687836 */ /* 0x040fe20000000000 */
[CC--:B------:R-:W-:Y:S01]  /*fb90*/  ISETP.GE.OR P2, PT, R100.reuse, R105.reuse, P1 ;  /* 0x000000696400720c */ /* 0x0c0fe20000f46670 */
[----:B------:R-:W-:Y:S01]  /*fba0*/  UPRMT UR4, URZ, 0x654, UR4 ;  /* 0x000006543f047896 */ /* 0x000fe20008000004 */
[----:B------:R-:W2:Y:S01]  /*fbb0*/  SHFL.IDX PT, R113, R109, 0x1, 0x1c1f ;  /* 0x003c1f006d717f89 */ /* 0x000ea200000e0000 */
[-C--:B------:R-:W-:Y:S02]  /*fbc0*/  ISETP.GE.AND P3, PT, R100, R105.reuse, PT ;  /* 0x000000696400720c */ /* 0x080fe40003f66270 */
[----:B------:R-:W-:Y:S01]  /*fbd0*/  ISETP.GE.OR P1, PT, R104, R105, P1 ;  /* 0x000000696800720c */ /* 0x000fe20000f26670 */
[----:B------:R3:W4:Y:S01]  /*fbe0*/  SHFL.IDX PT, R102, R106, RZ, 0x1c1f ;  /* 0x001c1fff6a667589 */ /* 0x00072200000e0000 */
[----:B------:R-:W-:-:S02]  /*fbf0*/  SEL R52, R56, R57, P0 ;  /* 0x0000003938347207 */ /* 0x000fc40000000000 */
[----:B------:R-:W-:Y:S01]  /*fc00*/  SEL R56, R57, R56, P0 ;  /* 0x0000003839387207 */ /* 0x000fe20000000000 */
[----:B------:R-:W-:Y:S01]  /*fc10*/  SYNCS.ARRIVE.TRANS64.RED.A1T0 RZ, [UR4], RZ ;  /* 0x000000ffffff79a7 */ /* 0x000fe20008100404 */
[----:B------:R3:W3:Y:S01]  /*fc20*/  SHFL.IDX PT, R103, R107, RZ, 0x1c1f ;  /* 0x001c1fff6b677589 */ /* 0x0006e200000e0000 */
[----:B------:R-:W-:Y:S02]  /*fc30*/  SEL R53, R54, R55, P0 ;  /* 0x0000003736357207 */ /* 0x000fe40000000000 */
[----:B------:R-:W-:Y:S02]  /*fc40*/  SEL R57, R55, R54, P0 ;  /* 0x0000003637397207 */ /* 0x000fe40000000000 */
[----:B0-----:R-:W-:Y:S02]  /*fc50*/  SEL R54, R58, R101, P0 ;  /* 0x000000653a367207 */ /* 0x001fe40000000000 */
[----:B------:R-:W-:Y:S01]  /*fc60*/  SEL R58, R101, R58, P0 ;  /* 0x0000003a653a7207 */ /* 0x000fe20000000000 */
[----:B------:R-:W-:Y:S01]  /*fc70*/  IMAD.SHL.U32 R101, R76, 0x2, RZ ;  /* 0x000000024c657824 */ /* 0x000fe200078e00ff */
[----:B------:R-:W-:Y:S01]  /*fc80*/  SEL R55, R59, R108, P0 ;  /* 0x0000006c3b377207 */ /* 0x000fe20000000000 */
[----:B-1----:R0:W-:Y:S01]  /*fc90*/  @!P2 ST.E desc[UR38][R110.64], R2 ;  /* 0x000000026e00a985 */ /* 0x0021e2000c101926 */
[----:B------:R-:W-:-:S03]  /*fca0*/  SEL R59, R108, R59, P0 ;  /* 0x0000003b6c3b7207 */ /* 0x000fc60000000000 */
[----:B--2---:R0:W-:Y:S01]  /*fcb0*/  @!P1 ST.E desc[UR38][R112.64], R0 ;  /* 0x0000000070009985 */ /* 0x0041e2000c101926 */
[----:B------:R-:W-:Y:S05]  /*fcc0*/  @P3 BRA `(.L_x_2030) ;  /* 0x0000000800383947 */ /* 0x000fea0003800000 */
[C---:B0-----:R-:W-:Y:S01]  /*fcd0*/  VIADD R0, R101.reuse, 0x8 ;  /* 0x0000000865007836 */ /* 0x041fe20000000000 */
        /* <DEDUP_REMOVED lines=23> */
[----:B------:R1:W-:Y:S01]  /*fe50*/  @!P5 ST.E.64 desc[UR38][R110.64], R80 ;  /* 0x000000506e00d985 */ /* 0x0003e2000c101b26 */
[----:B------:R-:W-:Y:S01]  /*fe60*/  @!P2 LEA.HI R112, R112, R112, RZ, 0x1 ;  /* 0x000000707070a211 */ /* 0x000fe200078f08ff */
[----:B0-----:R-:W-:Y:S01]  /*fe70*/  @!P3 IMAD.WIDE R74, R113, 0x4, R102 ;  /* 0x00000004714ab825 */ /* 0x001fe200078e0266 */
[----:B------:R-:W-:Y:S02]  /*fe80*/  ISETP.GE.AND P5, PT, R114, UR4, PT ;  /* 0x0000000472007c0c */ /* 0x000fe4000bfa6270 */
[----:B------:R-:W-:Y:S01]  /*fe90*/  @!P2 LOP3.LUT R109, R112, 0xfffffffe, RZ, 0xc0, !PT ;  /* 0xfffffffe706da812 */ /* 0x000fe200078ec0ff */
[----:B------:R-:W-:Y:S01]  /*fea0*/  VIADD R100, R101, 0x40 ;  /* 0x0000004065647836 */ /* 0x000fe20000000000 */
[----:B------:R0:W-:Y:S01]  /*feb0*/  @!P3 ST.E.64 desc[UR38][R74.64], R78 ;  /* 0x0000004e4a00b985 */ /* 0x0001e2000c101b26 */
[----:B------:R-:W-:-:S02]  /*fec0*/  @!P4 LEA.HI R0, R0, R0, RZ, 0x1 ;  /* 0x000000000000c211 */ /* 0x000fc400078f08ff */
[--C-:B------:R-:W-:Y:S01]  /*fed0*/  @!P2 IMAD.WIDE R108, R109, 0x4, R102.reuse ;  /* 0x000000046d6ca825 */ /* 0x100fe200078e0266 */
[----:B------:R-:W-:Y:S02]  /*fee0*/  ISETP.GE.AND P3, PT, R100, UR4, PT ;  /* 0x0000000464007c0c */ /* 0x000fe4000bf66270 */
[----:B------:R-:W-:Y:S01]  /*fef0*/  @!P6 LEA.HI R76, R76, R76, RZ, 0x1 ;  /* 0x0000004c4c4ce211 */ /* 0x000fe200078f08ff */
[--C-:B-1----:R-:W-:Y:S01]  /*ff00*/  @!P1 IMAD.WIDE R80, R115, 0x4, R102.reuse ;  /* 0x0000000473509825 */ /* 0x102fe200078e0266 */
[----:B------:R-:W-:Y:S02]  /*ff10*/  @!P4 LOP3.LUT R111, R0, 0xfffffffe, RZ, 0xc0, !PT ;  /* 0xfffffffe006fc812 */ /* 0x000fe400078ec0ff */
[----:B------:R-:W-:Y:S01]  /*ff20*/  @!P5 LEA.HI R114, R114, R114, RZ, 0x1 ;  /* 0x000000727272d211 */ /* 0x000fe200078f08ff */
[C---:B------:R-:W-:Y:S01]  /*ff30*/  VIADD R110, R101.reuse, 0x48 ;  /* 0x00000048656e7836 */ /* 0x040fe20000000000 */
[----:B------:R1:W-:Y:S01]  /*ff40*/  @!P1 ST.E.64 desc[UR38][R80.64], R82 ;  /* 0x0000005250009985 */ /* 0x0003e2000c101b26 */
[----:B------:R-:W-:Y:S01]  /*ff50*/  VIADD R0, R101, 0x50 ;  /* 0x0000005065007836 */ /* 0x000fe20000000000 */
[----:B0-----:R-:W-:Y:S01]  /*ff60*/  @!P5 LOP3.LUT R79, R114, 0xfffffffe, RZ, 0xc0, !PT ;  /* 0xfffffffe724fd812 */ /* 0x001fe200078ec0ff */
[--C-:B------:R-:W-:Y:S01]  /*ff70*/  @!P4 IMAD.WIDE R74, R111, 0x4, R102.reuse ;  /* 0x000000046f4ac825 */ /* 0x100fe200078e0266 */
[----:B------:R-:W-:Y:S01]  /*ff80*/  ISETP.GE.AND P1, PT, R110, UR4, PT ;  /* 0x000000046e007c0c */ /* 0x000fe2000bf26270 */
[----:B------:R-:W-:Y:S01]  /*ff90*/  @!P2 ST.E.64 desc[UR38][R108.64], R86 ;  /* 0x000000566c00a985 */ /* 0x000fe2000c101b26 */
[----:B------:R-:W-:Y:S01]  /*ffa0*/  ISETP.GE.AND P2, PT, R0, UR4, PT ;  /* 0x0000000400007c0c */ /* 0x000fe2000bf46270 */
[----:B------:R-:W-:Y:S01]  /*ffb0*/  @!P5 IMAD.WIDE R78, R79, 0x4, R102 ;  /* 0x000000044f4ed825 */ /* 0x000fe200078e0266 */
[----:B------:R-:W-:Y:S01]  /*ffc0*/  @!P3 LEA.HI R100, R100, R100, RZ, 0x1 ;  /* 0x000000646464b211 */ /* 0x000fe200078f08ff */
[----:B------:R0:W-:Y:S04]  /*ffd0*/  @!P4 ST.E.64 desc[UR38][R74.64], R84 ;  /* 0x000000544a00c985 */ /* 0x0001e8000c101b26 */
[----:B------:R2:W-:Y:S01]  /*ffe0*/  @!P5 ST.E.64 desc[UR38][R78.64], R88 ;  /* 0x000000584e00d985 */ /* 0x0005e2000c101b26 */
[----:B-1----:R-:W-:Y:S01]  /*fff0*/  @!P6 LOP3.LUT R81, R76, 0xfffffffe, RZ, 0xc0, !PT ;  /* 0xfffffffe4c51e812 */ /* 0x002fe200078ec0ff */
[----:B------:R-:W-:Y:S01]  /*10000*/  VIADD R76, R101, 0x58 ;  /* 0x00000058654c7836 */ /* 0x000fe20000000000 */
[----:B------:R-:W-:-:S02]  /*10010*/  @!P3 LOP3.LUT R83, R100, 0xfffffffe, RZ, 0xc0, !PT ;  /* 0xfffffffe6453b812 */ /* 0x000fc400078ec0ff */
[----:B------:R-:W-:Y:S01]  /*10020*/  @!P1 LEA.HI R110, R110, R110, RZ, 0x1 ;  /* 0x0000006e6e6e9211 */ /* 0x000fe200078f08ff */
[--C-:B------:R-:W-:Y:S01]  /*10030*/  @!P6 IMAD.WIDE R80, R81, 0x4, R102.reuse ;  /* 0x000000045150e825 */ /* 0x100fe200078e0266 */
[----:B------:R-:W-:Y:S02]  /*10040*/  ISETP.GE.AND P4, PT, R76, UR4, PT ;  /* 0x000000044c007c0c */ /* 0x000fe4000bf86270 */
[----:B------:R-:W-:Y:S01]  /*10050*/  @!P2 LEA.HI R0, R0, R0, RZ, 0x1 ;  /* 0x000000000000a211 */ /* 0x000fe200078f08ff */
[--C-:B------:R-:W-:Y:S01]  /*10060*/  @!P3 IMAD.WIDE R82, R83, 0x4, R102.reuse ;  /* 0x000000045352b825 */ /* 0x100fe200078e0266 */
[----:B0-----:R-:W-:Y:S01]  /*10070*/  @!P1 LOP3.LUT R75, R110, 0xfffffffe, RZ, 0xc0, !PT ;  /* 0xfffffffe6e4b9812 */ /* 0x001fe200078ec0ff */
[----:B------:R0:W-:Y:S01]  /*10080*/  @!P6 ST.E.64 desc[UR38][R80.64], R92 ;  /* 0x0000005c5000e985 */ /* 0x0001e2000c101b26 */
[----:B------:R-:W-:Y:S01]  /*10090*/  @!P2 LOP3.LUT R85, R0, 0xfffffffe, RZ, 0xc0, !PT ;  /* 0xfffffffe0055a812 */ /* 0x000fe200078ec0ff */
[----:B------:R-:W-:Y:S02]  /*100a0*/  VIADD R86, R101, 0x60 ;  /* 0x0000006065567836 */ /* 0x000fe40000000000 */
[--C-:B------:R-:W-:Y:S01]  /*100b0*/  @!P1 IMAD.WIDE R74, R75, 0x4, R102.reuse ;  /* 0x000000044b4a9825 */ /* 0x100fe200078e0266 */
[----:B------:R1:W-:Y:S02]  /*100c0*/  @!P3 ST.E.64 desc[UR38][R82.64], R94 ;  /* 0x0000005e5200b985 */ /* 0x0003e4000c101b26 */
[----:B------:R-:W-:Y:S01]  /*100d0*/  ISETP.GE.AND P3, PT, R86, UR4, PT ;  /* 0x0000000456007c0c */ /* 0x000fe2000bf66270 */
[----:B------:R-:W-:Y:S01]  /*100e0*/  VIADD R0, R101, 0x68 ;  /* 0x0000006865007836 */ /* 0x000fe20000000000 */
[----:B------:R-:W-:Y:S01]  /*100f0*/  @!P4 LEA.HI R76, R76, R76, RZ, 0x1 ;  /* 0x0000004c4c4cc211 */ /* 0x000fe200078f08ff */
[----:B------:R3:W-:Y:S01]  /*10100*/  @!P1 ST.E.64 desc[UR38][R74.64], R90 ;  /* 0x0000005a4a009985 */ /* 0x0007e2000c101b26 */
[----:B--2---:R-:W-:-:S02]  /*10110*/  @!P2 IMAD.WIDE R78, R85, 0x4, R102 ;  /* 0x00000004554ea825 */ /* 0x004fc400078e0266 */
[----:B------:R-:W-:Y:S02]  /*10120*/  ISETP.GE.AND P1, PT, R0, UR4, PT ;  /* 0x0000000400007c0c */ /* 0x000fe4000bf26270 */
[----:B0-----:R-:W-:Y:S01]  /*10130*/  @!P4 LOP3.LUT R81, R76, 0xfffffffe, RZ, 0xc0, !PT ;  /* 0xfffffffe4c51c812 */ /* 0x001fe200078ec0ff */
[C---:B------:R-:W-:Y:S01]  /*10140*/  VIADD R80, R101.reuse, 0x70 ;  /* 0x0000007065507836 */ /* 0x040fe20000000000 */
[----:B------:R0:W-:Y:S01]  /*10150*/  @!P2 ST.E.64 desc[UR38][R78.64], R98 ;  /* 0x000000624e00a985 */ /* 0x0001e2000c101b26 */
[C---:B------:R-:W-:Y:S02]  /*10160*/  VIADD R84, R101.reuse, 0x78 ;  /* 0x0000007865547836 */ /* 0x040fe40000000000 */
[C---:B-1----:R-:W-:Y:S01]  /*10170*/  VIADD R82, R101.reuse, 0x80 ;  /* 0x0000008065527836 */ /* 0x042fe20000000000 */
[----:B------:R-:W-:Y:S01]  /*10180*/  ISETP.GE.AND P6, PT, R80, UR4, PT ;  /* 0x0000000450007c0c */ /* 0x000fe2000bfc6270 */
[----:B------:R-:W-:Y:S01]  /*10190*/  VIADD R76, R101, 0x88 ;  /* 0x00000088654c7836 */ /* 0x000fe20000000000 */
[----:B------:R-:W-:Y:S01]  /*101a0*/  ISETP.GE.AND P5, PT, R84, UR4, PT ;  /* 0x0000000454007c0c */ /* 0x000fe2000bfa6270 */
[----:B---3--:R-:W-:Y:S01]  /*101b0*/  @!P4 IMAD.WIDE R74, R81, 0x4, R102 ;  /* 0x00000004514ac825 */ /* 0x008fe200078e0266 */
[----:B------:R-:W-:-:S02]  /*101c0*/  ISETP.GE.AND P2, PT, R82, UR4, PT ;  /* 0x0000000452007c0c */ /* 0x000fc4000bf46270 */
[----:B------:R-:W-:Y:S02]  /*101d0*/  @!P3 LEA.HI R86, R86, R86, RZ, 0x1 ;  /* 0x000000565656b211 */ /* 0x000fe400078f08ff */
[----:B------:R1:W-:Y:S01]  /*101e0*/  @!P4 ST.E.64 desc[UR38][R74.64], R96 ;  /* 0x000000604a00c985 */ /* 0x0003e2000c101b26 */
[----:B------:R-:W-:Y:S02]  /*101f0*/  ISETP.GE.AND P4, PT, R76, UR4, PT ;  /* 0x000000044c007c0c */ /* 0x000fe4000bf86270 */
[----:B------:R-:W-:Y:S02]  /*10200*/  @!P1 LEA.HI R0, R0, R0, RZ, 0x1 ;  /* 0x0000000000009211 */ /* 0x000fe400078f08ff */
[----:B0-----:R-:W-:Y:S02]  /*10210*/  @!P3 LOP3.LUT R79, R86, 0xfffffffe, RZ, 0xc0, !PT ;  /* 0xfffffffe564fb812 */ /* 0x001fe400078ec0ff */
[----:B------:R-:W-:Y:S02]  /*10220*/  @!P1 LOP3.LUT R81, R0, 0xfffffffe, RZ, 0xc0, !PT ;  /* 0xfffffffe00519812 */ /* 0x000fe400078ec0ff */
[----:B------:R-:W-:Y:S01]  /*10230*/  @!P6 LEA.HI R0, R80, R80, RZ, 0x1 ;  /* 0x000000505000e211 */ /* 0x000fe200078f08ff */
[----:B------:R-:W-:Y:S01]  /*10240*/  @!P3 IMAD.WIDE R78, R79, 0x4, R102 ;  /* 0x000000044f4eb825 */ /* 0x000fe200078e0266 */
[----:B------:R-:W-:-:S02]  /*10250*/  @!P5 LEA.HI R84, R84, R84, RZ, 0x1 ;  /* 0x000000545454d211 */ /* 0x000fc400078f08ff */
[----:B------:R-:W-:Y:S01]  /*10260*/  @!P2 LEA.HI R82, R82, R82, RZ, 0x1 ;  /* 0x000000525252a211 */ /* 0x000fe200078f08ff */
[--C-:B------:R-:W-:Y:S01]  /*10270*/  @!P1 IMAD.WIDE R80, R81, 0x4, R102.reuse ;  /* 0x0000000451509825 */ /* 0x100fe200078e0266 */
[----:B------:R-:W-:Y:S01]  /*10280*/  @!P6 LOP3.LUT R83, R0, 0xfffffffe, RZ, 0xc0, !PT ;  /* 0xfffffffe0053e812 */ /* 0x000fe200078ec0ff */
[----:B------:R0:W-:Y:S01]  /*10290*/  @!P3 ST.E.64 desc[UR38][R78.64], R60 ;  /* 0x0000003c4e00b985 */ /* 0x0001e2000c101b26 */
[----:B------:R-:W-:Y:S01]  /*102a0*/  @!P4 LEA.HI R76, R76, R76, RZ, 0x1 ;  /* 0x0000004c4c4cc211 */ /* 0x000fe200078f08ff */
[----:B------:R-:W-:Y:S01]  /*102b0*/  VIADD R0, R101, 0x90 ;  /* 0x0000009065007836 */ /* 0x000fe20000000000 */
[----:B------:R-:W-:Y:S01]  /*102c0*/  @!P5 LOP3.LUT R85, R84, 0xfffffffe, RZ, 0xc0, !PT ;  /* 0xfffffffe5455d812 */ /* 0x000fe200078ec0ff */
[--C-:B-1----:R-:W-:Y:S01]  /*102d0*/  @!P6 IMAD.WIDE R74, R83, 0x4, R102.reuse ;  /* 0x00000004534ae825 */ /* 0x102fe200078e0266 */
[----:B------:R-:W-:Y:S01]  /*102e0*/  @!P2 LOP3.LUT R87, R82, 0xfffffffe, RZ, 0xc0, !PT ;  /* 0xfffffffe5257a812 */ /* 0x000fe200078ec0ff */
[----:B------:R1:W-:Y:S01]  /*102f0*/  @!P1 ST.E.64 desc[UR38][R80.64], R62 ;  /* 0x0000003e50009985 */ /* 0x0003e2000c101b26 */
[----:B------:R-:W-:Y:S01]  /*10300*/  ISETP.GE.AND P1, PT, R0, UR4, PT ;  /* 0x0000000400007c0c */ /* 0x000fe2000bf26270 */
[----:B------:R-:W-:-:S02]  /*10310*/  @!P5 IMAD.WIDE R82, R85, 0x4, R102 ;  /* 0x000000045552d825 */ /* 0x000fc400078e0266 */
[----:B------:R2:W-:Y:S01]  /*10320*/  @!P6 ST.E.64 desc[UR38][R74.64], R48 ;  /* 0x000000304a00e985 */ /* 0x0005e2000c101b26 */
[----:B0-----:R-:W-:Y:S01]  /*10330*/  @!P4 LOP3.LUT R79, R76, 0xfffffffe, RZ, 0xc0, !PT ;  /* 0xfffffffe4c4fc812 */ /* 0x001fe200078ec0ff */
[--C-:B------:R-:W-:Y:S02]  /*10340*/  @!P2 IMAD.WIDE R60, R87, 0x4, R102.reuse ;  /* 0x00000004573ca825 */ /* 0x100fe400078e0266 */
[----:B------:R-:W-:Y:S02]  /*10350*/  @!P5 ST.E.64 desc[UR38][R82.64], R46 ;  /* 0x0000002e5200d985 */ /* 0x000fe4000c101b26 */
[----:B------:R-:W-:Y:S02]  /*10360*/  VIADD R76, R101, 0x98 ;  /* 0x00000098654c7836 */ /* 0x000fe40000000000 */
[----:B------:R0:W-:Y:S01]  /*10370*/  @!P2 ST.E.64 desc[UR38][R60.64], R42 ;  /* 0x0000002a3c00a985 */ /* 0x0001e2000c101b26 */
[----:B-1----:R-:W-:Y:S01]  /*10380*/  @!P4 IMAD.WIDE R62, R79, 0x4, R102 ;  /* 0x000000044f3ec825 */ /* 0x002fe200078e0266 */
[----:B------:R-:W-:-:S02]  /*10390*/  @!P1 LEA.HI R0, R0, R0, RZ, 0x1 ;  /* 0x0000000000009211 */ /* 0x000fc400078f08ff */
[----:B------:R-:W-:Y:S01]  /*103a0*/  ISETP.GE.AND P2, PT, R76, UR4, PT ;  /* 0x000000044c007c0c */ /* 0x000fe2000bf46270 */
[C---:B------:R-:W-:Y:S01]  /*103b0*/  VIADD R78, R101.reuse, 0xa0 ;  /* 0x000000a0654e7836 */ /* 0x040fe20000000000 */
[----:B------:R1:W-:Y:S01]  /*103c0*/  @!P4 ST.E.64 desc[UR38][R62.64], R44 ;  /* 0x0000002c3e00c985 */ /* 0x0003e2000c101b26 */
[C---:B------:R-:W-:Y:S02]  /*103d0*/  VIADD R79, R101.reuse, 0xa8 ;  /* 0x000000a8654f7836 */ /* 0x040fe40000000000 */
[C---:B--2---:R-:W-:Y:S01]  /*103e0*/  VIADD R48, R101.reuse, 0xb0 ;  /* 0x000000b065307836 */ /* 0x044fe20000000000 */
[----:B------:R-:W-:Y:S01]  /*103f0*/  ISETP.GE.AND P3, PT, R78, UR4, PT ;  /* 0x000000044e007c0c */ /* 0x000fe2000bf66270 */
[----:B------:R-:W-:Y:S01]  /*10400*/  VIADD R49, R101, 0xb8 ;  /* 0x000000b865317836 */ /* 0x000fe20000000000 */
[----:B------:R-:W-:Y:S02]  /*10410*/  ISETP.GE.AND P4, PT, R79, UR4, PT ;  /* 0x000000044f007c0c */ /* 0x000fe4000bf86270 */
[----:B------:R-:W-:-:S02]  /*10420*/  ISETP.GE.AND P5, PT, R48, UR4, PT ;  /* 0x0000000430007c0c */ /* 0x000fc4000bfa6270 */
[----:B------:R-:W-:Y:S02]  /*10430*/  ISETP.GE.AND P6, PT, R49, UR4, PT ;  /* 0x0000000431007c0c */ /* 0x000fe4000bfc6270 */
[----:B------:R-:W-:Y:S02]  /*10440*/  @!P2 LEA.HI R76, R76, R76, RZ, 0x1 ;  /* 0x0000004c4c4ca211 */ /* 0x000fe400078f08ff */
[----:B0-----:R-:W-:Y:S02]  /*10450*/  @!P1 LOP3.LUT R43, R0, 0xfffffffe, RZ, 0xc0, !PT ;  /* 0xfffffffe002b9812 */ /* 0x001fe400078ec0ff */
[----:B-1----:R-:W-:Y:S02]  /*10460*/  @!P2 LOP3.LUT R45, R76, 0xfffffffe, RZ, 0xc0, !PT ;  /* 0xfffffffe4c2da812 */ /* 0x002fe400078ec0ff */
[----:B------:R-:W-:Y:S02]  /*10470*/  @!P3 LEA.HI R78, R78, R78, RZ, 0x1 ;  /* 0x0000004e4e4eb211 */ /* 0x000fe400078f08ff */
[----:B------:R-:W-:Y:S01]  /*10480*/  @!P4 LEA.HI R79, R79, R79, RZ, 0x1 ;  /* 0x0000004f4f4fc211 */ /* 0x000fe200078f08ff */
[----:B------:R-:W-:Y:S01]  /*10490*/  @!P2 IMAD.WIDE R44, R45, 0x4, R102 ;  /* 0x000000042d2ca825 */ /* 0x000fe200078e0266 */
[----:B------:R-:W-:-:S02]  /*104a0*/  @!P5 LEA.HI R48, R48, R48, RZ, 0x1 ;  /* 0x000000303030d211 */ /* 0x000fc400078f08ff */
[----:B------:R-:W-:Y:S02]  /*104b0*/  @!P6 LEA.HI R42, R49, R49, RZ, 0x1 ;  /* 0x00000031312ae211 */ /* 0x000fe400078f08ff */
[----:B------:R-:W-:Y:S02]  /*104c0*/  @!P3 LOP3.LUT R47, R78, 0xfffffffe, RZ, 0xc0, !PT ;  /* 0xfffffffe4e2fb812 */ /* 0x000fe400078ec0ff */
[----:B------:R-:W-:Y:S02]  /*104d0*/  @!P4 LOP3.LUT R49, R79, 0xfffffffe, RZ, 0xc0, !PT ;  /* 0xfffffffe4f31c812 */ /* 0x000fe400078ec0ff */
[----:B------:R-:W-:Y:S01]  /*104e0*/  @!P5 LOP3.LUT R61, R48, 0xfffffffe, RZ, 0xc0, !PT ;  /* 0xfffffffe303dd812 */ /* 0x000fe200078ec0ff */
[----:B------:R-:W-:Y:S01]  /*104f0*/  @!P3 IMAD.WIDE R46, R47, 0x4, R102 ;  /* 0x000000042f2eb825 */ /* 0x000fe200078e0266 */
[----:B------:R-:W-:-:S03]  /*10500*/  @!P6 LOP3.LUT R63, R42, 0xfffffffe, RZ, 0xc0, !PT ;  /* 0xfffffffe2a3fe812 */ /* 0x000fc600078ec0ff */
[----:B------:R-:W-:-:S04]  /*10510*/  @!P1 IMAD.WIDE R42, R43, 0x4, R102 ;  /* 0x000000042b2a9825 */ /* 0x000fc800078e0266 */
[--C-:B------:R-:W-:Y:S01]  /*10520*/  @!P4 IMAD.WIDE R48, R49, 0x4, R102.reuse ;  /* 0x000000043130c825 */ /* 0x100fe200078e0266 */
[----:B------:R1:W-:Y:S03]  /*10530*/  @!P1 ST.E.64 desc[UR38][R42.64], R24 ;  /* 0x000000182a009985 */ /* 0x0003e6000c101b26 */
[--C-:B------:R-:W-:Y:S01]  /*10540*/  @!P5 IMAD.WIDE R60, R61, 0x4, R102.reuse ;  /* 0x000000043d3cd825 */ /* 0x100fe200078e0266 */
[----:B------:R1:W-:Y:S03]  /*10550*/  @!P2 ST.E.64 desc[UR38][R44.64], R26 ;  /* 0x0000001a2c00a985 */ /* 0x0003e6000c101b26 */
[----:B------:R-:W-:Y:S01]  /*10560*/  @!P6 IMAD.WIDE R102, R63, 0x4, R102 ;  /* 0x000000043f66e825 */ /* 0x000fe200078e0266 */
[----:B------:R1:W-:Y:S04]  /*10570*/  @!P3 ST.E.64 desc[UR38][R46.64], R28 ;  /* 0x0000001c2e00b985 */ /* 0x0003e8000c101b26 */
[----:B------:R1:W-:Y:S04]  /*10580*/  @!P4 ST.E.64 desc[UR38][R48.64], R30 ;  /* 0x0000001e3000c985 */ /* 0x0003e8000c101b26 */
[----:B------:R1:W-:Y:S04]  /*10590*/  @!P5 ST.E.64 desc[UR38][R60.64], R32 ;  /* 0x000000203c00d985 */ /* 0x0003e8000c101b26 */
[----:B------:R1:W-:Y:S02]  /*105a0*/  @!P6 ST.E.64 desc[UR38][R102.64], R34 ;  /* 0x000000226600e985 */ /* 0x0003e4000c101b26 */
.L_x_2030:
[----:B------:R-:W-:Y:S05]  /*105b0*/  BSYNC B0 ;  /* 0x0000000000007941 */ /* 0x000fea0003800000 */
.L_x_2029:
[----:B------:R-:W-:Y:S01]  /*105c0*/  ISETP.GE.AND P1, PT, R104, R105, PT ;  /* 0x000000696800720c */ /* 0x000fe20003f26270 */
[----:B-1----:R1:W2:Y:S01]  /*105d0*/  SHFL.IDX PT, R25, R107, 0x1, 0x1c1f ;  /* 0x003c1f006b197f89 */ /* 0x0022a200000e0000 */
        /* <DEDUP_REMOVED lines=21> */
[----:B0-----:R-:W-:Y:S02]  /*10730*/  SEL R2, R20, R69, P0 ;  /* 0x0000004514027207 */ /* 0x001fe40000000000 */
[----:B------:R-:W-:Y:S01]  /*10740*/  SEL R8, R69, R20, P0 ;  /* 0x0000001445087207 */ /* 0x000fe20000000000 */
[----:B-12---:R-:W-:Y:S06]  /*10750*/  @P1 BRA `(.L_x_1992) ;  /* 0x0000004800541947 */ /* 0x006fec0003800000 */
        /* <DEDUP_REMOVED lines=60> */
[C---:B-1----:R-:W-:Y:S01]  /*10b20*/  VIADD R12, R101.reuse, 0x68 ;  /* 0x00000068650c7836 */ /* 0x042fe20000000000 */
[----:B------:R-:W-:Y:S01]  /*10b30*/  @!P2 LEA.HI R18, R18, R18, RZ, 0x1 ;  /* 0x000000121212a211 */ /* 0x000fe200078f08ff */
[----:B------:R-:W-:Y:S02]  /*10b40*/  VIADD R16, R101, 0x80 ;  /* 0x0000008065107836 */ /* 0x000fe40000000000 */
[----:B--2---:R-:W-:Y:S01]  /*10b50*/  @!P1 IMAD.WIDE R4, R11, 0x4, R24 ;  /* 0x000000040b049825 */ /* 0x004fe200078e0218 */
[----:B------:R-:W-:-:S02]  /*10b60*/  ISETP.GE.AND P5, PT, R12, UR4, PT ;  /* 0x000000040c007c0c */ /* 0x000fc4000bfa6270 */
[----:B------:R-:W-:Y:S01]  /*10b70*/  @!P3 LEA.HI R0, R0, R0, RZ, 0x1 ;  /* 0x000000000000b211 */ /* 0x000fe200078f08ff */
[----:B------:R-:W-:Y:S01]  /*10b80*/  VIADD R14, R101, 0x70 ;  /* 0x00000070650e7836 */ /* 0x000fe20000000000 */
[----:B------:R1:W-:Y:S01]  /*10b90*/  @!P1 ST.E.64 desc[UR38][R4.64], R52 ;  /* 0x0000003404009985 */ /* 0x0003e2000c101b26 */
[----:B------:R-:W-:Y:S01]  /*10ba0*/  @!P0 IMAD.WIDE R10, R45, 0x4, R24 ;  /* 0x000000042d0a8825 */ /* 0x000fe200078e0218 */
[----:B------:R-:W-:Y:S02]  /*10bb0*/  @!P3 LOP3.LUT R13, R0, 0xfffffffe, RZ, 0xc0, !PT ;  /* 0xfffffffe000db812 */ /* 0x000fe400078ec0ff */
[----:B------:R-:W-:Y:S01]  /*10bc0*/  ISETP.GE.AND P1, PT, R14, UR4, PT ;  /* 0x000000040e007c0c */ /* 0x000fe2000bf26270 */
[----:B------:R-:W-:Y:S01]  /*10bd0*/  VIADD R15, R101, 0x78 ;  /* 0x00000078650f7836 */ /* 0x000fe20000000000 */
[----:B------:R2:W-:Y:S01]  /*10be0*/  @!P0 ST.E.64 desc[UR38][R10.64], R56 ;  /* 0x000000380a008985 */ /* 0x0005e2000c101b26 */
[----:B0-----:R-:W-:Y:S02]  /*10bf0*/  @!P2 LOP3.LUT R7, R18, 0xfffffffe, RZ, 0xc0, !PT ;  /* 0xfffffffe1207a812 */ /* 0x001fe400078ec0ff */
        /* <DEDUP_REMOVED lines=70> */
.L_x_2028:
        /* <DEDUP_REMOVED lines=36> */
[--C-:B------:R-:W-:Y:S01]  /*112a0*/  SHF.R.S32.HI R9, RZ, 0x1f, R5.reuse ;  /* 0x0000001fff097819 */ /* 0x100fe20000011405 */
[----:B------:R-:W-:Y:S01]  /*112b0*/  IMAD.MOV R7, RZ, RZ, -R5 ;  /* 0x000000ffff077224 */ /* 0x000fe200078e0a05 */
[----:B------:R-:W-:Y:S01]  /*112c0*/  IADD3 R2, P0, R5, R2, RZ ;  /* 0x0000000205027210 */ /* 0x000fe20007f1e0ff */
[----:B------:R-:W-:Y:S02]  /*112d0*/  IMAD R4, R4, UR4, RZ ;  /* 0x0000000404047c24 */ /* 0x000fe4000f8e02ff */
[----:B------:R-:W-:-:S02]  /*112e0*/  IMAD R7, R6, R7, R0 ;  /* 0x0000000706077224 */ /* 0x000fc400078e0200 */
[----:B------:R-:W-:Y:S01]  /*112f0*/  IMAD R4, R17, UR5, R4 ;  /* 0x0000000511047c24 */ /* 0x000fe2000f8e0204 */
[----:B------:R-:W-:Y:S02]  /*11300*/  ULDC.64 UR4, c[0x0][0xbc8] ;  /* 0x0002f20000047ab9 */ /* 0x000fe40000000a00 */
        /* <DEDUP_REMOVED lines=12> */
.L_x_1990:
        /* <DEDUP_REMOVED lines=18> */
.L_x_2031:
[----:B------:R-:W-:Y:S01]  /*114f0*/  ULDC UR8, c[0x0][0xc50] ;  /* 0x0003140000087ab9 */ /* 0x000fe20000000800 */
[----:B------:R-:W-:Y:S01]  /*11500*/  UMOV UR36, UR6 ;  /* 0x0000000600247c82 */ /* 0x000fe20008000000 */
[----:B------:R-:W-:-:S11]  /*11510*/  UISETP.NE.AND UP0, UPT, UR8, 0x1, UPT ;  /* 0x000000010800788c */ /* 0x000fd6000bf05270 */
[----:B------:R-:W-:Y:S01]  /*11520*/  @UP0 ULDC UR4, c[0x0][0xc54] ;  /* 0x0003150000040ab9 */ /* 0x000fe20000000800 */
[----:B------:R-:W-:Y:S01]  /*11530*/  @UP0 ULDC UR7, c[0x0][0xc58] ;  /* 0x0003160000070ab9 */ /* 0x000fe20000000800 */
[----:B------:R-:W-:-:S04]  /*11540*/  UIMAD.WIDE.U32 UR4, UR6, UR4, URZ ;  /* 0x00000004060472a5 */ /* 0x000fc8000f8e003f */
[----:B------:R-:W-:-:S12]  /*11550*/  @UP0 USHF.R.U32.HI UR36, URZ, UR7, UR5 ;  /* 0x000000073f240299 */ /* 0x000fd80008011605 */
.L_x_2032:
        /* <DEDUP_REMOVED lines=8> */
[----:B------:R-:W-:Y:S01]  /*115e0*/  ULDC UR6, c[0x0][0x448] ;  /* 0x0001120000067ab9 */ /* 0x000fe20000000800 */
[----:B------:R-:W-:Y:S01]  /*115f0*/  ULDC.64 UR4, c[0x0][0x418] ;  /* 0x0001060000047ab9 */ /* 0x000fe20000000a00 */
[----:B------:R-:W-:Y:S01]  /*11600*/  UISETP.NE.AND UP1, UPT, UR6, 0x1, UPT ;  /* 0x000000010600788c */ /* 0x000fe2000bf25270 */
[----:B------:R-:W-:Y:S01]  /*11610*/  IMAD.MOV.U32 R0, RZ, RZ, RZ ;  /* 0x000000ffff007224 */ /* 0x000fe200078e00ff */
[----:B------:R-:W-:Y:S01]  /*11620*/  UISETP.NE.U32.AND UP0, UPT, UR4, URZ, UPT ;  /* 0x0000003f0400728c */ /* 0x000fe2000bf05070 */
[----:B------:R-:W-:Y:S02]  /*11630*/  ULDC UR7, c[0x0][0x424] ;  /* 0x0001090000077ab9 */ /* 0x000fe40000000800 */
[----:B------:R-:W-:Y:S01]  /*11640*/  ULDC UR4, c[0x0][0x288] ;  /* 0x0000a20000047ab9 */ /* 0x000fe20000000800 */
[----:B------:R-:W-:Y:S02]  /*11650*/  UISETP.NE.AND.EX UP0, UPT, UR5, URZ, UPT, UP0 ;  /* 0x0000003f0500728c */ /* 0x000fe4000bf05300 */
[----:B------:R-:W-:-:S02]  /*11660*/  UIADD3 UR10, -UR4, 0xa0, URZ ;  /* 0x000000a0040a7890 */ /* 0x000fc4000fffe13f */
[----:B------:R-:W-:Y:S01]  /*11670*/  USEL UR7, UR7, 0x1, UP0 ;  /* 0x0000000107077887 */ /* 0x000fe20008000000 */
[----:B------:R-:W-:Y:S01]  /*11680*/  @UP1 ULDC UR4, c[0x0][0x44c] ;  /* 0x0001130000041ab9 */ /* 0x000fe20000000800 */
[----:B------:R-:W-:Y:S01]  /*11690*/  ULDC UR9, c[0x0][0x2f0] ;  /* 0x0000bc0000097ab9 */ /* 0x000fe20000000800 */
[----:B------:R-:W-:Y:S01]  /*116a0*/  @UP1 ULDC UR11, c[0x0][0x450] ;  /* 0x00011400000b1ab9 */ /* 0x000fe20000000800 */
[----:B------:R-:W-:Y:S02]  /*116b0*/  UIMAD UR10, UR7, UR9, UR10 ;  /* 0x00000009070a72a4 */ /* 0x000fe4000f8e020a */
[----:B0-----:R-:W-:-:S04]  /*116c0*/  USHF.L.U32 UR41, UR41, 0x7, URZ ;  /* 0x0000000729297899 */ /* 0x001fc8000800063f */
[----:B------:R-:W-:-:S04]  /*116d0*/  UIADD3 UR6, UR41, 0x7f, URZ ;  /* 0x0000007f29067890 */ /* 0x000fc8000fffe03f */
[----:B------:R-:W-:Y:S02]  /*116e0*/  UIMAD.WIDE.U32 UR4, UR6, UR4, URZ ;  /* 0x00000004060472a5 */ /* 0x000fe4000f8e003f */
[----:B------:R-:W-:Y:S02]  /*116f0*/  UIMAD UR4, UR7, UR9, 0x9f ;  /* 0x0000009f070474a4 */ /* 0x000fe4000f8e0209 */
[----:B------:R-:W-:Y:S02]  /*11700*/  @UP1 USHF.R.U32.HI UR6, URZ, UR11, UR5 ;  /* 0x0000000b3f061299 */ /* 0x000fe40008011605 */
[----:B------:R-:W-:Y:S02]  /*11710*/  UIMAD.WIDE UR4, UR4, 0x66666667, URZ ;  /* 0x66666667040478a5 */ /* 0x000fe4000f8e023f */
[----:B------:R-:W-:Y:S02]  /*11720*/  UIADD3 UR6, UR10, UR6, URZ ;  /* 0x000000060a067290 */ /* 0x000fe4000fffe03f */
[----:B------:R-:W-:-:S02]  /*11730*/  USHF.R.U32.HI UR9, URZ, 0x1f, UR5 ;  /* 0x0000001f3f097899 */ /* 0x000fc40008011605 */
[----:B------:R-:W-:Y:S02]  /*11740*/  UIMAD.WIDE UR6, UR6, 0x66666667, URZ ;  /* 0x66666667060678a5 */ /* 0x000fe4000f8e023f */
[----:B------:R-:W-:Y:S02]  /*11750*/  ULEA.HI.SX32 UR9, UR5, UR9, 0x1a ;  /* 0x0000000905097291 */ /* 0x000fe4000f8fd23f */
[----:B------:R-:W-:Y:S02]  /*11760*/  USHF.R.U32.HI UR4, URZ, 0x1f, UR7 ;  /* 0x0000001f3f047899 */ /* 0x000fe40008011607 */
[----:B------:R-:W-:Y:S02]  /*11770*/  ULOP3.LUT UR5, UR8, 0xffff, URZ, 0xc0, !UPT ;  /* 0x0000ffff08057892 */ /* 0x000fe4000f8ec03f */
[----:B------:R-:W-:Y:S02]  /*11780*/  ULEA.HI.SX32 UR4, UR7, UR4, 0x1a ;  /* 0x0000000407047291 */ /* 0x000fe4000f8fd23f */
[----:B------:R-:W-:-:S02]  /*11790*/  USHF.R.U32.HI UR7, URZ, 0x10, UR8 ;  /* 0x000000103f077899 */ /* 0x000fc40008011608 */
[----:B------:R-:W-:-:S04]  /*117a0*/  UISETP.LT.AND UP0, UPT, UR9, UR4, UPT ;  /* 0x000000040900728c */ /* 0x000fc8000bf01270 */
[----:B------:R-:W-:Y:S02]  /*117b0*/  USEL UR6, UR9, UR4, UP0 ;  /* 0x0000000409067287 */ /* 0x000fe40008000000 */
[----:B------:R-:W-:Y:S02]  /*117c0*/  UISETP.NE.AND UP0, UPT, UR7, URZ, UPT ;  /* 0x0000003f0700728c */ /* 0x000fe4000bf05270 */
[----:B------:R-:W-:-:S06]  /*117d0*/  UISETP.GE.AND UP1, UPT, UR6, 0x1, UPT ;  /* 0x000000010600788c */ /* 0x000fcc000bf26270 */
[----:B------:R-:W-:-:S03]  /*117e0*/  PLOP3.LUT P0, PT, PT, PT, UP1, 0x80, 0x0 ;  /* 0x000000000000781c */ /* 0x000fc60003f0f018 */
[----:B------:R-:W-:-:S10]  /*117f0*/  @!UP0 ULDC UR7, c[0x0][0x9f0] ;  /* 0x00027c0000078ab9 */ /* 0x000fd40000000800 */
[----:B------:R-:W-:Y:S05]  /*11800*/  @!P0 BRA `(.L_x_2034) ;  /* 0x0000000000708947 */ /* 0x000fea0003800000 */
        /* <DEDUP_REMOVED lines=25> */
[----:B------:R-:W-:-:S04]  /*119a0*/  IMAD.MOV.U32 R0, RZ, RZ, R3 ;  /* 0x000000ffff007224 */ /* 0x000fc800078e0003 */
[----:B------:R-:W-:Y:S01]  /*119b0*/  @!P2 IMAD.MOV R0, RZ, RZ, -R0 ;  /* 0x000000ffff00a224 */ /* 0x000fe200078e0a00 */
[----:B------:R-:W-:-:S07]  /*119c0*/  @!P1 LOP3.LUT R0, RZ, UR7, RZ, 0x33, !PT ;  /* 0x00000007ff009c12 */ /* 0x000fce000f8e33ff */
.L_x_2034:
[----:B------:R-:W-:Y:S02]  /*119d0*/  IMAD R19, R0, UR5, RZ ;  /* 0x0000000500137c24 */ /* 0x000fe4000f8e02ff */
[----:B------:R-:W-:-:S03]  /*119e0*/  IMAD.MOV.U32 R2, RZ, RZ, 0x1 ;  /* 0x00000001ff027424 */ /* 0x000fc600078e00ff */
[----:B------:R-:W-:Y:S01]  /*119f0*/  VIADDMNMX R17, R19, R0, UR6, PT ;  /* 0x0000000613117e46 */ /* 0x000fe2000b800100 */
[----:B------:R-:W-:-:S03]  /*11a00*/  IMAD.MOV.U32 R0, RZ, RZ, RZ ;  /* 0x000000ffff007224 */ /* 0x000fc600078e00ff */
[----:B------:R-:W-:-:S13]  /*11a10*/  ISETP.GT.AND P0, PT, R17, R19, PT ;  /* 0x000000131100720c */ /* 0x000fda0003f04270 */
        /* <DEDUP_REMOVED lines=24> */
.L_x_2035:
        /* <DEDUP_REMOVED lines=20> */
.L_x_2036:
        /* <DEDUP_REMOVED lines=20> */
.L_x_2037:
        /* <DEDUP_REMOVED lines=18> */
.L_x_2038:
        /* <DEDUP_REMOVED lines=11> */
[----:B------:R-:W-:-:S04]  /*11ff0*/  LOP3.LUT R4, R0, 0x180, RZ, 0xc0, !PT ;  /* 0x0000018000047812 */ /* 0x000fc800078ec0ff */
        /* <DEDUP_REMOVED lines=19> */
[----:B------:R-:W-:-:S05]  /*12130*/  LOP3.LUT R0, R5, R4, RZ, 0xfc, !PT ;  /* 0x0000000405007212 */ /* 0x000fca00078efcff */
[----:B------:R0:W-:Y:S02]  /*12140*/  STL [R1+0xc], R0 ;  /* 0x00000c0001007387 */ /* 0x0001e40000100800 */
[----:B0-----:R-:W-:-:S05]  /*12150*/  P2R R0, PR, RZ, 0x2 ;  /* 0x00000002ff007803 */ /* 0x001fca0000000000 */
[----:B------:R0:W-:Y:S01]  /*12160*/  STL [R1+0x10], R0 ;  /* 0x0000100001007387 */ /* 0x0001e20000100800 */
[----:B--2---:R-:W-:Y:S02]  /*12170*/  SHF.R.S32.HI R9, RZ, 0x1f, R18 ;  /* 0x0000001fff097819 */ /* 0x004fe40000011412 */
[----:B------:R-:W-:-:S03]  /*12180*/  SEL R16, R18, RZ, !P1 ;  /* 0x000000ff12107207 */ /* 0x000fc60004800000 */
[----:B------:R0:W-:Y:S01]  /*12190*/  STL [R1], R9 ;  /* 0x0000000901007387 */ /* 0x0001e20000100800 */
[----:B------:R-:W-:Y:S05]  /*121a0*/  BRA.DIV UR4, `(.L_x_2039) ;  /* 0x0000003204707947 */ /* 0x000fea000b800000 */
[----:B------:R1:W2:Y:S02]  /*121b0*/  SHFL.IDX PT, R14, R6, RZ, 0x1f ;  /* 0x00001fff060e7589 */ /* 0x0002a400000e0000 */
.L_x_2094:
[----:B------:R-:W-:Y:S02]  /*121c0*/  PLOP3.LUT P2, PT, PT, PT, PT, 0x8, 0x0 ;  /* 0x000000000000781c */ /* 0x000fe40003f4e170 */
[----:B--2---:R-:W-:Y:S02]  /*121d0*/  ISETP.NE.AND P0, PT, R14, RZ, PT ;  /* 0x000000ff0e00720c */ /* 0x004fe40003f05270 */
[----:B0-----:R-:W-:-:S05]  /*121e0*/  P2R R0, PR, RZ, 0x4 ;  /* 0x00000004ff007803 */ /* 0x001fca0000000000 */
[----:B------:R0:W-:Y:S06]  /*121f0*/  STL [R1+0x8], R0 ;  /* 0x0000080001007387 */ /* 0x0001ec0000100800 */
[----:B------:R-:W-:Y:S05]  /*12200*/  @P0 BRA `(.L_x_2040) ;  /* 0x0000000400900947 */ /* 0x000fea0003800000 */
[----:B------:R-:W-:Y:S01]  /*12210*/  UMOV UR4, 0xffffffff ;  /* 0xffffffff00047882 */ /* 0x000fe20000000000 */
[----:B0-----:R-:W-:Y:S02]  /*12220*/  VIADD R0, R17, 0xffffffff ;  /* 0xffffffff11007836 */ /* 0x001fe40000000000 */
[----:B------:R-:W-:Y:S05]  /*12230*/  BRA.DIV UR4, `(.L_x_2041) ;  /* 0x00000032046c7947 */ /* 0x000fea000b800000 */
[----:B------:R-:W-:-:S13]  /*12240*/  ELECT P6, URZ, PT ;  /* 0x00000000003f782f */ /* 0x000fda00038c0000 */
.L_x_2097:
        /* <DEDUP_REMOVED lines=20> */
.L_x_2042:
[----:B0-----:R-:W-:Y:S01]  /*12390*/  IMAD.MOV.U32 R2, RZ, RZ, 0x1 ;  /* 0x00000001ff027424 */ /* 0x001fe200078e00ff */
[----:B------:R-:W-:-:S04]  /*123a0*/  ISETP.NE.AND P1, PT, R8, RZ, PT ;  /* 0x000000ff0800720c */ /* 0x000fc80003f25270 */
[----:B------:R-:W-:-:S04]  /*123b0*/  SHF.L.U32 R2, R2, 0x1f, RZ ;  /* 0x0000001f02027819 */ /* 0x000fc800000006ff */
[----:B------:R-:W0:Y:S02]  /*123c0*/  SYNCS.PHASECHK.TRANS64.TRYWAIT P0, [UR40+0x33480], R2 ;  /* 0x03348002ff0075a7 */ /* 0x000e240008000168 */
[----:B0-----:R-:W-:Y:S05]  /*123d0*/  @!P0 BRA `(.L_x_2043) ;  /* 0x0000003000248947 */ /* 0x001fea0003800000 */
.L_x_2098:
[----:B------:R-:W-:Y:S05]  /*123e0*/  @P1 BRA `(.L_x_2044) ;  /* 0x0000000000181947 */ /* 0x000fea0003800000 */
[----:B------:R-:W2:Y:S01]  /*123f0*/  S2R R4, SR_TID.X ;  /* 0x0000000000047919 */ /* 0x000ea20000002100 */
[----:B0-----:R-:W-:-:S04]  /*12400*/  IMAD.MOV.U32 R3, RZ, RZ, 0x7800 ;  /* 0x00007800ff037424 */ /* 0x001fc800078e00ff */
[----:B------:R3:W-:Y:S01]  /*12410*/  SYNCS.ARRIVE.TRANS64 RZ, [UR40+0x33470], R3 ;  /* 0x03347003ffff79a7 */ /* 0x0007e20008000028 */
[----:B--2---:R-:W-:-:S13]  /*12420*/  LOP3.LUT P0, RZ, R4, 0x1f, RZ, 0xc0, !PT ;  /* 0x0000001f04ff7812 */ /* 0x004fda000780c0ff */
[----:B---3--:R-:W-:Y:S05]  /*12430*/  @!P0 BRA `(.L_x_2044) ;  /* 0x0000000000048947 */ /* 0x008fea0003800000 */
[----:B------:R-:W-:Y:S01]  /*12440*/  BPT.TRAP 0x1 ;  /* 0x000000040000795c */ /* 0x000fe20000300000 */
.L_x_2044:
        /* <DEDUP_REMOVED lines=28> */
.L_x_2099:
[----:B------:R-:W-:Y:S05]  /*12610*/  @P1 BRA `(.L_x_2046) ;  /* 0x0000000000181947 */ /* 0x000fea0003800000 */
[----:B0-----:R-:W0:Y:S01]  /*12620*/  S2R R3, SR_TID.X ;  /* 0x0000000000037919 */ /* 0x001e220000002100 */
[----:B------:R-:W-:-:S04]  /*12630*/  IMAD.MOV.U32 R2, RZ, RZ, 0x7800 ;  /* 0x00007800ff027424 */ /* 0x000fc800078e00ff */
[----:B------:R2:W-:Y:S01]  /*12640*/  SYNCS.ARRIVE.TRANS64 RZ, [UR40+0x33430], R2 ;  /* 0x03343002ffff79a7 */ /* 0x0005e20008000028 */
[----:B0-----:R-:W-:-:S13]  /*12650*/  LOP3.LUT P0, RZ, R3, 0x1f, RZ, 0xc0, !PT ;  /* 0x0000001f03ff7812 */ /* 0x001fda000780c0ff */
[----:B--2---:R-:W-:Y:S05]  /*12660*/  @!P0 BRA `(.L_x_2046) ;  /* 0x0000000000048947 */ /* 0x004fea0003800000 */
[----:B------:R-:W-:Y:S01]  /*12670*/  BPT.TRAP 0x1 ;  /* 0x000000040000795c */ /* 0x000fe20000300000 */
.L_x_2046:
[----:B------:R-:W-:Y:S01]  /*12680*/  ULDC.64 UR4, c[0x0][0x198] ;  /* 0x0000660000047ab9 */ /* 0x000fe20000000a00 */
[----:B------:R-:W-:Y:S01]  /*12690*/  R2UR UR11, R0 ;  /* 0x00000000000b72ca */ /* 0x000fe200000e0000 */
[----:B------:R-:W-:Y:S01]  /*126a0*/  UIADD3 UR4, UP0, UR4, 0x370, URZ ;  /* 0x0000037004047890 */ /* 0x000fe2000ff1e03f */
[----:B------:R-:W-:Y:S01]  /*126b0*/  R2UR UR13, R16 ;  /* 0x00000000100d72ca */ /* 0x000fe200000e0000 */
[----:B------:R-:W-:Y:S01]  /*126c0*/  UIADD3 UR8, UR40, 0x24200, URZ ;  /* 0x0002420028087890 */ /* 0x000fe2000fffe03f */
[----:B------:R-:W-:Y:S01]  /*126d0*/  PLOP3.LUT P0, PT, PT, PT, PT, 0x80, 0x0 ;  /* 0x000000000000781c */ /* 0x000fe20003f0f070 */
[----:B------:R-:W-:Y:S02]  /*126e0*/  UIADD3 UR9, UR40, 0x33430, URZ ;  /* 0x0003343028097890 */ /* 0x000fe4000fffe03f */
[----:B------:R-:W-:Y:S01]  /*126f0*/  UIADD3.X UR5, URZ, UR5, URZ, UP0, !UPT ;  /* 0x000000053f057290 */ /* 0x000fe200087fe43f */
[----:B------:R-:W-:Y:S01]  /*12700*/  P2R R0, PR, RZ, 0x1 ;  /* 0x00000001ff007803 */ /* 0x000fe20000000000 */
        /* <DEDUP_REMOVED lines=18> */
[----:B------:R2:W-:Y:S01]  /*12830*/  STL [R1+0x8], R0 ;  /* 0x0000080001007387 */ /* 0x0005e20000100800 */
[----:B------:R-:W-:Y:S01]  /*12840*/  NOP ;  /* 0x0000000000007918 */ /* 0x000fe20000000000 */
.L_x_2040:
[----:B------:R-:W-:Y:S05]  /*12850*/  WARPSYNC.ALL ;  /* 0x0000000000007948 */ /* 0x000fea0003800000 */
[----:B--2---:R-:W-:Y:S01]  /*12860*/  UIADD3 UR4, UR40, 0x1e200, URZ ;  /* 0x0001e20028047890 */ /* 0x004fe2000fffe03f */
        /* <DEDUP_REMOVED lines=20> */
.L_x_2047:
        /* <DEDUP_REMOVED lines=8> */
[----:B------:R-:W-:-:S04]  /*12a30*/  UIMAD UR6, UR36, UR9, UR6 ;  /* 0x00000009240672a4 */ /* 0x000fc8000f8e0206 */
[----:B------:R-:W-:Y:S01]  /*12a40*/  UIADD3 UR5, UR5, UR6, URZ ;  /* 0x0000000605057290 */ /* 0x000fe2000fffe03f */
[----:B--2---:R-:W-:Y:S02]  /*12a50*/  ISETP.NE.AND P0, PT, R9, 0x1, PT ;  /* 0x000000010900780c */ /* 0x004fe40003f05270 */
        /* <DEDUP_REMOVED lines=12> */
[C---:B------:R-:W-:Y:S02]  /*12b20*/  IMAD.SHL.U32 R0, R6.reuse, 0x10, RZ ;  /* 0x0000001006007824 */ /* 0x040fe400078e00ff */
[----:B------:R-:W-:-:S03]  /*12b30*/  IMAD.SHL.U32 R6, R6, 0x20, RZ ;  /* 0x0000002006067824 */ /* 0x000fc600078e00ff */
[----:B------:R-:W-:Y:S02]  /*12b40*/  LOP3.LUT R0, R0, 0x40, RZ, 0xc0, !PT ;  /* 0x0000004000007812 */ /* 0x000fe400078ec0ff */
[----:B------:R-:W-:Y:S02]  /*12b50*/  LOP3.LUT R6, R6, 0x60, RZ, 0xc0, !PT ;  /* 0x0000006006067812 */ /* 0x000fe400078ec0ff */
[----:B------:R-:W-:Y:S02]  /*12b60*/  IADD3 R0, R3, R0, R2 ;  /* 0x0000000003007210 */ /* 0x000fe40007ffe002 */
[----:B------:R-:W0:Y:S02]  /*12b70*/  LDC.64 R2, c[0x0][0x2e0] ;  /* 0x0000b800ff027b82 */ /* 0x000e240000000a00 */
[----:B0-----:R-:W-:-:S04]  /*12b80*/  IMAD R4, R5, R2, RZ ;  /* 0x0000000205047224 */ /* 0x001fc800078e02ff */
[C---:B------:R-:W-:Y:S01]  /*12b90*/  IMAD R5, R7.reuse, R3, R4 ;  /* 0x0000000307057224 */ /* 0x040fe200078e0204 */
[----:B------:R-:W-:Y:S01]  /*12ba0*/  LEA.HI R4, R10, R6, RZ, 0x1e ;  /* 0x000000060a047211 */ /* 0x000fe200078ff0ff */
[----:B------:R-:W-:Y:S01]  /*12bb0*/  IMAD.WIDE.U32 R2, R7, R2, UR4 ;  /* 0x0000000407027e25 */ /* 0x000fe2000f8e0002 */
[----:B------:R-:W0:Y:S01]  /*12bc0*/  @P0 LDC R6, c[0x0][0x450] ;  /* 0x00011400ff060b82 */ /* 0x000e220000000800 */
[----:B------:R-:W-:Y:S02]  /*12bd0*/  ULDC.64 UR4, c[0x0][0x2d0] ;  /* 0x0000b40000047ab9 */ /* 0x000fe40000000a00 */
[----:B------:R-:W-:Y:S02]  /*12be0*/  IMAD.IADD R3, R3, 0x1, R5 ;  /* 0x0000000103037824 */ /* 0x000fe400078e0205 */
[----:B------:R-:W1:Y:S03]  /*12bf0*/  S2R R5, SR_CTAID.X ;  /* 0x0000000000057919 */ /* 0x000e660000002500 */
[----:B------:R-:W2:Y:S01]  /*12c00*/  @P0 LDC R7, c[0x0][0x44c] ;  /* 0x00011300ff070b82 */ /* 0x000ea20000000800 */
[----:B-1----:R-:W-:-:S04]  /*12c10*/  IMAD R4, R5, 0x80, R4 ;  /* 0x0000008005047824 */ /* 0x002fc800078e0204 */
[----:B--2---:R-:W-:-:S04]  /*12c20*/  @P0 IMAD.HI.U32 R7, R4, R7, RZ ;  /* 0x0000000704070227 */ /* 0x004fc800078e00ff */
[----:B------:R-:W-:Y:S01]  /*12c30*/  IMAD.MOV.U32 R5, RZ, RZ, R4 ;  /* 0x000000ffff057224 */ /* 0x000fe200078e0004 */
        /* <DEDUP_REMOVED lines=24> */
[----:B------:R-:W0:Y:S01]  /*12dc0*/  S2R R2, SR_TID.X ;  /* 0x0000000000027919 */ /* 0x000e220000002100 */
[----:B------:R-:W-:Y:S02]  /*12dd0*/  ULDC UR4, c[0x0][0x288] ;  /* 0x0000a20000047ab9 */ /* 0x000fe40000000800 */
[----:B------:R-:W-:Y:S01]  /*12de0*/  IMAD R5, R9, UR4, RZ ;  /* 0x0000000409057c24 */ /* 0x000fe2000f8e02ff */
[----:B------:R-:W1:Y:S04]  /*12df0*/  SHFL.IDX PT, R3, R7, RZ, 0x1c1f ;  /* 0x001c1fff07037589 */ /* 0x000e6800000e0000 */
[----:B------:R-:W-:Y:S01]  /*12e00*/  SHFL.IDX PT, R14, R7, 0x1, 0x1c1f ;  /* 0x003c1f00070e7f89 */ /* 0x000fe200000e0000 */
[----:B0-----:R-:W-:-:S03]  /*12e10*/  LOP3.LUT R10, R2, 0x7f, RZ, 0xc0, !PT ;  /* 0x0000007f020a7812 */ /* 0x001fc600078ec0ff */
[----:B------:R-:W0:Y:S01]  /*12e20*/  SHFL.IDX PT, R2, R6, RZ, 0x1c1f ;  /* 0x001c1fff06027589 */ /* 0x000e2200000e0000 */
[----:B------:R-:W-:-:S04]  /*12e30*/  LEA.HI R4, R10, UR41, RZ, 0x1e ;  /* 0x000000290a047c11 */ /* 0x000fc8000f8ff0ff */
[C---:B------:R-:W-:Y:S01]  /*12e40*/  ISETP.GE.AND P4, PT, R4.reuse, R5, PT ;  /* 0x000000050400720c */ /* 0x040fe20003f86270 */
[----:B------:R-:W-:-:S12]  /*12e50*/  VIADD R10, R4, 0x20 ;  /* 0x00000020040a7836 */ /* 0x000fd80000000000 */
[----:B-1----:R-:W-:Y:S01]  /*12e60*/  @!P4 IADD3 R3, P3, R8, R3, RZ ;  /* 0x000000030803c210 */ /* 0x002fe20007f7e0ff */
[----:B------:R-:W-:-:S04]  /*12e70*/  @!P4 VIADD R9, R0, UR40 ;  /* 0x000000280009cc36 */ /* 0x000fc80008000000 */
[----:B0-----:R-:W-:Y:S01]  /*12e80*/  @!P4 IMAD.X R2, RZ, RZ, R2, P3 ;  /* 0x000000ffff02c224 */ /* 0x001fe200018e0602 */
[----:B------:R-:W-:Y:S01]  /*12e90*/  ISETP.GE.AND P3, PT, R10, R5, PT ;  /* 0x000000050a00720c */ /* 0x000fe20003f66270 */
[----:B------:R-:W-:-:S03]  /*12ea0*/  VIADD R10, R4, 0x40 ;  /* 0x00000040040a7836 */ /* 0x000fc60000000000 */
[----:B------:R-:W-:-:S04]  /*12eb0*/  @!P4 LOP3.LUT R3, R3, R2, RZ, 0x3c, !PT ;  /* 0x000000020303c212 */ /* 0x000fc800078e3cff */
[----:B------:R-:W-:-:S04]  /*12ec0*/  @!P4 LOP3.LUT R2, R3, R2, RZ, 0x3c, !PT ;  /* 0x000000020302c212 */ /* 0x000fc800078e3cff */
[----:B------:R-:W-:-:S05]  /*12ed0*/  @!P4 LOP3.LUT R3, R3, R2, RZ, 0x3c, !PT ;  /* 0x000000020303c212 */ /* 0x000fca00078e3cff */
[----:B------:R-:W-:Y:S04]  /*12ee0*/  @!P4 LDGSTS.E.BYPASS.LTC128B.128 [R9+0x1e200], desc[UR38][R2.64], !P2 ;  /* 0x1e2000000209cfae */ /* 0x000fe8000d101d66 */
[----:B------:R-:W-:Y:S04]  /*12ef0*/  @!P4 LDGSTS.E.BYPASS.LTC128B.128 [R9+0x20200], desc[UR38][R2.64+0x40], !P0 ;  /* 0x202000400209cfae */ /* 0x000fe8000c101d66 */
[----:B------:R0:W-:Y:S04]  /*12f00*/  @!P4 LDGSTS.E.BYPASS.LTC128B.128 [R9+0x22200], desc[UR38][R2.64+0x80], !P1 ;  /* 0x222000800209cfae */ /* 0x0001e8000c901d66 */
[----:B0-----:R-:W0:Y:S01]  /*12f10*/  SHFL.IDX PT, R2, R6, 0x1, 0x1c1f ;  /* 0x003c1f0006027f89 */ /* 0x001e2200000e0000 */
[----:B------:R-:W-:Y:S01]  /*12f20*/  @!P3 IADD3 R3, P4, R8, R14, RZ ;  /* 0x0000000e0803b210 */ /* 0x000fe20007f9e0ff */
[----:B------:R-:W-:-:S02]  /*12f30*/  @!P3 VIADD R9, R0, UR40 ;  /* 0x000000280009bc36 */ /* 0x000fc40008000000 */
[----:B------:R-:W1:Y:S02]  /*12f40*/  SHFL.IDX PT, R14, R7, 0x2, 0x1c1f ;  /* 0x005c1f00070e7f89 */ /* 0x000e6400000e0000 */
[----:B0-----:R-:W-:-:S05]  /*12f50*/  @!P3 IMAD.X R2, RZ, RZ, R2, P4 ;  /* 0x000000ffff02b224 */ /* 0x001fca00020e0602 */
[----:B------:R-:W-:-:S04]  /*12f60*/  @!P3 LOP3.LUT R3, R3, R2, RZ, 0x3c, !PT ;  /* 0x000000020303b212 */ /* 0x000fc800078e3cff */
[----:B------:R-:W-:-:S04]  /*12f70*/  @!P3 LOP3.LUT R2, R3, R2, RZ, 0x3c, !PT ;  /* 0x000000020302b212 */ /* 0x000fc800078e3cff */
[----:B------:R-:W-:-:S05]  /*12f80*/  @!P3 LOP3.LUT R3, R3, R2, RZ, 0x3c, !PT ;  /* 0x000000020303b212 */ /* 0x000fca00078e3cff */
[----:B------:R-:W-:Y:S04]  /*12f90*/  @!P3 LDGSTS.E.BYPASS.LTC128B.128 [R9+0x1ea00], desc[UR38][R2.64], !P2 ;  /* 0x1ea000000209bfae */ /* 0x000fe8000d101d66 */
[----:B------:R-:W-:Y:S04]  /*12fa0*/  @!P3 LDGSTS.E.BYPASS.LTC128B.128 [R9+0x20a00], desc[UR38][R2.64+0x40], !P0 ;  /* 0x20a000400209bfae */ /* 0x000fe8000c101d66 */
[----:B------:R0:W-:Y:S01]  /*12fb0*/  @!P3 LDGSTS.E.BYPASS.LTC128B.128 [R9+0x22a00], desc[UR38][R2.64+0x80], !P1 ;  /* 0x22a000800209bfae */ /* 0x0001e2000c901d66 */
[----:B------:R-:W-:-:S03]  /*12fc0*/  ISETP.GE.AND P3, PT, R10, R5, PT ;  /* 0x000000050a00720c */ /* 0x000fc60003f66270 */
[----:B0-----:R-:W0:Y:S10]  /*12fd0*/  SHFL.IDX PT, R2, R6, 0x2, 0x1c1f ;  /* 0x005c1f0006027f89 */ /* 0x001e3400000e0000 */
[----:B-1----:R-:W-:Y:S01]  /*12fe0*/  @!P3 IADD3 R3, P4, R8, R14, RZ ;  /* 0x0000000e0803b210 */ /* 0x002fe20007f9e0ff */
[----:B------:R-:W-:Y:S01]  /*12ff0*/  @!P3 VIADD R21, R0, UR40 ;  /* 0x000000280015bc36 */ /* 0x000fe20008000000 */
[----:B------:R1:W2:Y:S04]  /*13000*/  SHFL.IDX PT, R14, R7, 0x3, 0x1c1f ;  /* 0x007c1f00070e7f89 */ /* 0x0002a800000e0000 */
[----:B------:R-:W3:Y:S01]  /*13010*/  SHFL.IDX PT, R6, R6, 0x3, 0x1c1f ;  /* 0x007c1f0006067f89 */ /* 0x000ee200000e0000 */
[----:B0-----:R-:W-:-:S05]  /*13020*/  @!P3 IMAD.X R2, RZ, RZ, R2, P4 ;  /* 0x000000ffff02b224 */ /* 0x001fca00020e0602 */
[----:B------:R-:W-:-:S04]  /*13030*/  @!P3 LOP3.LUT R3, R3, R2, RZ, 0x3c, !PT ;  /* 0x000000020303b212 */ /* 0x000fc800078e3cff */
[----:B------:R-:W-:-:S04]  /*13040*/  @!P3 LOP3.LUT R2, R3, R2, RZ, 0x3c, !PT ;  /* 0x000000020302b212 */ /* 0x000fc800078e3cff */
[----:B------:R-:W-:-:S05]  /*13050*/  @!P3 LOP3.LUT R3, R3, R2, RZ, 0x3c, !PT ;  /* 0x000000020303b212 */ /* 0x000fca00078e3cff */
[----:B------:R1:W-:Y:S04]  /*13060*/  @!P3 LDGSTS.E.BYPASS.LTC128B.128 [R21+0x1f200], desc[UR38][R2.64], !P2 ;  /* 0x1f2000000215bfae */ /* 0x0003e8000d101d66 */
[----:B------:R1:W-:Y:S04]  /*13070*/  @!P3 LDGSTS.E.BYPASS.LTC128B.128 [R21+0x21200], desc[UR38][R2.64+0x40], !P0 ;  /* 0x212000400215bfae */ /* 0x0003e8000c101d66 */
[----:B--23--:R1:W-:Y:S02]  /*13080*/  @!P3 LDGSTS.E.BYPASS.LTC128B.128 [R21+0x23200], desc[UR38][R2.64+0x80], !P1 ;  /* 0x232000800215bfae */ /* 0x00c3e4000c901d66 */
.L_x_2108:
[----:B------:R-:W-:Y:S01]  /*13090*/  VIADD R4, R4, 0x60 ;  /* 0x0000006004047836 */ /* 0x000fe20000000000 */
[----:B------:R-:W-:Y:S04]  /*130a0*/  BSSY B0, `(.L_x_2049) ;  /* 0x000000c000007945 */ /* 0x000fe80003800000 */
[----:B------:R-:W-:-:S13]  /*130b0*/  ISETP.GE.AND P3, PT, R4, R5, PT ;  /* 0x000000050400720c */ /* 0x000fda0003f66270 */
[----:B------:R-:W-:Y:S05]  /*130c0*/  @P3 BRA `(.L_x_2050) ;  /* 0x0000000000243947 */ /* 0x000fea0003800000 */
[----:B-1----:R-:W-:Y:S01]  /*130d0*/  IADD3 R2, P3, R8, R14, RZ ;  /* 0x0000000e08027210 */ /* 0x002fe20007f7e0ff */
        /* <DEDUP_REMOVED lines=8> */
.L_x_2050:
[----:B------:R-:W-:Y:S05]  /*13160*/  BSYNC B0 ;  /* 0x0000000000007941 */ /* 0x000fea0003800000 */
.L_x_2049:
        /* <DEDUP_REMOVED lines=8> */
[----:B------:R-:W-:Y:S01]  /*131f0*/  ISETP.GE.AND P1, PT, R2, R19, PT ;  /* 0x000000130200720c */ /* 0x000fe20003f26270 */
[----:B------:R-:W0:Y:S02]  /*13200*/  SYNCS.PHASECHK.TRANS64.TRYWAIT P0, [UR40+0x33420], R0 ;  /* 0x03342000ff0075a7 */ /* 0x000e240008000168 */
[----:B0-----:R-:W-:Y:S10]  /*13210*/  @!P0 BRA `(.L_x_2051) ;  /* 0x0000002800248947 */ /* 0x001ff40003800000 */
.L_x_2109:
[----:B------:R-:W-:Y:S01]  /*13220*/  IMAD.MOV.U32 R14, RZ, RZ, 0x1 ;  /* 0x00000001ff0e7424 */ /* 0x000fe200078e00ff */
[----:B------:R-:W-:Y:S06]  /*13230*/  @!P1 BRA `(.L_x_2052) ;  /* 0x0000001000a49947 */ /* 0x000fec0003800000 */
[----:B0-----:R-:W2:Y:S01]  /*13240*/  LDL R3, [R1+0x14] ;  /* 0x0000140001037983 */ /* 0x001ea20000100800 */
[----:B------:R-:W0:Y:S01]  /*13250*/  S2R R4, SR_TID.X ;  /* 0x0000000000047919 */ /* 0x000e220000002100 */
[----:B------:R-:W-:Y:S01]  /*13260*/  IMAD.MOV.U32 R0, RZ, RZ, RZ ;  /* 0x000000ffff007224 */ /* 0x000fe200078e00ff */
[----:B0-----:R-:W-:Y:S02]  /*13270*/  LOP3.LUT R21, R4, 0x1f, RZ, 0xc0, !PT ;  /* 0x0000001f04157812 */ /* 0x001fe400078ec0ff */
[C---:B--2---:R-:W-:Y:S02]  /*13280*/  LOP3.LUT R20, R3.reuse, 0x1, RZ, 0xfc, !PT ;  /* 0x0000000103147812 */ /* 0x044fe400078efcff */
[----:B------:R-:W-:Y:S01]  /*13290*/  LOP3.LUT R15, R3, 0x2, RZ, 0xfc, !PT ;  /* 0x00000002030f7812 */ /* 0x000fe200078efcff */
[----:B------:R-:W-:-:S07]  /*132a0*/  IMAD.MOV.U32 R3, RZ, RZ, 0x1 ;  /* 0x00000001ff037424 */ /* 0x000fce00078e00ff */
.L_x_2073:
[----:B------:R-:W2:Y:S01]  /*132b0*/  LDL R4, [R1+0x8] ;  /* 0x0000080001047983 */ /* 0x000ea20000100800 */
[----:B------:R-:W-:Y:S01]  /*132c0*/  VIADD R13, R0, 0x1 ;  /* 0x00000001000d7836 */ /* 0x000fe20000000000 */
[----:B------:R-:W-:Y:S04]  /*132d0*/  BSSY B0, `(.L_x_2053) ;  /* 0x000009a000007945 */ /* 0x000fe80003800000 */
[----:B------:R-:W-:-:S04]  /*132e0*/  ISETP.NE.AND P0, PT, R13, 0x2, PT ;  /* 0x000000020d00780c */ /* 0x000fc80003f05270 */
[----:B------:R-:W-:Y:S02]  /*132f0*/  SEL R14, RZ, 0x1, P0 ;  /* 0x00000001ff0e7807 */ /* 0x000fe40000000000 */
[----:B------:R-:W-:Y:S02]  /*13300*/  SEL R13, R13, RZ, P0 ;  /* 0x000000ff0d0d7207 */ /* 0x000fe40000000000 */
[----:B------:R-:W-:Y:S02]  /*13310*/  LOP3.LUT R14, R3, R14, RZ, 0x3c, !PT ;  /* 0x0000000e030e7212 */ /* 0x000fe400078e3cff */
[----:B--2---:R-:W-:-:S13]  /*13320*/  ISETP.NE.AND P1, PT, R4, RZ, PT ;  /* 0x000000ff0400720c */ /* 0x004fda0003f25270 */
[----:B0-----:R-:W-:Y:S05]  /*13330*/  @!P1 BRA `(.L_x_2054) ;  /* 0x00000008004c9947 */ /* 0x001fea0003800000 */
[----:B------:R-:W2:Y:S01]  /*13340*/  LDL R4, [R1+0x10] ;  /* 0x0000100001047983 */ /* 0x000ea20000100800 */
[----:B------:R-:W-:Y:S01]  /*13350*/  IMAD.MOV.U32 R6, RZ, RZ, R2 ;  /* 0x000000ffff067224 */ /* 0x000fe200078e0002 */
[----:B--2---:R-:W-:-:S13]  /*13360*/  ISETP.NE.AND P1, PT, R4, RZ, PT ;  /* 0x000000ff0400720c */ /* 0x004fda0003f25270 */
[----:B------:R-:W-:Y:S05]  /*13370*/  @!P1 BRA `(.L_x_2055) ;  /* 0x00000000004c9947 */ /* 0x000fea0003800000 */
[----:B------:R-:W2:Y:S01]  /*13380*/  LDL R8, [R1] ;  /* 0x0000000001087983 */ /* 0x000ea20000100800 */
[----:B------:R-:W0:Y:S01]  /*13390*/  LDC R6, c[0x0][0x43c] ;  /* 0x00010f00ff067b82 */ /* 0x000e220000000800 */
[----:B------:R-:W-:-:S07]  /*133a0*/  ULDC.64 UR4, c[0x0][0x428] ;  /* 0x00010a0000047ab9 */ /* 0x000fce0000000a00 */
[----:B------:R-:W1:Y:S01]  /*133b0*/  LDC.64 R16, c[0x0][0x418] ;  /* 0x00010600ff107b82 */ /* 0x000e620000000a00 */
[----:B0-----:R-:W-:-:S13]  /*133c0*/  ISETP.NE.AND P0, PT, R6, 0x1, PT ;  /* 0x000000010600780c */ /* 0x001fda0003f05270 */
[----:B------:R-:W0:Y:S02]  /*133d0*/  @P0 LDC.64 R4, c[0x0][0x440] ;  /* 0x00011000ff040b82 */ /* 0x000e240000000a00 */
[----:B0-----:R-:W-:-:S04]  /*133e0*/  @P0 IMAD.HI.U32 R7, R2, R4, RZ ;  /* 0x0000000402070227 */ /* 0x001fc800078e00ff */
[----:B------:R-:W-:Y:S01]  /*133f0*/  IMAD.MOV.U32 R4, RZ, RZ, R2 ;  /* 0x000000ffff047224 */ /* 0x000fe200078e0002 */
[----:B------:R-:W-:-:S05]  /*13400*/  @P0 SHF.R.U32.HI R4, RZ, R5, R7 ;  /* 0x00000005ff040219 */ /* 0x000fca0000011607 */
[----:B------:R-:W-:-:S04]  /*13410*/  IMAD.MOV R5, RZ, RZ, -R4 ;  /* 0x000000ffff057224 */ /* 0x000fc800078e0a04 */
[----:B------:R-:W-:Y:S01]  /*13420*/  IMAD R6, R6, R5, R2 ;  /* 0x0000000506067224 */ /* 0x000fe200078e0202 */
[----:B------:R-:W-:-:S03]  /*13430*/  SHF.R.S32.HI R5, RZ, 0x1f, R4 ;  /* 0x0000001fff057819 */ /* 0x000fc60000011404 */
[----:B------:R-:W-:-:S03]  /*13440*/  IMAD.WIDE.U32 R4, R18, UR4, R4 ;  /* 0x0000000412047c25 */ /* 0x000fc6000f8e0004 */
[----:B-1----:R-:W-:Y:S01]  /*13450*/  LEA R16, P0, R4, R16, 0x2 ;  /* 0x0000001004107211 */ /* 0x002fe200078010ff */
[----:B--2---:R-:W-:-:S04]  /*13460*/  IMAD R7, R8, UR4, RZ ;  /* 0x0000000408077c24 */ /* 0x004fc8000f8e02ff */
[----:B------:R-:W-:-:S04]  /*13470*/  IMAD R7, R18, UR5, R7 ;  /* 0x0000000512077c24 */ /* 0x000fc8000f8e0207 */
[----:B------:R-:W-:-:S05]  /*13480*/  IMAD.IADD R7, R7, 0x1, R5 ;  /* 0x0000000107077824 */ /* 0x000fca00078e0205 */
[----:B------:R-:W-:-:S05]  /*13490*/  LEA.HI.X R17, R4, R17, R7, 0x2, P0 ;  /* 0x0000001104117211 */ /* 0x000fca00000f1407 */
[----:B------:R0:W5:Y:S02]  /*134a0*/  LDG.E R16, desc[UR38][R16.64] ;  /* 0x0000002610107981 */ /* 0x000164000c1e1900 */
.L_x_2055:
[----:B------:R-:W1:Y:S01]  /*134b0*/  S2R R4, SR_TID.X ;  /* 0x0000000000047919 */ /* 0x000e620000002100 */
[----:B------:R-:W-:Y:S02]  /*134c0*/  LEA R8, R13, UR40, 0x3 ;  /* 0x000000280d087c11 */ /* 0x000fe4000f8e18ff */
[----:B-1----:R-:W-:Y:S02]  /*134d0*/  LOP3.LUT R5, R4, 0x7f, RZ, 0xc0, !PT ;  /* 0x0000007f04057812 */ /* 0x002fe400078ec0ff */
[----:B------:R-:W-:Y:S02]  /*134e0*/  SHF.L.U32 R4, R14, 0x1f, RZ ;  /* 0x0000001f0e047819 */ /* 0x000fe400000006ff */
[----:B------:R-:W-:Y:S02]  /*134f0*/  ISETP.NE.AND P1, PT, R5, RZ, PT ;  /* 0x000000ff0500720c */ /* 0x000fe40003f25270 */
[----:B------:R-:W1:Y:S02]  /*13500*/  SYNCS.PHASECHK.TRANS64.TRYWAIT P0, [R8+URZ+0x33480], R4 ;  /* 0x03348004080075a7 */ /* 0x000e64000800017f */
[----:B-1----:R-:W-:Y:S09]  /*13510*/  @!P0 BRA `(.L_x_2056) ;  /* 0x00000024007c8947 */ /* 0x002ff20003800000 */
.L_x_2110:
[----:B------:R-:W-:Y:S04]  /*13520*/  BSSY B1, `(.L_x_2057) ;  /* 0x0000007000017945 */ /* 0x000fe80003800000 */
[----:B------:R-:W-:Y:S05]  /*13530*/  @P1 BRA `(.L_x_2058) ;  /* 0x0000000000141947 */ /* 0x000fea0003800000 */
[----:B------:R-:W-:Y:S01]  /*13540*/  ISETP.NE.AND P0, PT, R21, RZ, PT ;  /* 0x000000ff1500720c */ /* 0x000fe20003f05270 */
[----:B------:R-:W-:-:S04]  /*13550*/  IMAD.MOV.U32 R5, RZ, RZ, 0x7800 ;  /* 0x00007800ff057424 */ /* 0x000fc800078e00ff */
[----:B------:R2:W-:Y:S08]  /*13560*/  SYNCS.ARRIVE.TRANS64 RZ, [R8+URZ+0x33470], R5 ;  /* 0x0334700508ff79a7 */ /* 0x0005f0000800003f */
[----:B------:R-:W-:Y:S05]  /*13570*/  @!P0 BRA `(.L_x_2058) ;  /* 0x0000000000048947 */ /* 0x000fea0003800000 */
[----:B------:R-:W-:Y:S01]  /*13580*/  BPT.TRAP 0x1 ;  /* 0x000000040000795c */ /* 0x000fe20000300000 */
.L_x_2058:
[----:B------:R-:W-:Y:S05]  /*13590*/  BSYNC B1 ;  /* 0x0000000000017941 */ /* 0x000fea0003800000 */
.L_x_2057:
        /* <DEDUP_REMOVED lines=16> */
.L_x_2059:
        /* <DEDUP_REMOVED lines=13> */
.L_x_2060:
        /* <DEDUP_REMOVED lines=15> */
.L_x_2061:
        /* <DEDUP_REMOVED lines=10> */
.L_x_2111:
        /* <DEDUP_REMOVED lines=9> */
.L_x_2064:
[----:B------:R-:W-:Y:S05]  /*13990*/  BSYNC B1 ;  /* 0x0000000000017941 */ /* 0x000fea0003800000 */
.L_x_2063:
        /* <DEDUP_REMOVED lines=12> */
.L_x_2065:
        /* <DEDUP_REMOVED lines=13> */
.L_x_2066:
        /* <DEDUP_REMOVED lines=13> */
.L_x_2067:
[----:B------:R-:W-:-:S13]  /*13c00*/  @P0 ELECT P1, URZ, PT ;  /* 0x00000000003f082f */ /* 0x000fda0003820000 */
[----:B------:R-:W-:Y:S01]  /*13c10*/  @P1 R2UR UR13, R16 ;  /* 0x00000000100d12ca */ /* 0x000fe200000e0000 */
[----:B------:R-:W-:Y:S01]  /*13c20*/  UMOV UR12, UR36 ;  /* 0x00000024000c7c82 */ /* 0x000fe20008000000 */
[----:B------:R-:W-:-:S11]  /*13c30*/  @P1 PLOP3.LUT P0, PT, P1, PT, PT, 0x8, 0x0 ;  /* 0x000000000000181c */ /* 0x000fd60000f0e170 */
[----:B------:R2:W-:Y:S01]  /*13c40*/  UTMALDG.4D [UR8], [UR6], desc[UR14] ;  /* 0x00000e08060075b4 */ /* 0x0005e20008019000 */
[----:B------:R-:W-:Y:S01]  /*13c50*/  PLOP3.LUT P1, PT, PT, PT, PT, 0x8, 0x0 ;  /* 0x000000000000781c */ /* 0x000fe20003f2e170 */
[----:B--2---:R-:W-:-:S12]  /*13c60*/  @P0 BRA.U.ANY `(.L_x_2067) ;  /* 0xfffffffd00e40947 */ /* 0x004fd8000393ffff */
.L_x_2054:
[----:B------:R-:W-:Y:S05]  /*13c70*/  BSYNC B0 ;  /* 0x0000000000007941 */ /* 0x000fea0003800000 */
.L_x_2053:
[----:B------:R-:W-:-:S13]  /*13c80*/  ISETP.NE.AND P0, PT, R20, 0x3, PT ;  /* 0x000000031400780c */ /* 0x000fda0003f05270 */
[----:B------:R-:W-:Y:S05]  /*13c90*/  @!P0 BRA `(.L_x_2068) ;  /* 0x0000000000048947 */ /* 0x000fea0003800000 */
[----:B------:R-:W-:Y:S01]  /*13ca0*/  BPT.TRAP 0x1 ;  /* 0x000000040000795c */ /* 0x000fe20000300000 */
.L_x_2068:
[----:B------:R-:W-:Y:S02]  /*13cb0*/  LOP3.LUT R5, R3, 0x1, RZ, 0x3c, !PT ;  /* 0x0000000103057812 */ /* 0x000fe400078e3cff */
[----:B-1----:R-:W-:Y:S02]  /*13cc0*/  LEA R12, R0, UR40, 0x3 ;  /* 0x00000028000c7c11 */ /* 0x002fe4000f8e18ff */
[----:B------:R-:W-:Y:S02]  /*13cd0*/  SHF.L.U32 R5, R5, 0x1f, RZ ;  /* 0x0000001f05057819 */ /* 0x000fe400000006ff */
[----:B------:R-:W-:Y:S02]  /*13ce0*/  ISETP.NE.AND P1, PT, R15, 0x3, PT ;  /* 0x000000030f00780c */ /* 0x000fe40003f25270 */
[----:B------:R-:W1:Y:S02]  /*13cf0*/  SYNCS.PHASECHK.TRANS64.TRYWAIT P0, [R12+URZ+0x33470], R5 ;  /* 0x033470050c0075a7 */ /* 0x000e64000800017f */
[----:B-1----:R-:W-:Y:S09]  /*13d00*/  @!P0 BRA `(.L_x_2069) ;  /* 0x0000001c00a88947 */ /* 0x002ff20003800000 */
.L_x_2112:
[----:B------:R-:W-:Y:S05]  /*13d10*/  @!P1 BRA `(.L_x_2070) ;  /* 0x0000000000049947 */ /* 0x000fea0003800000 */
[----:B------:R-:W-:Y:S01]  /*13d20*/  BPT.TRAP 0x1 ;  /* 0x000000040000795c */ /* 0x000fe20000300000 */
.L_x_2070:
[----:B-1----:R-:W-:Y:S01]  /*13d30*/  SHF.L.U32 R5, R3, 0x1f, RZ ;  /* 0x0000001f03057819 */ /* 0x002fe200000006ff */
[----:B------:R-:W-:-:S03]  /*13d40*/  IMAD R3, R0, 0x7800, RZ ;  /* 0x0000780000037824 */ /* 0x000fc600078e02ff */
[----:B------:R-:W1:Y:S02]  /*13d50*/  SYNCS.PHASECHK.TRANS64.TRYWAIT P0, [R12+URZ+0x33460], R5 ;  /* 0x033460050c0075a7 */ /* 0x000e64000800017f */
[----:B-1----:R-:W-:Y:S05]  /*13d60*/  @!P0 BRA `(.L_x_2071) ;  /* 0x0000001c00a48947 */ /* 0x002fea0003800000 */
.L_x_2113:
        /* <DEDUP_REMOVED lines=104> */
.L_x_2072:
[----:B------:R-:W3:Y:S01]  /*143f0*/  S2R R0, SR_TID.X ;  /* 0x0000000000007919 */ /* 0x000ee20000002100 */
[----:B--2---:R-:W-:Y:S01]  /*14400*/  SYNCS.ARRIVE.TRANS64.A1T0 RZ, [R12+URZ+0x33450], RZ ;  /* 0x033450ff0cff79a7 */ /* 0x004fe2000810003f */
[----:B-1----:R-:W-:Y:S01]  /*14410*/  IMAD.MOV.U32 R3, RZ, RZ, R14 ;  /* 0x000000ffff037224 */ /* 0x002fe200078e000e */
[----:B---3--:R-:W-:Y:S01]  /*14420*/  LOP3.LUT R0, R0, 0x7f, RZ, 0xc0, !PT ;  /* 0x0000007f00007812 */ /* 0x008fe200078ec0ff */
[----:B------:R-:W-:Y:S03]  /*14430*/  BAR.SYNC.DEFER_BLOCKING 0x2, 0x80 ;  /* 0x0082000000007b1d */ /* 0x000fe60000010000 */
[----:B------:R-:W-:-:S13]  /*14440*/  ISETP.NE.AND P0, PT, R0, RZ, PT ;  /* 0x000000ff0000720c */ /* 0x000fda0003f05270 */
[----:B------:R-:W-:-:S05]  /*14450*/  @!P0 VIADD R0, R12, 0x33480 ;  /* 0x000334800c008836 */ /* 0x000fca0000000000 */
[----:B------:R-:W-:-:S04]  /*14460*/  @!P0 PRMT R0, RZ, 0x654, R0 ;  /* 0x00000654ff008816 */ /* 0x000fc80000000000 */
[----:B------:R1:W-:Y:S01]  /*14470*/  @!P0 SYNCS.ARRIVE.TRANS64.RED.A1T0 RZ, [R0+URZ], RZ ;  /* 0x000000ff00ff89a7 */ /* 0x0003e2000810043f */
[C---:B------:R-:W-:Y:S01]  /*14480*/  ISETP.GT.AND P0, PT, R2.reuse, R19, PT ;  /* 0x000000130200720c */ /* 0x040fe20003f04270 */
[----:B------:R-:W-:Y:S02]  /*14490*/  VIADD R2, R2, 0xffffffff ;  /* 0xffffffff02027836 */ /* 0x000fe40000000000 */
[----:B-1----:R-:W-:-:S10]  /*144a0*/  IMAD.MOV.U32 R0, RZ, RZ, R13 ;  /* 0x000000ffff007224 */ /* 0x002fd400078e000d */
[----:B------:R-:W-:Y:S05]  /*144b0*/  @P0 BRA `(.L_x_2073) ;  /* 0xffffffec007c0947 */ /* 0x000fea000383ffff */
[----:B------:R-:W-:Y:S05]  /*144c0*/  BRA `(.L_x_2074) ;  /* 0x0000000000047947 */ /* 0x000fea0003800000 */
.L_x_2052:
[----:B------:R-:W-:-:S07]  /*144d0*/  IMAD.MOV.U32 R13, RZ, RZ, RZ ;  /* 0x000000ffff0d7224 */ /* 0x000fce00078e00ff */
.L_x_2074:
[----:B------:R-:W0:Y:S02]  /*144e0*/  LDL R2, [R1+0x14] ;  /* 0x0000140001027983 */ /* 0x000e240000100800 */
[----:B0-----:R-:W-:-:S04]  /*144f0*/  LOP3.LUT R0, R2, 0x1, RZ, 0xfc, !PT ;  /* 0x0000000102007812 */ /* 0x001fc800078efcff */
[----:B------:R-:W-:-:S13]  /*14500*/  ISETP.NE.AND P0, PT, R0, 0x3, PT ;  /* 0x000000030000780c */ /* 0x000fda0003f05270 */
[----:B------:R-:W-:Y:S05]  /*14510*/  @!P0 BRA `(.L_x_2075) ;  /* 0x0000000000048947 */ /* 0x000fea0003800000 */
[----:B------:R-:W-:Y:S01]  /*14520*/  BPT.TRAP 0x1 ;  /* 0x000000040000795c */ /* 0x000fe20000300000 */
.L_x_2075:
        /* <DEDUP_REMOVED lines=8> */
.L_x_2114:
[----:B------:R-:W-:Y:S05]  /*145b0*/  BSYNC B0 ;  /* 0x0000000000007941 */ /* 0x000fea0003800000 */
.L_x_2076:
[----:B------:R-:W-:Y:S05]  /*145c0*/  @!P1 BRA `(.L_x_2078) ;  /* 0x0000000000049947 */ /* 0x000fea0003800000 */
[----:B------:R-:W-:Y:S01]  /*145d0*/  BPT.TRAP 0x1 ;  /* 0x000000040000795c */ /* 0x000fe20000300000 */
.L_x_2078:
[----:B0-----:R-:W-:-:S04]  /*145e0*/  SHF.L.U32 R0, R14, 0x1f, RZ ;  /* 0x0000001f0e007819 */ /* 0x001fc800000006ff */
[----:B------:R-:W0:Y:S02]  /*145f0*/  SYNCS.PHASECHK.TRANS64.TRYWAIT P0, [R3+URZ+0x33460], R0 ;  /* 0x03346000030075a7 */ /* 0x000e24000800017f */
[----:B0-----:R-:W-:Y:S05]  /*14600*/  @!P0 BRA `(.L_x_2079) ;  /* 0x0000001400a48947 */ /* 0x001fea0003800000 */
.L_x_2115:
        /* <DEDUP_REMOVED lines=105> */
.L_x_2080:
        /* <DEDUP_REMOVED lines=14> */
.L_x_2033:
[----:B------:R-:W0:Y:S01]  /*14d80*/  S2R R4, SR_CgaCtaId ;  /* 0x0000000000047919 */ /* 0x000e220000008800 */
[----:B------:R-:W-:Y:S02]  /*14d90*/  MOV R3, 0x400 ;  /* 0x0000040000037802 */ /* 0x000fe40000000f00 */
[----:B------:R-:W-:Y:S02]  /*14da0*/  SHF.L.U32 R2, R2, 0x1f, RZ ;  /* 0x0000001f02027819 */ /* 0x000fe400000006ff */
[----:B0-----:R-:W-:-:S04]  /*14db0*/  LEA R9, R4, R3, 0x18 ;  /* 0x0000000304097211 */ /* 0x001fc800078ec0ff */
[----:B------:R-:W0:Y:S02]  /*14dc0*/  SYNCS.PHASECHK.TRANS64.TRYWAIT P0, [R9+URZ+0x33420], R2 ;  /* 0x03342002090075a7 */ /* 0x000e24000800017f */
[----:B0-----:R-:W-:Y:S05]  /*14dd0*/  @!P0 BRA `(.L_x_2081) ;  /* 0x0000000c00c48947 */ /* 0x001fea0003800000 */
.L_x_2116:
        /* <DEDUP_REMOVED lines=13> */
.L_x_2082:
        /* <DEDUP_REMOVED lines=12> */
.L_x_2117:
[----:B------:R-:W1:Y:S02]  /*14f70*/  SYNCS.PHASECHK.TRANS64.TRYWAIT P1, [R7+URZ], R2 ;  /* 0x00000002070075a7 */ /* 0x000e64000802017f */
[----:B-1----:R-:W-:Y:S05]  /*14f80*/  @!P1 BRA `(.L_x_2084) ;  /* 0x0000000c00809947 */ /* 0x002fea0003800000 */
.L_x_2118:
[----:B------:R-:W-:Y:S05]  /*14f90*/  @!P0 BRA `(.L_x_2085) ;  /* 0x0000000000048947 */ /* 0x000fea0003800000 */
[----:B------:R-:W-:Y:S01]  /*14fa0*/  BPT.TRAP 0x1 ;  /* 0x000000040000795c */ /* 0x000fe20000300000 */
.L_x_2085:
[----:B0-----:R-:W-:-:S04]  /*14fb0*/  IMAD R5, R0, 0x8, R9 ;  /* 0x0000000800057824 */ /* 0x001fc800078e0209 */
[----:B------:R-:W0:Y:S02]  /*14fc0*/  SYNCS.PHASECHK.TRANS64.TRYWAIT P1, [R5+URZ+0x33460], R4 ;  /* 0x03346004050075a7 */ /* 0x000e24000802017f */
[----:B0-----:R-:W-:Y:S05]  /*14fd0*/  @!P1 BRA `(.L_x_2086) ;  /* 0x0000000c00809947 */ /* 0x001fea0003800000 */
.L_x_2119:
[----:B------:R-:W-:Y:S05]  /*14fe0*/  @!P0 BRA `(.L_x_2087) ;  /* 0x0000000000048947 */ /* 0x000fea0003800000 */
[----:B------:R-:W-:Y:S01]  /*14ff0*/  BPT.TRAP 0x1 ;  /* 0x000000040000795c */ /* 0x000fe20000300000 */
.L_x_2087:
[----:B------:R-:W-:-:S04]  /*15000*/  IMAD R3, R3, 0x8, R9 ;  /* 0x0000000803037824 */ /* 0x000fc800078e0209 */
[----:B------:R-:W2:Y:S02]  /*15010*/  SYNCS.PHASECHK.TRANS64.TRYWAIT P1, [R3+URZ+0x33460], R2 ;  /* 0x03346002030075a7 */ /* 0x000ea4000802017f */
[----:B--2---:R-:W-:Y:S05]  /*15020*/  @!P1 BRA `(.L_x_2088) ;  /* 0x0000000c00809947 */ /* 0x004fea0003800000 */
.L_x_2120:
[----:B------:R-:W-:Y:S05]  /*15030*/  @!P0 BRA `(.L_x_2089) ;  /* 0x0000000000048947 */ /* 0x000fea0003800000 */
[----:B------:R-:W-:Y:S01]  /*15040*/  BPT.TRAP 0x1 ;  /* 0x000000040000795c */ /* 0x000fe20000300000 */
.L_x_2089:
[----:B------:R-:W3:Y:S02]  /*15050*/  SYNCS.PHASECHK.TRANS64.TRYWAIT P0, [R5+URZ+0x33480], R4 ;  /* 0x03348004050075a7 */ /* 0x000ee4000800017f */
[----:B---3--:R-:W-:Y:S05]  /*15060*/  @!P0 BRA `(.L_x_2090) ;  /* 0x0000000c00848947 */ /* 0x008fea0003800000 */
.L_x_2091:
[----:B----4-:R4:W0:Y:S02]  /*15070*/  SYNCS.PHASECHK.TRANS64.TRYWAIT P0, [R3+URZ+0x33480], R2 ;  /* 0x03348002030075a7 */ /* 0x010824000800017f */
[----:B0-----:R-:W-:Y:S05]  /*15080*/  @!P0 NANOSLEEP.SYNCS 0x989680 ;  /* 0x009896800000895d */ /* 0x001fea0003900000 */
[----:B------:R-:W0:Y:S02]  /*15090*/  @!P0 SYNCS.PHASECHK.TRANS64 P0, [R3+URZ+0x33480], R2 ;  /* 0x03348002030085a7 */ /* 0x000e24000800007f */
[----:B0-----:R-:W-:Y:S05]  /*150a0*/  @!P0 BRA `(.L_x_2091) ;  /* 0xfffffffc00f08947 */ /* 0x001fea000383ffff */
.L_x_1992:
[----:B------:R-:W-:Y:S05]  /*150b0*/  BSYNC B6 ;  /* 0x0000000000067941 */ /* 0x000fea0003800000 */
.L_x_1989:
[----:B------:R-:W-:Y:S05]  /*150c0*/  EXIT ;  /* 0x000000000000794d */ /* 0x000fea0003800000 */
.L_x_1996:
[----:B0-----:R-:W-:-:S04]  /*150d0*/  IMAD.U32 R3, RZ, RZ, UR40 ;  /* 0x00000028ff037e24 */ /* 0x001fc8000f8e00ff */
[----:B------:R0:W1:Y:S03]  /*150e0*/  SYNCS.PHASECHK.TRANS64.TRYWAIT P0, [R3+URZ+0x33400], R6 ;  /* 0x03340006030075a7 */ /* 0x000066000800017f */
[----:B-1----:R-:W-:Y:S05]  /*150f0*/  @!P0 NANOSLEEP.SYNCS 0x989680 ;  /* 0x009896800000895d */ /* 0x002fea0003900000 */
[----:B------:R-:W1:Y:S02]  /*15100*/  @!P0 SYNCS.PHASECHK.TRANS64 P0, [R3+URZ+0x33400], R6 ;  /* 0x03340006030085a7 */ /* 0x000e64000800007f */
[----:B-1----:R-:W-:Y:S05]  /*15110*/  @!P0 BRA `(.L_x_1996) ;  /* 0xfffffffc00ec8947 */ /* 0x002fea000383ffff */
[----:B------:R-:W-:Y:S05]  /*15120*/  BRA `(.L_x_2092) ;  /* 0xfffffec400947947 */ /* 0x000fea000383ffff */
.L_x_2000:
[----:B--2---:R-:W-:-:S04]  /*15130*/  IMAD.U32 R5, RZ, RZ, UR40 ;  /* 0x00000028ff057e24 */ /* 0x004fc8000f8e00ff */
[----:B------:R2:W3:Y:S03]  /*15140*/  SYNCS.PHASECHK.TRANS64.TRYWAIT P2, [R5+URZ+0x33430], R6 ;  /* 0x03343006050075a7 */ /* 0x0004e6000804017f */
[----:B---3--:R-:W-:Y:S05]  /*15150*/  @!P2 NANOSLEEP.SYNCS 0x989680 ;  /* 0x009896800000a95d */ /* 0x008fea0003900000 */
[----:B------:R-:W3:Y:S02]  /*15160*/  @!P2 SYNCS.PHASECHK.TRANS64 P2, [R5+URZ+0x33430], R6 ;  /* 0x033430060500a5a7 */ /* 0x000ee4000804007f */
[----:B---3--:R-:W-:Y:S05]  /*15170*/  @!P2 BRA `(.L_x_2000) ;  /* 0xfffffffc00eca947 */ /* 0x008fea000383ffff */
[----:B------:R-:W-:Y:S05]  /*15180*/  BRA `(.L_x_1999) ;  /* 0xfffffec400b07947 */ /* 0x000fea000383ffff */
.L_x_2005:
[----:B-1----:R-:W-:-:S04]  /*15190*/  IMAD.U32 R15, RZ, RZ, UR6 ;  /* 0x00000006ff0f7e24 */ /* 0x002fc8000f8e00ff */
[----:B------:R1:W2:Y:S03]  /*151a0*/  SYNCS.PHASECHK.TRANS64.TRYWAIT P3, [R15+URZ+0x33430], R14 ;  /* 0x0334300e0f0075a7 */ /* 0x0002a6000806017f */
[----:B--2---:R-:W-:Y:S05]  /*151b0*/  @!P3 NANOSLEEP.SYNCS 0x989680 ;  /* 0x009896800000b95d */ /* 0x004fea0003900000 */
[----:B------:R-:W2:Y:S02]  /*151c0*/  @!P3 SYNCS.PHASECHK.TRANS64 P3, [R15+URZ+0x33430], R14 ;  /* 0x0334300e0f00b5a7 */ /* 0x000ea4000806007f */
[----:B--2---:R-:W-:Y:S05]  /*151d0*/  @!P3 BRA `(.L_x_2005) ;  /* 0xfffffffc00ecb947 */ /* 0x004fea000383ffff */
[----:B------:R-:W-:Y:S05]  /*151e0*/  BRA `(.L_x_2002) ;  /* 0xffffff0800847947 */ /* 0x000fea000383ffff */
.L_x_2009:
[----:B-1----:R-:W-:-:S04]  /*151f0*/  IMAD.U32 R14, RZ, RZ, UR6 ;  /* 0x00000006ff0e7e24 */ /* 0x002fc8000f8e00ff */
[----:B------:R1:W2:Y:S03]  /*15200*/  SYNCS.PHASECHK.TRANS64.TRYWAIT P3, [R14+URZ+0x33450], R13 ;  /* 0x0334500d0e0075a7 */ /* 0x0002a6000806017f */
[----:B--2---:R-:W-:Y:S05]  /*15210*/  @!P3 NANOSLEEP.SYNCS 0x989680 ;  /* 0x009896800000b95d */ /* 0x004fea0003900000 */
[----:B------:R-:W2:Y:S02]  /*15220*/  @!P3 SYNCS.PHASECHK.TRANS64 P3, [R14+URZ+0x33450], R13 ;  /* 0x0334500d0e00b5a7 */ /* 0x000ea4000806007f */
[----:B--2---:R-:W-:Y:S05]  /*15230*/  @!P3 BRA `(.L_x_2009) ;  /* 0xfffffffc00ecb947 */ /* 0x004fea000383ffff */
[----:B------:R-:W-:Y:S05]  /*15240*/  BRA `(.L_x_2006) ;  /* 0xffffff1400947947 */ /* 0x000fea000383ffff */
.L_x_2016:
[----:B-1----:R-:W-:-:S04]  /*15250*/  IMAD.U32 R13, RZ, RZ, UR6 ;  /* 0x00000006ff0d7e24 */ /* 0x002fc8000f8e00ff */
[----:B------:R1:W2:Y:S03]  /*15260*/  SYNCS.PHASECHK.TRANS64.TRYWAIT P2, [R13+URZ+0x33430], R12 ;  /* 0x0334300c0d0075a7 */ /* 0x0002a6000804017f */
[----:B--2---:R-:W-:Y:S05]  /*15270*/  @!P2 NANOSLEEP.SYNCS 0x989680 ;  /* 0x009896800000a95d */ /* 0x004fea0003900000 */
[----:B------:R-:W2:Y:S02]  /*15280*/  @!P2 SYNCS.PHASECHK.TRANS64 P2, [R13+URZ+0x33430], R12 ;  /* 0x0334300c0d00a5a7 */ /* 0x000ea4000804007f */
[----:B--2---:R-:W-:Y:S05]  /*15290*/  @!P2 BRA `(.L_x_2016) ;  /* 0xfffffffc00eca947 */ /* 0x004fea000383ffff */
[----:B------:R-:W-:Y:S05]  /*152a0*/  BRA `(.L_x_2013) ;  /* 0xffffff4c00547947 */ /* 0x000fea000383ffff */
.L_x_2020:
[----:B-1----:R-:W-:-:S04]  /*152b0*/  IMAD.U32 R13, RZ, RZ, UR6 ;  /* 0x00000006ff0d7e24 */ /* 0x002fc8000f8e00ff */
[----:B------:R1:W3:Y:S03]  /*152c0*/  SYNCS.PHASECHK.TRANS64.TRYWAIT P2, [R13+URZ+0x33450], R10 ;  /* 0x0334500a0d0075a7 */ /* 0x0002e6000804017f */
[----:B---3--:R-:W-:Y:S05]  /*152d0*/  @!P2 NANOSLEEP.SYNCS 0x989680 ;  /* 0x009896800000a95d */ /* 0x008fea0003900000 */
[----:B------:R-:W3:Y:S02]  /*152e0*/  @!P2 SYNCS.PHASECHK.TRANS64 P2, [R13+URZ+0x33450], R10 ;  /* 0x0334500a0d00a5a7 */ /* 0x000ee4000804007f */
[----:B---3--:R-:W-:Y:S05]  /*152f0*/  @!P2 BRA `(.L_x_2020) ;  /* 0xfffffffc00eca947 */ /* 0x008fea000383ffff */
[----:B------:R-:W-:Y:S05]  /*15300*/  BRA `(.L_x_2017) ;  /* 0xffffff5800547947 */ /* 0x000fea000383ffff */
.L_x_2026:
[----:B-1----:R-:W-:-:S04]  /*15310*/  IMAD.U32 R3, RZ, RZ, UR5 ;  /* 0x00000005ff037e24 */ /* 0x002fc8000f8e00ff */
[----:B------:R1:W2:Y:S03]  /*15320*/  SYNCS.PHASECHK.TRANS64.TRYWAIT P0, [R3+URZ+0x33450], R4 ;  /* 0x03345004030075a7 */ /* 0x0002a6000800017f */
[----:B--2---:R-:W-:Y:S05]  /*15330*/  @!P0 NANOSLEEP.SYNCS 0x989680 ;  /* 0x009896800000895d */ /* 0x004fea0003900000 */
[----:B------:R-:W2:Y:S02]  /*15340*/  @!P0 SYNCS.PHASECHK.TRANS64 P0, [R3+URZ+0x33450], R4 ;  /* 0x03345004030085a7 */ /* 0x000ea4000800007f */
[----:B--2---:R-:W-:Y:S05]  /*15350*/  @!P0 BRA `(.L_x_2026) ;  /* 0xfffffffc00ec8947 */ /* 0x004fea000383ffff */
[----:B------:R-:W-:Y:S05]  /*15360*/  BRA `(.L_x_2025) ;  /* 0xffffff84000c7947 */ /* 0x000fea000383ffff */
.L_x_2039:
[----:B------:R-:W-:Y:S02]  /*15370*/  IMAD.MOV.U32 R13, RZ, RZ, R6 ;  /* 0x000000ffff0d7224 */ /* 0x000fe400078e0006 */
[----:B------:R-:W-:Y:S02]  /*15380*/  IMAD.MOV.U32 R12, RZ, RZ, RZ ;  /* 0x000000ffff0c7224 */ /* 0x000fe400078e00ff */
[----:B------:R-:W-:Y:S02]  /*15390*/  IMAD.MOV.U32 R11, RZ, RZ, 0x1f ;  /* 0x0000001fff0b7424 */ /* 0x000fe400078e00ff */
[----:B------:R-:W-:-:S07]  /*153a0*/  IMAD.MOV.U32 R15, RZ, RZ, -0x1 ;  /* 0xffffffffff0f7424 */ /* 0x000fce00078e00ff */
[----:B0-----:R-:W-:Y:S05]  /*153b0*/  WARPSYNC.COLLECTIVE R15, `(.L_x_2093) ;  /* 0x000000000f087348 */ /* 0x001fea0003c00000 */
[----:B------:R1:W2:Y:S02]  /*153c0*/  SHFL.IDX P6, R14, R13, R12, R11 ;  /* 0x0000000c0d0e7389 */ /* 0x0002a400000c000b */
[----:B012---:R-:W-:Y:S01]  /*153d0*/  ENDCOLLECTIVE ;  /* 0x000000000000791b */ /* 0x007fe20003800000 */
.L_x_2093:
[----:B------:R-:W-:Y:S05]  /*153e0*/  BRA `(.L_x_2094) ;  /* 0xffffffcc00747947 */ /* 0x000fea000383ffff */
.L_x_2041:
[----:B------:R-:W-:Y:S01]  /*153f0*/  BSSY B0, `(.L_x_2095) ;  /* 0x0000006000007945 */ /* 0x000fe20003800000 */
[----:B------:R-:W-:-:S07]  /*15400*/  IMAD.MOV.U32 R15, RZ, RZ, -0x1 ;  /* 0xffffffffff0f7424 */ /* 0x000fce00078e00ff */
[----:B-1----:R-:W-:Y:S05]  /*15410*/  WARPSYNC.COLLECTIVE R15, `(.L_x_2096) ;  /* 0x000000000f0c7348 */ /* 0x002fea0003c00000 */
[----:B------:R-:W-:Y:S02]  /*15420*/  ELECT P6, UR62, PT ;  /* 0x00000000003e782f */ /* 0x000fe400038c0000 */
[----:B------:R-:W-:Y:S01]  /*15430*/  MOV R14, UR62 ;  /* 0x0000003e000e7c02 */ /* 0x000fe20008000f00 */
[----:B-1----:R-:W-:Y:S10]  /*15440*/  ENDCOLLECTIVE ;  /* 0x000000000000791b */ /* 0x002ff40003800000 */
.L_x_2096:
[----:B------:R-:W-:Y:S05]  /*15450*/  BSYNC B0 ;  /* 0x0000000000007941 */ /* 0x000fea0003800000 */
.L_x_2095:
[----:B------:R-:W-:Y:S05]  /*15460*/  BRA `(.L_x_2097) ;  /* 0xffffffcc00787947 */ /* 0x000fea000383ffff */
.L_x_2043:
[----:B0-----:R-:W-:-:S04]  /*15470*/  IMAD.U32 R3, RZ, RZ, UR40 ;  /* 0x00000028ff037e24 */ /* 0x001fc8000f8e00ff */
[----:B------:R0:W2:Y:S03]  /*15480*/  SYNCS.PHASECHK.TRANS64.TRYWAIT P0, [R3+URZ+0x33480], R2 ;  /* 0x03348002030075a7 */ /* 0x0000a6000800017f */
[----:B--2---:R-:W-:Y:S05]  /*15490*/  @!P0 NANOSLEEP.SYNCS 0x989680 ;  /* 0x009896800000895d */ /* 0x004fea0003900000 */
[----:B------:R-:W2:Y:S02]  /*154a0*/  @!P0 SYNCS.PHASECHK.TRANS64 P0, [R3+URZ+0x33480], R2 ;  /* 0x03348002030085a7 */ /* 0x000ea4000800007f */
[----:B--2---:R-:W-:Y:S05]  /*154b0*/  @!P0 BRA `(.L_x_2043) ;  /* 0xfffffffc00ec8947 */ /* 0x004fea000383ffff */
[----:B------:R-:W-:Y:S05]  /*154c0*/  BRA `(.L_x_2098) ;  /* 0xffffffcc00c47947 */ /* 0x000fea000383ffff */
.L_x_2045:
[----:B0-----:R-:W-:-:S04]  /*154d0*/  IMAD.U32 R3, RZ, RZ, UR40 ;  /* 0x00000028ff037e24 */ /* 0x001fc8000f8e00ff */
[----:B------:R0:W2:Y:S03]  /*154e0*/  SYNCS.PHASECHK.TRANS64.TRYWAIT P0, [R3+URZ+0x33440], R2 ;  /* 0x03344002030075a7 */ /* 0x0000a6000800017f */
[----:B--2---:R-:W-:Y:S05]  /*154f0*/  @!P0 NANOSLEEP.SYNCS 0x989680 ;  /* 0x009896800000895d */ /* 0x004fea0003900000 */
[----:B------:R-:W2:Y:S02]  /*15500*/  @!P0 SYNCS.PHASECHK.TRANS64 P0, [R3+URZ+0x33440], R2 ;  /* 0x03344002030085a7 */ /* 0x000ea4000800007f */
[----:B--2---:R-:W-:Y:S05]  /*15510*/  @!P0 BRA `(.L_x_2045) ;  /* 0xfffffffc00ec8947 */ /* 0x004fea000383ffff */
[----:B------:R-:W-:Y:S05]  /*15520*/  BRA `(.L_x_2099) ;  /* 0xffffffd000387947 */ /* 0x000fea000383ffff */
.L_x_2048:
[----:B------:R-:W-:Y:S01]  /*15530*/  IMAD.MOV.U32 R13, RZ, RZ, R6 ;  /* 0x000000ffff0d7224 */ /* 0x000fe200078e0006 */
[----:B------:R-:W-:Y:S01]  /*15540*/  LEA.HI R4, R10, UR41, RZ, 0x1e ;  /* 0x000000290a047c11 */ /* 0x000fe2000f8ff0ff */
[----:B------:R-:W-:Y:S02]  /*15550*/  IMAD.MOV.U32 R12, RZ, RZ, RZ ;  /* 0x000000ffff0c7224 */ /* 0x000fe400078e00ff */
[----:B------:R-:W-:Y:S02]  /*15560*/  IMAD.MOV.U32 R11, RZ, RZ, 0x1c1f ;  /* 0x00001c1fff0b7424 */ /* 0x000fe400078e00ff */
[----:B------:R-:W-:Y:S02]  /*15570*/  IMAD.MOV.U32 R15, RZ, RZ, -0x1 ;  /* 0xffffffffff0f7424 */ /* 0x000fe400078e00ff */
[----:B------:R-:W-:-:S07]  /*15580*/  VIADD R10, R4, 0x20 ;  /* 0x00000020040a7836 */ /* 0x000fce0000000000 */
[----:B------:R-:W-:Y:S05]  /*15590*/  WARPSYNC.COLLECTIVE R15, `(.L_x_2100) ;  /* 0x000000000f087348 */ /* 0x000fea0003c00000 */
[----:B------:R0:W1:Y:S02]  /*155a0*/  SHFL.IDX P6, R14, R13, R12, R11 ;  /* 0x0000000c0d0e7389 */ /* 0x00006400000c000b */
[----:B01----:R-:W-:Y:S01]  /*155b0*/  ENDCOLLECTIVE ;  /* 0x000000000000791b */ /* 0x003fe20003800000 */
.L_x_2100:
[----:B------:R-:W-:Y:S02]  /*155c0*/  IMAD.MOV.U32 R13, RZ, RZ, R7 ;  /* 0x000000ffff0d7224 */ /* 0x000fe400078e0007 */
[----:B------:R-:W-:-:S07]  /*155d0*/  IMAD.MOV.U32 R2, RZ, RZ, R14 ;  /* 0x000000ffff027224 */ /* 0x000fce00078e000e */
[----:B------:R-:W-:Y:S05]  /*155e0*/  WARPSYNC.COLLECTIVE R15, `(.L_x_2101) ;  /* 0x000000000f087348 */ /* 0x000fea0003c00000 */
[----:B------:R0:W1:Y:S02]  /*155f0*/  SHFL.IDX P6, R14, R13, R12, R11 ;  /* 0x0000000c0d0e7389 */ /* 0x00006400000c000b */
[----:B01----:R-:W-:Y:S01]  /*15600*/  ENDCOLLECTIVE ;  /* 0x000000000000791b */ /* 0x003fe20003800000 */
.L_x_2101:
        /* <DEDUP_REMOVED lines=10> */
.L_x_2102:
        /* <DEDUP_REMOVED lines=18> */
.L_x_2103:
[----:B------:R-:W-:Y:S02]  /*157d0*/  @!P3 VIADD R9, R0, UR40 ;  /* 0x000000280009bc36 */ /* 0x000fe40008000000 */
[----:B------:R-:W-:Y:S02]  /*157e0*/  IMAD.MOV.U32 R13, RZ, RZ, R6 ;  /* 0x000000ffff0d7224 */ /* 0x000fe400078e0006 */
[----:B------:R-:W-:Y:S01]  /*157f0*/  IMAD.MOV.U32 R12, RZ, RZ, 0x2 ;  /* 0x00000002ff0c7424 */ /* 0x000fe200078e00ff */
[----:B------:R-:W-:-:S13]  /*15800*/  @!P3 IADD3 R3, P4, R8, R14, RZ ;  /* 0x0000000e0803b210 */ /* 0x000fda0007f9e0ff */
[----:B------:R-:W-:Y:S05]  /*15810*/  WARPSYNC.COLLECTIVE R15, `(.L_x_2104) ;  /* 0x000000000f087348 */ /* 0x000fea0003c00000 */
[----:B------:R0:W1:Y:S02]  /*15820*/  SHFL.IDX P6, R14, R13, R12, R11 ;  /* 0x0000000c0d0e7389 */ /* 0x00006400000c000b */
[----:B01----:R-:W-:Y:S01]  /*15830*/  ENDCOLLECTIVE ;  /* 0x000000000000791b */ /* 0x003fe20003800000 */
.L_x_2104:
[----:B------:R-:W-:-:S05]  /*15840*/  @!P3 IMAD.X R2, RZ, RZ, R2, P4 ;  /* 0x000000ffff02b224 */ /* 0x000fca00020e0602 */
[----:B------:R-:W-:-:S04]  /*15850*/  @!P3 LOP3.LUT R3, R3, R2, RZ, 0x3c, !PT ;  /* 0x000000020303b212 */ /* 0x000fc800078e3cff */
[----:B------:R-:W-:Y:S01]  /*15860*/  @!P3 LOP3.LUT R2, R3, R2, RZ, 0x3c, !PT ;  /* 0x000000020302b212 */ /* 0x000fe200078e3cff */
[----:B------:R-:W-:-:S03]  /*15870*/  IMAD.MOV.U32 R13, RZ, RZ, R7 ;  /* 0x000000ffff0d7224 */ /* 0x000fc600078e0007 */
        /* <DEDUP_REMOVED lines=12> */
.L_x_2105:
[----:B------:R-:W-:Y:S02]  /*15940*/  @!P3 VIADD R21, R0, UR40 ;  /* 0x000000280015bc36 */ /* 0x000fe40008000000 */
[----:B------:R-:W-:Y:S02]  /*15950*/  IMAD.MOV.U32 R13, RZ, RZ, R6 ;  /* 0x000000ffff0d7224 */ /* 0x000fe400078e0006 */
[----:B------:R-:W-:Y:S01]  /*15960*/  IMAD.MOV.U32 R12, RZ, RZ, 0x3 ;  /* 0x00000003ff0c7424 */ /* 0x000fe200078e00ff */
[----:B------:R-:W-:-:S13]  /*15970*/  @!P3 IADD3 R3, P4, R8, R14, RZ ;  /* 0x0000000e0803b210 */ /* 0x000fda0007f9e0ff */
[----:B------:R-:W-:Y:S05]  /*15980*/  WARPSYNC.COLLECTIVE R15, `(.L_x_2106) ;  /* 0x000000000f087348 */ /* 0x000fea0003c00000 */
[----:B------:R0:W1:Y:S02]  /*15990*/  SHFL.IDX P6, R14, R13, R12, R11 ;  /* 0x0000000c0d0e7389 */ /* 0x00006400000c000b */
[----:B01----:R-:W-:Y:S01]  /*159a0*/  ENDCOLLECTIVE ;  /* 0x000000000000791b */ /* 0x003fe20003800000 */
.L_x_2106:
        /* <DEDUP_REMOVED lines=8> */
[----:B------:R0:W-:Y:S01]  /*15a30*/  @!P3 LDGSTS.E.BYPASS.LTC128B.128 [R21+0x1f200], desc[UR38][R2.64], !P2 ;  /* 0x1f2000000215bfae */ /* 0x0001e2000d101d66 */
[----:B------:R-:W-:-:S03]  /*15a40*/  IMAD.MOV.U32 R6, RZ, RZ, R14 ;  /* 0x000000ffff067224 */ /* 0x000fc600078e000e */
[----:B------:R0:W-:Y:S04]  /*15a50*/  @!P3 LDGSTS.E.BYPASS.LTC128B.128 [R21+0x21200], desc[UR38][R2.64+0x40], !P0 ;  /* 0x212000400215bfae */ /* 0x0001e8000c101d66 */
[----:B------:R0:W-:Y:S02]  /*15a60*/  @!P3 LDGSTS.E.BYPASS.LTC128B.128 [R21+0x23200], desc[UR38][R2.64+0x80], !P1 ;  /* 0x232000800215bfae */ /* 0x0001e4000c901d66 */
[----:B0-----:R-:W-:Y:S05]  /*15a70*/  WARPSYNC.COLLECTIVE R15, `(.L_x_2107) ;  /* 0x000000000f087348 */ /* 0x001fea0003c00000 */
[----:B------:R1:W2:Y:S02]  /*15a80*/  SHFL.IDX P6, R14, R13, R12, R11 ;  /* 0x0000000c0d0e7389 */ /* 0x0002a400000c000b */
[----:B012---:R-:W-:Y:S01]  /*15a90*/  ENDCOLLECTIVE ;  /* 0x000000000000791b */ /* 0x007fe20003800000 */
.L_x_2107:
[----:B------:R-:W-:Y:S05]  /*15aa0*/  BRA `(.L_x_2108) ;  /* 0xffffffd400787947 */ /* 0x000fea000383ffff */
.L_x_2051:
[----:B0-----:R-:W-:-:S04]  /*15ab0*/  IMAD.U32 R3, RZ, RZ, UR40 ;  /* 0x00000028ff037e24 */ /* 0x001fc8000f8e00ff */
[----:B------:R0:W1:Y:S03]  /*15ac0*/  SYNCS.PHASECHK.TRANS64.TRYWAIT P0, [R3+URZ+0x33420], R0 ;  /* 0x03342000030075a7 */ /* 0x000066000800017f */
[----:B-1----:R-:W-:Y:S05]  /*15ad0*/  @!P0 NANOSLEEP.SYNCS 0x989680 ;  /* 0x009896800000895d */ /* 0x002fea0003900000 */
[----:B------:R-:W1:Y:S02]  /*15ae0*/  @!P0 SYNCS.PHASECHK.TRANS64 P0, [R3+URZ+0x33420], R0 ;  /* 0x03342000030085a7 */ /* 0x000e64000800007f */
[----:B-1----:R-:W-:Y:S05]  /*15af0*/  @!P0 BRA `(.L_x_2051) ;  /* 0xfffffffc00ec8947 */ /* 0x002fea000383ffff */
[----:B------:R-:W-:Y:S05]  /*15b00*/  BRA `(.L_x_2109) ;  /* 0xffffffd400c47947 */ /* 0x000fea000383ffff */
.L_x_2056:
[----:B-1----:R1:W2:Y:S02]  /*15b10*/  SYNCS.PHASECHK.TRANS64.TRYWAIT P0, [R8+URZ+0x33480], R4 ;  /* 0x03348004080075a7 */ /* 0x0022a4000800017f */
[----:B--2---:R-:W-:Y:S05]  /*15b20*/  @!P0 NANOSLEEP.SYNCS 0x989680 ;  /* 0x009896800000895d */ /* 0x004fea0003900000 */
[----:B------:R-:W2:Y:S02]  /*15b30*/  @!P0 SYNCS.PHASECHK.TRANS64 P0, [R8+URZ+0x33480], R4 ;  /* 0x03348004080085a7 */ /* 0x000ea4000800007f */
[----:B--2---:R-:W-:Y:S05]  /*15b40*/  @!P0 BRA `(.L_x_2056) ;  /* 0xfffffffc00f08947 */ /* 0x004fea000383ffff */
[----:B------:R-:W-:Y:S05]  /*15b50*/  BRA `(.L_x_2110) ;  /* 0xffffffd800707947 */ /* 0x000fea000383ffff */
.L_x_2062:
[----:B---3--:R3:W4:Y:S02]  /*15b60*/  SYNCS.PHASECHK.TRANS64.TRYWAIT P0, [R8+URZ+0x33440], R4 ;  /* 0x03344004080075a7 */ /* 0x008724000800017f */
[----:B----4-:R-:W-:Y:S05]  /*15b70*/  @!P0 NANOSLEEP.SYNCS 0x989680 ;  /* 0x009896800000895d */ /* 0x010fea0003900000 */
[----:B------:R-:W4:Y:S02]  /*15b80*/  @!P0 SYNCS.PHASECHK.TRANS64 P0, [R8+URZ+0x33440], R4 ;  /* 0x03344004080085a7 */ /* 0x000f24000800007f */
[----:B----4-:R-:W-:Y:S05]  /*15b90*/  @!P0 BRA `(.L_x_2062) ;  /* 0xfffffffc00f08947 */ /* 0x010fea000383ffff */
[----:B------:R-:W-:Y:S05]  /*15ba0*/  BRA `(.L_x_2111) ;  /* 0xffffffdc00547947 */ /* 0x000fea000383ffff */
.L_x_2069:
[----:B-1----:R1:W2:Y:S02]  /*15bb0*/  SYNCS.PHASECHK.TRANS64.TRYWAIT P0, [R12+URZ+0x33470], R5 ;  /* 0x033470050c0075a7 */ /* 0x0022a4000800017f */
[----:B--2---:R-:W-:Y:S05]  /*15bc0*/  @!P0 NANOSLEEP.SYNCS 0x989680 ;  /* 0x009896800000895d */ /* 0x004fea0003900000 */
[----:B------:R-:W2:Y:S02]  /*15bd0*/  @!P0 SYNCS.PHASECHK.TRANS64 P0, [R12+URZ+0x33470], R5 ;  /* 0x033470050c0085a7 */ /* 0x000ea4000800007f */
[----:B--2---:R-:W-:Y:S05]  /*15be0*/  @!P0 BRA `(.L_x_2069) ;  /* 0xfffffffc00f08947 */ /* 0x004fea000383ffff */
[----:B------:R-:W-:Y:S05]  /*15bf0*/  BRA `(.L_x_2112) ;  /* 0xffffffe000447947 */ /* 0x000fea000383ffff */
.L_x_2071:
[----:B-1----:R1:W2:Y:S02]  /*15c00*/  SYNCS.PHASECHK.TRANS64.TRYWAIT P0, [R12+URZ+0x33460], R5 ;  /* 0x033460050c0075a7 */ /* 0x0022a4000800017f */
[----:B--2---:R-:W-:Y:S05]  /*15c10*/  @!P0 NANOSLEEP.SYNCS 0x989680 ;  /* 0x009896800000895d */ /* 0x004fea0003900000 */
[----:B------:R-:W2:Y:S02]  /*15c20*/  @!P0 SYNCS.PHASECHK.TRANS64 P0, [R12+URZ+0x33460], R5 ;  /* 0x033460050c0085a7 */ /* 0x000ea4000800007f */
[----:B--2---:R-:W-:Y:S05]  /*15c30*/  @!P0 BRA `(.L_x_2071) ;  /* 0xfffffffc00f08947 */ /* 0x004fea000383ffff */
[----:B------:R-:W-:Y:S05]  /*15c40*/  BRA `(.L_x_2113) ;  /* 0xffffffe000487947 */ /* 0x000fea000383ffff */
.L_x_2077:
[----:B0-----:R0:W1:Y:S02]  /*15c50*/  SYNCS.PHASECHK.TRANS64.TRYWAIT P0, [R3+URZ+0x33470], R0 ;  /* 0x03347000030075a7 */ /* 0x001064000800017f */
[----:B-1----:R-:W-:Y:S05]  /*15c60*/  @!P0 NANOSLEEP.SYNCS 0x989680 ;  /* 0x009896800000895d */ /* 0x002fea0003900000 */
[----:B------:R-:W1:Y:S02]  /*15c70*/  @!P0 SYNCS.PHASECHK.TRANS64 P0, [R3+URZ+0x33470], R0 ;  /* 0x03347000030085a7 */ /* 0x000e64000800007f */
[----:B-1----:R-:W-:Y:S05]  /*15c80*/  @!P0 BRA `(.L_x_2077) ;  /* 0xfffffffc00f08947 */ /* 0x002fea000383ffff */
[----:B------:R-:W-:Y:S05]  /*15c90*/  BRA `(.L_x_2114) ;  /* 0xffffffe800447947 */ /* 0x000fea000383ffff */
.L_x_2079:
[----:B0-----:R0:W1:Y:S02]  /*15ca0*/  SYNCS.PHASECHK.TRANS64.TRYWAIT P0, [R3+URZ+0x33460], R0 ;  /* 0x03346000030075a7 */ /* 0x001064000800017f */
[----:B-1----:R-:W-:Y:S05]  /*15cb0*/  @!P0 NANOSLEEP.SYNCS 0x989680 ;  /* 0x009896800000895d */ /* 0x002fea0003900000 */
[----:B------:R-:W1:Y:S02]  /*15cc0*/  @!P0 SYNCS.PHASECHK.TRANS64 P0, [R3+URZ+0x33460], R0 ;  /* 0x03346000030085a7 */ /* 0x000e64000800007f */
[----:B-1----:R-:W-:Y:S05]  /*15cd0*/  @!P0 BRA `(.L_x_2079) ;  /* 0xfffffffc00f08947 */ /* 0x002fea000383ffff */
[----:B------:R-:W-:Y:S05]  /*15ce0*/  BRA `(.L_x_2115) ;  /* 0xffffffe800487947 */ /* 0x000fea000383ffff */
.L_x_2081:
[----:B0-----:R0:W1:Y:S02]  /*15cf0*/  SYNCS.PHASECHK.TRANS64.TRYWAIT P0, [R9+URZ+0x33420], R2 ;  /* 0x03342002090075a7 */ /* 0x001064000800017f */
[----:B-1----:R-:W-:Y:S05]  /*15d00*/  @!P0 NANOSLEEP.SYNCS 0x989680 ;  /* 0x009896800000895d */ /* 0x002fea0003900000 */
[----:B------:R-:W1:Y:S02]  /*15d10*/  @!P0 SYNCS.PHASECHK.TRANS64 P0, [R9+URZ+0x33420], R2 ;  /* 0x03342002090085a7 */ /* 0x000e64000800007f */
[----:B-1----:R-:W-:Y:S05]  /*15d20*/  @!P0 BRA `(.L_x_2081) ;  /* 0xfffffffc00f08947 */ /* 0x002fea000383ffff */
[----:B------:R-:W-:Y:S05]  /*15d30*/  BRA `(.L_x_2116) ;  /* 0xfffffff000287947 */ /* 0x000fea000383ffff */
.L_x_2083:
[----:B0-----:R0:W1:Y:S02]  /*15d40*/  SYNCS.PHASECHK.TRANS64.TRYWAIT P1, [R5+URZ], R4 ;  /* 0x00000004050075a7 */ /* 0x001064000802017f */
[----:B-1----:R-:W-:Y:S05]  /*15d50*/  @!P1 NANOSLEEP.SYNCS 0x989680 ;  /* 0x009896800000995d */ /* 0x002fea0003900000 */
[----:B------:R-:W1:Y:S02]  /*15d60*/  @!P1 SYNCS.PHASECHK.TRANS64 P1, [R5+URZ], R4 ;  /* 0x00000004050095a7 */ /* 0x000e64000802007f */
[----:B-1----:R-:W-:Y:S05]  /*15d70*/  @!P1 BRA `(.L_x_2083) ;  /* 0xfffffffc00f09947 */ /* 0x002fea000383ffff */
[----:B------:R-:W-:Y:S05]  /*15d80*/  BRA `(.L_x_2117) ;  /* 0xfffffff000787947 */ /* 0x000fea000383ffff */
.L_x_2084:
[----:B-1----:R1:W2:Y:S02]  /*15d90*/  SYNCS.PHASECHK.TRANS64.TRYWAIT P1, [R7+URZ], R2 ;  /* 0x00000002070075a7 */ /* 0x0022a4000802017f */
[----:B--2---:R-:W-:Y:S05]  /*15da0*/  @!P1 NANOSLEEP.SYNCS 0x989680 ;  /* 0x009896800000995d */ /* 0x004fea0003900000 */
[----:B------:R-:W2:Y:S02]  /*15db0*/  @!P1 SYNCS.PHASECHK.TRANS64 P1, [R7+URZ], R2 ;  /* 0x00000002070095a7 */ /* 0x000ea4000802007f */
[----:B--2---:R-:W-:Y:S05]  /*15dc0*/  @!P1 BRA `(.L_x_2084) ;  /* 0xfffffffc00f09947 */ /* 0x004fea000383ffff */
[----:B------:R-:W-:Y:S05]  /*15dd0*/  BRA `(.L_x_2118) ;  /* 0xfffffff0006c7947 */ /* 0x000fea000383ffff */
.L_x_2086:
[----:B0-----:R0:W2:Y:S02]  /*15de0*/  SYNCS.PHASECHK.TRANS64.TRYWAIT P1, [R5+URZ+0x33460], R4 ;  /* 0x03346004050075a7 */ /* 0x0010a4000802017f */
[----:B--2---:R-:W-:Y:S05]  /*15df0*/  @!P1 NANOSLEEP.SYNCS 0x989680 ;  /* 0x009896800000995d */ /* 0x004fea0003900000 */
[----:B------:R-:W2:Y:S02]  /*15e00*/  @!P1 SYNCS.PHASECHK.TRANS64 P1, [R5+URZ+0x33460], R4 ;  /* 0x03346004050095a7 */ /* 0x000ea4000802007f */
[----:B--2---:R-:W-:Y:S05]  /*15e10*/  @!P1 BRA `(.L_x_2086) ;  /* 0xfffffffc00f09947 */ /* 0x004fea000383ffff */
[----:B------:R-:W-:Y:S05]  /*15e20*/  BRA `(.L_x_2119) ;  /* 0xfffffff0006c7947 */ /* 0x000fea000383ffff */
.L_x_2088:
[----:B--2---:R2:W3:Y:S02]  /*15e30*/  SYNCS.PHASECHK.TRANS64.TRYWAIT P1, [R3+URZ+0x33460], R2 ;  /* 0x03346002030075a7 */ /* 0x0044e4000802017f */
[----:B---3--:R-:W-:Y:S05]  /*15e40*/  @!P1 NANOSLEEP.SYNCS 0x989680 ;  /* 0x009896800000995d */ /* 0x008fea0003900000 */
[----:B------:R-:W3:Y:S02]  /*15e50*/  @!P1 SYNCS.PHASECHK.TRANS64 P1, [R3+URZ+0x33460], R2 ;  /* 0x03346002030095a7 */ /* 0x000ee4000802007f */
[----:B---3--:R-:W-:Y:S05]  /*15e60*/  @!P1 BRA `(.L_x_2088) ;  /* 0xfffffffc00f09947 */ /* 0x008fea000383ffff */
[----:B------:R-:W-:Y:S05]  /*15e70*/  BRA `(.L_x_2120) ;  /* 0xfffffff0006c7947 */ /* 0x000fea000383ffff */
.L_x_2090:
[----:B---3--:R3:W4:Y:S02]  /*15e80*/  SYNCS.PHASECHK.TRANS64.TRYWAIT P0, [R5+URZ+0x33480], R4 ;  /* 0x03348004050075a7 */ /* 0x008724000800017f */
[----:B----4-:R-:W-:Y:S05]  /*15e90*/  @!P0 NANOSLEEP.SYNCS 0x989680 ;  /* 0x009896800000895d */ /* 0x010fea0003900000 */
[----:B------:R-:W4:Y:S02]  /*15ea0*/  @!P0 SYNCS.PHASECHK.TRANS64 P0, [R5+URZ+0x33480], R4 ;  /* 0x03348004050085a7 */ /* 0x000f24000800007f */
[----:B----4-:R-:W-:Y:S05]  /*15eb0*/  @!P0 BRA `(.L_x_2090) ;  /* 0xfffffffc00f08947 */ /* 0x010fea000383ffff */
[----:B------:R-:W-:Y:S05]  /*15ec0*/  BRA `(.L_x_2091) ;  /* 0xfffffff000687947 */ /* 0x000fea000383ffff */
.L_x_2121:
        /* <DEDUP_REMOVED lines=11> */
.L_x_2932:


//--------------------- .text._ZN7cutlass13device_kernelIN5flash11enable_sm90INS1_16FlashAttnFwdSm90INS1_25CollectiveMainloopFwdSm90ILi2EN4cute5tupleIJNS5_1CILi1EEES8_S8_EEENS6_IJNS7_ILi128EEENS7_ILi160EEENS7_ILi192EEEEEELi192ENS_12float_e4m3_tEfNS_4arch4Sm90ELb1ELb0ELb1ELb1ELb0ELb0ELb0ELb1ELb1ELb1ELb1ELb0EEENS1_21CollectiveEpilogueFwdINS6_IJSA_SC_SB_EEES9_NS_10bfloat16_tESG_Li256ELb1ELb1ELb1ELb1EEENS1_36VarlenDynamicPersistentTileSchedulerILi128ELi160ELi256ELi128ELb1ELb1ELb1ELb1ELb1ELb1EEEEEEEEEvNT_6ParamsE --------------------------
	.section	.text._ZN7cutlass13device_kernelIN5flash11enable_sm90INS1_16FlashAttnFwdSm90INS1_25CollectiveMainloopFwdSm90ILi2EN4cute5tupleIJNS5_1CILi1EEES8_S8_EEENS6_IJNS7_ILi128EEENS7_ILi160EEENS7_ILi192EEEEEELi192ENS_12float_e4m3_tEfNS_4arch4Sm90ELb1ELb0ELb1ELb1ELb0ELb0ELb0ELb1ELb1ELb1ELb1ELb0EEENS1_21CollectiveEpilogueFwdINS6_IJSA_SC_SB_EEES9_NS_10bfloat16_tESG_Li256ELb1ELb1ELb1ELb1EEENS1_36VarlenDynamicPersistentTileSchedulerILi128ELi160ELi256ELi128ELb1ELb1ELb1ELb1ELb1ELb1EEEEEEEEEvNT_6ParamsE,"ax",@progbits
	.align	128
.text._ZN7cutlass13device_kernelIN5flash11enable_sm90INS1_16FlashAttnFwdSm90INS1_25CollectiveMainloopFwdSm90ILi2EN4cute5tupleIJNS5_1CILi1EEES8_S8_EEENS6_IJNS7_ILi128EEENS7_ILi160EEENS7_ILi192EEEEEELi192ENS_12float_e4m3_tEfNS_4arch4Sm90ELb1ELb0ELb1ELb1ELb0ELb0ELb0ELb1ELb1ELb1ELb1ELb0EEENS1_21CollectiveEpilogueFwdINS6_IJSA_SC_SB_EEES9_NS_10bfloat16_tESG_Li256ELb1ELb1ELb1ELb1EEENS1_36VarlenDynamicPersistentTileSchedulerILi128ELi160ELi256ELi128ELb1ELb1ELb1ELb1ELb1ELb1EEEEEEEEEvNT_6ParamsE:
        .type           _ZN7cutlass13device_kernelIN5flash11enable_sm90INS1_16FlashAttnFwdSm90INS1_25CollectiveMainloopFwdSm90ILi2EN4cute5tupleIJNS5_1CILi1EEES8_S8_EEENS6_IJNS7_ILi128EEENS7_ILi160EEENS7_ILi192EEEEEELi192ENS_12float_e4m3_tEfNS_4arch4Sm90ELb1ELb0ELb1ELb1ELb0ELb0ELb0ELb1ELb1ELb1ELb1ELb0EEENS1_21CollectiveEpilogueFwdINS6_IJSA_SC_SB_EEES9_NS_10bfloat16_tESG_Li256ELb1ELb1ELb1ELb1EEENS1_36VarlenDynamicPersistentTileSchedulerILi128ELi160ELi256ELi128ELb1ELb1ELb1ELb1ELb1ELb1EEEEEEEEEvNT_6ParamsE,@function
        .size           _ZN7cutlass13device_kernelIN5flash11enable_sm90INS1_16FlashAttnFwdSm90INS1_25CollectiveMainloopFwdSm90ILi2EN4cute5tupleIJNS5_1CILi1EEES8_S8_EEENS6_IJNS7_ILi128EEENS7_ILi160EEENS7_ILi192EEEEEELi192ENS_12float_e4m3_tEfNS_4arch4Sm90ELb1ELb0ELb1ELb1ELb0ELb0ELb0ELb1ELb1ELb1ELb1ELb0EEENS1_21CollectiveEpilogueFwdINS6_IJSA_SC_SB_EEES9_NS_10bfloat16_tESG_Li256ELb1ELb1ELb1ELb1EEENS1_36VarlenDynamicPersistentTileSchedulerILi128ELi160ELi256ELi128ELb1ELb1ELb1ELb1ELb1ELb1EEEEEEEEEvNT_6ParamsE,(.L_x_2933 - _ZN7cutlass13device_kernelIN5flash11enable_sm90INS1_16FlashAttnFwdSm90INS1_25CollectiveMainloopFwdSm90ILi2EN4cute5tupleIJNS5_1CILi1EEES8_S8_EEENS6_IJNS7_ILi128EEENS7_ILi160EEENS7_ILi192EEEEEELi192ENS_12float_e4m3_tEfNS_4arch4Sm90ELb1ELb0ELb1ELb1ELb0ELb0ELb0ELb1ELb1ELb1ELb1ELb0EEENS1_21CollectiveEpilogueFwdINS6_IJSA_SC_SB_EEES9_NS_10bfloat16_tESG_Li256ELb1ELb1ELb1ELb1EEENS1_36VarlenDynamicPersistentTileSchedulerILi128ELi160ELi256ELi128ELb1ELb1ELb1ELb1ELb1ELb1EEEEEEEEEvNT_6ParamsE)
        .other          _ZN7cutlass13device_kernelIN5flash11enable_sm90INS1_16FlashAttnFwdSm90INS1_25CollectiveMainloopFwdSm90ILi2EN4cute5tupleIJNS5_1CILi1EEES8_S8_EEENS6_IJNS7_ILi128EEENS7_ILi160EEENS7_ILi192EEEEEELi192ENS_12float_e4m3_tEfNS_4arch4Sm90ELb1ELb0ELb1ELb1ELb0ELb0ELb0ELb1ELb1ELb1ELb1ELb0EEENS1_21CollectiveEpilogueFwdINS6_IJSA_SC_SB_EEES9_NS_10bfloat16_tESG_Li256ELb1ELb1ELb1ELb1EEENS1_36VarlenDynamicPersistentTileSchedulerILi128ELi160ELi256ELi128ELb1ELb1ELb1ELb1ELb1ELb1EEEEEEEEEvNT_6ParamsE,@"STO_CUDA_ENTRY STV_DEFAULT"
_ZN7cutlass13device_kernelIN5flash11enable_sm90INS1_16FlashAttnFwdSm90INS1_25CollectiveMainloopFwdSm90ILi2EN4cute5tupleIJNS5_1CILi1EEES8_S8_EEENS6_IJNS7_ILi128EEENS7_ILi160EEENS7_ILi192EEEEEELi192ENS_12float_e4m3_tEfNS_4arch4Sm90ELb1ELb0ELb1ELb1ELb0ELb0ELb0ELb1ELb1ELb1ELb1ELb0EEENS1_21CollectiveEpilogueFwdINS6_IJSA_SC_SB_EEES9_NS_10bfloat16_tESG_Li256ELb1ELb1ELb1ELb1EEENS1_36VarlenDynamicPersistentTileSchedulerILi128ELi160ELi256ELi128ELb1ELb1ELb1ELb1ELb1ELb1EEEEEEEEEvNT_6ParamsE:
        /* <DEDUP_REMOVED lines=18> */
.L_x_2123:
[----:B------:R-:W-:Y:S05]  /*0120*/  BSYNC B0 ;  /* 0x0000000000007941 */ /* 0x000fea0003800000 */
.L_x_2122:
        /* <DEDUP_REMOVED lines=41> */
.L_x_2124:
        /* <DEDUP_REMOVED lines=22> */
.L_x_2125:
        /* <DEDUP_REMOVED lines=18> */
.L_x_2126:
        /* <DEDUP_REMOVED lines=22> */
.L_x_2127:
        /* <DEDUP_REMOVED lines=22> */
.L_x_2128:
[----:B------:R-:W-:Y:S01]  /*0900*/  PLOP3.LUT P0, PT, PT, PT, UP0, 0x80, 0x0 ;  /* 0x000000000000781c */ /* 0x000fe20003f0f008 */
[----:B------:R-:W-:Y:S01]  /*0910*/  UMOV UR38, 0x1 ;  /* 0x0000000100267882 */ /* 0x000fe20000000000 */
[----:B------:R-:W-:Y:S01]  /*0920*/  NOP ;  /* 0x0000000000007918 */ /* 0x000fe20000000000 */
[----:B------:R-:W-:Y:S01]  /*0930*/  USEL UR38, UR38, 0x2, !UP0 ;  /* 0x0000000226267887 */ /* 0x000fe2000c000000 */
[----:B------:R-:W-:Y:S01]  /*0940*/  ULDC.64 UR54, c[0x0][0x208] ;  /* 0x0000820000367ab9 */ /* 0x000fe20000000a00 */
[----:B012-4-:R-:W-:Y:S08]  /*0950*/  BAR.SYNC.DEFER_BLOCKING 0x0 ;  /* 0x0000000000007b1d */ /* 0x017ff00000010000 */
[----:B------:R-:W-:Y:S05]  /*0960*/  @!P0 BRA `(.L_x_2129) ;  /* 0x0000013000a08947 */ /* 0x000fea0003800000 */
.L_x_2130:
        /* <DEDUP_REMOVED lines=35> */
[----:B------:R-:W-:Y:S02]  /*0ba0*/  LOP3.LUT R4, R3, 0x3fffff0, RZ, 0xc0, !PT ;  /* 0x03fffff003047812 */ /* 0x000fe400078ec0ff */
[----:B------:R-:W-:-:S02]  /*0bb0*/  SHF.R.S32.HI R7, RZ, 0x1f, R236 ;  /* 0x0000001fff077819 */ /* 0x000fc400000114ec */
[----:B------:R-:W-:Y:S01]  /*0bc0*/  LEA.HI R3, R3, R6, RZ, 0x1 ;  /* 0x0000000603037211 */ /* 0x000fe200078f08ff */
[----:B------:R-:W-:Y:S01]  /*0bd0*/  IMAD.IADD R4, R12, 0x1, -R4 ;  /* 0x000000010c047824 */ /* 0x000fe200078e0a04 */
[----:B------:R-:W-:Y:S02]  /*0be0*/  LEA.HI R8, R7, R236, RZ, 0x2 ;  /* 0x000000ec07087211 */ /* 0x000fe400078f10ff */
[----:B------:R-:W-:Y:S02]  /*0bf0*/  SHF.R.S32.HI R13, RZ, 0x7, R2 ;  /* 0x00000007ff0d7819 */ /* 0x000fe40000011402 */
[--C-:B------:R-:W-:Y:S02]  /*0c00*/  SHF.R.S32.HI R9, RZ, 0x2, R8.reuse ;  /* 0x00000002ff097819 */ /* 0x100fe40000011408 */
[----:B------:R-:W-:Y:S02]  /*0c10*/  SHF.R.S32.HI R10, RZ, 0x1f, R8 ;  /* 0x0000001fff0a7819 */ /* 0x000fe40000011408 */
[----:B------:R-:W-:-:S02]  /*0c20*/  LOP3.LUT R11, R11, 0xfffffffc, RZ, 0xc0, !PT ;  /* 0xfffffffc0b0b7812 */ /* 0x000fc400078ec0ff */
[----:B------:R-:W-:Y:S02]  /*0c30*/  LEA.HI R10, R10, R9, RZ, 0x3 ;  /* 0x000000090a0a7211 */ /* 0x000fe400078f18ff */
[----:B------:R-:W-:Y:S01]  /*0c40*/  LOP3.LUT R5, R5, 0xfffffc00, RZ, 0xc0, !PT ;  /* 0xfffffc0005057812 */ /* 0x000fe200078ec0ff */
[----:B------:R-:W-:Y:S01]  /*0c50*/  IMAD.IADD R11, R12, 0x1, -R11 ;  /* 0x000000010c0b7824 */ /* 0x000fe200078e0a0b */
[----:B------:R-:W-:Y:S02]  /*0c60*/  LOP3.LUT R3, R3, 0x1ffffffe, RZ, 0xc0, !PT ;  /* 0x1ffffffe03037812 */ /* 0x000fe400078ec0ff */
[----:B------:R-:W-:Y:S01]  /*0c70*/  LOP3.LUT R10, R10, 0xfffffff8, RZ, 0xc0, !PT ;  /* 0xfffffff80a0a7812 */ /* 0x000fe200078ec0ff */
[----:B------:R-:W-:Y:S01]  /*0c80*/  IMAD R4, R4, 0x40, R5 ;  /* 0x0000004004047824 */ /* 0x000fe200078e0205 */
[----:B------:R-:W-:Y:S01]  /*0c90*/  LEA.HI R7, R7, R236, RZ, 0x5 ;  /* 0x000000ec07077211 */ /* 0x000fe200078f28ff */
[----:B------:R-:W-:Y:S01]  /*0ca0*/  IMAD.IADD R3, R6, 0x1, -R3 ;  /* 0x0000000106037824 */ /* 0x000fe200078e0a03 */
[----:B------:R-:W-:Y:S01]  /*0cb0*/  LEA.HI R2, R2, R13, RZ, 0x1 ;  /* 0x0000000d02027211 */ /* 0x000fe200078f08ff */
[----:B------:R-:W-:Y:S01]  /*0cc0*/  IMAD.IADD R10, R9, 0x1, -R10 ;  /* 0x00000001090a7824 */ /* 0x000fe200078e0a0a */
[----:B------:R-:W-:Y:S01]  /*0cd0*/  SHF.R.S32.HI R7, RZ, 0x5, R7 ;  /* 0x00000005ff077819 */ /* 0x000fe20000011407 */
[----:B------:R-:W-:Y:S01]  /*0ce0*/  IMAD R3, R3, 0x8, R4 ;  /* 0x0000000803037824 */ /* 0x000fe200078e0204 */
[----:B------:R-:W-:-:S02]  /*0cf0*/  LOP3.LUT R2, R2, 0x3fffffe, RZ, 0xc0, !PT ;  /* 0x03fffffe02027812 */ /* 0x000fc400078ec0ff */
[----:B------:R-:W-:Y:S01]  /*0d00*/  LEA.HI R5, R11, R11, RZ, 0x1 ;  /* 0x0000000b0b057211 */ /* 0x000fe200078f08ff */
[----:B------:R-:W-:Y:S01]  /*0d10*/  IMAD R7, R7, 0x10, R10 ;  /* 0x0000001007077824 */ /* 0x000fe200078e020a */
[----:B------:R0:W-:Y:S01]  /*0d20*/  STL [R1+0x3c], R3 ;  /* 0x00003c0301007387 */ /* 0x0001e20000100800 */
[----:B------:R-:W-:Y:S01]  /*0d30*/  IMAD.IADD R2, R13, 0x1, -R2 ;  /* 0x000000010d027824 */ /* 0x000fe200078e0a02 */
[----:B------:R-:W-:Y:S02]  /*0d40*/  LOP3.LUT R4, R5, 0x1ffffffe, RZ, 0xc0, !PT ;  /* 0x1ffffffe05047812 */ /* 0x000fe400078ec0ff */
[----:B------:R-:W-:Y:S01]  /*0d50*/  LEA.HI R0, R0, R12, RZ, 0x3 ;  /* 0x0000000c00007211 */ /* 0x000fe200078f18ff */
[----:B------:R-:W-:Y:S02]  /*0d60*/  IMAD R5, R2, 0x40, R7 ;  /* 0x0000004002057824 */ /* 0x000fe400078e0207 */
[----:B------:R-:W-:Y:S01]  /*0d70*/  IMAD.IADD R4, R11, 0x1, -R4 ;  /* 0x000000010b047824 */ /* 0x000fe200078e0a04 */
[----:B------:R-:W-:-:S02]  /*0d80*/  LOP3.LUT R18, R0, 0xfffffff8, RZ, 0xc0, !PT ;  /* 0xfffffff800127812 */ /* 0x000fc400078ec0ff */
[----:B0-----:R-:W-:Y:S01]  /*0d90*/  LOP3.LUT R3, R8, 0x7ffffffc, RZ, 0xc0, !PT ;  /* 0x7ffffffc08037812 */ /* 0x001fe200078ec0ff */
[----:B------:R0:W-:Y:S01]  /*0da0*/  STL [R1+0x38], R5 ;  /* 0x0000380501007387 */ /* 0x0001e20000100800 */
[----:B------:R-:W-:Y:S01]  /*0db0*/  SHF.R.S32.HI R235, RZ, 0x3, R0 ;  /* 0x00000003ffeb7819 */ /* 0x000fe20000011400 */
[----:B------:R-:W-:Y:S02]  /*0dc0*/  IMAD.IADD R18, R12, 0x1, -R18 ;  /* 0x000000010c127824 */ /* 0x000fe400078e0a12 */
[----:B------:R-:W-:Y:S02]  /*0dd0*/  IMAD.IADD R3, R236, 0x1, -R3 ;  /* 0x00000001ec037824 */ /* 0x000fe400078e0a03 */
[----:B------:R-:W-:Y:S02]  /*0de0*/  IMAD R17, R4, 0x8, R5 ;  /* 0x0000000804117824 */ /* 0x000fe400078e0205 */
[----:B------:R-:W-:-:S04]  /*0df0*/  IMAD.SHL.U32 R16, R3, 0x2, RZ ;  /* 0x0000000203107824 */ /* 0x000fc800078e00ff */
[C---:B------:R-:W-:Y:S02]  /*0e00*/  VIADD R234, R16.reuse, 0x8 ;  /* 0x0000000810ea7836 */ /* 0x040fe40000000000 */
        /* <DEDUP_REMOVED lines=33> */
[----:B0-----:R-:W-:-:S07]  /*1020*/  SHF.R.S32.HI R237, RZ, 0x1f, R22 ;  /* 0x0000001fffed7819 */ /* 0x001fce0000011416 */
.L_x_2191:
[----:B------:R-:W-:Y:S01]  /*1030*/  ULDC.64 UR8, c[0x0][0xc88] ;  /* 0x0003220000087ab9 */ /* 0x000fe20000000a00 */
[----:B------:R-:W-:Y:S01]  /*1040*/  ULDC.64 UR10, c[0x0][0xa18] ;  /* 0x00028600000a7ab9 */ /* 0x000fe20000000a00 */
[----:B------:R-:W-:Y:S02]  /*1050*/  UIMAD.WIDE UR8, UR7, 0x4, UR8 ;  /* 0x00000004070878a5 */ /* 0x000fe4000f8e0208 */
[----:B------:R-:W-:Y:S02]  /*1060*/  UISETP.NE.U32.AND UP1, UPT, UR10, URZ, UPT ;  /* 0x0000003f0a00728c */ /* 0x000fe4000bf25070 */
[----:B------:R-:W-:Y:S02]  /*1070*/  ULOP3.LUT UR4, UR6, 0xff000000, URZ, 0xc0, !UPT ;  /* 0xff00000006047892 */ /* 0x000fe4000f8ec03f */
[----:B012---:R-:W-:Y:S01]  /*1080*/  IMAD.U32 R2, RZ, RZ, UR8 ;  /* 0x00000008ff027e24 */ /* 0x007fe2000f8e00ff */
[----:B------:R-:W-:Y:S01]  /*1090*/  ULDC UR7, c[0x0][0x424] ;  /* 0x0001090000077ab9 */ /* 0x000fe20000000800 */
        /* <DEDUP_REMOVED lines=19> */
[----:B------:R-:W2:Y:S01]  /*11d0*/  @P0 LDG.E R2, desc[UR54][R2.64] ;  /* 0x0000003602020981 */ /* 0x000ea2000c1e1900 */
[----:B------:R-:W-:Y:S01]  /*11e0*/  UISETP.NE.U32.AND UP0, UPT, UR8, URZ, UPT ;  /* 0x0000003f0800728c */ /* 0x000fe2000bf05070 */
[----:B------:R-:W-:Y:S02]  /*11f0*/  ULDC.64 UR10, c[0x0][0xa20] ;  /* 0x00028800000a7ab9 */ /* 0x000fe40000000a00 */
[----:B---3--:R-:W3:Y:S01]  /*1200*/  @P2 LDG.E R4, desc[UR54][R4.64] ;  /* 0x0000003604042981 */ /* 0x008ee2000c1e1900 */
[----:B------:R-:W-:Y:S01]  /*1210*/  UISETP.NE.AND.EX UP0, UPT, UR9, URZ, UPT, UP0 ;  /* 0x0000003f0900728c */ /* 0x000fe2000bf05300 */
[----:B------:R-:W-:Y:S01]  /*1220*/  ISETP.NE.U32.AND P1, PT, RZ, UR10, PT ;  /* 0x0000000aff007c0c */ /* 0x000fe2000bf25070 */
[----:B------:R-:W-:Y:S02]  /*1230*/  ULOP3.LUT UR46, UR6, 0xff0000, URZ, 0xc0, !UPT ;  /* 0x00ff0000062e7892 */ /* 0x000fe4000f8ec03f */
[----:B------:R-:W-:Y:S01]  /*1240*/  USHF.R.U32.HI UR4, URZ, 0x8, UR4 ;  /* 0x000000083f047899 */ /* 0x000fe20008011604 */
[----:B------:R-:W-:Y:S01]  /*1250*/  ISETP.NE.AND.EX P1, PT, RZ, UR11, PT, P1 ;  /* 0x0000000bff007c0c */ /* 0x000fe2000bf25310 */
[----:B------:R-:W-:Y:S01]  /*1260*/  USEL UR7, UR7, 0x1, UP0 ;  /* 0x0000000107077887 */ /* 0x000fe20008000000 */
[----:B------:R-:W-:Y:S01]  /*1270*/  ULDC UR8, c[0x0][0x2f0] ;  /* 0x0000bc0000087ab9 */ /* 0x000fe20000000800 */
[----:B------:R-:W-:Y:S01]  /*1280*/  UMOV UR51, URZ ;  /* 0x0000003f00337c82 */ /* 0x000fe20008000000 */
[----:B------:R-:W-:Y:S01]  /*1290*/  ULEA.HI UR46, UR46, UR4, URZ, 0x10 ;  /* 0x000000042e2e7291 */ /* 0x000fe2000f8f803f */
[----:B------:R-:W-:Y:S01]  /*12a0*/  ULDC UR52, c[0x0][0x288] ;  /* 0x0000a20000347ab9 */ /* 0x000fe20000000800 */
[----:B------:R-:W-:-:S02]  /*12b0*/  UIMAD UR4, UR7, UR8, URZ ;  /* 0x00000008070472a4 */ /* 0x000fc4000f8e023f */
[----:B------:R-:W-:Y:S01]  /*12c0*/  ULOP3.LUT UR44, UR6, 0xffff, URZ, 0xc0, !UPT ;  /* 0x0000ffff062c7892 */ /* 0x000fe2000f8ec03f */
[----:B--2---:R-:W-:Y:S02]  /*12d0*/  @P0 R2UR UR51, R2 ;  /* 0x00000000023302ca */ /* 0x004fe400000e0000 */
[----:B---3--:R-:W-:Y:S01]  /*12e0*/  @P2 R2UR UR52, R4 ;  /* 0x00000000043422ca */ /* 0x008fe200000e0000 */
[----:B----45:R-:W-:-:S14]  /*12f0*/  @P2 BRA `(.L_x_2131) ;  /* 0x0000000000342947 */ /* 0x030fdc0003800000 */
        /* <DEDUP_REMOVED lines=13> */
.L_x_2131:
[----:B------:R-:W-:Y:S05]  /*13d0*/  @!P1 BRA `(.L_x_2132) ;  /* 0x00000000001c9947 */ /* 0x000fea0003800000 */
[----:B------:R-:W-:-:S04]  /*13e0*/  ULEA UR4, UP0, UR43, UR10, 0x2 ;  /* 0x0000000a2b047291 */ /* 0x000fc8000f80103f */
[----:B------:R-:W-:Y:S02]  /*13f0*/  ULEA.HI.X UR6, UR43, UR11, UR42, 0x2, UP0 ;  /* 0x0000000b2b067291 */ /* 0x000fe400080f142a */
[----:B------:R-:W-:-:S04]  /*1400*/  IMAD.U32 R2, RZ, RZ, UR4 ;  /* 0x00000004ff027e24 */ /* 0x000fc8000f8e00ff */
[----:B------:R-:W-:-:S05]  /*1410*/  IMAD.U32 R3, RZ, RZ, UR6 ;  /* 0x00000006ff037e24 */ /* 0x000fca000f8e00ff */
[----:B------:R-:W2:Y:S02]  /*1420*/  LDG.E R2, desc[UR54][R2.64] ;  /* 0x0000003602027981 */ /* 0x000ea4000c1e1900 */
[----:B--2---:R-:W-:Y:S01]  /*1430*/  R2UR UR4, R2 ;  /* 0x00000000020472ca */ /* 0x004fe200000e0000 */
[----:B------:R-:W-:-:S14]  /*1440*/  BRA `(.L_x_2133) ;  /* 0x0000000000347947 */ /* 0x000fdc0003800000 */
.L_x_2132:
        /* <DEDUP_REMOVED lines=13> */
.L_x_2133:
[----:B------:R-:W-:Y:S01]  /*1520*/  ULDC UR6, c[0x0][0x448] ;  /* 0x0001120000067ab9 */ /* 0x000fe20000000800 */
[----:B------:R-:W-:Y:S02]  /*1530*/  USHF.L.U32 UR36, UR5, 0x7, URZ ;  /* 0x0000000705247899 */ /* 0x000fe4000800063f */
[----:B------:R-:W-:Y:S02]  /*1540*/  UISETP.NE.AND UP0, UPT, UR6, 0x1, UPT ;  /* 0x000000010600788c */ /* 0x000fe4000bf05270 */
[----:B------:R-:W-:Y:S02]  /*1550*/  UIADD3 UR6, UR36, 0x7f, URZ ;  /* 0x0000007f24067890 */ /* 0x000fe4000fffe03f */
[----:B------:R-:W-:Y:S02]  /*1560*/  UIADD3 UR51, -UR51, UR4, URZ ;  /* 0x0000000433337290 */ /* 0x000fe4000fffe13f */
[----:B------:R-:W-:Y:S02]  /*1570*/  ULOP3.LUT UR37, UR46, 0xff, URZ, 0xc0, !UPT ;  /* 0x000000ff2e257892 */ /* 0x000fe4000f8ec03f */
[----:B------:R-:W-:-:S02]  /*1580*/  UIADD3 UR7, UR51, 0xa0, -UR52 ;  /* 0x000000a033077890 */ /* 0x000fc4000fffe834 */
[----:B------:R-:W-:Y:S01]  /*1590*/  USHF.R.U32.HI UR46, URZ, 0x10, UR46 ;  /* 0x000000103f2e7899 */ /* 0x000fe2000801162e */
[----:B------:R-:W-:Y:S01]  /*15a0*/  @UP0 ULDC UR4, c[0x0][0x44c] ;  /* 0x0001130000040ab9 */ /* 0x000fe20000000800 */
[----:B------:R-:W-:Y:S01]  /*15b0*/  @UP0 ULDC UR8, c[0x0][0x450] ;  /* 0x0001140000080ab9 */ /* 0x000fe20000000800 */
[----:B------:R-:W-:Y:S02]  /*15c0*/  UIMAD.WIDE.U32 UR4, UR6, UR4, URZ ;  /* 0x00000004060472a5 */ /* 0x000fe4000f8e003f */
[----:B------:R-:W-:Y:S02]  /*15d0*/  UIADD3 UR4, UR51, 0x9f, URZ ;  /* 0x0000009f33047890 */ /* 0x000fe4000fffe03f */
[----:B------:R-:W-:Y:S02]  /*15e0*/  @UP0 USHF.R.U32.HI UR6, URZ, UR8, UR5 ;  /* 0x000000083f060299 */ /* 0x000fe40008011605 */
[----:B------:R-:W-:Y:S02]  /*15f0*/  UIMAD.WIDE UR4, UR4, 0x66666667, URZ ;  /* 0x66666667040478a5 */ /* 0x000fe4000f8e023f */
[----:B------:R-:W-:-:S02]  /*1600*/  UIADD3 UR6, UR7, UR6, URZ ;  /* 0x0000000607067290 */ /* 0x000fc4000fffe03f */
[----:B------:R-:W-:Y:S02]  /*1610*/  USHF.R.U32.HI UR4, URZ, 0x1f, UR5 ;  /* 0x0000001f3f047899 */ /* 0x000fe40008011605 */
[----:B------:R-:W-:Y:S02]  /*1620*/  UIMAD.WIDE UR6, UR6, 0x66666667, URZ ;  /* 0x66666667060678a5 */ /* 0x000fe4000f8e023f */
[----:B------:R-:W-:Y:S02]  /*1630*/  ULEA.HI.SX32 UR4, UR5, UR4, 0x1a ;  /* 0x0000000405047291 */ /* 0x000fe4000f8fd23f */
[----:B------:R-:W-:-:S04]  /*1640*/  USHF.R.U32.HI UR6, URZ, 0x1f, UR7 ;  /* 0x0000001f3f067899 */ /* 0x000fc80008011607 */
[----:B------:R-:W-:-:S04]  /*1650*/  ULEA.HI.SX32 UR6, UR7, UR6, 0x1a ;  /* 0x0000000607067291 */ /* 0x000fc8000f8fd23f */
[----:B------:R-:W-:-:S04]  /*1660*/  UISETP.LT.AND UP0, UPT, UR4, UR6, UPT ;  /* 0x000000060400728c */ /* 0x000fc8000bf01270 */
[----:B------:R-:W-:-:S03]  /*1670*/  USEL UR9, UR4, UR6, UP0 ;  /* 0x0000000604097287 */ /* 0x000fc60008000000 */
[----:B------:R-:W-:Y:S01]  /*1680*/  UMOV UR4, URZ ;  /* 0x0000003f00047c82 */ /* 0x000fe20008000000 */
[----:B------:R-:W-:-:S06]  /*1690*/  UISETP.GE.AND UP0, UPT, UR9, 0x1, UPT ;  /* 0x000000010900788c */ /* 0x000fcc000bf06270 */
[----:B------:R-:W-:-:S13]  /*16a0*/  PLOP3.LUT P0, PT, PT, PT, UP0, 0x80, 0x0 ;  /* 0x000000000000781c */ /* 0x000fda0003f0f008 */
[----:B------:R-:W-:Y:S05]  /*16b0*/  @!P0 BRA `(.L_x_2134) ;  /* 0x0000000000908947 */ /* 0x000fea0003800000 */
        /* <DEDUP_REMOVED lines=36> */
.L_x_2134:
        /* <DEDUP_REMOVED lines=26> */
[----:B------:R-:W-:Y:S01]  /*1aa0*/  CS2R R60, SRZ ;  /* 0x00000000003c7805 */ /* 0x000fe2000001ff00 */
[----:B------:R-:W-:Y:S01]  /*1ab0*/  IMAD.MOV.U32 R148, RZ, RZ, RZ ;  /* 0x000000ffff947224 */ /* 0x000fe200078e00ff */
[----:B------:R-:W-:-:S02]  /*1ac0*/  CS2R R124, SRZ ;  /* 0x00000000007c7805 */ /* 0x000fc4000001ff00 */
[----:B------:R-:W-:Y:S01]  /*1ad0*/  CS2R R20, SRZ ;  /* 0x0000000000147805 */ /* 0x000fe2000001ff00 */
[----:B------:R-:W-:Y:S01]  /*1ae0*/  IMAD.MOV.U32 R154, RZ, RZ, RZ ;  /* 0x000000ffff9a7224 */ /* 0x000fe200078e00ff */
[----:B------:R-:W-:Y:S02]  /*1af0*/  PLOP3.LUT P1, PT, PT, PT, UP0, 0x80, 0x0 ;  /* 0x000000000000781c */ /* 0x000fe40003f2f008 */
        /* <DEDUP_REMOVED lines=35> */
[----:B------:R-:W-:Y:S02]  /*1d30*/  IMAD.MOV.U32 R95, RZ, RZ, RZ ;  /* 0x000000ffff5f7224 */ /* 0x000fe400078e00ff */
[----:B------:R-:W-:-:S02]  /*1d40*/  IMAD.MOV.U32 R91, RZ, RZ, RZ ;  /* 0x000000ffff5b7224 */ /* 0x000fc400078e00ff */
[----:B------:R-:W-:Y:S02]  /*1d50*/  IMAD.MOV.U32 R136, RZ, RZ, RZ ;  /* 0x000000ffff887224 */ /* 0x000fe400078e00ff */
[----:B------:R-:W-:Y:S02]  /*1d60*/  IMAD.MOV.U32 R103, RZ, RZ, RZ ;  /* 0x000000ffff677224 */ /* 0x000fe400078e00ff */
[----:B------:R-:W-:Y:S02]  /*1d70*/  IMAD.MOV.U32 R128, RZ, RZ, RZ ;  /* 0x000000ffff807224 */ /* 0x000fe400078e00ff */
[----:B------:R-:W-:Y:S02]  /*1d80*/  IMAD.MOV.U32 R134, RZ, RZ, RZ ;  /* 0x000000ffff867224 */ /* 0x000fe400078e00ff */
[----:B------:R-:W-:Y:S02]  /*1d90*/  IMAD.MOV.U32 R111, RZ, RZ, RZ ;  /* 0x000000ffff6f7224 */ /* 0x000fe400078e00ff */
[----:B------:R-:W-:-:S02]  /*1da0*/  IMAD.MOV.U32 R117, RZ, RZ, RZ ;  /* 0x000000ffff757224 */ /* 0x000fc400078e00ff */
        /* <DEDUP_REMOVED lines=38> */
.L_x_2136:
        /* <DEDUP_REMOVED lines=24> */
[----:B------:R-:W-:-:S03]  /*2190*/  @P1 IMAD R3, R13, UR44, R7 ;  /* 0x0000002c0d031c24 */ /* 0x000fc6000f8e0207 */
[----:B------:R-:W-:Y:S02]  /*21a0*/  @P0 LEA.HI.X R5, R2, UR5, R5, 0x2, P2 ;  /* 0x0000000502050c11 */ /* 0x000fe400090f1405 */
[----:B------:R-:W-:Y:S01]  /*21b0*/  @P1 LEA.HI.X R9, R6, UR7, R3, 0x2, P3 ;  /* 0x0000000706091c11 */ /* 0x000fe200098f1403 */
[----:B------:R-:W-:-:S04]  /*21c0*/  IMAD.MOV.U32 R3, RZ, RZ, 0x3f800000 ;  /* 0x3f800000ff037424 */ /* 0x000fc800078e00ff */
[----:B------:R-:W2:Y:S04]  /*21d0*/  @P1 LDG.E R0, desc[UR54][R8.64] ;  /* 0x0000003608001981 */ /* 0x000ea8000c1e1900 */
[----:B------:R-:W2:Y:S01]  /*21e0*/  @P0 LDG.E R3, desc[UR54][R4.64] ;  /* 0x0000003604030981 */ /* 0x000ea2000c1e1900 */
[----:B------:R-:W-:-:S04]  /*21f0*/  ULEA.HI UR4, UR48, UR48, URZ, 0x1 ;  /* 0x0000003030047291 */ /* 0x000fc8000f8f083f */
[----:B------:R-:W-:-:S04]  /*2200*/  ULOP3.LUT UR4, UR4, 0xfffffffe, URZ, 0xc0, !UPT ;  /* 0xfffffffe04047892 */ /* 0x000fc8000f8ec03f */
[----:B------:R-:W-:-:S06]  /*2210*/  UIADD3 UR4, UR48, -UR4, URZ ;  /* 0x8000000430047290 */ /* 0x000fcc000fffe03f */
[----:B------:R-:W-:Y:S01]  /*2220*/  IMAD.U32 R2, RZ, RZ, UR4 ;  /* 0x00000004ff027e24 */ /* 0x000fe2000f8e00ff */
[----:B------:R-:W-:-:S04]  /*2230*/  ULDC UR4, c[0x0][0x9d8] ;  /* 0x0002760000047ab9 */ /* 0x000fc80000000800 */
[----:B------:R-:W-:-:S04]  /*2240*/  SHF.L.U32 R2, R2, 0x1f, RZ ;  /* 0x0000001f02027819 */ /* 0x000fc800000006ff */
[----:B------:R-:W0:Y:S01]  /*2250*/  SYNCS.PHASECHK.TRANS64.TRYWAIT P0, [UR41+0x33400], R2 ;  /* 0x03340002ff0075a7 */ /* 0x000e220008000169 */
[----:B------:R-:W-:-:S05]  /*2260*/  IMAD.U32 R6, RZ, RZ, UR49 ;  /* 0x00000031ff067e24 */ /* 0x000fca000f8e00ff */
[----:B------:R-:W-:Y:S01]  /*2270*/  ISETP.NE.AND P1, PT, R6, 0x3, PT ;  /* 0x000000030600780c */ /* 0x000fe20003f25270 */
[----:B--2---:R-:W-:-:S04]  /*2280*/  FMUL.FTZ R0, R3, R0 ;  /* 0x0000000003007220 */ /* 0x004fc80000410000 */
[----:B------:R-:W-:Y:S01]  /*2290*/  FMUL.FTZ R0, R0, UR4 ;  /* 0x0000000400007c20 */ /* 0x000fe20008410000 */
[----:B0-----:R-:W-:Y:S07]  /*22a0*/  @!P0 BRA `(.L_x_2137) ;  /* 0x0000018000648947 */ /* 0x001fee0003800000 */
.L_x_2292:
[----:B------:R-:W-:Y:S05]  /*22b0*/  @!P1 BRA `(.L_x_2138) ;  /* 0x0000000000049947 */ /* 0x000fea0003800000 */
[----:B------:R-:W-:Y:S01]  /*22c0*/  BPT.TRAP 0x1 ;  /* 0x000000040000795c */ /* 0x000fe20000300000 */
.L_x_2138:
[----:B0-----:R-:W-:Y:S02]  /*22d0*/  IMAD.U32 R2, RZ, RZ, UR53 ;  /* 0x00000035ff027e24 */ /* 0x001fe4000f8e00ff */
[----:B------:R-:W-:-:S03]  /*22e0*/  IMAD.U32 R3, RZ, RZ, UR47 ;  /* 0x0000002fff037e24 */ /* 0x000fc6000f8e00ff */
[----:B------:R-:W-:Y:S02]  /*22f0*/  LEA R2, R2, UR41, 0x3 ;  /* 0x0000002902027c11 */ /* 0x000fe4000f8e18ff */
[----:B------:R-:W-:-:S04]  /*2300*/  SHF.L.U32 R3, R3, 0x1f, RZ ;  /* 0x0000001f03037819 */ /* 0x000fc800000006ff */
[----:B------:R0:W1:Y:S01]  /*2310*/  SYNCS.PHASECHK.TRANS64.TRYWAIT P2, [R2+URZ+0x33430], R3 ;  /* 0x03343003020075a7 */ /* 0x000062000804017f */
[----:B------:R-:W-:Y:S05]  /*2320*/  @!P1 BRA `(.L_x_2139) ;  /* 0x0000000000049947 */ /* 0x000fea0003800000 */
[----:B------:R-:W-:Y:S01]  /*2330*/  BPT.TRAP 0x1 ;  /* 0x000000040000795c */ /* 0x000fe20000300000 */
.L_x_2139:
[----:B------:R-:W2:Y:S02]  /*2340*/  S2R R4, SR_TID.X ;  /* 0x0000000000047919 */ /* 0x000ea40000002100 */
[----:B--2---:R-:W-:Y:S01]  /*2350*/  LOP3.LUT P0, RZ, R4, 0x7f, RZ, 0xc0, !PT ;  /* 0x0000007f04ff7812 */ /* 0x004fe2000780c0ff */
[----:B-1----:R-:W-:-:S12]  /*2360*/  @P2 BRA `(.L_x_2140) ;  /* 0x0000000000082947 */ /* 0x002fd80003800000 */
[----:B------:R-:W1:Y:S02]  /*2370*/  SYNCS.PHASECHK.TRANS64.TRYWAIT P2, [R2+URZ+0x33430], R3 ;  /* 0x03343003020075a7 */ /* 0x000e64000804017f */
[----:B-1----:R-:W-:Y:S05]  /*2380*/  @!P2 BRA `(.L_x_2141) ;  /* 0x000001800044a947 */ /* 0x002fea0003800000 */
.L_x_2140:
[----:B------:R-:W-:Y:S05]  /*2390*/  WARPSYNC.ALL ;  /* 0x0000000000007948 */ /* 0x000fea0003800000 */
[----:B------:R-:W-:Y:S01]  /*23a0*/  UIADD3 UR4, UR41, 0x24200, URZ ;  /* 0x0002420029047890 */ /* 0x000fe2000fffe03f */
[----:B------:R-:W-:Y:S01]  /*23b0*/  WARPGROUP.ARRIVE ;  /* 0x00000000000079c5 */ /* 0x000fe20000000000 */
[----:B------:R-:W-:Y:S01]  /*23c0*/  ULOP3.LUT UR28, UR57, 0x10000, URZ, 0xfc, !UPT ;  /* 0x00010000391c7892 */ /* 0x000fe2000f8efc3f */
[----:B01----:R-:W-:Y:S01]  /*23d0*/  @!P0 VIADD R2, R2, 0x33440 ;  /* 0x0003344002028836 */ /* 0x003fe20000000000 */
[----:B------:R-:W-:Y:S01]  /*23e0*/  USHF.R.U32.HI UR4, URZ, 0x4, UR4 ;  /* 0x000000043f047899 */ /* 0x000fe20008011604 */
[----:B------:R-:W-:Y:S01]  /*23f0*/  CS2R R114, SRZ ;  /* 0x0000000000727805 */ /* 0x000fe2000001ff00 */
[----:B------:R-:W-:Y:S01]  /*2400*/  UMOV UR25, 0x80000020 ;  /* 0x8000002000197882 */ /* 0x000fe20000000000 */
[----:B------:R-:W-:Y:S01]  /*2410*/  UMOV UR27, 0x80000020 ;  /* 0x80000020001b7882 */ /* 0x000fe20000000000 */
[----:B------:R-:W-:Y:S01]  /*2420*/  ULOP3.LUT UR4, UR4, 0x3fff, URZ, 0xc0, !UPT ;  /* 0x00003fff04047892 */ /* 0x000fe2000f8ec03f */
[----:B------:R-:W-:Y:S01]  /*2430*/  CS2R R116, SRZ ;  /* 0x0000000000747805 */ /* 0x000fe2000001ff00 */
[----:B------:R-:W-:Y:S01]  /*2440*/  UMOV UR24, UR28 ;  /* 0x0000001c00187c82 */ /* 0x000fe20008000000 */
[----:B------:R-:W-:Y:S01]  /*2450*/  UMOV UR5, UR25 ;  /* 0x0000001900057c82 */ /* 0x000fe20008000000 */
[----:B------:R-:W-:Y:S01]  /*2460*/  ULOP3.LUT UR50, UR4, 0x10000, URZ, 0xfc, !UPT ;  /* 0x0001000004327892 */ /* 0x000fe2000f8efc3f */
[----:B------:R-:W-:Y:S01]  /*2470*/  CS2R R118, SRZ ;  /* 0x0000000000767805 */ /* 0x000fe2000001ff00 */
[----:B------:R-:W-:Y:S01]  /*2480*/  UMOV UR7, 0x80000020 ;  /* 0x8000002000077882 */ /* 0x000fe20000000000 */
[----:B------:R-:W-:Y:S01]  /*2490*/  UMOV UR4, UR24 ;  /* 0x0000001800047c82 */ /* 0x000fe20008000000 */
[----:B------:R-:W-:Y:S01]  /*24a0*/  UIMAD UR32, UR53, 0x780, UR50 ;  /* 0x00000780352078a4 */ /* 0x000fe2000f8e0232 */
[----:B------:R-:W-:Y:S01]  /*24b0*/  UMOV UR8, UR24 ;  /* 0x0000001800087c82 */ /* 0x000fe20008000000 */
[----:B------:R-:W-:-:S02]  /*24c0*/  UMOV UR9, UR25 ;  /* 0x0000001900097c82 */ /* 0x000fc40008000000 */
[----:B------:R-:W-:Y:S02]  /*24d0*/  UIADD3 UR6, UR32, 0x100, URZ ;  /* 0x0000010020067890 */ /* 0x000fe4000fffe03f */
[----:B------:R-:W-:Y:S02]  /*24e0*/  UIADD3 UR10, UR32, 0x180, URZ ;  /* 0x00000180200a7890 */ /* 0x000fe4000fffe03f */
[----:B------:R-:W-:Y:S01]  /*24f0*/  UMOV UR26, UR32 ;  /* 0x00000020001a7c82 */ /* 0x000fe20008000000 */
[----:B------:R-:W-:Y:S01]  /*2500*/  UMOV UR11, 0x80000020 ;  /* 0x80000020000b7882 */ /* 0x000fe20000000000 */
[----:B------:R-:W-:Y:S01]  /*2510*/  QGMMA.64x32x32.F32.E4M3.E4M3 R88, gdesc[UR24], RZ, !UPT, gsb0 ;  /* 0x00600000185879f3 */ /* 0x000fe2000c0008ff */
[----:B------:R-:W-:Y:S01]  /*2520*/  UIADD3 UR26, UR32, 0x80, URZ ;  /* 0x00000080201a7890 */ /* 0x000fe2000fffe03f */
[----:B------:R-:W-:Y:S01]  /*2530*/  UMOV UR27, 0x80000020 ;  /* 0x80000020001b7882 */ /* 0x000fe20000000000 */
[----:B------:R-:W-:Y:S02]  /*2540*/  UIADD3 UR12, UR28, 0x2, URZ ;  /* 0x000000021c0c7890 */ /* 0x000fe4000fffe03f */
[----:B------:R-:W-:Y:S01]  /*2550*/  UIADD3 UR14, UR32, 0x182, URZ ;  /* 0x00000182200e7890 */ /* 0x000fe2000fffe03f */
[----:B------:R-:W-:Y:S01]  /*2560*/  UMOV UR15, 0x80000020 ;  /* 0x80000020000f7882 */ /* 0x000fe20000000000 */
[----:B------:R-:W-:-:S02]  /*2570*/  UIADD3 UR16, UR28, 0x200, URZ ;  /* 0x000002001c107890 */ /* 0x000fc4000fffe03f */
[----:B------:R-:W-:Y:S01]  /*2580*/  UIADD3 UR18, UR32, 0x400, URZ ;  /* 0x0000040020127890 */ /* 0x000fe2000fffe03f */
[----:B------:R-:W-:Y:S01]  /*2590*/  UMOV UR19, 0x80000020 ;  /* 0x8000002000137882 */ /* 0x000fe20000000000 */
[----:B------:R-:W-:Y:S01]  /*25a0*/  UIADD3 UR22, UR32, 0x402, URZ ;  /* 0x0000040220167890 */ /* 0x000fe2000fffe03f */
[----:B------:R-:W-:Y:S01]  /*25b0*/  UMOV UR23, 0x80000020 ;  /* 0x8000002000177882 */ /* 0x000fe20000000000 */
[----:B------:R-:W-:Y:S01]  /*25c0*/  UIADD3 UR30, UR32, 0x680, URZ ;  /* 0x00000680201e7890 */ /* 0x000fe2000fffe03f */
[----:B------:R-:W-:Y:S01]  /*25d0*/  UMOV UR31, 0x80000020 ;  /* 0x80000020001f7882 */ /* 0x000fe20000000000 */
[----:B------:R-:W-:Y:S01]  /*25e0*/  UIADD3 UR57, UR56, -0x2, URZ ;  /* 0xfffffffe38397890 */ /* 0x000fe2000fffe03f */
        /* <DEDUP_REMOVED lines=54> */
[----:B------:R-:W-:Y:S01]  /*2950*/  UIMAD UR7, UR56, -0xa0, UR51 ;  /* 0xffffff60380778a4 */ /* 0x000fe2000f8e0233 */
        /* <DEDUP_REMOVED lines=30> */
[----:B------:R-:W-:Y:S01]  /*2b40*/  ULDC UR10, c[0x0][0x988] ;  /* 0x00026200000a7ab9 */ /* 0x000fe20000000800 */
[----:B------:R-:W-:Y:S01]  /*2b50*/  UMOV UR11, UR36 ;  /* 0x00000024000b7c82 */ /* 0x000fe20008000000 */
        /* <DEDUP_REMOVED lines=47> */
[----:B------:R-:W-:Y:S02]  /*2e50*/  ULDC UR6, c[0x0][0x448] ;  /* 0x0001120000067ab9 */ /* 0x000fe40000000800 */
[----:B------:R-:W-:-:S06]  /*2e60*/  UISETP.NE.AND UP0, UPT, UR6, 0x1, UPT ;  /* 0x000000010600788c */ /* 0x000fcc000bf05270 */
[----:B------:R-:W-:-:S05]  /*2e70*/  PLOP3.LUT P2, PT, PT, PT, UP0, 0x80, 0x0 ;  /* 0x000000000000781c */ /* 0x000fca0003f4f008 */
[----:B------:R-:W-:Y:S01]  /*2e80*/  @UP0 ULDC UR6, c[0x0][0x44c] ;  /* 0x0001130000060ab9 */ /* 0x000fe20000000800 */
[----:B------:R-:W-:Y:S01]  /*2e90*/  @UP0 ULDC UR14, c[0x0][0x450] ;  /* 0x00011400000e0ab9 */ /* 0x000fe20000000800 */
        /* <DEDUP_REMOVED lines=20> */
[----:B------:R0:W1:Y:S01]  /*2fe0*/  MUFU.TANH R104, R88 ;  /* 0x0000005800687308 */ /* 0x0000620000002400 */
[----:B------:R-:W-:Y:S01]  /*2ff0*/  UMOV UR23, 0x80000020 ;  /* 0x8000002000177882 */ /* 0x000fe20000000000 */
[C---:B------:R-:W-:Y:S01]  /*3000*/  FMUL.FTZ R96, R0.reuse, R96 ;  /* 0x0000006000607220 */ /* 0x040fe20000410000 */
[C---:B------:R-:W-:Y:S01]  /*3010*/  FMUL.FTZ R97, R0.reuse, R97 ;  /* 0x0000006100617220 */ /* 0x040fe20000410000 */
[C---:B------:R-:W-:Y:S01]  /*3020*/  FMUL.FTZ R6, R0.reuse, R95 ;  /* 0x0000005f00067220 */ /* 0x040fe20000410000 */
[C---:B------:R-:W-:Y:S01]  /*3030*/  FMUL.FTZ R9, R0.reuse, R103 ;  /* 0x0000006700097220 */ /* 0x040fe20000410000 */
[C---:B------:R-:W-:Y:S01]  /*3040*/  FMUL.FTZ R3, R0.reuse, R90 ;  /* 0x0000005a00037220 */ /* 0x040fe20000410000 */
[C---:B------:R-:W-:Y:S01]  /*3050*/  FMUL.FTZ R8, R0.reuse, R99 ;  /* 0x0000006300087220 */ /* 0x040fe20000410000 */
[----:B------:R-:W2:Y:S01]  /*3060*/  MUFU.TANH R89, R89 ;  /* 0x0000005900597308 */ /* 0x000ea20000002400 */
[C---:B0-----:R-:W-:Y:S01]  /*3070*/  FMUL.FTZ R88, R0.reuse, R101 ;  /* 0x0000006500587220 */ /* 0x041fe20000410000 */
[C---:B------:R-:W-:Y:S01]  /*3080*/  FMUL.FTZ R4, R0.reuse, R91 ;  /* 0x0000005b00047220 */ /* 0x040fe20000410000 */
[C---:B------:R-:W-:Y:S01]  /*3090*/  FMUL.FTZ R7, R0.reuse, R98 ;  /* 0x0000006200077220 */ /* 0x040fe20000410000 */
[----:B------:R-:W-:-:S04]  /*30a0*/  FMUL.FTZ R10, R0, R102 ;  /* 0x00000066000a7220 */ /* 0x000fc80000410000 */
[----:B------:R0:W3:Y:S08]  /*30b0*/  MUFU.TANH R105, R92 ;  /* 0x0000005c00697308 */ /* 0x0000f00000002400 */
[----:B------:R-:W4:Y:S01]  /*30c0*/  MUFU.TANH R106, R93 ;  /* 0x0000005d006a7308 */ /* 0x000f220000002400 */
[----:B0-----:R-:W-:-:S07]  /*30d0*/  FMUL.FTZ R92, R0, R100 ;  /* 0x00000064005c7220 */ /* 0x001fce0000410000 */
[----:B------:R-:W0:Y:S08]  /*30e0*/  MUFU.TANH R96, R96 ;  /* 0x0000006000607308 */ /* 0x000e300000002400 */
[----:B------:R-:W5:Y:S08]  /*30f0*/  MUFU.TANH R97, R97 ;  /* 0x0000006100617308 */ /* 0x000f700000002400 */
[----:B------:R-:W5:Y:S08]  /*3100*/  MUFU.TANH R92, R92 ;  /* 0x0000005c005c7308 */ /* 0x000f700000002400 */
[----:B------:R-:W5:Y:S01]  /*3110*/  MUFU.TANH R88, R88 ;  /* 0x0000005800587308 */ /* 0x000f620000002400 */
[----:B------:R-:W-:-:S02]  /*3120*/  WARPGROUP.DEPBAR.LE gsb0, 0x0 ;  /* 0x00008000000079c5 */ /* 0x000fc40000010000 */
[----:B------:R-:W-:Y:S01]  /*3130*/  WARPGROUP.ARRIVE ;  /* 0x00000000000079c5 */ /* 0x000fe20000000000 */
[C---:B------:R-:W-:Y:S01]  /*3140*/  FMUL.FTZ R76, R0.reuse, R76 ;  /* 0x0000004c004c7220 */ /* 0x040fe20000410000 */
[C---:B------:R-:W-:Y:S01]  /*3150*/  FMUL.FTZ R20, R0.reuse, R82 ;  /* 0x0000005200147220 */ /* 0x040fe20000410000 */
[C---:B------:R-:W-:Y:S01]  /*3160*/  FMUL.FTZ R15, R0.reuse, R83 ;  /* 0x00000053000f7220 */ /* 0x040fe20000410000 */
[C---:B------:R-:W-:Y:S01]  /*3170*/  FMUL.FTZ R13, R0.reuse, R78 ;  /* 0x0000004e000d7220 */ /* 0x040fe20000410000 */
[----:B------:R1:W-:Y:S01]  /*3180*/  MUFU.TANH R94, R76 ;  /* 0x0000004c005e7308 */ /* 0x0003e20000002400 */
[----:B------:R-:W-:Y:S01]  /*3190*/  QGMMA.64x32x32.F32.E4M3.E4M3 R56, gdesc[UR20], R56, gsb0 ;  /* 0x00600000143879f3 */ /* 0x000fe20008000838 */
[----:B------:R-:W-:Y:S01]  /*31a0*/  UIADD3 UR22, UR32, 0x682, URZ ;  /* 0x0000068220167890 */ /* 0x000fe2000fffe03f */
[----:B------:R-:W-:Y:S01]  /*31b0*/  IMAD.U32 R83, RZ, RZ, UR7 ;  /* 0x00000007ff537e24 */ /* 0x000fe2000f8e00ff */
[----:B------:R-:W-:Y:S01]  /*31c0*/  UMOV UR23, 0x80000020 ;  /* 0x8000002000177882 */ /* 0x000fe20000000000 */
[C---:B------:R-:W-:Y:S01]  /*31d0*/  FMUL.FTZ R72, R0.reuse, R72 ;  /* 0x0000004800487220 */ /* 0x040fe20000410000 */
[C---:B------:R-:W-:Y:S01]  /*31e0*/  FMUL.FTZ R73, R0.reuse, R73 ;  /* 0x0000004900497220 */ /* 0x040fe20000410000 */
[----:B------:R-:W-:Y:S01]  /*31f0*/  FMUL.FTZ R77, R0, R77 ;  /* 0x0000004d004d7220 */ /* 0x000fe20000410000 */
[----:B------:R-:W-:Y:S01]  /*3200*/  IADD3 R83, -R16, 0xa0, R83 ;  /* 0x000000a010537810 */ /* 0x000fe20007ffe153 */
[----:B-1----:R-:W-:Y:S01]  /*3210*/  VIADD R76, R17, UR36 ;  /* 0x00000024114c7c36 */ /* 0x002fe20008000000 */
[----:B------:R1:W5:Y:S01]  /*3220*/  MUFU.TANH R90, R72 ;  /* 0x00000048005a7308 */ /* 0x0003620000002400 */
[C---:B------:R-:W-:Y:S01]  /*3230*/  FMUL.FTZ R80, R0.reuse, R80 ;  /* 0x0000005000507220 */ /* 0x040fe20000410000 */
[C---:B------:R-:W-:Y:S01]  /*3240*/  FMUL.FTZ R81, R0.reuse, R81 ;  /* 0x0000005100517220 */ /* 0x040fe20000410000 */
[C---:B------:R-:W-:Y:S01]  /*3250*/  FMUL.FTZ R85, R0.reuse, R85 ;  /* 0x0000005500557220 */ /* 0x040fe20000410000 */
[C---:B------:R-:W-:Y:S01]  /*3260*/  FMUL.FTZ R84, R0.reuse, R84 ;  /* 0x0000005400547220 */ /* 0x040fe20000410000 */
[C---:B------:R-:W-:Y:S01]  /*3270*/  FMUL.FTZ R14, R0.reuse, R79 ;  /* 0x0000004f000e7220 */ /* 0x040fe20000410000 */
[C---:B------:R-:W-:Y:S01]  /*3280*/  FMUL.FTZ R21, R0.reuse, R86 ;  /* 0x0000005600157220 */ /* 0x040fe20000410000 */
[C---:B------:R-:W-:Y:S01]  /*3290*/  FMUL.FTZ R11, R0.reuse, R75 ;  /* 0x0000004b000b7220 */ /* 0x040fe20000410000 */
[----:B------:R-:W5:Y:S01]  /*32a0*/  MUFU.TANH R73, R73 ;  /* 0x0000004900497308 */ /* 0x000f620000002400 */
[C---:B-1----:R-:W-:Y:S01]  /*32b0*/  FMUL.FTZ R72, R0.reuse, R87 ;  /* 0x0000005700487220 */ /* 0x042fe20000410000 */
[----:B------:R-:W-:-:S06]  /*32c0*/  FMUL.FTZ R12, R0, R74 ;  /* 0x0000004a000c7220 */ /* 0x000fcc0000410000 */
[----:B------:R-:W1:Y:S08]  /*32d0*/  MUFU.TANH R77, R77 ;  /* 0x0000004d004d7308 */ /* 0x000e700000002400 */
[----:B------:R-:W1:Y:S08]  /*32e0*/  MUFU.TANH R80, R80 ;  /* 0x0000005000507308 */ /* 0x000e700000002400 */
[----:B------:R-:W1:Y:S08]  /*32f0*/  MUFU.TANH R98, R81 ;  /* 0x0000005100627308 */ /* 0x000e700000002400 */
[----:B------:R-:W-:Y:S08]  /*3300*/  MUFU.TANH R100, R85 ;  /* 0x0000005500647308 */ /* 0x000ff00000002400 */
[----:B------:R-:W1:Y:S01]  /*3310*/  MUFU.TANH R84, R84 ;  /* 0x0000005400547308 */ /* 0x000e620000002400 */
[----:B------:R-:W-:-:S02]  /*3320*/  WARPGROUP.DEPBAR.LE gsb0, 0x0 ;  /* 0x00008000000079c5 */ /* 0x000fc40000010000 */
[C---:B------:R-:W-:Y:S01]  /*3330*/  FMUL.FTZ R60, R0.reuse, R60 ;  /* 0x0000003c003c7220 */ /* 0x040fe20000410000 */
[----:B------:R-:W-:Y:S01]  /*3340*/  WARPGROUP.ARRIVE ;  /* 0x00000000000079c5 */ /* 0x000fe20000000000 */
[C---:B------:R-:W-:Y:S01]  /*3350*/  FMUL.FTZ R65, R0.reuse, R65 ;  /* 0x0000004100417220 */ /* 0x040fe20000410000 */
[C---:B------:R-:W-:Y:S02]  /*3360*/  FMUL.FTZ R64, R0.reuse, R64 ;  /* 0x0000004000407220 */ /* 0x040fe40000410000 */
[----:B------:R2:W-:Y:S01]  /*3370*/  MUFU.TANH R107, R60 ;  /* 0x0000003c006b7308 */ /* 0x0005e20000002400 */
[C---:B------:R-:W-:Y:S01]  /*3380*/  FMUL.FTZ R56, R0.reuse, R56 ;  /* 0x0000003800387220 */ /* 0x040fe20000410000 */
[C---:B------:R-:W-:Y:S01]  /*3390*/  FMUL.FTZ R57, R0.reuse, R57 ;  /* 0x0000003900397220 */ /* 0x040fe20000410000 */
[----:B------:R-:W-:Y:S01]  /*33a0*/  QGMMA.64x32x32.F32.E4M3.E4M3 R40, gdesc[UR20], R40, gsb0 ;  /* 0x00600000142879f3 */ /* 0x000fe20008000828 */
[----:B------:R-:W-:Y:S01]  /*33b0*/  UIADD3 UR22, UR32, 0x702, URZ ;  /* 0x0000070220167890 */ /* 0x000fe2000fffe03f */
[C---:B------:R-:W-:Y:S01]  /*33c0*/  FMUL.FTZ R61, R0.reuse, R61 ;  /* 0x0000003d003d7220 */ /* 0x040fe20000410000 */
[----:B------:R-:W-:Y:S01]  /*33d0*/  UMOV UR23, 0x80000020 ;  /* 0x8000002000177882 */ /* 0x000fe20000000000 */
[----:B------:R-:W-:Y:S01]  /*33e0*/  FMUL.FTZ R69, R0, R69 ;  /* 0x0000004500457220 */ /* 0x000fe20000410000 */
[----:B------:R3:W-:Y:S01]  /*33f0*/  MUFU.TANH R110, R65 ;  /* 0x00000041006e7308 */ /* 0x0007e20000002400 */
[----:B--2---:R-:W-:Y:S01]  /*3400*/  @P2 IMAD.HI.U32 R60, R76, UR6, RZ ;  /* 0x000000064c3c2c27 */ /* 0x004fe2000f8e00ff */
[----:B------:R-:W-:-:S03]  /*3410*/  @UP0 ULDC UR6, c[0x0][0x450] ;  /* 0x0001140000060ab9 */ /* 0x000fc60000000800 */
[C---:B------:R-:W-:Y:S01]  /*3420*/  FMUL.FTZ R68, R0.reuse, R68 ;  /* 0x0000004400447220 */ /* 0x040fe20000410000 */
[----:B------:R-:W-:Y:S01]  /*3430*/  @P2 SHF.R.U32.HI R76, RZ, UR6, R60 ;  /* 0x00000006ff4c2c19 */ /* 0x000fe2000801163c */
[----:B------:R-:W-:Y:S01]  /*3440*/  UIMAD UR6, UR56, -0xa0, URZ ;  /* 0xffffff60380678a4 */ /* 0x000fe2000f8e023f */
[----:B------:R-:W-:Y:S01]  /*3450*/  FMUL.FTZ R60, R0, R67 ;  /* 0x00000043003c7220 */ /* 0x000fe20000410000 */
[----:B------:R-:W-:Y:S01]  /*3460*/  IMAD.U32 R67, RZ, RZ, UR52 ;  /* 0x00000034ff437e24 */ /* 0x000fe2000f8e00ff */
[----:B------:R-:W-:Y:S01]  /*3470*/  MUFU.TANH R109, R64 ;  /* 0x00000040006d7308 */ /* 0x000fe20000002400 */
[----:B------:R-:W2:Y:S02]  /*3480*/  SHFL.IDX PT, R82, R76, RZ, 0x1c1f ;  /* 0x001c1fff4c527589 */ /* 0x000ea400000e0000 */
[----:B---3--:R-:W-:Y:S01]  /*3490*/  IMAD.U32 R65, RZ, RZ, UR6 ;  /* 0x00000006ff417e24 */ /* 0x008fe2000f8e00ff */
[----:B------:R-:W-:Y:S01]  /*34a0*/  @UP0 ULDC UR6, c[0x0][0x44c] ;  /* 0x0001130000060ab9 */ /* 0x000fe20000000800 */
[----:B------:R-:W3:Y:S01]  /*34b0*/  SHFL.IDX PT, R76, R76, 0x1, 0x1c1f ;  /* 0x003c1f004c4c7f89 */ /* 0x000ee200000e0000 */
[----:B------:R-:W-:-:S02]  /*34c0*/  UIMAD.WIDE.U32 UR6, UR36, UR6, URZ ;  /* 0x00000006240672a5 */ /* 0x000fc4000f8e003f */
[----:B------:R-:W-:Y:S01]  /*34d0*/  IADD3 R78, -R16, 0xa1, R65 ;  /* 0x000000a1104e7810 */ /* 0x000fe20007ffe141 */
[----:B------:R4:W3:Y:S01]  /*34e0*/  MUFU.TANH R86, R56 ;  /* 0x0000003800567308 */ /* 0x0008e20000002400 */
[----:B------:R-:W-:Y:S02]  /*34f0*/  @UP0 USHF.R.U32.HI UR11, URZ, UR14, UR7 ;  /* 0x0000000e3f0b0299 */ /* 0x000fe40008011607 */
[----:B------:R-:W-:Y:S02]  /*3500*/  IADD3 R78, -R67, UR51, R78 ;  /* 0x00000033434e7c10 */ /* 0x000fe4000fffe14e */
[----:B------:R-:W-:-:S03]  /*3510*/  UIADD3 UR6, UR11, UR51, -UR52 ;  /* 0x000000330b067290 */ /* 0x000fc6000fffe834 */
[----:B------:R0:W3:Y:S01]  /*3520*/  MUFU.TANH R102, R57 ;  /* 0x0000003900667308 */ /* 0x0000e20000002400 */
[C---:B----4-:R-:W-:Y:S01]  /*3530*/  FMUL.FTZ R56, R0.reuse, R59 ;  /* 0x0000003b00387220 */ /* 0x050fe20000410000 */
[C---:B------:R-:W-:Y:S01]  /*3540*/  FMUL.FTZ R59, R0.reuse, R63 ;  /* 0x0000003f003b7220 */ /* 0x040fe20000410000 */
[----:B------:R-:W-:Y:S01]  /*3550*/  FMUL.FTZ R63, R0, R70 ;  /* 0x00000046003f7220 */ /* 0x000fe20000410000 */
[----:B------:R-:W-:Y:S01]  /*3560*/  UIMAD.WIDE UR6, UR6, 0x66666667, URZ ;  /* 0x66666667060678a5 */ /* 0x000fe2000f8e023f */
[----:B--2---:R-:W-:-:S03]  /*3570*/  VIADDMNMX R82, R82, R78, R83, PT ;  /* 0x0000004e52527246 */ /* 0x004fc60003800153 */
[----:B------:R2:W4:Y:S01]  /*3580*/  MUFU.TANH R108, R61 ;  /* 0x0000003d006c7308 */ /* 0x0005220000002400 */
[C---:B0-----:R-:W-:Y:S01]  /*3590*/  FMUL.FTZ R57, R0.reuse, R58 ;  /* 0x0000003a00397220 */ /* 0x041fe20000410000 */
[----:B------:R-:W-:Y:S01]  /*35a0*/  FMUL.FTZ R58, R0, R62 ;  /* 0x0000003e003a7220 */ /* 0x000fe20000410000 */
[----:B------:R-:W-:Y:S01]  /*35b0*/  ISETP.GT.AND P5, PT, R82, RZ, PT ;  /* 0x000000ff5200720c */ /* 0x000fe20003fa4270 */
[----:B------:R-:W-:Y:S01]  /*35c0*/  FMUL.FTZ R62, R0, R71 ;  /* 0x00000047003e7220 */ /* 0x000fe20000410000 */
[C---:B------:R-:W-:Y:S01]  /*35d0*/  ISETP.GT.AND P6, PT, R82.reuse, 0x1, PT ;  /* 0x000000015200780c */ /* 0x040fe20003fc4270 */
[----:B------:R-:W-:Y:S01]  /*35e0*/  USHF.R.U32.HI UR6, URZ, 0x1f, UR7 ;  /* 0x0000001f3f067899 */ /* 0x000fe20008011607 */
[----:B------:R-:W-:Y:S01]  /*35f0*/  ISETP.GT.AND P3, PT, R82, 0x8, PT ;  /* 0x000000085200780c */ /* 0x000fe20003f64270 */
[----:B------:R-:W-:Y:S01]  /*3600*/  MUFU.TANH R112, R69 ;  /* 0x0000004500707308 */ /* 0x000fe20000002400 */
[----:B------:R-:W-:Y:S01]  /*3610*/  FSEL R103, R104, -INF , P5 ;  /* 0xff80000068677808 */ /* 0x000fe20002800000 */
[----:B--2---:R-:W-:Y:S01]  /*3620*/  FMUL.FTZ R61, R0, R66 ;  /* 0x00000042003d7220 */ /* 0x004fe20000410000 */
[----:B------:R-:W-:Y:S01]  /*3630*/  FSEL R95, R89, -INF , P6 ;  /* 0xff800000595f7808 */ /* 0x000fe20003000000 */
[----:B------:R-:W-:Y:S01]  /*3640*/  ULEA.HI.SX32 UR6, UR7, UR6, 0x1a ;  /* 0x0000000607067291 */ /* 0x000fe2000f8fd23f */
[----:B------:R-:W-:-:S02]  /*3650*/  ISETP.GT.AND P4, PT, R82, 0x9, PT ;  /* 0x000000095200780c */ /* 0x000fc40003f84270 */
[----:B------:R-:W-:Y:S01]  /*3660*/  FSEL R93, R105, -INF , P3 ;  /* 0xff800000695d7808 */ /* 0x000fe20001800000 */
[----:B------:R0:W2:Y:S01]  /*3670*/  MUFU.TANH R111, R68 ;  /* 0x00000044006f7308 */ /* 0x0000a20000002400 */
[----:B------:R-:W-:Y:S01]  /*3680*/  FMNMX.FTZ R64, R103, R95, !PT ;  /* 0x0000005f67407209 */ /* 0x000fe20007810000 */
[----:B------:R-:W-:Y:S01]  /*3690*/  UISETP.LT.AND UP1, UPT, UR39, UR6, UPT ;  /* 0x000000062700728c */ /* 0x000fe2000bf21270 */
[----:B------:R-:W-:Y:S01]  /*36a0*/  ISETP.GT.AND P5, PT, R82, 0x10, PT ;  /* 0x000000105200780c */ /* 0x000fe20003fa4270 */
[----:B------:R-:W-:Y:S02]  /*36b0*/  WARPGROUP.DEPBAR.LE gsb0, 0x0 ;  /* 0x00008000000079c5 */ /* 0x000fe40000010000 */
[----:B------:R-:W-:Y:S01]  /*36c0*/  FSEL R89, R106, -INF , P4 ;  /* 0xff8000006a597808 */ /* 0x000fe20002000000 */
[----:B------:R-:W-:Y:S01]  /*36d0*/  WARPGROUP.ARRIVE ;  /* 0x00000000000079c5 */ /* 0x000fe20000000000 */
[----:B------:R-:W-:Y:S01]  /*36e0*/  FMNMX.FTZ R64, R93, R64, !PT ;  /* 0x000000405d407209 */ /* 0x000fe20007810000 */
[----:B------:R-:W-:Y:S01]  /*36f0*/  FMUL.FTZ R41, R0, R41 ;  /* 0x0000002900297220 */ /* 0x000fe20000410000 */
[----:B------:R-:W-:Y:S01]  /*3700*/  ISETP.GT.AND P3, PT, R82, 0x11, PT ;  /* 0x000000115200780c */ /* 0x000fe20003f64270 */
[----:B------:R-:W-:Y:S01]  /*3710*/  FMUL.FTZ R40, R0, R40 ;  /* 0x0000002800287220 */ /* 0x000fe20000410000 */
[----:B------:R-:W-:Y:S01]  /*3720*/  FSEL R99, R96, -INF , P5 ;  /* 0xff80000060637808 */ /* 0x000fe20002800000 */
[----:B------:R-:W-:Y:S01]  /*3730*/  QGMMA.64x32x32.F32.E4M3.E4M3 R24, gdesc[UR20], R24, gsb0 ;  /* 0x00600000141879f3 */ /* 0x000fe20008000818 */
[----:B------:R-:W-:Y:S01]  /*3740*/  FMNMX.FTZ R64, R89, R64, !PT ;  /* 0x0000004059407209 */ /* 0x000fe20007810000 */
[----:B------:R3:W-:Y:S01]  /*3750*/  MUFU.TANH R104, R41 ;  /* 0x0000002900687308 */ /* 0x0007e20000002400 */
[----:B------:R-:W-:Y:S01]  /*3760*/  ISETP.GT.AND P4, PT, R82, 0x18, PT ;  /* 0x000000185200780c */ /* 0x000fe20003f84270 */
[C---:B------:R-:W-:Y:S01]  /*3770*/  FMUL.FTZ R44, R0.reuse, R44 ;  /* 0x0000002c002c7220 */ /* 0x040fe20000410000 */
[----:B-----5:R-:W-:Y:S01]  /*3780*/  FSEL R97, R97, -INF , P3 ;  /* 0xff80000061617808 */ /* 0x020fe20001800000 */
[C---:B------:R-:W-:Y:S01]  /*3790*/  FMUL.FTZ R53, R0.reuse, R53 ;  /* 0x0000003500357220 */ /* 0x040fe20000410000 */
[----:B------:R-:W-:Y:S01]  /*37a0*/  FMNMX.FTZ R64, R99, R64, !PT ;  /* 0x0000004063407209 */ /* 0x000fe20007810000 */
[----:B------:R-:W-:Y:S01]  /*37b0*/  FMUL.FTZ R45, R0, R45 ;  /* 0x0000002d002d7220 */ /* 0x000fe20000410000 */
[----:B------:R-:W-:Y:S01]  /*37c0*/  ISETP.GT.AND P3, PT, R82, 0x19, PT ;  /* 0x000000195200780c */ /* 0x000fe20003f64270 */
[----:B------:R5:W2:Y:S01]  /*37d0*/  MUFU.TANH R113, R40 ;  /* 0x0000002800717308 */ /* 0x000aa20000002400 */
[----:B------:R-:W-:Y:S01]  /*37e0*/  FSEL R101, R92, -INF , P4 ;  /* 0xff8000005c657808 */ /* 0x000fe20002000000 */
[C---:B------:R-:W-:Y:S01]  /*37f0*/  FMUL.FTZ R52, R0.reuse, R52 ;  /* 0x0000003400347220 */ /* 0x040fe20000410000 */
[----:B------:R-:W-:Y:S01]  /*3800*/  FMNMX.FTZ R64, R97, R64, !PT ;  /* 0x0000004061407209 */ /* 0x000fe20007810000 */
[----:B------:R-:W-:Y:S01]  /*3810*/  FMUL.FTZ R48, R0, R48 ;  /* 0x0000003000307220 */ /* 0x000fe20000410000 */
[----:B------:R-:W-:Y:S01]  /*3820*/  ISETP.GT.AND P4, PT, R82, 0x20, PT ;  /* 0x000000205200780c */ /* 0x000fe20003f84270 */
[----:B------:R-:W-:Y:S01]  /*3830*/  FMUL.FTZ R49, R0, R49 ;  /* 0x0000003100317220 */ /* 0x000fe20000410000 */
[----:B------:R-:W-:Y:S01]  /*3840*/  FSEL R91, R88, -INF , P3 ;  /* 0xff800000585b7808 */ /* 0x000fe20001800000 */
[----:B------:R-:W2:Y:S01]  /*3850*/  MUFU.TANH R96, R44 ;  /* 0x0000002c00607308 */ /* 0x000ea20000002400 */
[----:B------:R-:W-:Y:S01]  /*3860*/  FMNMX.FTZ R64, R101, R64, !PT ;  /* 0x0000004065407209 */ /* 0x000fe20007810000 */
[----:B0-----:R-:W-:Y:S01]  /*3870*/  FMUL.FTZ R68, R0, R42 ;  /* 0x0000002a00447220 */ /* 0x001fe20000410000 */
[----:B------:R-:W-:Y:S01]  /*3880*/  ISETP.GT.AND P3, PT, R82, 0x21, PT ;  /* 0x000000215200780c */ /* 0x000fe20003f64270 */
[----:B------:R-:W-:Y:S01]  /*3890*/  FMUL.FTZ R70, R0, R43 ;  /* 0x0000002b00467220 */ /* 0x000fe20000410000 */
[----:B------:R-:W-:Y:S01]  /*38a0*/  FSEL R87, R90, -INF , P4 ;  /* 0xff8000005a577808 */ /* 0x000fe20002000000 */
[----:B------:R-:W-:Y:S01]  /*38b0*/  USEL UR56, UR39, UR6, !UP1 ;  /* 0x0000000627387287 */ /* 0x000fe2000c800000 */
[----:B------:R-:W-:Y:S01]  /*38c0*/  FMNMX.FTZ R64, R91, R64, !PT ;  /* 0x000000405b407209 */ /* 0x000fe20007810000 */
[----:B------:R-:W0:Y:S01]  /*38d0*/  MUFU.TANH R45, R45 ;  /* 0x0000002d002d7308 */ /* 0x000e220000002400 */
[----:B------:R-:W-:Y:S01]  /*38e0*/  ISETP.GT.AND P4, PT, R82, 0x28, PT ;  /* 0x000000285200780c */ /* 0x000fe20003f84270 */
[----:B------:R-:W-:Y:S01]  /*38f0*/  UISETP.GE.AND UP1, UPT, UR57, UR56, UPT ;  /* 0x000000383900728c */ /* 0x000fe2000bf26270 */
[----:B------:R-:W-:-:S02]  /*3900*/  FSEL R85, R73, -INF , P3 ;  /* 0xff80000049557808 */ /* 0x000fc40001800000 */
[----:B------:R-:W-:Y:S02]  /*3910*/  FMNMX.FTZ R64, R87, R64, !PT ;  /* 0x0000004057407209 */ /* 0x000fe40007810000 */
[----:B------:R-:W-:Y:S01]  /*3920*/  ISETP.GT.AND P3, PT, R82, 0x29, PT ;  /* 0x000000295200780c */ /* 0x000fe20003f64270 */
[----:B------:R-:W0:Y:S01]  /*3930*/  MUFU.TANH R48, R48 ;  /* 0x0000003000307308 */ /* 0x000e220000002400 */
[----:B------:R-:W-:Y:S02]  /*3940*/  FSEL R81, R94, -INF , P4 ;  /* 0xff8000005e517808 */ /* 0x000fe40002000000 */
[----:B------:R-:W-:Y:S02]  /*3950*/  FMNMX.FTZ R64, R85, R64, !PT ;  /* 0x0000004055407209 */ /* 0x000fe40007810000 */
[----:B------:R-:W-:Y:S02]  /*3960*/  ISETP.GT.AND P4, PT, R82, 0x30, PT ;  /* 0x000000305200780c */ /* 0x000fe40003f84270 */
[----:B-1----:R-:W-:Y:S01]  /*3970*/  FSEL R79, R77, -INF , P3 ;  /* 0xff8000004d4f7808 */ /* 0x002fe20001800000 */
[----:B------:R-:W1:Y:S01]  /*3980*/  MUFU.TANH R88, R49 ;  /* 0x0000003100587308 */ /* 0x000e620000002400 */
[----:B------:R-:W-:-:S02]  /*3990*/  FMNMX.FTZ R64, R81, R64, !PT ;  /* 0x0000004051407209 */ /* 0x000fc40007810000 */
[----:B------:R-:W-:Y:S02]  /*39a0*/  ISETP.GT.AND P3, PT, R82, 0x31, PT ;  /* 0x000000315200780c */ /* 0x000fe40003f64270 */
[----:B------:R-:W-:Y:S02]  /*39b0*/  FSEL R77, R80, -INF , P4 ;  /* 0xff800000504d7808 */ /* 0x000fe40002000000 */
[----:B------:R-:W-:Y:S01]  /*39c0*/  FMNMX.FTZ R64, R79, R64, !PT ;  /* 0x000000404f407209 */ /* 0x000fe20007810000 */
[----:B------:R-:W1:Y:S01]  /*39d0*/  MUFU.TANH R80, R52 ;  /* 0x0000003400507308 */ /* 0x000e620000002400 */
[----:B------:R-:W-:Y:S02]  /*39e0*/  ISETP.GT.AND P4, PT, R82, 0x38, PT ;  /* 0x000000385200780c */ /* 0x000fe40003f84270 */
[----:B------:R-:W-:Y:S02]  /*39f0*/  FSEL R75, R98, -INF , P3 ;  /* 0xff800000624b7808 */ /* 0x000fe40001800000 */
[----:B------:R-:W-:-:S02]  /*3a00*/  FMNMX.FTZ R64, R77, R64, !PT ;  /* 0x000000404d407209 */ /* 0x000fc40007810000 */
[----:B------:R-:W-:Y:S01]  /*3a10*/  ISETP.GT.AND P3, PT, R82, 0x39, PT ;  /* 0x000000395200780c */ /* 0x000fe20003f64270 */
[----:B------:R-:W-:Y:S01]  /*3a20*/  MUFU.TANH R3, R3 ;  /* 0x0000000300037308 */ /* 0x000fe20000002400 */
[----:B------:R-:W-:Y:S01]  /*3a30*/  FSEL R74, R84, -INF , P4 ;  /* 0xff800000544a7808 */ /* 0x000fe20002000000 */
[----:B------:R-:W-:Y:S02]  /*3a40*/  WARPGROUP.DEPBAR.LE gsb0, 0x0 ;  /* 0x00008000000079c5 */ /* 0x000fe40000010000 */
[----:B---3--:R-:W-:Y:S01]  /*3a50*/  FMNMX.FTZ R41, R75, R64, !PT ;  /* 0x000000404b297209 */ /* 0x008fe20007810000 */
[----:B------:R-:W-:Y:S01]  /*3a60*/  FMUL.FTZ R24, R0, R24 ;  /* 0x0000001800187220 */ /* 0x000fe20000410000 */
[----:B------:R-:W-:Y:S01]  /*3a70*/  ISETP.GT.AND P4, PT, R82, 0x40, PT ;  /* 0x000000405200780c */ /* 0x000fe20003f84270 */
[----:B------:R-:W-:Y:S01]  /*3a80*/  FMUL.FTZ R25, R0, R25 ;  /* 0x0000001900197220 */ /* 0x000fe20000410000 */
[----:B------:R-:W-:Y:S01]  /*3a90*/  FSEL R73, R100, -INF , P3 ;  /* 0xff80000064497808 */ /* 0x000fe20001800000 */
[----:B------:R2:W3:Y:S01]  /*3aa0*/  MUFU.TANH R84, R53 ;  /* 0x0000003500547308 */ /* 0x0004e20000002400 */
[----:B-----5:R-:W-:Y:S01]  /*3ab0*/  FMNMX.FTZ R40, R74, R41, !PT ;  /* 0x000000294a287209 */ /* 0x020fe20007810000 */
[----:B------:R-:W-:Y:S01]  /*3ac0*/  FMUL.FTZ R28, R0, R28 ;  /* 0x0000001c001c7220 */ /* 0x000fe20000410000 */
[----:B------:R-:W-:Y:S01]  /*3ad0*/  ISETP.GT.AND P3, PT, R82, 0x41, PT ;  /* 0x000000415200780c */ /* 0x000fe20003f64270 */
[----:B------:R-:W-:Y:S01]  /*3ae0*/  FMUL.FTZ R32, R0, R32 ;  /* 0x0000002000207220 */ /* 0x000fe20000410000 */
[----:B------:R-:W-:Y:S01]  /*3af0*/  FSEL R71, R86, -INF , P4 ;  /* 0xff80000056477808 */ /* 0x000fe20002000000 */
[----:B------:R-:W-:Y:S01]  /*3b00*/  FMUL.FTZ R33, R0, R33 ;  /* 0x0000002100217220 */ /* 0x000fe20000410000 */
[----:B------:R-:W-:Y:S01]  /*3b10*/  FMNMX.FTZ R40, R73, R40, !PT ;  /* 0x0000002849287209 */ /* 0x000fe20007810000 */
[----:B------:R5:W3:Y:S01]  /*3b20*/  MUFU.TANH R86, R24 ;  /* 0x0000001800567308 */ /* 0x000ae20000002400 */
[----:B------:R-:W-:Y:S01]  /*3b30*/  ISETP.GT.AND P4, PT, R82, 0x48, PT ;  /* 0x000000485200780c */ /* 0x000fe20003f84270 */
[----:B------:R-:W-:Y:S01]  /*3b40*/  FMUL.FTZ R98, R0, R39 ;  /* 0x0000002700627220 */ /* 0x000fe20000410000 */
[----:B------:R-:W-:Y:S01]  /*3b50*/  FSEL R69, R102, -INF , P3 ;  /* 0xff80000066457808 */ /* 0x000fe20001800000 */
[C---:B------:R-:W-:Y:S01]  /*3b60*/  FMUL.FTZ R102, R0.reuse, R50 ;  /* 0x0000003200667220 */ /* 0x040fe20000410000 */
[----:B------:R-:W-:Y:S01]  /*3b70*/  FMNMX.FTZ R40, R71, R40, !PT ;  /* 0x0000002847287209 */ /* 0x000fe20007810000 */
[----:B------:R-:W-:Y:S01]  /*3b80*/  FMUL.FTZ R100, R0, R54 ;  /* 0x0000003600647220 */ /* 0x000fe20000410000 */
[----:B------:R-:W-:Y:S01]  /*3b90*/  ISETP.GT.AND P3, PT, R82, 0x49, PT ;  /* 0x000000495200780c */ /* 0x000fe20003f64270 */
[----:B------:R1:W3:Y:S01]  /*3ba0*/  MUFU.TANH R90, R25 ;  /* 0x00000019005a7308 */ /* 0x0002e20000002400 */
[----:B------:R-:W-:Y:S01]  /*3bb0*/  FSEL R67, R107, -INF , P4 ;  /* 0xff8000006b437808 */ /* 0x000fe20002000000 */
[----:B------:R-:W-:Y:S01]  /*3bc0*/  FMUL.FTZ R54, R0, R35 ;  /* 0x0000002300367220 */ /* 0x000fe20000410000 */
[----:B------:R-:W-:-:S02]  /*3bd0*/  FMNMX.FTZ R40, R69, R40, !PT ;  /* 0x0000002845287209 */ /* 0x000fc40007810000 */
[----:B------:R-:W-:Y:S02]  /*3be0*/  ISETP.GT.AND P4, PT, R82, 0x50, PT ;  /* 0x000000505200780c */ /* 0x000fe40003f84270 */
[----:B----4-:R-:W-:Y:S01]  /*3bf0*/  FSEL R66, R108, -INF , P3 ;  /* 0xff8000006c427808 */ /* 0x010fe20001800000 */
[----:B------:R-:W4:Y:S01]  /*3c00*/  MUFU.TANH R92, R28 ;  /* 0x0000001c005c7308 */ /* 0x000f220000002400 */
[----:B------:R-:W-:Y:S02]  /*3c10*/  FMNMX.FTZ R41, R67, R40, !PT ;  /* 0x0000002843297209 */ /* 0x000fe40007810000 */
[----:B------:R-:W-:Y:S02]  /*3c20*/  ISETP.GT.AND P3, PT, R82, 0x51, PT ;  /* 0x000000515200780c */ /* 0x000fe40003f64270 */
[----:B------:R-:W-:Y:S02]  /*3c30*/  FSEL R65, R109, -INF , P4 ;  /* 0xff8000006d417808 */ /* 0x000fe40002000000 */
[----:B------:R-:W-:-:S02]  /*3c40*/  CS2R R108, SRZ ;  /* 0x00000000006c7805 */ /* 0x000fc4000001ff00 */
[----:B------:R-:W-:Y:S01]  /*3c50*/  FMNMX.FTZ R40, R66, R41, !PT ;  /* 0x0000002942287209 */ /* 0x000fe20007810000 */
[----:B------:R-:W-:Y:S01]  /*3c60*/  MUFU.TANH R4, R4 ;  /* 0x0000000400047308 */ /* 0x000fe20000002400 */
[----:B------:R-:W-:Y:S02]  /*3c70*/  ISETP.GT.AND P4, PT, R82, 0x58, PT ;  /* 0x000000585200780c */ /* 0x000fe40003f84270 */
[----:B------:R-:W-:Y:S02]  /*3c80*/  FSEL R64, R110, -INF , P3 ;  /* 0xff8000006e407808 */ /* 0x000fe40001800000 */
[----:B------:R-:W-:Y:S02]  /*3c90*/  FMNMX.FTZ R41, R65, R40, !PT ;  /* 0x0000002841297209 */ /* 0x000fe40007810000 */
[----:B------:R-:W-:Y:S01]  /*3ca0*/  ISETP.GT.AND P3, PT, R82, 0x59, PT ;  /* 0x000000595200780c */ /* 0x000fe20003f64270 */
[----:B------:R-:W-:Y:S01]  /*3cb0*/  MUFU.TANH R5, R5 ;  /* 0x0000000500057308 */ /* 0x000fe20000002400 */
[----:B--2---:R-:W-:-:S02]  /*3cc0*/  FSEL R53, R111, -INF , P4 ;  /* 0xff8000006f357808 */ /* 0x004fc40002000000 */
[----:B------:R-:W-:Y:S02]  /*3cd0*/  CS2R R110, SRZ ;  /* 0x00000000006e7805 */ /* 0x000fe4000001ff00 */
[----:B------:R-:W-:Y:S02]  /*3ce0*/  FMNMX.FTZ R40, R64, R41, !PT ;  /* 0x0000002940287209 */ /* 0x000fe40007810000 */
[----:B------:R-:W-:Y:S02]  /*3cf0*/  ISETP.GT.AND P4, PT, R82, 0x60, PT ;  /* 0x000000605200780c */ /* 0x000fe40003f84270 */
[----:B------:R-:W-:Y:S01]  /*3d00*/  FSEL R52, R112, -INF , P3 ;  /* 0xff80000070347808 */ /* 0x000fe20001800000 */
[----:B------:R-:W-:Y:S01]  /*3d10*/  MUFU.TANH R6, R6 ;  /* 0x0000000600067308 */ /* 0x000fe20000002400 */
[----:B------:R-:W-:Y:S02]  /*3d20*/  FMNMX.FTZ R41, R53, R40, !PT ;  /* 0x0000002835297209 */ /* 0x000fe40007810000 */
[----:B------:R-:W-:-:S02]  /*3d30*/  ISETP.GT.AND P3, PT, R82, 0x61, PT ;  /* 0x000000615200780c */ /* 0x000fc40003f64270 */
[----:B------:R-:W-:Y:S02]  /*3d40*/  FSEL R49, R113, -INF , P4 ;  /* 0xff80000071317808 */ /* 0x000fe40002000000 */
[----:B------:R-:W-:Y:S02]  /*3d50*/  CS2R R112, SRZ ;  /* 0x0000000000707805 */ /* 0x000fe4000001ff00 */
[----:B-----5:R-:W-:Y:S01]  /*3d60*/  FMNMX.FTZ R24, R52, R41, !PT ;  /* 0x0000002934187209 */ /* 0x020fe20007810000 */
[----:B------:R-:W-:Y:S01]  /*3d70*/  MUFU.TANH R7, R7 ;  /* 0x0000000700077308 */ /* 0x000fe20000002400 */
[----:B------:R-:W-:Y:S02]  /*3d80*/  ISETP.GT.AND P4, PT, R82, 0x68, PT ;  /* 0x000000685200780c */ /* 0x000fe40003f84270 */
[----:B------:R-:W-:Y:S02]  /*3d90*/  FSEL R44, R104, -INF , P3 ;  /* 0xff800000682c7808 */ /* 0x000fe40001800000 */
[----:B------:R-:W-:Y:S01]  /*3da0*/  FMNMX.FTZ R41, R49, R24, !PT ;  /* 0x0000001831297209 */ /* 0x000fe20007810000 */
[----:B------:R-:W-:Y:S01]  /*3db0*/  FMUL.FTZ R24, R0, R29 ;  /* 0x0000001d00187220 */ /* 0x000fe20000410000 */
[----:B------:R-:W-:Y:S01]  /*3dc0*/  ISETP.GT.AND P3, PT, R82, 0x69, PT ;  /* 0x000000695200780c */ /* 0x000fe20003f64270 */
[----:B------:R-:W-:Y:S01]  /*3dd0*/  MUFU.TANH R8, R8 ;  /* 0x0000000800087308 */ /* 0x000fe20000002400 */
[----:B------:R-:W-:-:S02]  /*3de0*/  FSEL R29, R96, -INF , P4 ;  /* 0xff800000601d7808 */ /* 0x000fc40002000000 */
[----:B------:R-:W-:Y:S02]  /*3df0*/  FMNMX.FTZ R42, R44, R41, !PT ;  /* 0x000000292c2a7209 */ /* 0x000fe40007810000 */
[C---:B------:R-:W-:Y:S02]  /*3e00*/  ISETP.GT.AND P4, PT, R82.reuse, 0x70, PT ;  /* 0x000000705200780c */ /* 0x040fe40003f84270 */
[----:B0-----:R-:W-:Y:S01]  /*3e10*/  FSEL R40, R45, -INF , P3 ;  /* 0xff8000002d287808 */ /* 0x001fe20001800000 */
[----:B------:R0:W2:Y:S01]  /*3e20*/  MUFU.TANH R94, R24 ;  /* 0x00000018005e7308 */ /* 0x0000a20000002400 */
[----:B-1----:R-:W-:Y:S02]  /*3e30*/  FMNMX.FTZ R25, R29, R42, !PT ;  /* 0x0000002a1d197209 */ /* 0x002fe40007810000 */
[----:B------:R-:W-:Y:S02]  /*3e40*/  ISETP.GT.AND P3, PT, R82, 0x71, PT ;  /* 0x000000715200780c */ /* 0x000fe40003f64270 */
[----:B------:R-:W-:-:S02]  /*3e50*/  FSEL R48, R48, -INF , P4 ;  /* 0xff80000030307808 */ /* 0x000fc40002000000 */
[----:B------:R-:W-:Y:S01]  /*3e60*/  FMNMX.FTZ R25, R40, R25, !PT ;  /* 0x0000001928197209 */ /* 0x000fe20007810000 */
[----:B------:R1:W5:Y:S01]  /*3e70*/  MUFU.TANH R96, R32 ;  /* 0x0000002000607308 */ /* 0x0003620000002400 */
[----:B------:R-:W-:Y:S01]  /*3e80*/  ISETP.GT.AND P4, PT, R82, 0x78, PT ;  /* 0x000000785200780c */ /* 0x000fe20003f84270 */
[----:B0-----:R-:W-:Y:S01]  /*3e90*/  FMUL.FTZ R24, R0, R36 ;  /* 0x0000002400187220 */ /* 0x001fe20000410000 */
[----:B------:R-:W-:Y:S02]  /*3ea0*/  FSEL R43, R88, -INF , P3 ;  /* 0xff800000582b7808 */ /* 0x000fe40001800000 */
[----:B------:R-:W-:Y:S02]  /*3eb0*/  FMNMX.FTZ R28, R48, R25, !PT ;  /* 0x00000019301c7209 */ /* 0x000fe40007810000 */
[----:B------:R-:W-:Y:S01]  /*3ec0*/  ISETP.GT.AND P3, PT, R82, 0x79, PT ;  /* 0x000000795200780c */ /* 0x000fe20003f64270 */
[----:B------:R0:W5:Y:S01]  /*3ed0*/  MUFU.TANH R88, R33 ;  /* 0x0000002100587308 */ /* 0x0001620000002400 */
[----:B------:R-:W-:Y:S01]  /*3ee0*/  FSEL R42, R80, -INF , P4 ;  /* 0xff800000502a7808 */ /* 0x000fe20002000000 */
[C---:B-1----:R-:W-:Y:S01]  /*3ef0*/  FMUL.FTZ R32, R0.reuse, R37 ;  /* 0x0000002500207220 */ /* 0x042fe20000410000 */
[----:B------:R-:W-:Y:S01]  /*3f00*/  FMNMX.FTZ R41, R43, R28, !PT ;  /* 0x0000001c2b297209 */ /* 0x000fe20007810000 */
[----:B------:R-:W-:Y:S01]  /*3f10*/  FMUL.FTZ R80, R0, R46 ;  /* 0x0000002e00507220 */ /* 0x000fe20000410000 */
[----:B------:R-:W-:-:S02]  /*3f20*/  ISETP.GT.AND P4, PT, R82, 0x80, PT ;  /* 0x000000805200780c */ /* 0x000fc40003f84270 */
[----:B---3--:R-:W-:Y:S01]  /*3f30*/  FSEL R25, R84, -INF , P3 ;  /* 0xff80000054197808 */ /* 0x008fe20001800000 */
[----:B------:R-:W-:Y:S01]  /*3f40*/  MUFU.TANH R10, R10 ;  /* 0x0000000a000a7308 */ /* 0x000fe20000002400 */
[----:B------:R-:W-:Y:S02]  /*3f50*/  FMNMX.FTZ R28, R42, R41, !PT ;  /* 0x000000292a1c7209 */ /* 0x000fe40007810000 */
[----:B------:R-:W-:Y:S02]  /*3f60*/  ISETP.GT.AND P3, PT, R82, 0x81, PT ;  /* 0x000000815200780c */ /* 0x000fe40003f64270 */
[----:B------:R-:W-:Y:S02]  /*3f70*/  FSEL R45, R86, -INF , P4 ;  /* 0xff800000562d7808 */ /* 0x000fe40002000000 */
[----:B------:R-:W-:Y:S01]  /*3f80*/  FMNMX.FTZ R28, R25, R28, !PT ;  /* 0x0000001c191c7209 */ /* 0x000fe20007810000 */
[----:B------:R1:W3:Y:S01]  /*3f90*/  MUFU.TANH R84, R24 ;  /* 0x0000001800547308 */ /* 0x0002e20000002400 */
[----:B------:R-:W-:-:S02]  /*3fa0*/  ISETP.GT.AND P4, PT, R82, 0x88, PT ;  /* 0x000000885200780c */ /* 0x000fc40003f84270 */
[----:B------:R-:W-:Y:S01]  /*3fb0*/  FSEL R41, R90, -INF , P3 ;  /* 0xff8000005a297808 */ /* 0x000fe20001800000 */
[----:B------:R-:W-:Y:S01]  /*3fc0*/  FMUL.FTZ R90, R0, R38 ;  /* 0x00000026005a7220 */ /* 0x000fe20000410000 */
[----:B------:R-:W-:Y:S02]  /*3fd0*/  FMNMX.FTZ R28, R45, R28, !PT ;  /* 0x0000001c2d1c7209 */ /* 0x000fe40007810000 */
[----:B------:R-:W-:Y:S01]  /*3fe0*/  ISETP.GT.AND P3, PT, R82, 0x89, PT ;  /* 0x000000895200780c */ /* 0x000fe20003f64270 */
[----:B------:R3:W3:Y:S01]  /*3ff0*/  MUFU.TANH R86, R32 ;  /* 0x0000002000567308 */ /* 0x0006e20000002400 */
[----:B----4-:R-:W-:Y:S01]  /*4000*/  FSEL R36, R92, -INF , P4 ;  /* 0xff8000005c247808 */ /* 0x010fe20002000000 */
[----:B------:R-:W-:Y:S01]  /*4010*/  FMUL.FTZ R92, R0, R27 ;  /* 0x0000001b005c7220 */ /* 0x000fe20000410000 */
[----:B0-----:R-:W-:Y:S01]  /*4020*/  FMNMX.FTZ R33, R41, R28, !PT ;  /* 0x0000001c29217209 */ /* 0x001fe20007810000 */
[----:B------:R-:W-:Y:S01]  /*4030*/  IMAD.U32 R27, RZ, RZ, UR10 ;  /* 0x0000000aff1b7e24 */ /* 0x000fe2000f8e00ff */
[----:B------:R-:W-:-:S02]  /*4040*/  ISETP.GT.AND P4, PT, R82, 0x90, PT ;  /* 0x000000905200780c */ /* 0x000fc40003f84270 */
[----:B--2---:R-:W-:Y:S01]  /*4050*/  FSEL R28, R94, -INF , P3 ;  /* 0xff8000005e1c7808 */ /* 0x004fe20001800000 */
[----:B------:R-:W-:Y:S01]  /*4060*/  MUFU.TANH R9, R9 ;  /* 0x0000000900097308 */ /* 0x000fe20000002400 */
[----:B------:R-:W-:Y:S01]  /*4070*/  FMNMX.FTZ R33, R36, R33, !PT ;  /* 0x0000002124217209 */ /* 0x000fe20007810000 */
[----:B------:R-:W-:Y:S01]  /*4080*/  FMUL.FTZ R94, R0, R30 ;  /* 0x0000001e005e7220 */ /* 0x000fe20000410000 */
[----:B------:R-:W-:Y:S02]  /*4090*/  ISETP.GT.AND P3, PT, R82, 0x91, PT ;  /* 0x000000915200780c */ /* 0x000fe40003f64270 */
[----:B-----5:R-:W-:Y:S01]  /*40a0*/  FSEL R37, R96, -INF , P4 ;  /* 0xff80000060257808 */ /* 0x020fe20002000000 */
[----:B------:R-:W-:Y:S01]  /*40b0*/  FMUL.FTZ R96, R0, R51 ;  /* 0x0000003300607220 */ /* 0x000fe20000410000 */
[----:B------:R-:W-:Y:S01]  /*40c0*/  FMNMX.FTZ R46, R28, R33, !PT ;  /* 0x000000211c2e7209 */ /* 0x000fe20007810000 */
[----:B------:R-:W0:Y:S01]  /*40d0*/  MUFU.TANH R12, R12 ;  /* 0x0000000c000c7308 */ /* 0x000e220000002400 */
[----:B------:R-:W-:-:S02]  /*40e0*/  ISETP.GT.AND P4, PT, R82, 0x98, PT ;  /* 0x000000985200780c */ /* 0x000fc40003f84270 */
[----:B-1----:R-:W-:Y:S01]  /*40f0*/  FSEL R24, R88, -INF , P3 ;  /* 0xff80000058187808 */ /* 0x002fe20001800000 */
[----:B------:R-:W-:Y:S01]  /*4100*/  FMUL.FTZ R88, R0, R34 ;  /* 0x0000002200587220 */ /* 0x000fe20000410000 */
[----:B------:R-:W-:Y:S02]  /*4110*/  FMNMX.FTZ R33, R37, R46, !PT ;  /* 0x0000002e25217209 */ /* 0x000fe40007810000 */
[----:B------:R-:W-:Y:S01]  /*4120*/  ISETP.GT.AND P3, PT, R82, 0x99, PT ;  /* 0x000000995200780c */ /* 0x000fe20003f64270 */
[----:B------:R-:W-:Y:S01]  /*4130*/  FMUL.FTZ R82, R0, R47 ;  /* 0x0000002f00527220 */ /* 0x000fe20000410000 */
[----:B---3--:R-:W-:Y:S01]  /*4140*/  FSEL R32, R84, -INF , P4 ;  /* 0xff80000054207808 */ /* 0x008fe20002000000 */
[----:B------:R-:W-:Y:S01]  /*4150*/  MUFU.TANH R11, R11 ;  /* 0x0000000b000b7308 */ /* 0x000fe20000002400 */
[----:B------:R-:W-:Y:S01]  /*4160*/  FMNMX.FTZ R47, R24, R33, !PT ;  /* 0x00000021182f7209 */ /* 0x000fe20007810000 */
[----:B------:R-:W-:Y:S01]  /*4170*/  FMUL.FTZ R84, R0, R26 ;  /* 0x0000001a00547220 */ /* 0x000fe20000410000 */
[----:B------:R-:W-:Y:S01]  /*4180*/  FSEL R33, R86, -INF , P3 ;  /* 0xff80000056217808 */ /* 0x000fe20001800000 */
[----:B------:R-:W-:Y:S01]  /*4190*/  FMUL.FTZ R86, R0, R55 ;  /* 0x0000003700567220 */ /* 0x000fe20000410000 */
[----:B------:R-:W-:Y:S01]  /*41a0*/  FMNMX.FTZ R46, R32, R47, !PT ;  /* 0x0000002f202e7209 */ /* 0x000fe20007810000 */
[----:B------:R-:W-:Y:S01]  /*41b0*/  FMUL.FTZ R55, R0, R31 ;  /* 0x0000001f00377220 */ /* 0x000fe20000410000 */
[----:B------:R-:W-:Y:S01]  /*41c0*/  VIADDMNMX R83, R76, R78, R83, PT ;  /* 0x0000004e4c537246 */ /* 0x000fe20003800153 */
[----:B------:R-:W1:Y:S01]  /*41d0*/  MUFU.TANH R13, R13 ;  /* 0x0000000d000d7308 */ /* 0x000e620000002400 */
[----:B------:R-:W-:-:S02]  /*41e0*/  FMNMX.FTZ R46, R33, R46, !PT ;  /* 0x0000002e212e7209 */ /* 0x000fc40007810000 */
[C---:B------:R-:W-:Y:S02]  /*41f0*/  ISETP.GT.AND P4, PT, R83.reuse, 0x1, PT ;  /* 0x000000015300780c */ /* 0x040fe40003f84270 */
[C---:B------:R-:W-:Y:S01]  /*4200*/  ISETP.GT.AND P5, PT, R83.reuse, 0x8, PT ;  /* 0x000000085300780c */ /* 0x040fe20003fa4270 */
[----:B------:R-:W2:Y:S01]  /*4210*/  SHFL.BFLY PT, R47, R46, 0x2, 0x1f ;  /* 0x0c401f002e2f7f89 */ /* 0x000ea200000e0000 */
[----:B------:R-:W-:Y:S01]  /*4220*/  FSEL R50, R4, -INF , P4 ;  /* 0xff80000004327808 */ /* 0x000fe20002000000 */
[----:B------:R-:W3:Y:S01]  /*4230*/  MUFU.TANH R14, R14 ;  /* 0x0000000e000e7308 */ /* 0x000ee20000002400 */
[----:B------:R-:W-:-:S04]  /*4240*/  ISETP.GT.AND P4, PT, R83, 0x10, PT ;  /* 0x000000105300780c */ /* 0x000fc80003f84270 */
[----:B------:R-:W-:Y:S02]  /*4250*/  FSEL R7, R7, -INF , P4 ;  /* 0xff80000007077808 */ /* 0x000fe40002000000 */
[C---:B------:R-:W-:Y:S01]  /*4260*/  ISETP.GT.AND P4, PT, R83.reuse, 0x18, PT ;  /* 0x000000185300780c */ /* 0x040fe20003f84270 */
[----:B------:R-:W4:Y:S03]  /*4270*/  MUFU.TANH R20, R20 ;  /* 0x0000001400147308 */ /* 0x000f260000002400 */
[----:B------:R-:W-:Y:S02]  /*4280*/  FSEL R10, R10, -INF , P4 ;  /* 0xff8000000a0a7808 */ /* 0x000fe40002000000 */
[----:B------:R-:W-:-:S03]  /*4290*/  ISETP.GT.AND P4, PT, R83, 0x20, PT ;  /* 0x000000205300780c */ /* 0x000fc60003f84270 */
[----:B------:R-:W5:Y:S01]  /*42a0*/  MUFU.TANH R15, R15 ;  /* 0x0000000f000f7308 */ /* 0x000f620000002400 */
[----:B0-----:R-:W-:Y:S02]  /*42b0*/  FSEL R12, R12, -INF , P4 ;  /* 0xff8000000c0c7808 */ /* 0x001fe40002000000 */
[----:B------:R-:W-:Y:S02]  /*42c0*/  ISETP.GT.AND P4, PT, R83, 0x28, PT ;  /* 0x000000285300780c */ /* 0x000fe40003f84270 */
[----:B--2---:R-:W-:Y:S02]  /*42d0*/  FMNMX.FTZ R47, R46, R47, !PT ;  /* 0x0000002f2e2f7209 */ /* 0x004fe40007810000 */
[----:B------:R-:W-:Y:S01]  /*42e0*/  FSEL R46, R5, -INF , P5 ;  /* 0xff800000052e7808 */ /* 0x000fe20002800000 */
[----:B------:R-:W0:Y:S01]  /*42f0*/  MUFU.TANH R21, R21 ;  /* 0x0000001500157308 */ /* 0x000e220000002400 */
[----:B-1----:R-:W-:Y:S01]  /*4300*/  FSEL R78, R13, -INF , P4 ;  /* 0xff8000000d4e7808 */ /* 0x002fe20002000000 */
[----:B------:R-:W1:Y:S01]  /*4310*/  SHFL.BFLY PT, R120, R47, 0x1, 0x1f ;  /* 0x0c201f002f787f89 */ /* 0x000e6200000e0000 */
[----:B------:R-:W-:-:S05]  /*4320*/  ISETP.GT.AND P4, PT, R83, 0x30, PT ;  /* 0x000000305300780c */ /* 0x000fca0003f84270 */
[----:B------:R-:W2:Y:S08]  /*4330*/  MUFU.TANH R72, R72 ;  /* 0x0000004800487308 */ /* 0x000eb00000002400 */
[----:B------:R-:W2:Y:S08]  /*4340*/  MUFU.TANH R57, R57 ;  /* 0x0000003900397308 */ /* 0x000eb00000002400 */
[----:B------:R-:W2:Y:S01]  /*4350*/  MUFU.TANH R56, R56 ;  /* 0x0000003800387308 */ /* 0x000ea20000002400 */
[----:B-1----:R-:W-:-:S04]  /*4360*/  FMNMX.FTZ R120, R47, R120, !PT ;  /* 0x000000782f787209 */ /* 0x002fc80007810000 */
[C---:B------:R-:W-:Y:S01]  /*4370*/  FSETP.NEU.FTZ.AND P3, PT, R120.reuse, -INF , PT ;  /* 0xff8000007800780b */ /* 0x040fe20003f7d000 */
[----:B------:R-:W-:-:S02]  /*4380*/  FFMA.FTZ R38, R120, R27, -8 ;  /* 0xc100000078267423 */ /* 0x000fc4000001001b */
[----:B------:R-:W1:Y:S03]  /*4390*/  MUFU.TANH R58, R58 ;  /* 0x0000003a003a7308 */ /* 0x000e660000002400 */
[----:B------:R-:W-:Y:S02]  /*43a0*/  FSEL R38, R38, RZ, P3 ;  /* 0x000000ff26267208 */ /* 0x000fe40001800000 */
[----:B------:R-:W-:-:S03]  /*43b0*/  ISETP.GT.AND P3, PT, R83, RZ, PT ;  /* 0x000000ff5300720c */ /* 0x000fc60003f64270 */
[----:B------:R-:W1:Y:S01]  /*43c0*/  MUFU.TANH R59, R59 ;  /* 0x0000003b003b7308 */ /* 0x000e620000002400 */
[----:B------:R-:W-:-:S01]  /*43d0*/  FFMA.FTZ R13, R79, UR10, -R38 ;  /* 0x0000000a4f0d7c23 */ /* 0x000fc20008010826 */
[----:B------:R-:W-:Y:S01]  /*43e0*/  FSEL R39, R3, -INF , P3 ;  /* 0xff80000003277808 */ /* 0x000fe20001800000 */
[----:B------:R-:W-:-:S01]  /*43f0*/  FFMA.FTZ R71, R71, UR10, -R38 ;  /* 0x0000000a47477c23 */ /* 0x000fc20008010826 */
[----:B------:R-:W-:Y:S01]  /*4400*/  ISETP.GT.AND P3, PT, R83, 0x9, PT ;  /* 0x000000095300780c */ /* 0x000fe20003f64270 */
[----:B------:R-:W-:-:S01]  /*4410*/  FFMA.FTZ R26, R103, UR10, -R38 ;  /* 0x0000000a671a7c23 */ /* 0x000fc20008010826 */
[----:B------:R-:W-:Y:S01]  /*4420*/  FMNMX.FTZ R5, R39, R50, !PT ;  /* 0x0000003227057209 */ /* 0x000fe20007810000 */
[----:B------:R-:W-:-:S01]  /*4430*/  FFMA.FTZ R27, R95, UR10, -R38 ;  /* 0x0000000a5f1b7c23 */ /* 0x000fc20008010826 */
[----:B------:R-:W-:Y:S01]  /*4440*/  FSEL R47, R6, -INF , P3 ;  /* 0xff800000062f7808 */ /* 0x000fe20001800000 */
[----:B------:R-:W1:Y:S01]  /*4450*/  MUFU.TANH R61, R61 ;  /* 0x0000003d003d7308 */ /* 0x000e620000002400 */
[----:B------:R-:W-:Y:S01]  /*4460*/  FMNMX.FTZ R6, R46, R5, !PT ;  /* 0x000000052e067209 */ /* 0x000fe20007810000 */
[--C-:B------:R-:W-:Y:S01]  /*4470*/  FFMA.FTZ R5, R87, UR10, -R38.reuse ;  /* 0x0000000a57057c23 */ /* 0x100fe20008010826 */
[----:B------:R-:W-:Y:S01]  /*4480*/  ISETP.GT.AND P3, PT, R83, 0x11, PT ;  /* 0x000000115300780c */ /* 0x000fe20003f64270 */
[--C-:B------:R-:W-:Y:S01]  /*4490*/  FFMA.FTZ R30, R93, UR10, -R38.reuse ;  /* 0x0000000a5d1e7c23 */ /* 0x100fe20008010826 */
[----:B------:R-:W-:Y:S01]  /*44a0*/  FMNMX.FTZ R6, R47, R6, !PT ;  /* 0x000000062f067209 */ /* 0x000fe20007810000 */
[--C-:B------:R-:W-:Y:S01]  /*44b0*/  FFMA.FTZ R35, R89, UR10, -R38.reuse ;  /* 0x0000000a59237c23 */ /* 0x100fe20008010826 */
        /* <DEDUP_REMOVED lines=17> */
[--C-:B------:R-:W-:Y:S01]  /*45d0*/  FFMA.FTZ R11, R77, UR10, -R38.reuse ;  /* 0x0000000a4d0b7c23 */ /* 0x100fe20008010826 */
[----:B------:R-:W-:Y:S01]  /*45e0*/  FMNMX.FTZ R85, R12, R85, !PT ;  /* 0x000000550c557209 */ /* 0x000fe20007810000 */
[--C-:B------:R-:W-:Y:S01]  /*45f0*/  FFMA.FTZ R77, R75, UR10, -R38.reuse ;  /* 0x0000000a4b4d7c23 */ /* 0x100fe20008010826 */
[----:B------:R-:W-:Y:S01]  /*4600*/  ISETP.GT.AND P3, PT, R83, 0x29, PT ;  /* 0x000000295300780c */ /* 0x000fe20003f64270 */
[----:B------:R-:W1:Y:S01]  /*4610*/  MUFU.TANH R62, R62 ;  /* 0x0000003e003e7308 */ /* 0x000e620000002400 */
[----:B------:R-:W-:Y:S01]  /*4620*/  FMNMX.FTZ R85, R76, R85, !PT ;  /* 0x000000554c557209 */ /* 0x000fe20007810000 */
[--C-:B------:R-:W-:Y:S01]  /*4630*/  FFMA.FTZ R67, R67, UR10, -R38.reuse ;  /* 0x0000000a43437c23 */ /* 0x100fe20008010826 */
[----:B---3--:R-:W-:Y:S01]  /*4640*/  FSEL R14, R14, -INF , P3 ;  /* 0xff8000000e0e7808 */ /* 0x008fe20001800000 */
[--C-:B------:R-:W-:Y:S01]  /*4650*/  FFMA.FTZ R66, R66, UR10, -R38.reuse ;  /* 0x0000000a42427c23 */ /* 0x100fe20008010826 */
[----:B------:R-:W-:Y:S01]  /*4660*/  FMNMX.FTZ R85, R78, R85, !PT ;  /* 0x000000554e557209 */ /* 0x000fe20007810000 */
[--C-:B------:R-:W-:Y:S01]  /*4670*/  FFMA.FTZ R65, R65, UR10, -R38.reuse ;  /* 0x0000000a41417c23 */ /* 0x100fe20008010826 */
[----:B----4-:R-:W-:Y:S01]  /*4680*/  FSEL R79, R20, -INF , P4 ;  /* 0xff800000144f7808 */ /* 0x010fe20002000000 */
[----:B------:R-:W3:Y:S01]  /*4690*/  MUFU.TANH R68, R68 ;  /* 0x0000004400447308 */ /* 0x000ee20000002400 */
[----:B------:R-:W-:Y:S01]  /*46a0*/  ISETP.GT.AND P3, PT, R83, 0x31, PT ;  /* 0x000000315300780c */ /* 0x000fe20003f64270 */
[--C-:B------:R-:W-:Y:S01]  /*46b0*/  FFMA.FTZ R64, R64, UR10, -R38.reuse ;  /* 0x0000000a40407c23 */ /* 0x100fe20008010826 */
[----:B------:R-:W-:Y:S01]  /*46c0*/  FMNMX.FTZ R20, R14, R85, !PT ;  /* 0x000000550e147209 */ /* 0x000fe20007810000 */
[--C-:B------:R-:W-:Y:S01]  /*46d0*/  FFMA.FTZ R53, R53, UR10, -R38.reuse ;  /* 0x0000000a35357c23 */ /* 0x100fe20008010826 */
[----:B------:R-:W-:Y:S01]  /*46e0*/  ISETP.GT.AND P4, PT, R83, 0x38, PT ;  /* 0x000000385300780c */ /* 0x000fe20003f84270 */
[--C-:B------:R-:W-:Y:S01]  /*46f0*/  FFMA.FTZ R52, R52, UR10, -R38.reuse ;  /* 0x0000000a34347c23 */ /* 0x100fe20008010826 */
[----:B-----5:R-:W-:Y:S01]  /*4700*/  FSEL R15, R15, -INF , P3 ;  /* 0xff8000000f0f7808 */ /* 0x020fe20001800000 */
[----:B------:R-:W4:Y:S01]  /*4710*/  MUFU.TANH R70, R70 ;  /* 0x0000004600467308 */ /* 0x000f220000002400 */
[----:B------:R-:W-:Y:S01]  /*4720*/  FMNMX.FTZ R20, R79, R20, !PT ;  /* 0x000000144f147209 */ /* 0x000fe20007810000 */
[--C-:B------:R-:W-:Y:S01]  /*4730*/  FFMA.FTZ R49, R49, UR10, -R38.reuse ;  /* 0x0000000a31317c23 */ /* 0x100fe20008010826 */
[----:B------:R-:W-:Y:S01]  /*4740*/  ISETP.GT.AND P3, PT, R83, 0x39, PT ;  /* 0x000000395300780c */ /* 0x000fe20003f64270 */
[--C-:B------:R-:W-:Y:S01]  /*4750*/  FFMA.FTZ R44, R44, UR10, -R38.reuse ;  /* 0x0000000a2c2c7c23 */ /* 0x100fe20008010826 */
[----:B0-----:R-:W-:Y:S01]  /*4760*/  FSEL R21, R21, -INF , P4 ;  /* 0xff80000015157808 */ /* 0x001fe20002000000 */
[--C-:B------:R-:W-:Y:S01]  /*4770*/  FFMA.FTZ R29, R29, UR10, -R38.reuse ;  /* 0x0000000a1d1d7c23 */ /* 0x100fe20008010826 */
[----:B------:R-:W-:Y:S01]  /*4780*/  FMNMX.FTZ R20, R15, R20, !PT ;  /* 0x000000140f147209 */ /* 0x000fe20007810000 */
[----:B------:R-:W0:Y:S01]  /*4790*/  MUFU.TANH R80, R80 ;  /* 0x0000005000507308 */ /* 0x000e220000002400 */
[----:B------:R-:W-:Y:S01]  /*47a0*/  ISETP.GT.AND P4, PT, R83, 0x40, PT ;  /* 0x000000405300780c */ /* 0x000fe20003f84270 */
[--C-:B------:R-:W-:Y:S01]  /*47b0*/  FFMA.FTZ R43, R43, UR10, -R38.reuse ;  /* 0x0000000a2b2b7c23 */ /* 0x100fe20008010826 */
[----:B--2---:R-:W-:Y:S01]  /*47c0*/  FSEL R72, R72, -INF , P3 ;  /* 0xff80000048487808 */ /* 0x004fe20001800000 */
[--C-:B------:R-:W-:Y:S01]  /*47d0*/  FFMA.FTZ R42, R42, UR10, -R38.reuse ;  /* 0x0000000a2a2a7c23 */ /* 0x100fe20008010826 */
[----:B------:R-:W-:Y:S01]  /*47e0*/  FMNMX.FTZ R75, R21, R20, !PT ;  /* 0x00000014154b7209 */ /* 0x000fe20007810000 */
[--C-:B------:R-:W-:Y:S01]  /*47f0*/  FFMA.FTZ R25, R25, UR10, -R38.reuse ;  /* 0x0000000a19197c23 */ /* 0x100fe20008010826 */
[----:B------:R-:W-:Y:S01]  /*4800*/  ISETP.GT.AND P3, PT, R83, 0x41, PT ;  /* 0x000000415300780c */ /* 0x000fe20003f64270 */
[----:B------:R2:W-:Y:S01]  /*4810*/  MUFU.EX2 R20, R77 ;  /* 0x0000004d00147308 */ /* 0x0005e20000000800 */
[----:B------:R-:W-:Y:S01]  /*4820*/  FSEL R57, R57, -INF , P4 ;  /* 0xff80000039397808 */ /* 0x000fe20002000000 */
[--C-:B------:R-:W-:Y:S01]  /*4830*/  FFMA.FTZ R45, R45, UR10, -R38.reuse ;  /* 0x0000000a2d2d7c23 */ /* 0x100fe20008010826 */
[----:B------:R-:W-:Y:S01]  /*4840*/  FMNMX.FTZ R104, R72, R75, !PT ;  /* 0x0000004b48687209 */ /* 0x000fe20007810000 */
[--C-:B------:R-:W-:Y:S01]  /*4850*/  FFMA.FTZ R36, R36, UR10, -R38.reuse ;  /* 0x0000000a24247c23 */ /* 0x100fe20008010826 */
[----:B------:R-:W-:Y:S01]  /*4860*/  ISETP.GT.AND P4, PT, R83, 0x48, PT ;  /* 0x000000485300780c */ /* 0x000fe20003f84270 */
[--C-:B------:R-:W-:Y:S01]  /*4870*/  FFMA.FTZ R33, R33, UR10, -R38.reuse ;  /* 0x0000000a21217c23 */ /* 0x100fe20008010826 */
[----:B------:R-:W-:Y:S01]  /*4880*/  FSEL R75, R56, -INF , P3 ;  /* 0xff800000384b7808 */ /* 0x000fe20001800000 */
[----:B------:R-:W-:Y:S01]  /*4890*/  FFMA.FTZ R56, R74, UR10, -R38 ;  /* 0x0000000a4a387c23 */ /* 0x000fe20008010826 */
[----:B------:R-:W-:Y:S01]  /*48a0*/  FMNMX.FTZ R104, R57, R104, !PT ;  /* 0x0000006839687209 */ /* 0x000fe20007810000 */
[----:B------:R-:W5:Y:S01]  /*48b0*/  MUFU.TANH R82, R82 ;  /* 0x0000005200527308 */ /* 0x000f620000002400 */
[----:B------:R-:W-:-:S02]  /*48c0*/  ISETP.GT.AND P3, PT, R83, 0x49, PT ;  /* 0x000000495300780c */ /* 0x000fc40003f64270 */
[----:B-1----:R-:W-:Y:S02]  /*48d0*/  FSEL R74, R58, -INF , P4 ;  /* 0xff8000003a4a7808 */ /* 0x002fe40002000000 */
[----:B------:R-:W-:Y:S02]  /*48e0*/  FMNMX.FTZ R81, R75, R104, !PT ;  /* 0x000000684b517209 */ /* 0x000fe40007810000 */
[----:B------:R-:W-:Y:S01]  /*48f0*/  ISETP.GT.AND P4, PT, R83, 0x50, PT ;  /* 0x000000505300780c */ /* 0x000fe20003f84270 */
[----:B------:R-:W1:Y:S01]  /*4900*/  MUFU.TANH R102, R102 ;  /* 0x0000006600667308 */ /* 0x000e620000002400 */
[----:B--2---:R-:W-:Y:S01]  /*4910*/  FSEL R77, R59, -INF , P3 ;  /* 0xff8000003b4d7808 */ /* 0x004fe20001800000 */
[----:B------:R-:W-:Y:S01]  /*4920*/  FFMA.FTZ R59, R73, UR10, -R38 ;  /* 0x0000000a493b7c23 */ /* 0x000fe20008010826 */
[----:B------:R-:W-:Y:S02]  /*4930*/  FMNMX.FTZ R58, R74, R81, !PT ;  /* 0x000000514a3a7209 */ /* 0x000fe40007810000 */
[----:B------:R-:W-:-:S02]  /*4940*/  ISETP.GT.AND P3, PT, R83, 0x51, PT ;  /* 0x000000515300780c */ /* 0x000fc40003f64270 */
[----:B------:R-:W-:Y:S01]  /*4950*/  FSEL R73, R61, -INF , P4 ;  /* 0xff8000003d497808 */ /* 0x000fe20002000000 */
[----:B------:R-:W2:Y:S01]  /*4960*/  MUFU.TANH R96, R96 ;  /* 0x0000006000607308 */ /* 0x000ea20000002400 */
[----:B------:R-:W-:Y:S02]  /*4970*/  FMNMX.FTZ R58, R77, R58, !PT ;  /* 0x0000003a4d3a7209 */ /* 0x000fe40007810000 */
[----:B------:R-:W-:Y:S02]  /*4980*/  ISETP.GT.AND P4, PT, R83, 0x58, PT ;  /* 0x000000585300780c */ /* 0x000fe40003f84270 */
[----:B------:R-:W-:Y:S02]  /*4990*/  FSEL R60, R60, -INF , P3 ;  /* 0xff8000003c3c7808 */ /* 0x000fe40001800000 */
[----:B------:R-:W-:Y:S01]  /*49a0*/  FMNMX.FTZ R61, R73, R58, !PT ;  /* 0x0000003a493d7209 */ /* 0x000fe20007810000 */
[----:B------:R-:W2:Y:S01]  /*49b0*/  MUFU.TANH R100, R100 ;  /* 0x0000006400647308 */ /* 0x000ea20000002400 */
[----:B------:R-:W-:-:S02]  /*49c0*/  ISETP.GT.AND P3, PT, R83, 0x59, PT ;  /* 0x000000595300780c */ /* 0x000fc40003f64270 */
[----:B------:R-:W-:Y:S02]  /*49d0*/  FSEL R63, R63, -INF , P4 ;  /* 0xff8000003f3f7808 */ /* 0x000fe40002000000 */
[----:B------:R-:W-:Y:S01]  /*49e0*/  FMNMX.FTZ R104, R60, R61, !PT ;  /* 0x0000003d3c687209 */ /* 0x000fe20007810000 */
[----:B------:R-:W-:Y:S01]  /*49f0*/  FFMA.FTZ R61, R69, UR10, -R38 ;  /* 0x0000000a453d7c23 */ /* 0x000fe20008010826 */
[----:B------:R-:W-:Y:S01]  /*4a00*/  ISETP.GT.AND P4, PT, R83, 0x60, PT ;  /* 0x000000605300780c */ /* 0x000fe20003f84270 */
[----:B------:R-:W2:Y:S01]  /*4a10*/  MUFU.TANH R86, R86 ;  /* 0x0000005600567308 */ /* 0x000ea20000002400 */
[----:B------:R-:W-:Y:S02]  /*4a20*/  FSEL R62, R62, -INF , P3 ;  /* 0xff8000003e3e7808 */ /* 0x000fe40001800000 */
[----:B------:R-:W-:Y:S02]  /*4a30*/  FMNMX.FTZ R69, R63, R104, !PT ;  /* 0x000000683f457209 */ /* 0x000fe40007810000 */
[----:B------:R-:W-:-:S02]  /*4a40*/  ISETP.GT.AND P3, PT, R83, 0x61, PT ;  /* 0x000000615300780c */ /* 0x000fc40003f64270 */
[----:B---3--:R-:W-:Y:S01]  /*4a50*/  FSEL R68, R68, -INF , P4 ;  /* 0xff80000044447808 */ /* 0x008fe20002000000 */
[----:B------:R-:W3:Y:S01]  /*4a60*/  MUFU.TANH R84, R84 ;  /* 0x0000005400547308 */ /* 0x000ee20000002400 */
[----:B------:R-:W-:Y:S02]  /*4a70*/  FMNMX.FTZ R69, R62, R69, !PT ;  /* 0x000000453e457209 */ /* 0x000fe40007810000 */
[C---:B------:R-:W-:Y:S02]  /*4a80*/  ISETP.GT.AND P4, PT, R83.reuse, 0x68, PT ;  /* 0x000000685300780c */ /* 0x040fe40003f84270 */
[----:B----4-:R-:W-:Y:S02]  /*4a90*/  FSEL R70, R70, -INF , P3 ;  /* 0xff80000046467808 */ /* 0x010fe40001800000 */
[----:B------:R-:W-:Y:S01]  /*4aa0*/  FMNMX.FTZ R69, R68, R69, !PT ;  /* 0x0000004544457209 */ /* 0x000fe20007810000 */
[----:B------:R-:W4:Y:S01]  /*4ab0*/  MUFU.TANH R92, R92 ;  /* 0x0000005c005c7308 */ /* 0x000f220000002400 */
[----:B------:R-:W-:-:S02]  /*4ac0*/  ISETP.GT.AND P3, PT, R83, 0x69, PT ;  /* 0x000000695300780c */ /* 0x000fc40003f64270 */
[----:B0-----:R-:W-:Y:S02]  /*4ad0*/  FSEL R80, R80, -INF , P4 ;  /* 0xff80000050507808 */ /* 0x001fe40002000000 */
[----:B------:R-:W-:Y:S02]  /*4ae0*/  FMNMX.FTZ R69, R70, R69, !PT ;  /* 0x0000004546457209 */ /* 0x000fe40007810000 */
[C---:B------:R-:W-:Y:S01]  /*4af0*/  ISETP.GT.AND P4, PT, R83.reuse, 0x70, PT ;  /* 0x000000705300780c */ /* 0x040fe20003f84270 */
[----:B------:R-:W0:Y:S01]  /*4b00*/  MUFU.TANH R94, R94 ;  /* 0x0000005e005e7308 */ /* 0x000e220000002400 */
[----:B-----5:R-:W-:Y:S02]  /*4b10*/  FSEL R82, R82, -INF , P3 ;  /* 0xff80000052527808 */ /* 0x020fe40001800000 */
[----:B------:R-:W-:Y:S02]  /*4b20*/  FMNMX.FTZ R69, R80, R69, !PT ;  /* 0x0000004550457209 */ /* 0x000fe40007810000 */
[----:B------:R-:W-:-:S02]  /*4b30*/  ISETP.GT.AND P3, PT, R83, 0x71, PT ;  /* 0x000000715300780c */ /* 0x000fc40003f64270 */
[----:B-1----:R-:W-:Y:S01]  /*4b40*/  FSEL R102, R102, -INF , P4 ;  /* 0xff80000066667808 */ /* 0x002fe20002000000 */
[----:B------:R-:W1:Y:S01]  /*4b50*/  MUFU.TANH R55, R55 ;  /* 0x0000003700377308 */ /* 0x000e620000002400 */
[----:B------:R-:W-:Y:S02]  /*4b60*/  FMNMX.FTZ R69, R82, R69, !PT ;  /* 0x0000004552457209 */ /* 0x000fe40007810000 */
[C---:B------:R-:W-:Y:S02]  /*4b70*/  ISETP.GT.AND P4, PT, R83.reuse, 0x78, PT ;  /* 0x000000785300780c */ /* 0x040fe40003f84270 */
[----:B--2---:R-:W-:Y:S02]  /*4b80*/  FSEL R96, R96, -INF , P3 ;  /* 0xff80000060607808 */ /* 0x004fe40001800000 */
[----:B------:R-:W-:Y:S01]  /*4b90*/  FMNMX.FTZ R69, R102, R69, !PT ;  /* 0x0000004566457209 */ /* 0x000fe20007810000 */
[----:B------:R-:W2:Y:S01]  /*4ba0*/  MUFU.TANH R88, R88 ;  /* 0x0000005800587308 */ /* 0x000ea20000002400 */
[----:B------:R-:W-:-:S02]  /*4bb0*/  ISETP.GT.AND P3, PT, R83, 0x79, PT ;  /* 0x000000795300780c */ /* 0x000fc40003f64270 */
[----:B------:R-:W-:Y:S02]  /*4bc0*/  FSEL R100, R100, -INF , P4 ;  /* 0xff80000064647808 */ /* 0x000fe40002000000 */
[----:B------:R-:W-:Y:S02]  /*4bd0*/  FMNMX.FTZ R69, R96, R69, !PT ;  /* 0x0000004560457209 */ /* 0x000fe40007810000 */
[C---:B------:R-:W-:Y:S01]  /*4be0*/  ISETP.GT.AND P4, PT, R83.reuse, 0x80, PT ;  /* 0x000000805300780c */ /* 0x040fe20003f84270 */
[----:B------:R-:W5:Y:S01]  /*4bf0*/  MUFU.TANH R54, R54 ;  /* 0x0000003600367308 */ /* 0x000f620000002400 */
        /* <DEDUP_REMOVED lines=13> */
[----:B------:R-:W-:Y:S01]  /*4cd0*/  ISETP.GT.AND P4, PT, R83, 0x90, PT ;  /* 0x000000905300780c */ /* 0x000fe20003f84270 */
[----:B------:R0:W-:Y:S01]  /*4ce0*/  MUFU.EX2 R58, R71 ;  /* 0x00000047003a7308 */ /* 0x0001e20000000800 */
[----:B-1----:R-:W-:Y:S02]  /*4cf0*/  FSEL R55, R55, -INF , P3 ;  /* 0xff80000037377808 */ /* 0x002fe40001800000 */
[----:B------:R-:W-:Y:S02]  /*4d00*/  FMNMX.FTZ R104, R94, R69, !PT ;  /* 0x000000455e687209 */ /* 0x000fe40007810000 */
[----:B------:R-:W-:-:S02]  /*4d10*/  ISETP.GT.AND P3, PT, R83, 0x91, PT ;  /* 0x000000915300780c */ /* 0x000fc40003f64270 */
[----:B--2---:R-:W-:Y:S01]  /*4d20*/  FSEL R88, R88, -INF , P4 ;  /* 0xff80000058587808 */ /* 0x004fe20002000000 */
[----:B------:R-:W-:Y:S01]  /*4d30*/  MUFU.EX2 R26, R26 ;  /* 0x0000001a001a7308 */ /* 0x000fe20000000800 */
[----:B------:R-:W-:Y:S02]  /*4d40*/  FMNMX.FTZ R69, R55, R104, !PT ;  /* 0x0000006837457209 */ /* 0x000fe40007810000 */
[C---:B------:R-:W-:Y:S02]  /*4d50*/  ISETP.GT.AND P4, PT, R83.reuse, 0x98, PT ;  /* 0x000000985300780c */ /* 0x040fe40003f84270 */
[----:B-----5:R-:W-:Y:S02]  /*4d60*/  FSEL R54, R54, -INF , P3 ;  /* 0xff80000036367808 */ /* 0x020fe40001800000 */
[----:B------:R-:W-:Y:S01]  /*4d70*/  FMNMX.FTZ R69, R88, R69, !PT ;  /* 0x0000004558457209 */ /* 0x000fe20007810000 */
[----:B------:R-:W-:Y:S01]  /*4d80*/  MUFU.EX2 R27, R27 ;  /* 0x0000001b001b7308 */ /* 0x000fe20000000800 */
[----:B------:R-:W-:-:S02]  /*4d90*/  ISETP.GT.AND P3, PT, R83, 0x99, PT ;  /* 0x000000995300780c */ /* 0x000fc40003f64270 */
[----:B---3--:R-:W-:Y:S02]  /*4da0*/  FSEL R90, R90, -INF , P4 ;  /* 0xff8000005a5a7808 */ /* 0x008fe40002000000 */
[----:B0-----:R-:W-:Y:S02]  /*4db0*/  FMNMX.FTZ R71, R54, R69, !PT ;  /* 0x0000004536477209 */ /* 0x001fe40007810000 */
[----:B----4-:R-:W-:Y:S01]  /*4dc0*/  FSEL R69, R98, -INF , P3 ;  /* 0xff80000062457808 */ /* 0x010fe20001800000 */
[----:B------:R-:W-:Y:S01]  /*4dd0*/  MUFU.EX2 R30, R30 ;  /* 0x0000001e001e7308 */ /* 0x000fe20000000800 */
[----:B------:R-:W-:-:S04]  /*4de0*/  FMNMX.FTZ R98, R90, R71, !PT ;  /* 0x000000475a627209 */ /* 0x000fc80007810000 */
[----:B------:R-:W-:Y:S01]  /*4df0*/  FMNMX.FTZ R71, R69, R98, !PT ;  /* 0x0000006245477209 */ /* 0x000fe20007810000 */
[----:B------:R-:W-:-:S01]  /*4e00*/  FFMA.FTZ R98, R40, UR10, -R38 ;  /* 0x0000000a28627c23 */ /* 0x000fc20008010826 */
[--C-:B------:R-:W-:Y:S01]  /*4e10*/  FFMA.FTZ R40, R48, UR10, -R38.reuse ;  /* 0x0000000a30287c23 */ /* 0x100fe20008010826 */
[----:B------:R-:W-:-:S01]  /*4e20*/  FFMA.FTZ R48, R41, UR10, -R38 ;  /* 0x0000000a29307c23 */ /* 0x000fc20008010826 */
[--C-:B------:R-:W-:Y:S01]  /*4e30*/  FFMA.FTZ R41, R28, UR10, -R38.reuse ;  /* 0x0000000a1c297c23 */ /* 0x100fe20008010826 */
[----:B------:R-:W0:Y:S01]  /*4e40*/  SHFL.BFLY PT, R104, R71, 0x2, 0x1f ;  /* 0x0c401f0047687f89 */ /* 0x000e2200000e0000 */
[----:B------:R-:W-:-:S01]  /*4e50*/  FFMA.FTZ R28, R37, UR10, -R38 ;  /* 0x0000000a251c7c23 */ /* 0x000fc20008010826 */
[--C-:B------:R-:W-:Y:S01]  /*4e60*/  FFMA.FTZ R37, R24, UR10, -R38.reuse ;  /* 0x0000000a18257c23 */ /* 0x100fe20008010826 */
[----:B------:R-:W-:-:S01]  /*4e70*/  FFMA.FTZ R24, R32, UR10, -R38 ;  /* 0x0000000a20187c23 */ /* 0x000fc20008010826 */
[----:B------:R-:W1:Y:S08]  /*4e80*/  MUFU.EX2 R35, R35 ;  /* 0x0000002300237308 */ /* 0x000e700000000800 */
[----:B------:R-:W-:Y:S08]  /*4e90*/  MUFU.EX2 R31, R31 ;  /* 0x0000001f001f7308 */ /* 0x000ff00000000800 */
[----:B------:R-:W-:Y:S01]  /*4ea0*/  MUFU.EX2 R34, R34 ;  /* 0x0000002200227308 */ /* 0x000fe20000000800 */
[----:B-1----:R-:W-:-:S02]  /*4eb0*/  F2FP.SATFINITE.E4M3.F32.PACK_AB_MERGE_C R216, R35, R30, RZ ;  /* 0x0000001e23d8723e */ /* 0x002fc400048070ff */
[----:B0-----:R-:W-:Y:S02]  /*4ec0*/  FMNMX.FTZ R104, R71, R104, !PT ;  /* 0x0000006847687209 */ /* 0x001fe40007810000 */
[----:B------:R-:W-:-:S03]  /*4ed0*/  F2FP.SATFINITE.E4M3.F32.PACK_AB_MERGE_C R216, R27, R26, R216 ;  /* 0x0000001a1bd8723e */ /* 0x000fc600048070d8 */
[----:B------:R-:W-:Y:S01]  /*4ee0*/  MUFU.EX2 R3, R3 ;  /* 0x0000000300037308 */ /* 0x000fe20000000800 */
[----:B------:R-:W0:Y:S07]  /*4ef0*/  SHFL.BFLY PT, R121, R104, 0x1, 0x1f ;  /* 0x0c201f0068797f89 */ /* 0x000e2e00000e0000 */
[----:B------:R-:W1:Y:S08]  /*4f00*/  MUFU.EX2 R4, R4 ;  /* 0x0000000400047308 */ /* 0x000e700000000800 */
[----:B------:R-:W-:Y:S08]  /*4f10*/  MUFU.EX2 R5, R5 ;  /* 0x0000000500057308 */ /* 0x000ff00000000800 */
[----:B------:R-:W-:Y:S01]  /*4f20*/  MUFU.EX2 R6, R6 ;  /* 0x0000000600067308 */ /* 0x000fe20000000800 */
[----:B0-----:R-:W-:Y:S01]  /*4f30*/  FMNMX.FTZ R121, R104, R121, !PT ;  /* 0x0000007968797209 */ /* 0x001fe20007810000 */
[----:B------:R-:W-:Y:S01]  /*4f40*/  IMAD.U32 R104, RZ, RZ, UR10 ;  /* 0x0000000aff687e24 */ /* 0x000fe2000f8e00ff */
[----:B-1----:R-:W-:-:S02]  /*4f50*/  F2FP.SATFINITE.E4M3.F32.PACK_AB_MERGE_C R218, R4, R3, RZ ;  /* 0x0000000304da723e */ /* 0x002fc400048070ff */
[C---:B------:R-:W-:Y:S01]  /*4f60*/  FSETP.NEU.FTZ.AND P3, PT, R121.reuse, -INF , PT ;  /* 0xff8000007900780b */ /* 0x040fe20003f7d000 */
[----:B------:R-:W-:-:S01]  /*4f70*/  FFMA.FTZ R32, R121, R104, -8 ;  /* 0xc100000079207423 */ /* 0x000fc20000010068 */
[----:B------:R-:W-:Y:S01]  /*4f80*/  F2FP.SATFINITE.E4M3.F32.PACK_AB_MERGE_C R218, R34, R31, R218 ;  /* 0x0000001f22da723e */ /* 0x000fe200048070da */
[----:B------:R-:W-:Y:S03]  /*4f90*/  MUFU.EX2 R8, R8 ;  /* 0x0000000800087308 */ /* 0x000fe60000000800 */
[----:B------:R-:W-:Y:S02]  /*4fa0*/  FSEL R71, R32, RZ, P3 ;  /* 0x000000ff20477208 */ /* 0x000fe40001800000 */
[----:B------:R-:W-:-:S03]  /*4fb0*/  PLOP3.LUT P3, PT, PT, PT, UP1, 0x80, 0x0 ;  /* 0x000000000000781c */ /* 0x000fc60003f6f018 */
        /* <DEDUP_REMOVED lines=30> */
[----:B------:R1:W2:Y:S01]  /*51a0*/  MUFU.EX2 R104, R47 ;  /* 0x0000002f00687308 */ /* 0x0002a20000000800 */
[----:B0-----:R-:W-:-:S01]  /*51b0*/  FFMA.FTZ R46, R14, UR10, -R71 ;  /* 0x0000000a0e2e7c23 */ /* 0x001fc20008010847 */
[--C-:B------:R-:W-:Y:S01]  /*51c0*/  FFMA.FTZ R14, R57, UR10, -R71.reuse ;  /* 0x0000000a390e7c23 */ /* 0x100fe20008010847 */
[----:B------:R-:W-:-:S01]  /*51d0*/  FFMA.FTZ R94, R94, UR10, -R71 ;  /* 0x0000000a5e5e7c23 */ /* 0x000fc20008010847 */
[--C-:B------:R-:W-:Y:S01]  /*51e0*/  FFMA.FTZ R88, R88, UR10, -R71.reuse ;  /* 0x0000000a58587c23 */ /* 0x100fe20008010847 */
[----:B------:R-:W-:-:S01]  /*51f0*/  FFMA.FTZ R54, R54, UR10, -R71 ;  /* 0x0000000a36367c23 */ /* 0x000fc20008010847 */
[--C-:B------:R-:W-:Y:S01]  /*5200*/  FFMA.FTZ R90, R90, UR10, -R71.reuse ;  /* 0x0000000a5a5a7c23 */ /* 0x100fe20008010847 */
[----:B------:R-:W-:-:S01]  /*5210*/  FFMA.FTZ R69, R69, UR10, -R71 ;  /* 0x0000000a45457c23 */ /* 0x000fc20008010847 */
[----:B------:R-:W-:Y:S01]  /*5220*/  MUFU.EX2 R7, R7 ;  /* 0x0000000700077308 */ /* 0x000fe20000000800 */
[----:B-1----:R-:W-:-:S01]  /*5230*/  FFMA.FTZ R47, R21, UR10, -R71 ;  /* 0x0000000a152f7c23 */ /* 0x002fc20008010847 */
[----:B------:R-:W-:-:S06]  /*5240*/  FFMA.FTZ R21, R75, UR10, -R71 ;  /* 0x0000000a4b157c23 */ /* 0x000fcc0008010847 */
[----:B------:R0:W-:Y:S01]  /*5250*/  MUFU.EX2 R106, R51 ;  /* 0x00000033006a7308 */ /* 0x0001e20000000800 */
[----:B--2---:R-:W-:-:S04]  /*5260*/  F2FP.SATFINITE.E4M3.F32.PACK_AB_MERGE_C R217, R104, R81, RZ ;  /* 0x0000005168d9723e */ /* 0x004fc800048070ff */
[----:B------:R-:W-:-:S03]  /*5270*/  F2FP.SATFINITE.E4M3.F32.PACK_AB_MERGE_C R217, R39, R32, R217 ;  /* 0x0000002027d9723e */ /* 0x000fc600048070d9 */
[----:B------:R-:W-:Y:S01]  /*5280*/  MUFU.EX2 R38, R38 ;  /* 0x0000002600267308 */ /* 0x000fe20000000800 */
[----:B0-----:R-:W-:-:S07]  /*5290*/  FADD.FTZ R51, R26, R27 ;  /* 0x0000001b1a337221 */ /* 0x001fce0000010000 */
[----:B------:R0:W1:Y:S08]  /*52a0*/  MUFU.EX2 R83, R50 ;  /* 0x0000003200537308 */ /* 0x0000700000000800 */
[----:B------:R2:W-:Y:S01]  /*52b0*/  MUFU.EX2 R76, R47 ;  /* 0x0000002f004c7308 */ /* 0x0005e20000000800 */
[----:B0-----:R-:W-:-:S07]  /*52c0*/  FADD.FTZ R50, R32, R39 ;  /* 0x0000002720327221 */ /* 0x001fce0000010000 */
[----:B------:R0:W3:Y:S01]  /*52d0*/  MUFU.EX2 R79, R72 ;  /* 0x00000048004f7308 */ /* 0x0000e20000000800 */
[----:B--2---:R-:W-:-:S01]  /*52e0*/  FFMA.FTZ R47, R60, UR10, -R71 ;  /* 0x0000000a3c2f7c23 */ /* 0x004fc20008010847 */
[----:B------:R-:W-:Y:S01]  /*52f0*/  FADD.FTZ R60, R30, R51 ;  /* 0x000000331e3c7221 */ /* 0x000fe20000010000 */
[----:B------:R-:W-:-:S01]  /*5300*/  FADD.FTZ R51, R81, R50 ;  /* 0x0000003251337221 */ /* 0x000fc20000010000 */
[----:B------:R-:W-:Y:S02]  /*5310*/  @!P0 PRMT R50, RZ, 0x654, R2 ;  /* 0x00000654ff328816 */ /* 0x000fe40000000002 */
[----:B------:R-:W-:-:S01]  /*5320*/  FADD.FTZ R60, R35, R60 ;  /* 0x0000003c233c7221 */ /* 0x000fc20000010000 */
[----:B-1----:R-:W-:Y:S01]  /*5330*/  F2FP.SATFINITE.E4M3.F32.PACK_AB_MERGE_C R219, R106, R83, RZ ;  /* 0x000000536adb723e */ /* 0x002fe200048070ff */
[----:B------:R1:W-:Y:S01]  /*5340*/  MUFU.EX2 R85, R46 ;  /* 0x0000002e00557308 */ /* 0x0003e20000000800 */
[----:B0-----:R-:W-:-:S01]  /*5350*/  FADD.FTZ R72, R104, R51 ;  /* 0x0000003368487221 */ /* 0x001fc20000010000 */
[----:B------:R-:W-:Y:S01]  /*5360*/  FADD.FTZ R57, R31, R60 ;  /* 0x0000003c1f397221 */ /* 0x000fe20000010000 */
[----:B------:R0:W-:Y:S01]  /*5370*/  @!P0 SYNCS.ARRIVE.TRANS64.RED.A1T0 RZ, [R50+URZ], RZ ;  /* 0x000000ff32ff89a7 */ /* 0x0001e2000810043f */
[----:B------:R-:W-:-:S01]  /*5380*/  FFMA.FTZ R51, R70, UR10, -R71 ;  /* 0x0000000a46337c23 */ /* 0x000fc20008010847 */
[----:B------:R-:W-:-:S02]  /*5390*/  F2FP.SATFINITE.E4M3.F32.PACK_AB_MERGE_C R219, R38, R7, R219 ;  /* 0x0000000726db723e */ /* 0x000fc400048070db */
[----:B------:R-:W-:Y:S01]  /*53a0*/  CS2R R104, SRZ ;  /* 0x0000000000687805 */ /* 0x000fe2000001ff00 */
[----:B------:R-:W2:Y:S01]  /*53b0*/  MUFU.EX2 R9, R9 ;  /* 0x0000000900097308 */ /* 0x000ea20000000800 */
[----:B-1----:R-:W-:-:S01]  /*53c0*/  FFMA.FTZ R46, R73, UR10, -R71 ;  /* 0x0000000a492e7c23 */ /* 0x002fc20008010847 */
[----:B------:R-:W-:Y:S01]  /*53d0*/  FADD.FTZ R73, R7, R72 ;  /* 0x0000004807497221 */ /* 0x000fe20000010000 */
[----:B0-----:R-:W-:-:S01]  /*53e0*/  FADD.FTZ R50, R34, R57 ;  /* 0x0000003922327221 */ /* 0x001fc20000010000 */
[----:B---3--:R-:W-:Y:S02]  /*53f0*/  F2FP.SATFINITE.E4M3.F32.PACK_AB_MERGE_C R215, R79, R76, RZ ;  /* 0x0000004c4fd7723e */ /* 0x008fe400048070ff */
[----:B------:R-:W-:-:S01]  /*5400*/  FADD.FTZ R60, R38, R73 ;  /* 0x00000049263c7221 */ /* 0x000fc20000010000 */
[----:B------:R-:W-:Y:S01]  /*5410*/  FADD.FTZ R57, R3, R50 ;  /* 0x0000003203397221 */ /* 0x000fe20000010000 */
[----:B------:R-:W0:Y:S01]  /*5420*/  MUFU.EX2 R10, R10 ;  /* 0x0000000a000a7308 */ /* 0x000e220000000800 */
[----:B------:R-:W-:Y:S01]  /*5430*/  CS2R R38, SRZ ;  /* 0x0000000000267805 */ /* 0x000fe2000001ff00 */
[----:B------:R-:W-:Y:S01]  /*5440*/  FADD.FTZ R73, R83, R60 ;  /* 0x0000003c53497221 */ /* 0x000fe20000010000 */
[----:B------:R-:W-:-:S03]  /*5450*/  FADD.FTZ R50, R4, R57 ;  /* 0x0000003904327221 */ /* 0x000fc60000010000 */
[----:B------:R-:W-:Y:S01]  /*5460*/  FADD.FTZ R60, R106, R73 ;  /* 0x000000496a3c7221 */ /* 0x000fe20000010000 */
[----:B------:R-:W-:-:S01]  /*5470*/  FADD.FTZ R57, R5, R50 ;  /* 0x0000003205397221 */ /* 0x000fc20000010000 */
[----:B------:R-:W1:Y:S01]  /*5480*/  MUFU.EX2 R78, R78 ;  /* 0x0000004e004e7308 */ /* 0x000e620000000800 */
[----:B------:R-:W-:Y:S01]  /*5490*/  CS2R R106, SRZ ;  /* 0x00000000006a7805 */ /* 0x000fe2000001ff00 */
[----:B--2---:R-:W-:Y:S01]  /*54a0*/  FADD.FTZ R73, R9, R60 ;  /* 0x0000003c09497221 */ /* 0x004fe20000010000 */
[----:B------:R-:W-:-:S04]  /*54b0*/  FADD.FTZ R75, R6, R57 ;  /* 0x00000039064b7221 */ /* 0x000fc80000010000 */
[----:B------:R-:W-:Y:S01]  /*54c0*/  FADD.FTZ R50, R8, R75 ;  /* 0x0000004b08327221 */ /* 0x000fe20000010000 */
[----:B------:R-:W2:Y:S01]  /*54d0*/  MUFU.EX2 R13, R13 ;  /* 0x0000000d000d7308 */ /* 0x000ea20000000800 */
[----:B0-----:R-:W-:-:S07]  /*54e0*/  FADD.FTZ R73, R10, R73 ;  /* 0x000000490a497221 */ /* 0x001fce0000010000 */
[----:B------:R-:W-:Y:S01]  /*54f0*/  MUFU.EX2 R11, R11 ;  /* 0x0000000b000b7308 */ /* 0x000fe20000000800 */
[----:B-1----:R-:W-:-:S01]  /*5500*/  FADD.FTZ R60, R78, R73 ;  /* 0x000000494e3c7221 */ /* 0x002fc20000010000 */
[----:B------:R-:W-:-:S04]  /*5510*/  F2FP.SATFINITE.E4M3.F32.PACK_AB_MERGE_C R213, R85, R78, RZ ;  /* 0x0000004e55d5723e */ /* 0x000fc800048070ff */
[----:B------:R-:W-:Y:S02]  /*5520*/  F2FP.SATFINITE.E4M3.F32.PACK_AB_MERGE_C R213, R10, R9, R213 ;  /* 0x000000090ad5723e */ /* 0x000fe400048070d5 */
[----:B------:R-:W-:Y:S01]  /*5530*/  MUFU.EX2 R12, R12 ;  /* 0x0000000c000c7308 */ /* 0x000fe20000000800 */
[----:B--2---:R-:W-:-:S04]  /*5540*/  F2FP.SATFINITE.E4M3.F32.PACK_AB_MERGE_C R212, R13, R8, RZ ;  /* 0x000000080dd4723e */ /* 0x004fc800048070ff */
[----:B------:R-:W-:-:S03]  /*5550*/  F2FP.SATFINITE.E4M3.F32.PACK_AB_MERGE_C R212, R6, R5, R212 ;  /* 0x0000000506d4723e */ /* 0x000fc600048070d4 */
[----:B------:R-:W0:Y:S08]  /*5560*/  MUFU.EX2 R15, R15 ;  /* 0x0000000f000f7308 */ /* 0x000e300000000800 */
[----:B------:R-:W1:Y:S08]  /*5570*/  MUFU.EX2 R56, R56 ;  /* 0x0000003800387308 */ /* 0x000e700000000800 */
[----:B------:R2:W-:Y:S01]  /*5580*/  MUFU.EX2 R2, R68 ;  /* 0x0000004400027308 */ /* 0x0005e20000000800 */
[----:B0-----:R-:W-:-:S07]  /*5590*/  F2FP.SATFINITE.E4M3.F32.PACK_AB_MERGE_C R215, R15, R12, R215 ;  /* 0x0000000c0fd7723e */ /* 0x001fce00048070d7 */
[----:B------:R-:W0:Y:S01]  /*55a0*/  MUFU.EX2 R59, R59 ;  /* 0x0000003b003b7308 */ /* 0x000e220000000800 */
[----:B--2---:R-:W-:-:S01]  /*55b0*/  FADD.FTZ R68, R13, R50 ;  /* 0x000000320d447221 */ /* 0x004fc20000010000 */
[----:B------:R-:W-:Y:S01]  /*55c0*/  FFMA.FTZ R50, R55, UR10, -R71 ;  /* 0x0000000a37327c23 */ /* 0x000fe20008010847 */
[----:B------:R-:W-:-:S02]  /*55d0*/  FADD.FTZ R55, R85, R60 ;  /* 0x0000003c55377221 */ /* 0x000fc40000010000 */
[----:B------:R-:W-:Y:S02]  /*55e0*/  FADD.FTZ R73, R11, R68 ;  /* 0x000000440b497221 */ /* 0x000fe40000010000 */
[----:B------:R-:W-:-:S01]  /*55f0*/  FADD.FTZ R60, R12, R55 ;  /* 0x000000370c3c7221 */ /* 0x000fc20000010000 */
[----:B------:R-:W2:Y:S01]  /*5600*/  MUFU.EX2 R14, R14 ;  /* 0x0000000e000e7308 */ /* 0x000ea20000000800 */
[----:B------:R-:W-:-:S02]  /*5610*/  FADD.FTZ R73, R20, R73 ;  /* 0x0000004914497221 */ /* 0x000fc40000010000 */
[----:B------:R-:W-:-:S02]  /*5620*/  FADD.FTZ R75, R15, R60 ;  /* 0x0000003c0f4b7221 */ /* 0x000fc40000010000 */
[----:B-1----:R-:W-:-:S01]  /*5630*/  FADD.FTZ R60, R56, R73 ;  /* 0x00000049383c7221 */ /* 0x002fc20000010000 */
[----:B------:R-:W-:Y:S01]  /*5640*/  CS2R R72, SRZ ;  /* 0x0000000000487805 */ /* 0x000fe2000001ff00 */
[----:B------:R-:W-:-:S01]  /*5650*/  FADD.FTZ R68, R76, R75 ;  /* 0x0000004b4c447221 */ /* 0x000fc20000010000 */
[----:B------:R-:W1:Y:S01]  /*5660*/  MUFU.EX2 R61, R61 ;  /* 0x0000003d003d7308 */ /* 0x000e620000000800 */
[----:B0-----:R-:W-:-:S01]  /*5670*/  FADD.FTZ R35, R59, R60 ;  /* 0x0000003c3b237221 */ /* 0x001fc20000010000 */
[----:B------:R-:W-:Y:S01]  /*5680*/  F2FP.SATFINITE.E4M3.F32.PACK_AB_MERGE_C R214, R59, R56, RZ ;  /* 0x000000383bd6723e */ /* 0x000fe200048070ff */
[----:B------:R-:W-:-:S01]  /*5690*/  FADD.FTZ R71, R79, R68 ;  /* 0x000000444f477221 */ /* 0x000fc20000010000 */
[----:B------:R-:W-:Y:S01]  /*56a0*/  CS2R R78, SRZ ;  /* 0x00000000004e7805 */ /* 0x000fe2000001ff00 */
[----:B------:R-:W-:-:S01]  /*56b0*/  FADD.FTZ R30, R58, R35 ;  /* 0x000000233a1e7221 */ /* 0x000fc20000010000 */
[----:B------:R-:W-:Y:S02]  /*56c0*/  F2FP.SATFINITE.E4M3.F32.PACK_AB_MERGE_C R214, R20, R11, R214 ;  /* 0x0000000b14d6723e */ /* 0x000fe400048070d6 */
[----:B------:R-:W0:Y:S01]  /*56d0*/  MUFU.EX2 R21, R21 ;  /* 0x0000001500157308 */ /* 0x000e220000000800 */
[----:B--2---:R-:W-:-:S01]  /*56e0*/  FADD.FTZ R4, R14, R71 ;  /* 0x000000470e047221 */ /* 0x004fc20000010000 */
[----:B------:R-:W-:-:S06]  /*56f0*/  CS2R R70, SRZ ;  /* 0x0000000000467805 */ /* 0x000fcc000001ff00 */
[----:B------:R-:W2:Y:S01]  /*5700*/  MUFU.EX2 R67, R67 ;  /* 0x0000004300437308 */ /* 0x000ea20000000800 */
[----:B-1----:R-:W-:-:S07]  /*5710*/  FADD.FTZ R30, R61, R30 ;  /* 0x0000001e3d1e7221 */ /* 0x002fce0000010000 */
[----:B------:R-:W1:Y:S01]  /*5720*/  MUFU.EX2 R74, R74 ;  /* 0x0000004a004a7308 */ /* 0x000e620000000800 */
[----:B0-----:R-:W-:-:S07]  /*5730*/  FADD.FTZ R13, R21, R4 ;  /* 0x00000004150d7221 */ /* 0x001fce0000010000 */
[----:B------:R-:W0:Y:S01]  /*5740*/  MUFU.EX2 R66, R66 ;  /* 0x0000004200427308 */ /* 0x000e220000000800 */
[----:B--2---:R-:W-:-:S01]  /*5750*/  FADD.FTZ R35, R67, R30 ;  /* 0x0000001e43237221 */ /* 0x004fc20000010000 */
[----:B------:R-:W-:-:S06]  /*5760*/  CS2R R30, SRZ ;  /* 0x00000000001e7805 */ /* 0x000fcc000001ff00 */
[----:B------:R-:W2:Y:S01]  /*5770*/  MUFU.EX2 R77, R77 ;  /* 0x0000004d004d7308 */ /* 0x000ea20000000800 */
[----:B-1----:R-:W-:-:S07]  /*5780*/  FADD.FTZ R4, R74, R13 ;  /* 0x0000000d4a047221 */ /* 0x002fce0000010000 */
[----:B------:R-:W1:Y:S01]  /*5790*/  MUFU.EX2 R65, R65 ;  /* 0x0000004100417308 */ /* 0x000e620000000800 */
[----:B0-----:R-:W-:-:S01]  /*57a0*/  FADD.FTZ R8, R66, R35 ;  /* 0x0000002342087221 */ /* 0x001fc20000010000 */
[----:B------:R-:W-:Y:S02]  /*57b0*/  F2FP.SATFINITE.E4M3.F32.PACK_AB_MERGE_C R208, R66, R67, RZ ;  /* 0x0000004342d0723e */ /* 0x000fe400048070ff */
[----:B------:R-:W-:Y:S02]  /*57c0*/  CS2R R66, SRZ ;  /* 0x0000000000427805 */ /* 0x000fe4000001ff00 */
[----:B------:R-:W-:Y:S02]  /*57d0*/  F2FP.SATFINITE.E4M3.F32.PACK_AB_MERGE_C R208, R61, R58, R208 ;  /* 0x0000003a3dd0723e */ /* 0x000fe400048070d0 */
[----:B------:R-:W-:Y:S01]  /*57e0*/  CS2R R58, SRZ ;  /* 0x00000000003a7805 */ /* 0x000fe2000001ff00 */
[----:B------:R-:W0:Y:S01]  /*57f0*/  MUFU.EX2 R46, R46 ;  /* 0x0000002e002e7308 */ /* 0x000e220000000800 */
[----:B--2---:R-:W-:-:S01]  /*5800*/  FADD.FTZ R13, R77, R4 ;  /* 0x000000044d0d7221 */ /* 0x004fc20000010000 */
[----:B------:R-:W-:-:S02]  /*5810*/  F2FP.SATFINITE.E4M3.F32.PACK_AB_MERGE_C R209, R77, R74, RZ ;  /* 0x0000004a4dd1723e */ /* 0x000fc400048070ff */
[----:B------:R-:W-:Y:S02]  /*5820*/  CS2R R60, SRZ ;  /* 0x00000000003c7805 */ /* 0x000fe4000001ff00 */
[----:B------:R-:W-:Y:S02]  /*5830*/  CS2R R74, SRZ ;  /* 0x00000000004a7805 */ /* 0x000fe4000001ff00 */
[----:B------:R-:W-:Y:S02]  /*5840*/  CS2R R76, SRZ ;  /* 0x00000000004c7805 */ /* 0x000fe4000001ff00 */
        /* <DEDUP_REMOVED lines=14> */
[C---:B-1----:R-:W-:Y:S01]  /*5930*/  F2FP.SATFINITE.E4M3.F32.PACK_AB_MERGE_C R53, R52.reuse, R53, RZ ;  /* 0x000000353435723e */ /* 0x042fe200048070ff */
[----:B------:R-:W-:-:S03]  /*5940*/  FADD.FTZ R52, R52, R27 ;  /* 0x0000001b34347221 */ /* 0x000fc60000010000 */
[----:B------:R-:W-:Y:S02]  /*5950*/  F2FP.SATFINITE.E4M3.F32.PACK_AB_MERGE_C R210, R64, R65, R53 ;  /* 0x0000004140d2723e */ /* 0x000fe40004807035 */
[----:B------:R-:W-:Y:S01]  /*5960*/  CS2R R64, SRZ ;  /* 0x0000000000407805 */ /* 0x000fe2000001ff00 */
[----:B------:R-:W1:Y:S01]  /*5970*/  MUFU.EX2 R44, R44 ;  /* 0x0000002c002c7308 */ /* 0x000e620000000800 */
[----:B0-----:R-:W-:-:S01]  /*5980*/  FADD.FTZ R35, R62, R35 ;  /* 0x000000233e237221 */ /* 0x001fc20000010000 */
[----:B------:R-:W-:-:S03]  /*5990*/  F2FP.SATFINITE.E4M3.F32.PACK_AB_MERGE_C R63, R62, R63, RZ ;  /* 0x0000003f3e3f723e */ /* 0x000fc600048070ff */
[----:B------:R-:W-:Y:S01]  /*59a0*/  FADD.FTZ R4, R2, R35 ;  /* 0x0000002302047221 */ /* 0x000fe20000010000 */
[----:B------:R-:W-:Y:S02]  /*59b0*/  F2FP.SATFINITE.E4M3.F32.PACK_AB_MERGE_C R211, R47, R46, R63 ;  /* 0x0000002e2fd3723e */ /* 0x000fe4000480703f */
[----:B------:R-:W-:Y:S01]  /*59c0*/  CS2R R34, SRZ ;  /* 0x0000000000227805 */ /* 0x000fe2000001ff00 */
[----:B------:R-:W0:Y:S01]  /*59d0*/  MUFU.EX2 R51, R51 ;  /* 0x0000003300337308 */ /* 0x000e220000000800 */
[----:B--2---:R-:W-:-:S01]  /*59e0*/  FADD.FTZ R27, R49, R52 ;  /* 0x00000034311b7221 */ /* 0x004fc20000010000 */
[----:B------:R-:W-:Y:S02]  /*59f0*/  CS2R R46, SRZ ;  /* 0x00000000002e7805 */ /* 0x000fe4000001ff00 */
[----:B------:R-:W-:Y:S02]  /*5a00*/  CS2R R52, SRZ ;  /* 0x0000000000347805 */ /* 0x000fe4000001ff00 */
[----:B------:R-:W-:-:S02]  /*5a10*/  CS2R R62, SRZ ;  /* 0x00000000003e7805 */ /* 0x000fc4000001ff00 */
[----:B------:R-:W2:Y:S01]  /*5a20*/  MUFU.EX2 R29, R29 ;  /* 0x0000001d001d7308 */ /* 0x000ea20000000800 */
[----:B-1----:R-:W-:-:S07]  /*5a30*/  FADD.FTZ R8, R44, R27 ;  /* 0x0000001b2c087221 */ /* 0x002fce0000010000 */
[----:B------:R-:W1:Y:S01]  /*5a40*/  MUFU.EX2 R80, R80 ;  /* 0x0000005000507308 */ /* 0x000e620000000800 */
[----:B0-----:R-:W-:-:S07]  /*5a50*/  FADD.FTZ R7, R51, R4 ;  /* 0x0000000433077221 */ /* 0x001fce0000010000 */
[----:B------:R-:W0:Y:S01]  /*5a60*/  MUFU.EX2 R98, R98 ;  /* 0x0000006200627308 */ /* 0x000e220000000800 */
[----:B--2---:R-:W-:-:S07]  /*5a70*/  FADD.FTZ R27, R29, R8 ;  /* 0x000000081d1b7221 */ /* 0x004fce0000010000 */
[----:B------:R2:W3:Y:S01]  /*5a80*/  MUFU.EX2 R57, R82 ;  /* 0x0000005200397308 */ /* 0x0004e20000000800 */
[----:B-1----:R-:W-:-:S07]  /*5a90*/  FADD.FTZ R4, R80, R7 ;  /* 0x0000000750047221 */ /* 0x002fce0000010000 */
[----:B------:R-:W1:Y:S01]  /*5aa0*/  MUFU.EX2 R40, R40 ;  /* 0x0000002800287308 */ /* 0x000e620000000800 */
[----:B0-----:R-:W-:-:S01]  /*5ab0*/  FADD.FTZ R27, R98, R27 ;  /* 0x0000001b621b7221 */ /* 0x001fc20000010000 */
[----:B------:R-:W-:Y:S02]  /*5ac0*/  F2FP.SATFINITE.E4M3.F32.PACK_AB_MERGE_C R29, R98, R29, RZ ;  /* 0x0000001d621d723e */ /* 0x000fe400048070ff */
[----:B--2---:R-:W-:Y:S02]  /*5ad0*/  CS2R R82, SRZ ;  /* 0x0000000000527805 */ /* 0x004fe4000001ff00 */
[----:B------:R-:W-:Y:S02]  /*5ae0*/  CS2R R98, SRZ ;  /* 0x0000000000627805 */ /* 0x000fe4000001ff00 */
[----:B------:R-:W-:Y:S01]  /*5af0*/  F2FP.SATFINITE.E4M3.F32.PACK_AB_MERGE_C R204, R44, R49, R29 ;  /* 0x000000312ccc723e */ /* 0x000fe2000480701d */
[----:B------:R-:W0:Y:S01]  /*5b00*/  MUFU.EX2 R102, R102 ;  /* 0x0000006600667308 */ /* 0x000e220000000800 */
[C---:B---3--:R-:W-:Y:S01]  /*5b10*/  F2FP.SATFINITE.E4M3.F32.PACK_AB_MERGE_C R80, R57.reuse, R80, RZ ;  /* 0x000000503950723e */ /* 0x048fe200048070ff */
[----:B------:R-:W-:-:S03]  /*5b20*/  FADD.FTZ R57, R57, R4 ;  /* 0x0000000439397221 */ /* 0x000fc60000010000 */
[----:B------:R-:W-:Y:S02]  /*5b30*/  F2FP.SATFINITE.E4M3.F32.PACK_AB_MERGE_C R205, R51, R2, R80 ;  /* 0x0000000233cd723e */ /* 0x000fe40004807050 */
[----:B------:R-:W-:Y:S01]  /*5b40*/  CS2R R80, SRZ ;  /* 0x0000000000507805 */ /* 0x000fe2000001ff00 */
[----:B------:R-:W2:Y:S01]  /*5b50*/  MUFU.EX2 R43, R43 ;  /* 0x0000002b002b7308 */ /* 0x000ea20000000800 */
[----:B-1----:R-:W-:-:S01]  /*5b60*/  FADD.FTZ R4, R40, R27 ;  /* 0x0000001b28047221 */ /* 0x002fc20000010000 */
[----:B------:R-:W-:-:S06]  /*5b70*/  CS2R R26, SRZ ;  /* 0x00000000001a7805 */ /* 0x000fcc000001ff00 */
[----:B------:R1:W3:Y:S01]  /*5b80*/  MUFU.EX2 R55, R96 ;  /* 0x0000006000377308 */ /* 0x0002e20000000800 */
[----:B0-----:R-:W-:-:S01]  /*5b90*/  FADD.FTZ R6, R102, R57 ;  /* 0x0000003966067221 */ /* 0x001fc20000010000 */
[----:B------:R-:W-:-:S06]  /*5ba0*/  CS2R R56, SRZ ;  /* 0x0000000000387805 */ /* 0x000fcc000001ff00 */
[----:B------:R-:W0:Y:S01]  /*5bb0*/  MUFU.EX2 R42, R42 ;  /* 0x0000002a002a7308 */ /* 0x000e220000000800 */
[----:B--2---:R-:W-:-:S01]  /*5bc0*/  FADD.FTZ R9, R43, R4 ;  /* 0x000000042b097221 */ /* 0x004fc20000010000 */
[----:B-1----:R-:W-:-:S06]  /*5bd0*/  CS2R R96, SRZ ;  /* 0x0000000000607805 */ /* 0x002fcc000001ff00 */
[----:B------:R-:W1:Y:S01]  /*5be0*/  MUFU.EX2 R100, R100 ;  /* 0x0000006400647308 */ /* 0x000e620000000800 */
[----:B---3--:R-:W-:-:S07]  /*5bf0*/  FADD.FTZ R11, R55, R6 ;  /* 0x00000006370b7221 */ /* 0x008fce0000010000 */
[----:B------:R-:W2:Y:S01]  /*5c00*/  MUFU.EX2 R25, R25 ;  /* 0x0000001900197308 */ /* 0x000ea20000000800 */
[----:B0-----:R-:W-:-:S07]  /*5c10*/  FADD.FTZ R4, R42, R9 ;  /* 0x000000092a047221 */ /* 0x001fce0000010000 */
[----:B------:R0:W3:Y:S01]  /*5c20*/  MUFU.EX2 R3, R86 ;  /* 0x0000005600037308 */ /* 0x0000e20000000800 */
[----:B-1----:R-:W-:-:S07]  /*5c30*/  FADD.FTZ R6, R100, R11 ;  /* 0x0000000b64067221 */ /* 0x002fce0000010000 */
[----:B------:R-:W1:Y:S01]  /*5c40*/  MUFU.EX2 R45, R45 ;  /* 0x0000002d002d7308 */ /* 0x000e620000000800 */
[----:B--2---:R-:W-:-:S01]  /*5c50*/  FADD.FTZ R4, R25, R4 ;  /* 0x0000000419047221 */ /* 0x004fc20000010000 */
[----:B------:R-:W-:Y:S02]  /*5c60*/  F2FP.SATFINITE.E4M3.F32.PACK_AB_MERGE_C R42, R25, R42, RZ ;  /* 0x0000002a192a723e */ /* 0x000fe400048070ff */
[----:B0-----:R-:W-:Y:S02]  /*5c70*/  CS2R R86, SRZ ;  /* 0x0000000000567805 */ /* 0x001fe4000001ff00 */
[----:B------:R-:W-:Y:S02]  /*5c80*/  F2FP.SATFINITE.E4M3.F32.PACK_AB_MERGE_C R206, R43, R40, R42 ;  /* 0x000000282bce723e */ /* 0x000fe4000480702a */
[----:B------:R-:W-:Y:S01]  /*5c90*/  CS2R R42, SRZ ;  /* 0x00000000002a7805 */ /* 0x000fe2000001ff00 */
[----:B------:R-:W0:Y:S01]  /*5ca0*/  MUFU.EX2 R84, R84 ;  /* 0x0000005400547308 */ /* 0x000e220000000800 */
[C---:B---3--:R-:W-:Y:S01]  /*5cb0*/  F2FP.SATFINITE.E4M3.F32.PACK_AB_MERGE_C R100, R3.reuse, R100, RZ ;  /* 0x000000640364723e */ /* 0x048fe200048070ff */
[----:B------:R-:W-:-:S03]  /*5cc0*/  FADD.FTZ R3, R3, R6 ;  /* 0x0000000603037221 */ /* 0x000fc60000010000 */
[----:B------:R-:W-:Y:S02]  /*5cd0*/  F2FP.SATFINITE.E4M3.F32.PACK_AB_MERGE_C R207, R55, R102, R100 ;  /* 0x0000006637cf723e */ /* 0x000fe40004807064 */
[----:B------:R-:W-:Y:S02]  /*5ce0*/  CS2R R100, SRZ ;  /* 0x0000000000647805 */ /* 0x000fe4000001ff00 */
[----:B------:R-:W-:Y:S01]  /*5cf0*/  CS2R R102, SRZ ;  /* 0x0000000000667805 */ /* 0x000fe2000001ff00 */
[----:B------:R-:W2:Y:S01]  /*5d00*/  MUFU.EX2 R48, R48 ;  /* 0x0000003000307308 */ /* 0x000ea20000000800 */
[----:B-1----:R-:W-:-:S07]  /*5d10*/  FADD.FTZ R9, R45, R4 ;  /* 0x000000042d097221 */ /* 0x002fce0000010000 */
[----:B------:R1:W3:Y:S01]  /*5d20*/  MUFU.EX2 R13, R92 ;  /* 0x0000005c000d7308 */ /* 0x0002e20000000800 */
[----:B0-----:R-:W-:-:S07]  /*5d30*/  FADD.FTZ R4, R84, R3 ;  /* 0x0000000354047221 */ /* 0x001fce0000010000 */
        /* <DEDUP_REMOVED lines=12> */
[----:B0-----:R-:W-:Y:S02]  /*5e00*/  CS2R R50, SRZ ;  /* 0x0000000000327805 */ /* 0x001fe4000001ff00 */
[----:B------:R-:W-:Y:S02]  /*5e10*/  F2FP.SATFINITE.E4M3.F32.PACK_AB_MERGE_C R200, R48, R45, R36 ;  /* 0x0000002d30c8723e */ /* 0x000fe40004807024 */
[----:B------:R-:W-:Y:S02]  /*5e20*/  CS2R R44, SRZ ;  /* 0x00000000002c7805 */ /* 0x000fe4000001ff00 */
        /* <DEDUP_REMOVED lines=8> */
[----:B-1----:R-:W-:-:S01]  /*5eb0*/  FADD.FTZ R2, R28, R41 ;  /* 0x000000291c027221 */ /* 0x002fc20000010000 */
[----:B------:R-:W-:-:S06]  /*5ec0*/  CS2R R40, SRZ ;  /* 0x0000000000287805 */ /* 0x000fcc000001ff00 */
[----:B------:R1:W3:Y:S01]  /*5ed0*/  MUFU.EX2 R7, R54 ;  /* 0x0000003600077308 */ /* 0x0002e20000000800 */
[----:B0-----:R-:W-:-:S07]  /*5ee0*/  FADD.FTZ R4, R88, R5 ;  /* 0x0000000558047221 */ /* 0x001fce0000010000 */
[----:B------:R-:W-:Y:S01]  /*5ef0*/  MUFU.EX2 R24, R24 ;  /* 0x0000001800187308 */ /* 0x000fe20000000800 */
[----:B--2---:R-:W-:-:S01]  /*5f00*/  FADD.FTZ R3, R37, R2 ;  /* 0x0000000225037221 */ /* 0x004fc20000010000 */
[----:B-1----:R-:W-:-:S06]  /*5f10*/  CS2R R54, SRZ ;  /* 0x0000000000367805 */ /* 0x002fcc000001ff00 */
        /* <DEDUP_REMOVED lines=8> */
[----:B------:R-:W-:Y:S02]  /*5fa0*/  CS2R R24, SRZ ;  /* 0x0000000000187805 */ /* 0x000fe4000001ff00 */
[----:B------:R-:W-:Y:S01]  /*5fb0*/  CS2R R28, SRZ ;  /* 0x00000000001c7805 */ /* 0x000fe2000001ff00 */
[----:B-1----:R-:W-:Y:S01]  /*5fc0*/  FADD.FTZ R2, R90, R5 ;  /* 0x000000055a027221 */ /* 0x002fe20000010000 */
[----:B------:R-:W-:Y:S02]  /*5fd0*/  CS2R R32, SRZ ;  /* 0x0000000000207805 */ /* 0x000fe4000001ff00 */
[----:B------:R-:W-:Y:S02]  /*5fe0*/  CS2R R36, SRZ ;  /* 0x0000000000247805 */ /* 0x000fe4000001ff00 */
[C---:B--2---:R-:W-:Y:S01]  /*5ff0*/  F2FP.SATFINITE.E4M3.F32.PACK_AB_MERGE_C R6, R69.reuse, R90, RZ ;  /* 0x0000005a4506723e */ /* 0x044fe200048070ff */
[----:B------:R-:W-:Y:S01]  /*6000*/  FADD.FTZ R2, R69, R2 ;  /* 0x0000000245027221 */ /* 0x000fe20000010000 */
[----:B------:R-:W-:-:S02]  /*6010*/  CS2R R68, SRZ ;  /* 0x0000000000447805 */ /* 0x000fc4000001ff00 */
[----:B------:R-:W-:Y:S02]  /*6020*/  CS2R R90, SRZ ;  /* 0x00000000005a7805 */ /* 0x000fe4000001ff00 */
[----:B------:R-:W-:Y:S02]  /*6030*/  F2FP.SATFINITE.E4M3.F32.PACK_AB_MERGE_C R203, R7, R88, R6 ;  /* 0x0000005807cb723e */ /* 0x000fe40004807006 */
[----:B------:R-:W-:Y:S01]  /*6040*/  CS2R R88, SRZ ;  /* 0x0000000000587805 */ /* 0x000fe2000001ff00 */
        /* <DEDUP_REMOVED lines=54> */
.L_x_2152:
[----:B------:R-:W-:Y:S01]  /*63b0*/  ISETP.NE.AND P4, PT, RZ, UR45, PT ;  /* 0x0000002dff007c0c */ /* 0x000fe2000bf85270 */
[----:B------:R-:W-:-:S04]  /*63c0*/  UISETP.NE.AND UP1, UPT, UR59, 0x1, UPT ;  /* 0x000000013b00788c */ /* 0x000fc8000bf25270 */
[----:B------:R-:W-:-:S04]  /*63d0*/  USEL UR47, URZ, 0x1, UP1 ;  /* 0x000000013f2f7887 */ /* 0x000fc80008800000 */
[----:B------:R-:W-:-:S04]  /*63e0*/  ULOP3.LUT UR47, UR60, UR47, URZ, 0x3c, !UPT ;  /* 0x0000002f3c2f7292 */ /* 0x000fc8000f8e3c3f */
[----:B------:R-:W-:Y:S08]  /*63f0*/  @P4 BRA `(.L_x_2143) ;  /* 0x0000000000384947 */ /* 0x000ff00003800000 */
[----:B------:R-:W-:Y:S05]  /*6400*/  @!P1 BRA `(.L_x_2144) ;  /* 0x0000000000049947 */ /* 0x000fea0003800000 */
[----:B------:R-:W-:Y:S01]  /*6410*/  BPT.TRAP 0x1 ;  /* 0x000000040000795c */ /* 0x000fe20000300000 */
.L_x_2144:
        /* <DEDUP_REMOVED lines=9> */
.L_x_2145:
[----:B-1----:R-:W-:Y:S05]  /*64b0*/  @P3 BRA `(.L_x_2143) ;  /* 0x0000000000083947 */ /* 0x002fea0003800000 */
[----:B------:R-:W1:Y:S02]  /*64c0*/  SYNCS.PHASECHK.TRANS64.TRYWAIT P3, [UR6+0x33430], R6 ;  /* 0x03343006ff0075a7 */ /* 0x000e640008060146 */
[----:B-1----:R-:W-:Y:S05]  /*64d0*/  @!P3 BRA `(.L_x_2146) ;  /* 0x000001400004b947 */ /* 0x002fea0003800000 */
.L_x_2143:
        /* <DEDUP_REMOVED lines=192> */
.L_x_2148:
[----:B------:R-:W-:Y:S01]  /*70e0*/  ULEA UR6, UR59, UR41, 0x3 ;  /* 0x000000293b067291 */ /* 0x000fe2000f8e183f */
[----:B------:R-:W-:-:S05]  /*70f0*/  IMAD.U32 R6, RZ, RZ, UR60 ;  /* 0x0000003cff067e24 */ /* 0x000fca000f8e00ff */
[----:B------:R-:W-:-:S04]  /*7100*/  SHF.L.U32 R6, R6, 0x1f, RZ ;  /* 0x0000001f06067819 */ /* 0x000fc800000006ff */
[----:B------:R0:W1:Y:S01]  /*7110*/  SYNCS.PHASECHK.TRANS64.TRYWAIT P3, [UR6+0x33450], R6 ;  /* 0x03345006ff0075a7 */ /* 0x0000620008060146 */
[----:B------:R-:W-:Y:S05]  /*7120*/  @!P1 BRA `(.L_x_2149) ;  /* 0x0000000000049947 */ /* 0x000fea0003800000 */
[----:B------:R-:W-:Y:S01]  /*7130*/  BPT.TRAP 0x1 ;  /* 0x000000040000795c */ /* 0x000fe20000300000 */
.L_x_2149:
[----:B-1----:R-:W-:Y:S05]  /*7140*/  @P3 BRA `(.L_x_2147) ;  /* 0x0000000000083947 */ /* 0x002fea0003800000 */
[----:B------:R-:W1:Y:S02]  /*7150*/  SYNCS.PHASECHK.TRANS64.TRYWAIT P3, [UR6+0x33450], R6 ;  /* 0x03345006ff0075a7 */ /* 0x000e640008060146 */
[----:B-1----:R-:W-:Y:S05]  /*7160*/  @!P3 BRA `(.L_x_2150) ;  /* 0x0000013000f8b947 */ /* 0x002fea0003800000 */
.L_x_2147:
[----:B------:R-:W-:Y:S01]  /*7170*/  UIADD3 UR6, UR41, 0x200, URZ ;  /* 0x0000020029067890 */ /* 0x000fe2000fffe03f */
[----:B------:R-:W-:Y:S01]  /*7180*/  WARPGROUP.ARRIVE ;  /* 0x00000000000079c5 */ /* 0x000fe20000000000 */
[----:B------:R-:W-:Y:S01]  /*7190*/  UMOV UR7, 0xc0000010 ;  /* 0xc000001000077882 */ /* 0x000fe20000000000 */
[C---:B------:R-:W-:Y:S01]  /*71a0*/  FMUL.FTZ R10, R0.reuse, R188 ;  /* 0x000000bc000a7220 */ /* 0x040fe20000410000 */
[----:B------:R-:W-:Y:S01]  /*71b0*/  USHF.R.U32.HI UR6, URZ, 0x4, UR6 ;  /* 0x000000043f067899 */ /* 0x000fe20008011606 */
[----:B------:R-:W-:Y:S02]  /*71c0*/  VIADD R188, R17, UR36 ;  /* 0x0000002411bc7c36 */ /* 0x000fe40008000000 */
[C---:B------:R-:W-:Y:S01]  /*71d0*/  FMUL.FTZ R11, R0.reuse, R189 ;  /* 0x000000bd000b7220 */ /* 0x040fe20000410000 */
[C---:B------:R-:W-:Y:S01]  /*71e0*/  FMUL.FTZ R13, R0.reuse, R191 ;  /* 0x000000bf000d7220 */ /* 0x040fe20000410000 */
[----:B------:R-:W-:Y:S01]  /*71f0*/  ULOP3.LUT UR6, UR6, 0x3fff, URZ, 0xc0, !UPT ;  /* 0x00003fff06067892 */ /* 0x000fe2000f8ec03f */
[C---:B01----:R-:W-:Y:S01]  /*7200*/  FMUL.FTZ R6, R0.reuse, R184 ;  /* 0x000000b800067220 */ /* 0x043fe20000410000 */
[C---:B------:R-:W-:Y:S01]  /*7210*/  FMUL.FTZ R15, R0.reuse, R193 ;  /* 0x000000c1000f7220 */ /* 0x040fe20000410000 */
[----:B------:R-:W-:Y:S01]  /*7220*/  FMUL.FTZ R12, R0, R190 ;  /* 0x000000be000c7220 */ /* 0x000fe20000410000 */
[----:B------:R-:W-:Y:S01]  /*7230*/  ULOP3.LUT UR6, UR6, 0x10000, URZ, 0xfc, !UPT ;  /* 0x0001000006067892 */ /* 0x000fe2000f8efc3f */
[----:B------:R-:W-:-:S02]  /*7240*/  IMAD.U32 R193, RZ, RZ, UR52 ;  /* 0x00000034ffc17e24 */ /* 0x000fc4000f8e00ff */
[C---:B------:R-:W-:Y:S01]  /*7250*/  FMUL.FTZ R14, R0.reuse, R192 ;  /* 0x000000c0000e7220 */ /* 0x040fe20000410000 */
[----:B------:R-:W0:Y:S01]  /*7260*/  MUFU.TANH R6, R6 ;  /* 0x0000000600067308 */ /* 0x000e220000002400 */
        /* <DEDUP_REMOVED lines=8> */
[----:B------:R-:W1:Y:S01]  /*72f0*/  MUFU.TANH R14, R14 ;  /* 0x0000000e000e7308 */ /* 0x000e620000002400 */
[----:B------:R-:W-:Y:S01]  /*7300*/  QGMMA.64x192x32.F32.E4M3.E4M3 R24, R216, gdesc[UR4], R24, gsb0 ;  /* 0x02e00004d8187df3 */ /* 0x000fe20008000818 */
[----:B------:R-:W-:Y:S01]  /*7310*/  UIADD3 UR6, UR10, 0x180, URZ ;  /* 0x000001800a067890 */ /* 0x000fe2000fffe03f */
[C---:B------:R-:W-:Y:S01]  /*7320*/  FMUL.FTZ R169, R0.reuse, R169 ;  /* 0x000000a900a97220 */ /* 0x040fe20000410000 */
[----:B------:R-:W-:Y:S01]  /*7330*/  UMOV UR7, 0xc0000010 ;  /* 0xc000001000077882 */ /* 0x000fe20000000000 */
        /* <DEDUP_REMOVED lines=81> */
[----:B------:R-:W5:Y:S01]  /*7850*/  MUFU.TANH R137, R137 ;  /* 0x0000008900897308 */ /* 0x000f620000002400 */
[----:B------:R-:W-:-:S02]  /*7860*/  WARPGROUP.DEPBAR.LE gsb0, 0x0 ;  /* 0x00008000000079c5 */ /* 0x000fc40000010000 */
[----:B------:R-:W-:-:S05]  /*7870*/  WARPGROUP.ARRIVE ;  /* 0x00000000000079c5 */ /* 0x000fca0000000000 */
[----:B------:R-:W5:Y:S01]  /*7880*/  MUFU.TANH R140, R140 ;  /* 0x0000008c008c7308 */ /* 0x000f620000002400 */
[----:B------:R-:W0:Y:S01]  /*7890*/  S2R R219, SR_TID.X ;  /* 0x0000000000db7919 */ /* 0x000e220000002100 */
[----:B------:R-:W-:Y:S01]  /*78a0*/  QGMMA.64x192x32.F32.E4M3.E4M3 R24, R212, gdesc[UR4], R24, gsb0 ;  /* 0x02e00004d4187df3 */ /* 0x000fe20008000818 */
[----:B------:R-:W-:Y:S01]  /*78b0*/  UIADD3 UR6, UR10, 0x300, URZ ;  /* 0x000003000a067890 */ /* 0x000fe2000fffe03f */
[----:B------:R-:W-:-:S04]  /*78c0*/  UMOV UR7, 0xc0000010 ;  /* 0xc000001000077882 */ /* 0x000fc80000000000 */
[----:B------:R-:W5:Y:S08]  /*78d0*/  MUFU.TANH R141, R141 ;  /* 0x0000008d008d7308 */ /* 0x000f700000002400 */
[----:B------:R-:W5:Y:S08]  /*78e0*/  MUFU.TANH R120, R120 ;  /* 0x0000007800787308 */ /* 0x000f700000002400 */
[----:B------:R-:W5:Y:S08]  /*78f0*/  MUFU.TANH R145, R145 ;  /* 0x0000009100917308 */ /* 0x000f700000002400 */
[----:B------:R-:W5:Y:S01]  /*7900*/  MUFU.TANH R148, R148 ;  /* 0x0000009400947308 */ /* 0x000f620000002400 */
[----:B0-----:R-:W-:-:S07]  /*7910*/  SHF.R.U32.HI R219, RZ, 0x7, R219 ;  /* 0x00000007ffdb7819 */ /* 0x001fce00000116db */
[----:B------:R-:W0:Y:S08]  /*7920*/  MUFU.TANH R149, R149 ;  /* 0x0000009500957308 */ /* 0x000e300000002400 */
[----:B------:R-:W0:Y:S08]  /*7930*/  MUFU.TANH R121, R121 ;  /* 0x0000007900797308 */ /* 0x000e300000002400 */
        /* <DEDUP_REMOVED lines=24> */
[----:B------:R-:W-:Y:S01]  /*7ac0*/  UIADD3 UR6, UR10, 0x480, URZ ;  /* 0x000004800a067890 */ /* 0x000fe2000fffe03f */
[----:B------:R-:W-:-:S05]  /*7ad0*/  UMOV UR7, 0xc0000010 ;  /* 0xc000001000077882 */ /* 0x000fca0000000000 */
        /* <DEDUP_REMOVED lines=17> */
[----:B------:R-:W-:Y:S01]  /*7bf0*/  QGMMA.64x192x32.F32.E4M3.E4M3 R24, R204, gdesc[UR4], R24, gsb0 ;  /* 0x02e00004cc187df3 */ /* 0x000fe20008000818 */
[----:B------:R-:W-:Y:S01]  /*7c00*/  UIADD3 UR6, UR10, 0x600, URZ ;  /* 0x000006000a067890 */ /* 0x000fe2000fffe03f */
[----:B------:R-:W-:Y:S02]  /*7c10*/  UMOV UR7, 0xc0000010 ;  /* 0xc000001000077882 */ /* 0x000fe40000000000 */
[----:B------:R-:W-:Y:S01]  /*7c20*/  UMOV UR10, UR53 ;  /* 0x00000035000a7c82 */ /* 0x000fe20008000000 */
[----:B------:R-:W-:Y:S02]  /*7c30*/  WARPGROUP.DEPBAR.LE gsb0, 0x0 ;  /* 0x00008000000079c5 */ /* 0x000fe40000010000 */
[----:B------:R-:W-:-:S13]  /*7c40*/  WARPGROUP.ARRIVE ;  /* 0x00000000000079c5 */ /* 0x000fda0000000000 */
[----:B------:R-:W-:Y:S01]  /*7c50*/  QGMMA.64x192x32.F32.E4M3.E4M3 R24, R200, gdesc[UR4], R24, gsb0 ;  /* 0x02e00004c8187df3 */ /* 0x000fe20008000818 */
[----:B------:R-:W-:Y:S02]  /*7c60*/  @UP0 ULDC UR6, c[0x0][0x44c] ;  /* 0x0001130000060ab9 */ /* 0x000fe40000000800 */
[----:B------:R-:W-:Y:S01]  /*7c70*/  @P2 IMAD.HI.U32 R189, R188, UR6, RZ ;  /* 0x00000006bcbd2c27 */ /* 0x000fe2000f8e00ff */
[----:B------:R-:W-:-:S04]  /*7c80*/  @UP0 ULDC UR6, c[0x0][0x450] ;  /* 0x0001140000060ab9 */ /* 0x000fc80000000800 */
[----:B------:R-:W-:Y:S01]  /*7c90*/  @P2 SHF.R.U32.HI R188, RZ, UR6, R189 ;  /* 0x00000006ffbc2c19 */ /* 0x000fe200080116bd */
[----:B------:R-:W-:-:S04]  /*7ca0*/  UIMAD UR6, UR57, -0xa0, URZ ;  /* 0xffffff60390678a4 */ /* 0x000fc8000f8e023f */
[----:B------:R-:W1:Y:S02]  /*7cb0*/  SHFL.IDX PT, R191, R188, RZ, 0x1c1f ;  /* 0x001c1fffbcbf7589 */ /* 0x000e6400000e0000 */
[----:B------:R-:W-:-:S05]  /*7cc0*/  IMAD.U32 R189, RZ, RZ, UR6 ;  /* 0x00000006ffbd7e24 */ /* 0x000fca000f8e00ff */
[----:B------:R-:W-:Y:S01]  /*7cd0*/  IADD3 R190, -R16, 0x1, R189 ;  /* 0x0000000110be7810 */ /* 0x000fe20007ffe1bd */
[----:B------:R-:W-:-:S03]  /*7ce0*/  FMUL.FTZ R189, R0, R124 ;  /* 0x0000007c00bd7220 */ /* 0x000fc60000410000 */
[----:B------:R-:W-:Y:S01]  /*7cf0*/  IADD3 R124, -R193, UR51, R190 ;  /* 0x00000033c17c7c10 */ /* 0x000fe2000fffe1be */
[----:B------:R-:W-:Y:S02]  /*7d00*/  FMUL.FTZ R190, R0, R179 ;  /* 0x000000b300be7220 */ /* 0x000fe40000410000 */
[----:B------:R-:W0:Y:S08]  /*7d10*/  MUFU.TANH R189, R189 ;  /* 0x000000bd00bd7308 */ /* 0x000e300000002400 */
[----:B------:R-:W0:Y:S01]  /*7d20*/  MUFU.TANH R179, R192 ;  /* 0x000000c000b37308 */ /* 0x000e220000002400 */
[----:B-1----:R-:W-:-:S05]  /*7d30*/  IMAD.IADD R125, R124, 0x1, R191 ;  /* 0x000000017c7d7824 */ /* 0x002fca00078e02bf */
[C---:B------:R-:W-:Y:S02]  /*7d40*/  ISETP.GT.AND P5, PT, R125.reuse, RZ, PT ;  /* 0x000000ff7d00720c */ /* 0x040fe40003fa4270 */
[----:B------:R-:W-:Y:S01]  /*7d50*/  MUFU.TANH R190, R190 ;  /* 0x000000be00be7308 */ /* 0x000fe20000002400 */
[C---:B------:R-:W-:Y:S02]  /*7d60*/  ISETP.GT.AND P6, PT, R125.reuse, 0x1, PT ;  /* 0x000000017d00780c */ /* 0x040fe40003fc4270 */
[----:B------:R-:W-:Y:S02]  /*7d70*/  FSEL R6, R6, -INF , P5 ;  /* 0xff80000006067808 */ /* 0x000fe40002800000 */
[C---:B------:R-:W-:Y:S02]  /*7d80*/  ISETP.GT.AND P5, PT, R125.reuse, 0x10, PT ;  /* 0x000000107d00780c */ /* 0x040fe40003fa4270 */
[C---:B------:R-:W-:Y:S02]  /*7d90*/  ISETP.GT.AND P3, PT, R125.reuse, 0x8, PT ;  /* 0x000000087d00780c */ /* 0x040fe40003f64270 */
[----:B------:R-:W-:-:S02]  /*7da0*/  ISETP.GT.AND P4, PT, R125, 0x9, PT ;  /* 0x000000097d00780c */ /* 0x000fc40003f84270 */
[----:B------:R-:W-:Y:S02]  /*7db0*/  FSEL R14, R14, -INF , P5 ;  /* 0xff8000000e0e7808 */ /* 0x000fe40002800000 */
[----:B------:R-:W-:Y:S02]  /*7dc0*/  ISETP.GT.AND P5, PT, R125, 0x20, PT ;  /* 0x000000207d00780c */ /* 0x000fe40003fa4270 */
[----:B--2---:R-:W-:Y:S02]  /*7dd0*/  FSEL R7, R7, -INF , P6 ;  /* 0xff80000007077808 */ /* 0x004fe40003000000 */
[----:B---3--:R-:W-:Y:S02]  /*7de0*/  FSEL R10, R10, -INF , P3 ;  /* 0xff8000000a0a7808 */ /* 0x008fe40001800000 */
[----:B----4-:R-:W-:Y:S02]  /*7df0*/  FSEL R11, R11, -INF , P4 ;  /* 0xff8000000b0b7808 */ /* 0x010fe40002000000 */
[----:B------:R-:W-:-:S02]  /*7e00*/  ISETP.GT.AND P6, PT, R125, 0x11, PT ;  /* 0x000000117d00780c */ /* 0x000fc40003fc4270 */
[C---:B------:R-:W-:Y:S02]  /*7e10*/  ISETP.GT.AND P3, PT, R125.reuse, 0x18, PT ;  /* 0x000000187d00780c */ /* 0x040fe40003f64270 */
[C---:B------:R-:W-:Y:S02]  /*7e20*/  ISETP.GT.AND P4, PT, R125.reuse, 0x19, PT ;  /* 0x000000197d00780c */ /* 0x040fe40003f84270 */
[----:B-----5:R-:W-:Y:S02]  /*7e30*/  FSEL R168, R168, -INF , P5 ;  /* 0xff800000a8a87808 */ /* 0x020fe40002800000 */
[----:B------:R-:W-:Y:S02]  /*7e40*/  ISETP.GT.AND P5, PT, R125, 0x30, PT ;  /* 0x000000307d00780c */ /* 0x000fe40003fa4270 */
[----:B------:R-:W-:Y:S02]  /*7e50*/  FSEL R15, R15, -INF , P6 ;  /* 0xff8000000f0f7808 */ /* 0x000fe40003000000 */
[----:B------:R-:W-:-:S02]  /*7e60*/  FSEL R184, R184, -INF , P3 ;  /* 0xff800000b8b87808 */ /* 0x000fc40001800000 */
[----:B------:R-:W-:Y:S02]  /*7e70*/  FSEL R185, R185, -INF , P4 ;  /* 0xff800000b9b97808 */ /* 0x000fe40002000000 */
[C---:B------:R-:W-:Y:S02]  /*7e80*/  ISETP.GT.AND P6, PT, R125.reuse, 0x21, PT ;  /* 0x000000217d00780c */ /* 0x040fe40003fc4270 */
[C---:B------:R-:W-:Y:S02]  /*7e90*/  ISETP.GT.AND P3, PT, R125.reuse, 0x28, PT ;  /* 0x000000287d00780c */ /* 0x040fe40003f64270 */
[C---:B------:R-:W-:Y:S02]  /*7ea0*/  ISETP.GT.AND P4, PT, R125.reuse, 0x29, PT ;  /* 0x000000297d00780c */ /* 0x040fe40003f84270 */
[----:B------:R-:W-:Y:S02]  /*7eb0*/  FSEL R176, R176, -INF , P5 ;  /* 0xff800000b0b07808 */ /* 0x000fe40002800000 */
[----:B------:R-:W-:-:S02]  /*7ec0*/  ISETP.GT.AND P5, PT, R125, 0x40, PT ;  /* 0x000000407d00780c */ /* 0x000fc40003fa4270 */
[----:B------:R-:W-:Y:S02]  /*7ed0*/  FSEL R169, R169, -INF , P6 ;  /* 0xff800000a9a97808 */ /* 0x000fe40003000000 */
[----:B------:R-:W-:Y:S02]  /*7ee0*/  FSEL R172, R172, -INF , P3 ;  /* 0xff800000acac7808 */ /* 0x000fe40001800000 */
[----:B------:R-:W-:Y:S02]  /*7ef0*/  FSEL R173, R173, -INF , P4 ;  /* 0xff800000adad7808 */ /* 0x000fe40002000000 */
[C---:B------:R-:W-:Y:S02]  /*7f00*/  ISETP.GT.AND P6, PT, R125.reuse, 0x31, PT ;  /* 0x000000317d00780c */ /* 0x040fe40003fc4270 */
[C---:B------:R-:W-:Y:S02]  /*7f10*/  ISETP.GT.AND P3, PT, R125.reuse, 0x38, PT ;  /* 0x000000387d00780c */ /* 0x040fe40003f64270 */
[----:B------:R-:W-:-:S02]  /*7f20*/  ISETP.GT.AND P4, PT, R125, 0x39, PT ;  /* 0x000000397d00780c */ /* 0x000fc40003f84270 */
[----:B------:R-:W-:Y:S02]  /*7f30*/  FSEL R152, R152, -INF , P5 ;  /* 0xff80000098987808 */ /* 0x000fe40002800000 */
[----:B------:R-:W-:Y:S02]  /*7f40*/  ISETP.GT.AND P5, PT, R125, 0x50, PT ;  /* 0x000000507d00780c */ /* 0x000fe40003fa4270 */
[----:B------:R-:W-:Y:S02]  /*7f50*/  FSEL R177, R177, -INF , P6 ;  /* 0xff800000b1b17808 */ /* 0x000fe40003000000 */
[----:B------:R-:W-:Y:S02]  /*7f60*/  FSEL R180, R180, -INF , P3 ;  /* 0xff800000b4b47808 */ /* 0x000fe40001800000 */
[----:B------:R-:W-:Y:S02]  /*7f70*/  FSEL R181, R181, -INF , P4 ;  /* 0xff800000b5b57808 */ /* 0x000fe40002000000 */
[----:B------:R-:W-:-:S02]  /*7f80*/  ISETP.GT.AND P6, PT, R125, 0x41, PT ;  /* 0x000000417d00780c */ /* 0x000fc40003fc4270 */
[C---:B------:R-:W-:Y:S02]  /*7f90*/  ISETP.GT.AND P3, PT, R125.reuse, 0x48, PT ;  /* 0x000000487d00780c */ /* 0x040fe40003f64270 */
[C---:B------:R-:W-:Y:S02]  /*7fa0*/  ISETP.GT.AND P4, PT, R125.reuse, 0x49, PT ;  /* 0x000000497d00780c */ /* 0x040fe40003f84270 */
[----:B------:R-:W-:Y:S02]  /*7fb0*/  FSEL R160, R160, -INF , P5 ;  /* 0xff800000a0a07808 */ /* 0x000fe40002800000 */
        /* <DEDUP_REMOVED lines=22> */
[----:B------:R-:W-:Y:S02]  /*8120*/  ISETP.GT.AND P4, PT, R125, 0x79, PT ;  /* 0x000000797d00780c */ /* 0x000fe40003f84270 */
[----:B------:R-:W-:Y:S02]  /*8130*/  FSEL R191, R120, -INF , P5 ;  /* 0xff80000078bf7808 */ /* 0x000fe40002800000 */
[----:B------:R-:W-:Y:S02]  /*8140*/  FMNMX.FTZ R120, R6, R5, !PT ;  /* 0x0000000506787209 */ /* 0x000fe40007810000 */
[----:B------:R-:W-:Y:S02]  /*8150*/  FSEL R145, R145, -INF , P6 ;  /* 0xff80000091917808 */ /* 0x000fe40003000000 */
[----:B------:R-:W-:-:S02]  /*8160*/  FSEL R148, R148, -INF , P3 ;  /* 0xff80000094947808 */ /* 0x000fc40001800000 */
[----:B0-----:R-:W-:Y:S02]  /*8170*/  FSEL R149, R149, -INF , P4 ;  /* 0xff80000095957808 */ /* 0x001fe40002000000 */
[C---:B------:R-:W-:Y:S02]  /*8180*/  ISETP.GT.AND P6, PT, R125.reuse, 0x81, PT ;  /* 0x000000817d00780c */ /* 0x040fe40003fc4270 */
[C---:B------:R-:W-:Y:S02]  /*8190*/  ISETP.GT.AND P3, PT, R125.reuse, 0x88, PT ;  /* 0x000000887d00780c */ /* 0x040fe40003f64270 */
[----:B------:R-:W-:Y:S02]  /*81a0*/  ISETP.GT.AND P4, PT, R125, 0x89, PT ;  /* 0x000000897d00780c */ /* 0x000fe40003f84270 */
[----:B------:R-:W-:Y:S02]  /*81b0*/  FMNMX.FTZ R193, R7, R120, !PT ;  /* 0x0000007807c17209 */ /* 0x000fe40007810000 */
[----:B------:R-:W-:-:S02]  /*81c0*/  FSEL R121, R121, -INF , P6 ;  /* 0xff80000079797808 */ /* 0x000fc40003000000 */
[----:B------:R-:W-:Y:S02]  /*81d0*/  FSEL R189, R189, -INF , P3 ;  /* 0xff800000bdbd7808 */ /* 0x000fe40001800000 */
[----:B------:R-:W-:Y:S02]  /*81e0*/  FSEL R179, R179, -INF , P4 ;  /* 0xff800000b3b37808 */ /* 0x000fe40002000000 */
[----:B------:R-:W-:Y:S01]  /*81f0*/  FMNMX.FTZ R120, R10, R193, !PT ;  /* 0x000000c10a787209 */ /* 0x000fe20007810000 */
[C---:B------:R-:W-:Y:S01]  /*8200*/  FMUL.FTZ R193, R0.reuse, R133 ;  /* 0x0000008500c17220 */ /* 0x040fe20000410000 */
[C---:B------:R-:W-:Y:S02]  /*8210*/  ISETP.GT.AND P5, PT, R125.reuse, 0x90, PT ;  /* 0x000000907d00780c */ /* 0x040fe40003fa4270 */
[C---:B------:R-:W-:Y:S02]  /*8220*/  ISETP.GT.AND P6, PT, R125.reuse, 0x91, PT ;  /* 0x000000917d00780c */ /* 0x040fe40003fc4270 */
[C---:B------:R-:W-:Y:S01]  /*8230*/  ISETP.GT.AND P3, PT, R125.reuse, 0x98, PT ;  /* 0x000000987d00780c */ /* 0x040fe20003f64270 */
[----:B------:R-:W-:Y:S01]  /*8240*/  MUFU.TANH R193, R193 ;  /* 0x000000c100c17308 */ /* 0x000fe20000002400 */
[----:B------:R-:W-:Y:S01]  /*8250*/  ISETP.GT.AND P4, PT, R125, 0x99, PT ;  /* 0x000000997d00780c */ /* 0x000fe20003f84270 */
[C---:B------:R-:W-:Y:S01]  /*8260*/  FMUL.FTZ R125, R0.reuse, R182 ;  /* 0x000000b6007d7220 */ /* 0x040fe20000410000 */
[----:B------:R-:W-:Y:S01]  /*8270*/  FMUL.FTZ R182, R0, R183 ;  /* 0x000000b700b67220 */ /* 0x000fe20000410000 */
[----:B------:R-:W-:-:S04]  /*8280*/  FMNMX.FTZ R183, R11, R120, !PT ;  /* 0x000000780bb77209 */ /* 0x000fc80007810000 */
[----:B------:R-:W-:Y:S01]  /*8290*/  FMNMX.FTZ R120, R14, R183, !PT ;  /* 0x000000b70e787209 */ /* 0x000fe20007810000 */
[----:B------:R-:W-:Y:S01]  /*82a0*/  MUFU.TANH R125, R125 ;  /* 0x0000007d007d7308 */ /* 0x000fe20000002400 */
[----:B------:R-:W-:Y:S02]  /*82b0*/  WARPGROUP.DEPBAR.LE gsb0, 0x0 ;  /* 0x00008000000079c5 */ /* 0x000fe40000010000 */
[----:B------:R-:W-:-:S04]  /*82c0*/  FMNMX.FTZ R183, R15, R120, !PT ;  /* 0x000000780fb77209 */ /* 0x000fc80007810000 */
[----:B------:R-:W-:Y:S01]  /*82d0*/  FMNMX.FTZ R120, R184, R183, !PT ;  /* 0x000000b7b8787209 */ /* 0x000fe20007810000 */
[----:B------:R-:W-:Y:S03]  /*82e0*/  MUFU.TANH R182, R182 ;  /* 0x000000b600b67308 */ /* 0x000fe60000002400 */
        /* <DEDUP_REMOVED lines=18> */
[----:B------:R-:W-:Y:S01]  /*8410*/  FMNMX.FTZ R183, R137, R120, !PT ;  /* 0x0000007889b77209 */ /* 0x000fe20007810000 */
[----:B------:R-:W-:-:S03]  /*8420*/  FMUL.FTZ R120, R0, R128 ;  /* 0x0000008000787220 */ /* 0x000fc60000410000 */
[----:B------:R-:W-:-:S03]  /*8430*/  FMNMX.FTZ R192, R140, R183, !PT ;  /* 0x000000b78cc07209 */ /* 0x000fc60007810000 */
[----:B------:R-:W0:Y:S01]  /*8440*/  MUFU.TANH R120, R120 ;  /* 0x0000007800787308 */ /* 0x000e220000002400 */
[----:B------:R-:W-:Y:S01]  /*8450*/  FMNMX.FTZ R183, R141, R192, !PT ;  /* 0x000000c08db77209 */ /* 0x000fe20007810000 */
[----:B------:R-:W-:-:S03]  /*8460*/  FMUL.FTZ R192, R0, R132 ;  /* 0x0000008400c07220 */ /* 0x000fc60000410000 */
[----:B------:R-:W-:Y:S01]  /*8470*/  FMNMX.FTZ R128, R144, R183, !PT ;  /* 0x000000b790807209 */ /* 0x000fe20007810000 */
[----:B------:R-:W-:Y:S02]  /*8480*/  FMUL.FTZ R183, R0, R129 ;  /* 0x0000008100b77220 */ /* 0x000fe40000410000 */
[----:B------:R-:W1:Y:S01]  /*8490*/  MUFU.TANH R192, R192 ;  /* 0x000000c000c07308 */ /* 0x000e620000002400 */
[----:B------:R-:W-:-:S04]  /*84a0*/  FMNMX.FTZ R129, R145, R128, !PT ;  /* 0x0000008091817209 */ /* 0x000fc80007810000 */
[----:B------:R-:W-:-:S03]  /*84b0*/  FMNMX.FTZ R128, R148, R129, !PT ;  /* 0x0000008194807209 */ /* 0x000fc60007810000 */
[----:B------:R-:W2:Y:S01]  /*84c0*/  MUFU.TANH R183, R183 ;  /* 0x000000b700b77308 */ /* 0x000ea20000002400 */
[----:B------:R-:W-:Y:S02]  /*84d0*/  FMNMX.FTZ R128, R149, R128, !PT ;  /* 0x0000008095807209 */ /* 0x000fe40007810000 */
[----:B0-----:R-:W-:Y:S02]  /*84e0*/  FSEL R129, R120, -INF , P5 ;  /* 0xff80000078817808 */ /* 0x001fe40002800000 */
[----:B------:R-:W-:-:S04]  /*84f0*/  FMNMX.FTZ R128, R191, R128, !PT ;  /* 0x00000080bf807209 */ /* 0x000fc80007810000 */
[----:B------:R-:W-:Y:S02]  /*8500*/  FMNMX.FTZ R128, R121, R128, !PT ;  /* 0x0000008079807209 */ /* 0x000fe40007810000 */
[----:B-1----:R-:W-:Y:S02]  /*8510*/  FSEL R133, R192, -INF , P3 ;  /* 0xff800000c0857808 */ /* 0x002fe40001800000 */
[----:B------:R-:W-:Y:S01]  /*8520*/  FMNMX.FTZ R132, R189, R128, !PT ;  /* 0x00000080bd847209 */ /* 0x000fe20007810000 */
[----:B------:R-:W-:-:S03]  /*8530*/  FMUL.FTZ R128, R0, R143 ;  /* 0x0000008f00807220 */ /* 0x000fc60000410000 */
[----:B------:R-:W-:Y:S02]  /*8540*/  FMNMX.FTZ R120, R179, R132, !PT ;  /* 0x00000084b3787209 */ /* 0x000fe40007810000 */
[----:B--2---:R-:W-:Y:S01]  /*8550*/  FSEL R132, R183, -INF , P6 ;  /* 0xff800000b7847808 */ /* 0x004fe20003000000 */
[----:B------:R-:W0:Y:S01]  /*8560*/  MUFU.TANH R128, R128 ;  /* 0x0000008000807308 */ /* 0x000e220000002400 */
[----:B------:R-:W-:-:S04]  /*8570*/  FMNMX.FTZ R143, R129, R120, !PT ;  /* 0x00000078818f7209 */ /* 0x000fc80007810000 */
[----:B------:R-:W-:Y:S02]  /*8580*/  FMNMX.FTZ R120, R132, R143, !PT ;  /* 0x0000008f84787209 */ /* 0x000fe40007810000 */
[----:B------:R-:W-:Y:S02]  /*8590*/  FSEL R143, R193, -INF , P4 ;  /* 0xff800000c18f7808 */ /* 0x000fe40002000000 */
[----:B------:R-:W-:Y:S01]  /*85a0*/  FMNMX.FTZ R120, R133, R120, !PT ;  /* 0x0000007885787209 */ /* 0x000fe20007810000 */
[----:B------:R-:W1:Y:S03]  /*85b0*/  SHFL.IDX PT, R193, R188, 0x1, 0x1c1f ;  /* 0x003c1f00bcc17f89 */ /* 0x000e6600000e0000 */
[----:B------:R-:W-:-:S05]  /*85c0*/  FMNMX.FTZ R120, R143, R120, !PT ;  /* 0x000000788f787209 */ /* 0x000fca0007810000 */
[----:B------:R-:W2:Y:S01]  /*85d0*/  SHFL.BFLY PT, R183, R120, 0x2, 0x1f ;  /* 0x0c401f0078b77f89 */ /* 0x000ea200000e0000 */
[----:B-1----:R-:W-:Y:S02]  /*85e0*/  IMAD.IADD R124, R124, 0x1, R193 ;  /* 0x000000017c7c7824 */ /* 0x002fe400078e02c1 */
[----:B------:R-:W-:-:S03]  /*85f0*/  IMAD.U32 R193, RZ, RZ, UR10 ;  /* 0x0000000affc17e24 */ /* 0x000fc6000f8e00ff */
[C---:B------:R-:W-:Y:S02]  /*8600*/  ISETP.GT.AND P6, PT, R124.reuse, RZ, PT ;  /* 0x000000ff7c00720c */ /* 0x040fe40003fc4270 */
[----:B------:R-:W-:Y:S02]  /*8610*/  ISETP.GT.AND P4, PT, R124, 0x1, PT ;  /* 0x000000017c00780c */ /* 0x000fe40003f84270 */
[----:B--2---:R-:W-:Y:S02]  /*8620*/  FMNMX.FTZ R183, R120, R183, !PT ;  /* 0x000000b778b77209 */ /* 0x004fe40007810000 */
[----:B------:R-:W-:Y:S02]  /*8630*/  ISETP.GT.AND P5, PT, R124, 0x8, PT ;  /* 0x000000087c00780c */ /* 0x000fe40003fa4270 */
[----:B------:R-:W-:Y:S01]  /*8640*/  FSEL R9, R9, -INF , P4 ;  /* 0xff80000009097808 */ /* 0x000fe20002000000 */
[----:B------:R-:W1:Y:S01]  /*8650*/  SHFL.BFLY PT, R120, R183, 0x1, 0x1f ;  /* 0x0c201f00b7787f89 */ /* 0x000e6200000e0000 */
[----:B------:R-:W-:-:S02]  /*8660*/  FSEL R12, R12, -INF , P5 ;  /* 0xff8000000c0c7808 */ /* 0x000fc40002800000 */
[C---:B------:R-:W-:Y:S02]  /*8670*/  ISETP.GT.AND P4, PT, R124.reuse, 0x11, PT ;  /* 0x000000117c00780c */ /* 0x040fe40003f84270 */
[----:B------:R-:W-:Y:S02]  /*8680*/  ISETP.GT.AND P5, PT, R124, 0x18, PT ;  /* 0x000000187c00780c */ /* 0x000fe40003fa4270 */
[----:B------:R-:W-:Y:S02]  /*8690*/  FSEL R21, R21, -INF , P4 ;  /* 0xff80000015157808 */ /* 0x000fe40002000000 */
[----:B------:R-:W-:Y:S02]  /*86a0*/  FSEL R186, R186, -INF , P5 ;  /* 0xff800000baba7808 */ /* 0x000fe40002800000 */
[C---:B------:R-:W-:Y:S02]  /*86b0*/  ISETP.GT.AND P4, PT, R124.reuse, 0x21, PT ;  /* 0x000000217c00780c */ /* 0x040fe40003f84270 */
[----:B------:R-:W-:-:S02]  /*86c0*/  ISETP.GT.AND P5, PT, R124, 0x28, PT ;  /* 0x000000287c00780c */ /* 0x000fc40003fa4270 */
[----:B------:R-:W-:Y:S02]  /*86d0*/  FSEL R171, R171, -INF , P4 ;  /* 0xff800000abab7808 */ /* 0x000fe40002000000 */
[----:B------:R-:W-:Y:S02]  /*86e0*/  FSEL R174, R174, -INF , P5 ;  /* 0xff800000aeae7808 */ /* 0x000fe40002800000 */
[C---:B------:R-:W-:Y:S02]  /*86f0*/  ISETP.GT.AND P4, PT, R124.reuse, 0x31, PT ;  /* 0x000000317c00780c */ /* 0x040fe40003f84270 */
[----:B------:R-:W-:Y:S02]  /*8700*/  ISETP.GT.AND P5, PT, R124, 0x38, PT ;  /* 0x000000387c00780c */ /* 0x000fe40003fa4270 */
[----:B------:R-:W-:Y:S02]  /*8710*/  FSEL R190, R190, -INF , P4 ;  /* 0xff800000bebe7808 */ /* 0x000fe40002000000 */
[----:B-1----:R-:W-:-:S02]  /*8720*/  FMNMX.FTZ R120, R183, R120, !PT ;  /* 0x00000078b7787209 */ /* 0x002fc40007810000 */
[----:B------:R-:W-:Y:S02]  /*8730*/  FSEL R183, R8, -INF , P6 ;  /* 0xff80000008b77808 */ /* 0x000fe40003000000 */
[----:B------:R-:W-:Y:S01]  /*8740*/  ISETP.GT.AND P6, PT, R124, 0x10, PT ;  /* 0x000000107c00780c */ /* 0x000fe20003fc4270 */
[----:B------:R-:W-:-:S01]  /*8750*/  FFMA.FTZ R8, R120, R193, -8 ;  /* 0xc100000078087423 */ /* 0x000fc200000100c1 */
[----:B------:R-:W-:Y:S02]  /*8760*/  FSEL R125, R125, -INF , P5 ;  /* 0xff8000007d7d7808 */ /* 0x000fe40002800000 */
[----:B------:R-:W-:Y:S02]  /*8770*/  FSEL R20, R20, -INF , P6 ;  /* 0xff80000014147808 */ /* 0x000fe40003000000 */
[C---:B------:R-:W-:Y:S02]  /*8780*/  ISETP.GT.AND P6, PT, R124.reuse, 0x20, PT ;  /* 0x000000207c00780c */ /* 0x040fe40003fc4270 */
[----:B------:R-:W-:-:S02]  /*8790*/  ISETP.GT.AND P4, PT, R124, 0x40, PT ;  /* 0x000000407c00780c */ /* 0x000fc40003f84270 */
[----:B------:R-:W-:Y:S02]  /*87a0*/  FSEL R170, R170, -INF , P6 ;  /* 0xff800000aaaa7808 */ /* 0x000fe40003000000 */
[C---:B------:R-:W-:Y:S02]  /*87b0*/  ISETP.GT.AND P6, PT, R124.reuse, 0x30, PT ;  /* 0x000000307c00780c */ /* 0x040fe40003fc4270 */
[----:B------:R-:W-:Y:S02]  /*87c0*/  ISETP.GT.AND P5, PT, R124, 0x41, PT ;  /* 0x000000417c00780c */ /* 0x000fe40003fa4270 */
[----:B------:R-:W-:Y:S02]  /*87d0*/  FSEL R178, R178, -INF , P6 ;  /* 0xff800000b2b27808 */ /* 0x000fe40003000000 */
[----:B------:R-:W-:Y:S02]  /*87e0*/  ISETP.GT.AND P6, PT, R124, 0x39, PT ;  /* 0x000000397c00780c */ /* 0x000fe40003fc4270 */
[----:B------:R-:W-:-:S02]  /*87f0*/  FSEL R154, R154, -INF , P4 ;  /* 0xff8000009a9a7808 */ /* 0x000fc40002000000 */
[----:B------:R-:W-:Y:S02]  /*8800*/  FSEL R182, R182, -INF , P6 ;  /* 0xff800000b6b67808 */ /* 0x000fe40003000000 */
[----:B------:R-:W-:Y:S02]  /*8810*/  ISETP.GT.AND P6, PT, R124, 0x48, PT ;  /* 0x000000487c00780c */ /* 0x000fe40003fc4270 */
[----:B------:R-:W-:Y:S02]  /*8820*/  FSEL R155, R155, -INF , P5 ;  /* 0xff8000009b9b7808 */ /* 0x000fe40002800000 */
[----:B------:R-:W-:Y:S02]  /*8830*/  FSEL R158, R158, -INF , P6 ;  /* 0xff8000009e9e7808 */ /* 0x000fe40003000000 */
[C---:B------:R-:W-:Y:S02]  /*8840*/  ISETP.GT.AND P4, PT, R124.reuse, 0x49, PT ;  /* 0x000000497c00780c */ /* 0x040fe40003f84270 */
[----:B------:R-:W-:-:S02]  /*8850*/  ISETP.GT.AND P5, PT, R124, 0x50, PT ;  /* 0x000000507c00780c */ /* 0x000fc40003fa4270 */
[C---:B------:R-:W-:Y:S02]  /*8860*/  ISETP.GT.AND P6, PT, R124.reuse, 0x51, PT ;  /* 0x000000517c00780c */ /* 0x040fe40003fc4270 */
        /* <DEDUP_REMOVED lines=19> */
[----:B0-----:R-:W-:Y:S02]  /*89a0*/  FSEL R128, R128, -INF , P6 ;  /* 0xff80000080807808 */ /* 0x001fe40003000000 */
[C---:B------:R-:W-:Y:S02]  /*89b0*/  ISETP.GT.AND P4, PT, R124.reuse, 0x70, PT ;  /* 0x000000707c00780c */ /* 0x040fe40003f84270 */
[C---:B------:R-:W-:Y:S02]  /*89c0*/  ISETP.GT.AND P5, PT, R124.reuse, 0x71, PT ;  /* 0x000000717c00780c */ /* 0x040fe40003fa4270 */
[----:B------:R-:W-:-:S02]  /*89d0*/  ISETP.GT.AND P6, PT, R124, 0x78, PT ;  /* 0x000000787c00780c */ /* 0x000fc40003fc4270 */
[----:B------:R-:W-:Y:S02]  /*89e0*/  FSEL R175, R175, -INF , P3 ;  /* 0xff800000afaf7808 */ /* 0x000fe40001800000 */
[----:B------:R-:W-:Y:S02]  /*89f0*/  FSETP.NEU.FTZ.AND P3, PT, R120, -INF , PT ;  /* 0xff8000007800780b */ /* 0x000fe40003f7d000 */
[----:B------:R-:W-:Y:S02]  /*8a00*/  FSEL R146, R146, -INF , P4 ;  /* 0xff80000092927808 */ /* 0x000fe40002000000 */
[----:B------:R-:W-:Y:S02]  /*8a10*/  FSEL R147, R147, -INF , P5 ;  /* 0xff80000093937808 */ /* 0x000fe40002800000 */
[----:B------:R-:W-:Y:S02]  /*8a20*/  FSEL R150, R150, -INF , P6 ;  /* 0xff80000096967808 */ /* 0x000fe40003000000 */
[----:B------:R-:W-:-:S02]  /*8a30*/  ISETP.GT.AND P4, PT, R124, 0x79, PT ;  /* 0x000000797c00780c */ /* 0x000fc40003f84270 */
[C---:B------:R-:W-:Y:S02]  /*8a40*/  ISETP.GT.AND P5, PT, R124.reuse, 0x80, PT ;  /* 0x000000807c00780c */ /* 0x040fe40003fa4270 */
[----:B------:R-:W-:Y:S02]  /*8a50*/  ISETP.GT.AND P6, PT, R124, 0x81, PT ;  /* 0x000000817c00780c */ /* 0x000fe40003fc4270 */
[----:B------:R-:W-:Y:S02]  /*8a60*/  FSEL R8, R8, RZ, P3 ;  /* 0x000000ff08087208 */ /* 0x000fe40001800000 */
[----:B------:R-:W-:Y:S02]  /*8a70*/  FSEL R151, R151, -INF , P4 ;  /* 0xff80000097977808 */ /* 0x000fe40002000000 */
[----:B------:R-:W-:Y:S01]  /*8a80*/  FSEL R122, R122, -INF , P5 ;  /* 0xff8000007a7a7808 */ /* 0x000fe20002800000 */
[----:B------:R-:W-:-:S01]  /*8a90*/  FFMA.FTZ R192, R184, UR10, -R8 ;  /* 0x0000000ab8c07c23 */ /* 0x000fc20008010808 */
[----:B------:R-:W-:Y:S01]  /*8aa0*/  FSEL R123, R123, -INF , P6 ;  /* 0xff8000007b7b7808 */ /* 0x000fe20003000000 */
[----:B------:R-:W-:-:S01]  /*8ab0*/  FFMA.FTZ R6, R6, UR10, -R8 ;  /* 0x0000000a06067c23 */ /* 0x000fc20008010808 */
[----:B------:R-:W-:Y:S01]  /*8ac0*/  ISETP.GT.AND P4, PT, R124, 0x88, PT ;  /* 0x000000887c00780c */ /* 0x000fe20003f84270 */
[----:B------:R-:W-:-:S01]  /*8ad0*/  FFMA.FTZ R7, R7, UR10, -R8 ;  /* 0x0000000a07077c23 */ /* 0x000fc20008010808 */
[----:B------:R-:W-:Y:S01]  /*8ae0*/  ISETP.GT.AND P5, PT, R124, 0x89, PT ;  /* 0x000000897c00780c */ /* 0x000fe20003fa4270 */
[----:B------:R-:W-:-:S01]  /*8af0*/  FFMA.FTZ R10, R10, UR10, -R8 ;  /* 0x0000000a0a0a7c23 */ /* 0x000fc20008010808 */
[----:B------:R-:W-:Y:S01]  /*8b00*/  ISETP.GT.AND P6, PT, R124, 0x90, PT ;  /* 0x000000907c00780c */ /* 0x000fe20003fc4270 */
[----:B------:R-:W-:-:S01]  /*8b10*/  FFMA.FTZ R11, R11, UR10, -R8 ;  /* 0x0000000a0b0b7c23 */ /* 0x000fc20008010808 */
[----:B------:R-:W-:Y:S01]  /*8b20*/  FMNMX.FTZ R188, R183, R4, !PT ;  /* 0x00000004b7bc7209 */ /* 0x000fe20007810000 */
[----:B------:R-:W-:-:S01]  /*8b30*/  FFMA.FTZ R14, R14, UR10, -R8 ;  /* 0x0000000a0e0e7c23 */ /* 0x000fc20008010808 */
[----:B------:R-:W-:Y:S01]  /*8b40*/  FSEL R126, R126, -INF , P4 ;  /* 0xff8000007e7e7808 */ /* 0x000fe20002000000 */
[----:B------:R-:W-:-:S01]  /*8b50*/  FFMA.FTZ R15, R15, UR10, -R8 ;  /* 0x0000000a0f0f7c23 */ /* 0x000fc20008010808 */
[----:B------:R-:W-:Y:S01]  /*8b60*/  FSEL R184, R127, -INF , P5 ;  /* 0xff8000007fb87808 */ /* 0x000fe20002800000 */
[----:B------:R-:W-:-:S01]  /*8b70*/  FFMA.FTZ R168, R168, UR10, -R8 ;  /* 0x0000000aa8a87c23 */ /* 0x000fc20008010808 */
[----:B------:R-:W-:Y:S01]  /*8b80*/  FSEL R130, R130, -INF , P6 ;  /* 0xff80000082827808 */ /* 0x000fe20003000000 */
[----:B------:R0:W-:Y:S01]  /*8b90*/  MUFU.EX2 R127, R192 ;  /* 0x000000c0007f7308 */ /* 0x0001e20000000800 */
[C---:B------:R-:W-:Y:S01]  /*8ba0*/  ISETP.GT.AND P4, PT, R124.reuse, 0x91, PT ;  /* 0x000000917c00780c */ /* 0x040fe20003f84270 */
[--C-:B------:R-:W-:Y:S01]  /*8bb0*/  FFMA.FTZ R169, R169, UR10, -R8.reuse ;  /* 0x0000000aa9a97c23 */ /* 0x100fe20008010808 */
[----:B------:R-:W-:Y:S01]  /*8bc0*/  ISETP.GT.AND P5, PT, R124, 0x98, PT ;  /* 0x000000987c00780c */ /* 0x000fe20003fa4270 */
[--C-:B------:R-:W-:Y:S01]  /*8bd0*/  FFMA.FTZ R172, R172, UR10, -R8.reuse ;  /* 0x0000000aacac7c23 */ /* 0x100fe20008010808 */
[----:B------:R-:W-:Y:S01]  /*8be0*/  ISETP.GT.AND P6, PT, R124, 0x99, PT ;  /* 0x000000997c00780c */ /* 0x000fe20003fc4270 */
[--C-:B------:R-:W-:Y:S01]  /*8bf0*/  FFMA.FTZ R124, R185, UR10, -R8.reuse ;  /* 0x0000000ab97c7c23 */ /* 0x100fe20008010808 */
[----:B------:R-:W-:Y:S01]  /*8c00*/  FMNMX.FTZ R185, R9, R188, !PT ;  /* 0x000000bc09b97209 */ /* 0x000fe20007810000 */
[--C-:B------:R-:W-:Y:S01]  /*8c10*/  FFMA.FTZ R173, R173, UR10, -R8.reuse ;  /* 0x0000000aadad7c23 */ /* 0x100fe20008010808 */
[----:B------:R-:W-:Y:S01]  /*8c20*/  FSEL R131, R131, -INF , P4 ;  /* 0xff80000083837808 */ /* 0x000fe20002000000 */
[--C-:B0-----:R-:W-:Y:S01]  /*8c30*/  FFMA.FTZ R192, R179, UR10, -R8.reuse ;  /* 0x0000000ab3c07c23 */ /* 0x101fe20008010808 */
[----:B------:R-:W-:Y:S01]  /*8c40*/  FMNMX.FTZ R188, R12, R185, !PT ;  /* 0x000000b90cbc7209 */ /* 0x000fe20007810000 */
[--C-:B------:R-:W-:Y:S01]  /*8c50*/  FFMA.FTZ R176, R176, UR10, -R8.reuse ;  /* 0x0000000ab0b07c23 */ /* 0x100fe20008010808 */
[----:B------:R-:W-:Y:S01]  /*8c60*/  FSEL R134, R134, -INF , P5 ;  /* 0xff80000086867808 */ /* 0x000fe20002800000 */
[--C-:B------:R-:W-:Y:S01]  /*8c70*/  FFMA.FTZ R177, R177, UR10, -R8.reuse ;  /* 0x0000000ab1b17c23 */ /* 0x100fe20008010808 */
[----:B------:R-:W-:Y:S01]  /*8c80*/  FMNMX.FTZ R185, R13, R188, !PT ;  /* 0x000000bc0db97209 */ /* 0x000fe20007810000 */
[--C-:B------:R-:W-:Y:S01]  /*8c90*/  FFMA.FTZ R180, R180, UR10, -R8.reuse ;  /* 0x0000000ab4b47c23 */ /* 0x100fe20008010808 */
[----:B------:R-:W-:Y:S01]  /*8ca0*/  FSEL R135, R135, -INF , P6 ;  /* 0xff80000087877808 */ /* 0x000fe20003000000 */
        /* <DEDUP_REMOVED lines=28> */
[----:B------:R-:W-:Y:S01]  /*8e70*/  FFMA.FTZ R133, R133, UR10, -R8 ;  /* 0x0000000a85857c23 */ /* 0x000fe20008010808 */
        /* <DEDUP_REMOVED lines=43> */
[----:B------:R-:W-:Y:S04]  /*9130*/  MUFU.EX2 R181, R181 ;  /* 0x000000b500b57308 */ /* 0x000fe80000000800 */
[----:B------:R-:W0:Y:S04]  /*9140*/  SHFL.BFLY PT, R188, R185, 0x2, 0x1f ;  /* 0x0c401f00b9bc7f89 */ /* 0x000e2800000e0000 */
[----:B------:R-:W-:Y:S08]  /*9150*/  MUFU.EX2 R152, R152 ;  /* 0x0000009800987308 */ /* 0x000ff00000000800 */
[----:B------:R-:W-:Y:S08]  /*9160*/  MUFU.EX2 R153, R153 ;  /* 0x0000009900997308 */ /* 0x000ff00000000800 */
[----:B------:R-:W-:Y:S01]  /*9170*/  MUFU.EX2 R156, R156 ;  /* 0x0000009c009c7308 */ /* 0x000fe20000000800 */
[----:B0-----:R-:W-:Y:S01]  /*9180*/  FMNMX.FTZ R193, R185, R188, !PT ;  /* 0x000000bcb9c17209 */ /* 0x001fe20007810000 */
[--C-:B------:R-:W-:Y:S01]  /*9190*/  FFMA.FTZ R188, R121, UR10, -R8.reuse ;  /* 0x0000000a79bc7c23 */ /* 0x100fe20008010808 */
[----:B------:R-:W-:-:S05]  /*91a0*/  FFMA.FTZ R8, R143, UR10, -R8 ;  /* 0x0000000a8f087c23 */ /* 0x000fca0008010808 */
[----:B------:R0:W-:Y:S01]  /*91b0*/  MUFU.EX2 R185, R191 ;  /* 0x000000bf00b97308 */ /* 0x0001e20000000800 */
[----:B------:R-:W1:Y:S07]  /*91c0*/  SHFL.BFLY PT, R194, R193, 0x1, 0x1f ;  /* 0x0c201f00c1c27f89 */ /* 0x000e6e00000e0000 */
[----:B------:R-:W-:Y:S08]  /*91d0*/  MUFU.EX2 R157, R157 ;  /* 0x0000009d009d7308 */ /* 0x000ff00000000800 */
[----:B------:R-:W-:Y:S08]  /*91e0*/  MUFU.EX2 R160, R160 ;  /* 0x000000a000a07308 */ /* 0x000ff00000000800 */
[----:B------:R-:W-:Y:S01]  /*91f0*/  MUFU.EX2 R161, R161 ;  /* 0x000000a100a17308 */ /* 0x000fe20000000800 */
[----:B-1----:R-:W-:Y:S01]  /*9200*/  FMNMX.FTZ R121, R193, R194, !PT ;  /* 0x000000c2c1797209 */ /* 0x002fe20007810000 */
[----:B------:R-:W-:-:S03]  /*9210*/  IMAD.U32 R194, RZ, RZ, UR10 ;  /* 0x0000000affc27e24 */ /* 0x000fc6000f8e00ff */
[C---:B------:R-:W-:Y:S01]  /*9220*/  FSETP.NEU.FTZ.AND P4, PT, R121.reuse, -INF , PT ;  /* 0xff8000007900780b */ /* 0x040fe20003f9d000 */
[----:B------:R-:W-:-:S02]  /*9230*/  FFMA.FTZ R179, R121, R194, -8 ;  /* 0xc100000079b37423 */ /* 0x000fc400000100c2 */
[----:B------:R-:W-:Y:S03]  /*9240*/  MUFU.EX2 R164, R164 ;  /* 0x000000a400a47308 */ /* 0x000fe60000000800 */
[----:B------:R-:W-:-:S05]  /*9250*/  FSEL R143, R179, RZ, P4 ;  /* 0x000000ffb38f7208 */ /* 0x000fca0002000000 */
[--C-:B------:R-:W-:Y:S01]  /*9260*/  FFMA.FTZ R193, R158, UR10, -R143.reuse ;  /* 0x0000000a9ec17c23 */ /* 0x100fe2000801088f */
[----:B------:R-:W-:-:S01]  /*9270*/  FFMA.FTZ R158, R159, UR10, -R143 ;  /* 0x0000000a9f9e7c23 */ /* 0x000fc2000801088f */
[--C-:B------:R-:W-:Y:S01]  /*9280*/  FFMA.FTZ R194, R9, UR10, -R143.reuse ;  /* 0x0000000a09c27c23 */ /* 0x100fe2000801088f */
[----:B------:R-:W-:Y:S02]  /*9290*/  IMAD.U32 R159, RZ, RZ, UR58 ;  /* 0x0000003aff9f7e24 */ /* 0x000fe4000f8e00ff */
[--C-:B------:R-:W-:Y:S01]  /*92a0*/  FFMA.FTZ R9, R12, UR10, -R143.reuse ;  /* 0x0000000a0c097c23 */ /* 0x100fe2000801088f */
[----:B------:R-:W-:-:S01]  /*92b0*/  FFMA.FTZ R12, R13, UR10, -R143 ;  /* 0x0000000a0d0c7c23 */ /* 0x000fc2000801088f */
[--C-:B------:R-:W-:Y:S01]  /*92c0*/  FFMA.FTZ R13, R20, UR10, -R143.reuse ;  /* 0x0000000a140d7c23 */ /* 0x100fe2000801088f */
[----:B------:R-:W-:-:S01]  /*92d0*/  FFMA.FTZ R20, R21, UR10, -R143 ;  /* 0x0000000a15147c23 */ /* 0x000fc2000801088f */
[--C-:B------:R-:W-:Y:S01]  /*92e0*/  FFMA.FTZ R21, R186, UR10, -R143.reuse ;  /* 0x0000000aba157c23 */ /* 0x100fe2000801088f */
[----:B------:R-:W-:Y:S01]  /*92f0*/  @!P0 LEA R159, R159, UR41, 0x3 ;  /* 0x000000299f9f8c11 */ /* 0x000fe2000f8e18ff */
[--C-:B------:R-:W-:Y:S01]  /*9300*/  FFMA.FTZ R186, R187, UR10, -R143.reuse ;  /* 0x0000000abbba7c23 */ /* 0x100fe2000801088f */
[----:B------:R-:W-:Y:S01]  /*9310*/  FSEL R187, R121, RZ, P4 ;  /* 0x000000ff79bb7208 */ /* 0x000fe20002000000 */
[--C-:B------:R-:W-:Y:S01]  /*9320*/  FFMA.FTZ R179, R183, UR10, -R143.reuse ;  /* 0x0000000ab7b37c23 */ /* 0x100fe2000801088f */
[----:B------:R-:W-:-:S01]  /*9330*/  FFMA.FTZ R183, R190, UR10, -R143 ;  /* 0x0000000abeb77c23 */ /* 0x000fc2000801088f */
[----:B------:R-:W-:Y:S01]  /*9340*/  @!P0 VIADD R159, R159, 0x33440 ;  /* 0x000334409f9f8836 */ /* 0x000fe20000000000 */
[----:B------:R-:W-:Y:S01]  /*9350*/  FSEL R190, R120, RZ, P3 ;  /* 0x000000ff78be7208 */ /* 0x000fe20001800000 */
[----:B0-----:R-:W-:Y:S01]  /*9360*/  FADD.FTZ R191, -R187, R4 ;  /* 0x00000004bbbf7221 */ /* 0x001fe20000010100 */
[----:B------:R-:W-:Y:S01]  /*9370*/  IADD3 R187, -R219, 0xb, RZ ;  /* 0x0000000bdbbb7810 */ /* 0x000fe20007ffe1ff */
[----:B------:R-:W-:Y:S01]  /*9380*/  MUFU.EX2 R179, R179 ;  /* 0x000000b300b37308 */ /* 0x000fe20000000800 */
[----:B------:R-:W-:Y:S01]  /*9390*/  @!P0 PRMT R4, RZ, 0x654, R159 ;  /* 0x00000654ff048816 */ /* 0x000fe2000000009f */
[----:B------:R-:W-:Y:S01]  /*93a0*/  FADD.FTZ R190, -R190, R5 ;  /* 0x00000005bebe7221 */ /* 0x000fe20000010100 */
[----:B------:R-:W-:-:S01]  /*93b0*/  FFMA.FTZ R170, R170, UR10, -R143 ;  /* 0x0000000aaaaa7c23 */ /* 0x000fc2000801088f */
[----:B------:R0:W-:Y:S06]  /*93c0*/  BAR.ARV R187, 0x100 ;  /* 0x000400bb0000751d */ /* 0x0001ec0000002000 */
[----:B------:R1:W-:Y:S01]  /*93d0*/  @!P0 SYNCS.ARRIVE.TRANS64.RED.A1T0 RZ, [R4+URZ], RZ ;  /* 0x000000ff04ff89a7 */ /* 0x0003e2000810043f */
[----:B------:R-:W-:Y:S01]  /*93e0*/  FMUL.FTZ R190, R190, UR10 ;  /* 0x0000000abebe7c20 */ /* 0x000fe20008410000 */
[----:B------:R-:W-:Y:S01]  /*93f0*/  MUFU.EX2 R194, R194 ;  /* 0x000000c200c27308 */ /* 0x000fe20000000800 */
[----:B------:R-:W-:-:S01]  /*9400*/  FFMA.FTZ R171, R171, UR10, -R143 ;  /* 0x0000000aabab7c23 */ /* 0x000fc2000801088f */
[--C-:B------:R-:W-:Y:S01]  /*9410*/  FFMA.FTZ R174, R174, UR10, -R143.reuse ;  /* 0x0000000aaeae7c23 */ /* 0x100fe2000801088f */
[----:B------:R-:W-:-:S01]  /*9420*/  FFMA.FTZ R175, R175, UR10, -R143 ;  /* 0x0000000aafaf7c23 */ /* 0x000fc2000801088f */
[--C-:B------:R-:W-:Y:S01]  /*9430*/  FFMA.FTZ R178, R178, UR10, -R143.reuse ;  /* 0x0000000ab2b27c23 */ /* 0x100fe2000801088f */
[----:B------:R-:W-:-:S01]  /*9440*/  FFMA.FTZ R125, R125, UR10, -R143 ;  /* 0x0000000a7d7d7c23 */ /* 0x000fc2000801088f */
[----:B-1----:R-:W-:Y:S01]  /*9450*/  FMUL.FTZ R4, R191, UR10 ;  /* 0x0000000abf047c20 */ /* 0x002fe20008410000 */
        /* <DEDUP_REMOVED lines=26> */
[----:B--2---:R-:W-:-:S01]  /*9600*/  FFMA.FTZ R3, R4, R2, R179 ;  /* 0x0000000204037223 */ /* 0x004fc200000100b3 */
[--C-:B------:R-:W-:Y:S01]  /*9610*/  FFMA.FTZ R134, R134, UR10, -R143.reuse ;  /* 0x0000000a86867c23 */ /* 0x100fe2000801088f */
[----:B------:R-:W-:-:S01]  /*9620*/  FFMA.FTZ R135, R135, UR10, -R143 ;  /* 0x0000000a87877c23 */ /* 0x000fc2000801088f */
[----:B------:R-:W-:Y:S01]  /*9630*/  FADD.FTZ R143, R7, R190 ;  /* 0x000000be078f7221 */ /* 0x000fe20000010000 */
[----:B------:R-:W-:-:S03]  /*9640*/  FADD.FTZ R2, R194, R3 ;  /* 0x00000003c2027221 */ /* 0x000fc60000010000 */
[----:B------:R-:W2:Y:S01]  /*9650*/  MUFU.EX2 R13, R13 ;  /* 0x0000000d000d7308 */ /* 0x000ea20000000800 */
[----:B------:R-:W-:-:S01]  /*9660*/  FADD.FTZ R190, R10, R143 ;  /* 0x0000008f0abe7221 */ /* 0x000fc20000010000 */
[----:B---3--:R-:W-:-:S03]  /*9670*/  FADD.FTZ R3, R9, R2 ;  /* 0x0000000209037221 */ /* 0x008fc60000010000 */
[----:B------:R-:W-:-:S03]  /*9680*/  FADD.FTZ R143, R11, R190 ;  /* 0x000000be0b8f7221 */ /* 0x000fc60000010000 */
[----:B------:R-:W3:Y:S01]  /*9690*/  MUFU.EX2 R20, R20 ;  /* 0x0000001400147308 */ /* 0x000ee20000000800 */
[----:B-1----:R-:W-:-:S01]  /*96a0*/  FADD.FTZ R2, R12, R3 ;  /* 0x000000030c027221 */ /* 0x002fc20000010000 */
[----:B------:R-:W-:-:S04]  /*96b0*/  FADD.FTZ R190, R14, R143 ;  /* 0x0000008f0ebe7221 */ /* 0x000fc80000010000 */
[----:B------:R-:W-:Y:S02]  /*96c0*/  FADD.FTZ R190, R15, R190 ;  /* 0x000000be0fbe7221 */ /* 0x000fe40000010000 */
[----:B------:R-:W1:Y:S01]  /*96d0*/  MUFU.EX2 R21, R21 ;  /* 0x0000001500157308 */ /* 0x000e620000000800 */
[----:B--2---:R-:W-:-:S07]  /*96e0*/  FADD.FTZ R3, R13, R2 ;  /* 0x000000020d037221 */ /* 0x004fce0000010000 */
[----:B------:R-:W2:Y:S01]  /*96f0*/  MUFU.EX2 R186, R186 ;  /* 0x000000ba00ba7308 */ /* 0x000ea20000000800 */
[----:B---3--:R-:W-:-:S01]  /*9700*/  FADD.FTZ R2, R20, R3 ;  /* 0x0000000314027221 */ /* 0x008fc20000010000 */
[----:B------:R-:W-:-:S04]  /*9710*/  FADD.FTZ R3, R127, R190 ;  /* 0x000000be7f037221 */ /* 0x000fc80000010000 */
[----:B------:R-:W-:Y:S02]  /*9720*/  FADD.FTZ R3, R124, R3 ;  /* 0x000000037c037221 */ /* 0x000fe40000010000 */
[----:B------:R-:W3:Y:S01]  /*9730*/  MUFU.EX2 R170, R170 ;  /* 0x000000aa00aa7308 */ /* 0x000ee20000000800 */
        /* <DEDUP_REMOVED lines=8> */
[----:B---3--:R-:W-:-:S01]  /*97c0*/  FADD.FTZ R190, R170, R143 ;  /* 0x0000008faabe7221 */ /* 0x008fc20000010000 */
        /* <DEDUP_REMOVED lines=14> */
[----:B--2---:R-:W-:-:S07]  /*98b0*/  FADD.FTZ R190, R183, R190 ;  /* 0x000000beb7be7221 */ /* 0x004fce0000010000 */
[----:B------:R-:W2:Y:S01]  /*98c0*/  MUFU.EX2 R154, R154 ;  /* 0x0000009a009a7308 */ /* 0x000ea20000000800 */
[----:B0-----:R-:W-:-:S07]  /*98d0*/  FADD.FTZ R3, R125, R190 ;  /* 0x000000be7d037221 */ /* 0x001fce0000010000 */
[----:B------:R-:W0:Y:S01]  /*98e0*/  MUFU.EX2 R155, R155 ;  /* 0x0000009b009b7308 */ /* 0x000e220000000800 */
[----:B-1----:R-:W-:-:S07]  /*98f0*/  FADD.FTZ R3, R182, R3 ;  /* 0x00000003b6037221 */ /* 0x002fce0000010000 */
[----:B------:R-:W1:Y:S08]  /*9900*/  MUFU.EX2 R5, R193 ;  /* 0x000000c100057308 */ /* 0x000e700000000800 */
[----:B------:R-:W3:Y:S08]  /*9910*/  MUFU.EX2 R158, R158 ;  /* 0x0000009e009e7308 */ /* 0x000ef00000000800 */
[----:B------:R-:W4:Y:S08]  /*9920*/  MUFU.EX2 R162, R162 ;  /* 0x000000a200a27308 */ /* 0x000f300000000800 */
[----:B------:R2:W-:Y:S08]  /*9930*/  MUFU.EX2 R143, R128 ;  /* 0x00000080008f7308 */ /* 0x0005f00000000800 */
[----:B------:R-:W5:Y:S01]  /*9940*/  MUFU.EX2 R163, R163 ;  /* 0x000000a300a37308 */ /* 0x000f620000000800 */
[----:B--2---:R-:W-:-:S01]  /*9950*/  FADD.FTZ R128, R154, R3 ;  /* 0x000000039a807221 */ /* 0x004fc20000010000 */
[----:B------:R-:W-:-:S03]  /*9960*/  FADD.FTZ R3, R153, R2 ;  /* 0x0000000299037221 */ /* 0x000fc60000010000 */
[----:B0-----:R-:W-:Y:S01]  /*9970*/  FADD.FTZ R128, R155, R128 ;  /* 0x000000809b807221 */ /* 0x001fe20000010000 */
[----:B------:R-:W-:-:S02]  /*9980*/  FADD.FTZ R2, R156, R3 ;  /* 0x000000039c027221 */ /* 0x000fc40000010000 */
[----:B------:R-:W0:Y:S01]  /*9990*/  MUFU.EX2 R166, R166 ;  /* 0x000000a600a67308 */ /* 0x000e220000000800 */
[----:B-1----:R-:W-:-:S01]  /*99a0*/  FADD.FTZ R3, R5, R128 ;  /* 0x0000008005037221 */ /* 0x002fc20000010000 */
[----:B------:R-:W-:-:S03]  /*99b0*/  FADD.FTZ R187, R157, R2 ;  /* 0x000000029dbb7221 */ /* 0x000fc60000010000 */
[----:B---3--:R-:W-:Y:S01]  /*99c0*/  FADD.FTZ R3, R158, R3 ;  /* 0x000000039e037221 */ /* 0x008fe20000010000 */
[----:B------:R-:W-:-:S02]  /*99d0*/  FADD.FTZ R2, R160, R187 ;  /* 0x000000bba0027221 */ /* 0x000fc40000010000 */
[----:B------:R-:W1:Y:S01]  /*99e0*/  MUFU.EX2 R165, R165 ;  /* 0x000000a500a57308 */ /* 0x000e620000000800 */
[----:B----4-:R-:W-:-:S01]  /*99f0*/  FADD.FTZ R128, R162, R3 ;  /* 0x00000003a2807221 */ /* 0x010fc20000010000 */
[----:B------:R-:W-:-:S03]  /*9a00*/  FADD.FTZ R3, R161, R2 ;  /* 0x00000002a1037221 */ /* 0x000fc60000010000 */
[----:B-----5:R-:W-:Y:S01]  /*9a10*/  FADD.FTZ R187, R163, R128 ;  /* 0x00000080a3bb7221 */ /* 0x020fe20000010000 */
[----:B------:R-:W-:-:S02]  /*9a20*/  FADD.FTZ R2, R164, R3 ;  /* 0x00000003a4027221 */ /* 0x000fc40000010000 */
        /* <DEDUP_REMOVED lines=18> */
[----:B------:R-:W-:-:S03]  /*9b50*/  FADD.FTZ R191, R143, R128 ;  /* 0x000000808fbf7221 */ /* 0x000fc60000010000 */
        /* <DEDUP_REMOVED lines=49> */
.L_x_2151:
[----:B------:R-:W-:Y:S01]  /*9e70*/  UISETP.GT.AND UP1, UPT, UR57, UR56, UPT ;  /* 0x000000383900728c */ /* 0x000fe2000bf24270 */
[----:B------:R-:W-:Y:S01]  /*9e80*/  F2FP.SATFINITE.E4M3.F32.PACK_AB_MERGE_C R5, R158, R5, RZ ;  /* 0x000000059e05723e */ /* 0x000fe200048070ff */
[----:B------:R-:W-:Y:S01]  /*9e90*/  ULEA UR6, UR59, UR41, 0x3 ;  /* 0x000000293b067291 */ /* 0x000fe2000f8e183f */
[----:B------:R-:W-:Y:S01]  /*9ea0*/  F2FP.SATFINITE.E4M3.F32.PACK_AB_MERGE_C R10, R11, R10, RZ ;  /* 0x0000000a0b0a723e */ /* 0x000fe200048070ff */
[----:B------:R-:W-:Y:S01]  /*9eb0*/  UIADD3 UR57, UR57, -0x1, URZ ;  /* 0xffffffff39397890 */ /* 0x000fe2000fffe03f */
[----:B------:R-:W-:Y:S01]  /*9ec0*/  F2FP.SATFINITE.E4M3.F32.PACK_AB_MERGE_C R9, R12, R9, RZ ;  /* 0x000000090c09723e */ /* 0x000fe200048070ff */
[----:B------:R-:W-:Y:S01]  /*9ed0*/  UIADD3 UR6, UR6, 0x33460, URZ ;  /* 0x0003346006067890 */ /* 0x000fe2000fffe03f */
[----:B------:R-:W-:Y:S01]  /*9ee0*/  PLOP3.LUT P3, PT, PT, PT, UP1, 0x80, 0x0 ;  /* 0x000000000000781c */ /* 0x000fe20003f6f018 */
[----:B------:R-:W-:Y:S01]  /*9ef0*/  UMOV UR60, UR47 ;  /* 0x0000002f003c7c82 */ /* 0x000fe20008000000 */
[----:B------:R-:W-:Y:S01]  /*9f00*/  F2FP.SATFINITE.E4M3.F32.PACK_AB_MERGE_C R124, R124, R127, RZ ;  /* 0x0000007f7c7c723e */ /* 0x000fe200048070ff */
[----:B------:R-:W-:Y:S01]  /*9f10*/  UPRMT UR6, UR40, 0x654, UR6 ;  /* 0x0000065428067896 */ /* 0x000fe20008000006 */
[----:B------:R-:W-:Y:S01]  /*9f20*/  F2FP.SATFINITE.E4M3.F32.PACK_AB_MERGE_C R21, R186, R21, RZ ;  /* 0x00000015ba15723e */ /* 0x000fe200048070ff */
[----:B------:R-:W-:Y:S01]  /*9f30*/  UMOV UR59, UR58 ;  /* 0x0000003a003b7c82 */ /* 0x000fe20008000000 */
        /* <DEDUP_REMOVED lines=132> */
[----:B------:R-:W-:-:S02]  /*a780*/  IMAD.MOV.U32 R4, RZ, RZ, R121 ;  /* 0x000000ffff047224 */ /* 0x000fc400078e0079 */
[----:B------:R-:W-:Y:S01]  /*a790*/  IMAD.MOV.U32 R5, RZ, RZ, R120 ;  /* 0x000000ffff057224 */ /* 0x000fe200078e0078 */
[----:B------:R-:W-:Y:S06]  /*a7a0*/  @P3 BRA `(.L_x_2152) ;  /* 0xffffffbc00003947 */ /* 0x000fec000383ffff */
[----:B------:R-:W-:-:S05]  /*a7b0*/  UMOV UR53, UR58 ;  /* 0x0000003a00357c82 */ /* 0x000fca0008000000 */
.L_x_2142:
[----:B------:R-:W-:-:S06]  /*a7c0*/  UISETP.GE.AND UP0, UPT, UR57, UR39, UPT ;  /* 0x000000273900728c */ /* 0x000fcc000bf06270 */
[----:B------:R-:W-:-:S13]  /*a7d0*/  PLOP3.LUT P2, PT, PT, PT, UP0, 0x80, 0x0 ;  /* 0x000000000000781c */ /* 0x000fda0003f4f008 */
[----:B------:R-:W-:Y:S05]  /*a7e0*/  @!P2 BRA `(.L_x_2153) ;  /* 0x000000380034a947 */ /* 0x000fea0003800000 */
[----:B------:R-:W-:Y:S01]  /*a7f0*/  IMAD.MOV.U32 R4, RZ, RZ, R121 ;  /* 0x000000ffff047224 */ /* 0x000fe200078e0079 */
[----:B------:R-:W-:Y:S01]  /*a800*/  UMOV UR56, UR47 ;  /* 0x0000002f00387c82 */ /* 0x000fe20008000000 */
[----:B------:R-:W-:Y:S01]  /*a810*/  IMAD.MOV.U32 R5, RZ, RZ, R120 ;  /* 0x000000ffff057224 */ /* 0x000fe200078e0078 */
[----:B------:R-:W-:Y:S01]  /*a820*/  UMOV UR52, UR53 ;  /* 0x0000003500347c82 */ /* 0x000fe20008000000 */
[----:B------:R-:W-:-:S05]  /*a830*/  ULDC UR51, c[0x0][0x988] ;  /* 0x0002620000337ab9 */ /* 0x000fca0000000800 */
.L_x_2163:
        /* <DEDUP_REMOVED lines=9> */
.L_x_2155:
[----:B------:R-:W-:Y:S01]  /*a8d0*/  ULEA UR6, UR53, UR41, 0x3 ;  /* 0x0000002935067291 */ /* 0x000fe2000f8e183f */
[----:B------:R-:W-:-:S05]  /*a8e0*/  IMAD.U32 R6, RZ, RZ, UR47 ;  /* 0x0000002fff067e24 */ /* 0x000fca000f8e00ff */
[----:B------:R-:W-:-:S04]  /*a8f0*/  SHF.L.U32 R6, R6, 0x1f, RZ ;  /* 0x0000001f06067819 */ /* 0x000fc800000006ff */
[----:B------:R0:W1:Y:S01]  /*a900*/  SYNCS.PHASECHK.TRANS64.TRYWAIT P2, [UR6+0x33430], R6 ;  /* 0x03343006ff0075a7 */ /* 0x0000620008040146 */
[----:B------:R-:W-:Y:S05]  /*a910*/  @!P1 BRA `(.L_x_2156) ;  /* 0x0000000000049947 */ /* 0x000fea0003800000 */
[----:B------:R-:W-:Y:S01]  /*a920*/  BPT.TRAP 0x1 ;  /* 0x000000040000795c */ /* 0x000fe20000300000 */
.L_x_2156:
[----:B-1----:R-:W-:Y:S05]  /*a930*/  @P2 BRA `(.L_x_2154) ;  /* 0x0000000000082947 */ /* 0x002fea0003800000 */
[----:B------:R-:W1:Y:S02]  /*a940*/  SYNCS.PHASECHK.TRANS64.TRYWAIT P2, [UR6+0x33430], R6 ;  /* 0x03343006ff0075a7 */ /* 0x000e640008040146 */
[----:B-1----:R-:W-:Y:S05]  /*a950*/  @!P2 BRA `(.L_x_2157) ;  /* 0x000000fc0014a947 */ /* 0x002fea0003800000 */
.L_x_2154:
[----:B-1----:R-:W1:Y:S01]  /*a960*/  S2R R7, SR_TID.X ;  /* 0x0000000000077919 */ /* 0x002e620000002100 */
[----:B------:R-:W-:Y:S01]  /*a970*/  UIMAD UR58, UR53, 0x780, UR50 ;  /* 0x00000780353a78a4 */ /* 0x000fe2000f8e0232 */
[----:B------:R-:W-:Y:S01]  /*a980*/  UMOV UR27, 0x80000020 ;  /* 0x80000020001b7882 */ /* 0x000fe20000000000 */
[----:B------:R-:W-:Y:S02]  /*a990*/  UMOV UR28, UR24 ;  /* 0x00000018001c7c82 */ /* 0x000fe40008000000 */
[----:B------:R-:W-:Y:S01]  /*a9a0*/  UIADD3 UR30, UR58, 0x80, URZ ;  /* 0x000000803a1e7890 */ /* 0x000fe2000fffe03f */
[----:B------:R-:W-:Y:S02]  /*a9b0*/  UMOV UR29, UR25 ;  /* 0x00000019001d7c82 */ /* 0x000fe40008000000 */
[----:B------:R-:W-:Y:S01]  /*a9c0*/  UMOV UR26, UR58 ;  /* 0x0000003a001a7c82 */ /* 0x000fe20008000000 */
[----:B------:R-:W-:Y:S01]  /*a9d0*/  UMOV UR31, 0x80000020 ;  /* 0x80000020001f7882 */ /* 0x000fe20000000000 */
[----:B------:R-:W-:Y:S01]  /*a9e0*/  UIADD3 UR34, UR58, 0x100, URZ ;  /* 0x000001003a227890 */ /* 0x000fe2000fffe03f */
[----:B------:R-:W-:Y:S01]  /*a9f0*/  UMOV UR32, UR24 ;  /* 0x0000001800207c82 */ /* 0x000fe20008000000 */
[----:B------:R-:W-:Y:S01]  /*aa00*/  UMOV UR33, UR25 ;  /* 0x0000001900217c82 */ /* 0x000fe20008000000 */
        /* <DEDUP_REMOVED lines=178> */
.L_x_2159:
[----:B------:R-:W-:Y:S01]  /*b530*/  ULEA UR6, UR52, UR41, 0x3 ;  /* 0x0000002934067291 */ /* 0x000fe2000f8e183f */
[----:B------:R-:W-:-:S05]  /*b540*/  IMAD.U32 R6, RZ, RZ, UR56 ;  /* 0x00000038ff067e24 */ /* 0x000fca000f8e00ff */
[----:B------:R-:W-:-:S04]  /*b550*/  SHF.L.U32 R6, R6, 0x1f, RZ ;  /* 0x0000001f06067819 */ /* 0x000fc800000006ff */
[----:B------:R0:W1:Y:S01]  /*b560*/  SYNCS.PHASECHK.TRANS64.TRYWAIT P2, [UR6+0x33450], R6 ;  /* 0x03345006ff0075a7 */ /* 0x0000620008040146 */
[----:B------:R-:W-:Y:S05]  /*b570*/  @!P1 BRA `(.L_x_2160) ;  /* 0x0000000000049947 */ /* 0x000fea0003800000 */
[----:B------:R-:W-:Y:S01]  /*b580*/  BPT.TRAP 0x1 ;  /* 0x000000040000795c */ /* 0x000fe20000300000 */
.L_x_2160:
[----:B-1----:R-:W-:Y:S05]  /*b590*/  @P2 BRA `(.L_x_2158) ;  /* 0x0000000000082947 */ /* 0x002fea0003800000 */
[----:B------:R-:W1:Y:S02]  /*b5a0*/  SYNCS.PHASECHK.TRANS64.TRYWAIT P2, [UR6+0x33450], R6 ;  /* 0x03345006ff0075a7 */ /* 0x000e640008040146 */
[----:B-1----:R-:W-:Y:S05]  /*b5b0*/  @!P2 BRA `(.L_x_2161) ;  /* 0x000000f00014a947 */ /* 0x002fea0003800000 */
.L_x_2158:
[----:B------:R-:W-:Y:S01]  /*b5c0*/  UIADD3 UR6, UR41, 0x200, URZ ;  /* 0x0000020029067890 */ /* 0x000fe2000fffe03f */
[----:B------:R-:W-:Y:S01]  /*b5d0*/  WARPGROUP.ARRIVE ;  /* 0x00000000000079c5 */ /* 0x000fe20000000000 */
[----:B------:R-:W-:Y:S01]  /*b5e0*/  UMOV UR7, 0xc0000010 ;  /* 0xc000001000077882 */ /* 0x000fe20000000000 */
[C---:B01----:R-:W-:Y:S01]  /*b5f0*/  FMUL.FTZ R6, R0.reuse, R184 ;  /* 0x000000b800067220 */ /* 0x043fe20000410000 */
        /* <DEDUP_REMOVED lines=20> */
[----:B------:R-:W-:Y:S01]  /*b740*/  FMUL.FTZ R185, R0, R197 ;  /* 0x000000c500b97220 */ /* 0x000fe20000410000 */
        /* <DEDUP_REMOVED lines=8> */
[C---:B------:R-:W-:Y:S01]  /*b7d0*/  FMUL.FTZ R169, R0.reuse, R169 ;  /* 0x000000a900a97220 */ /* 0x040fe20000410000 */
        /* <DEDUP_REMOVED lines=79> */
[----:B------:R-:W-:-:S02]  /*bcd0*/  FMUL.FTZ R135, R0, R135 ;  /* 0x0000008700877220 */ /* 0x000fc40000410000 */
        /* <DEDUP_REMOVED lines=47> */
[----:B0-----:R-:W-:-:S07]  /*bfd0*/  FMNMX.FTZ R121, R181, R120, !PT ;  /* 0x00000078b5797209 */ /* 0x001fce0007810000 */
        /* <DEDUP_REMOVED lines=43> */
[----:B--2---:R-:W-:Y:S01]  /*c290*/  FMNMX.FTZ R120, R140, R121, !PT ;  /* 0x000000798c787209 */ /* 0x004fe20007810000 */
[----:B------:R-:W-:Y:S02]  /*c2a0*/  WARPGROUP.DEPBAR.LE gsb0, 0x0 ;  /* 0x00008000000079c5 */ /* 0x000fe40000010000 */
[----:B------:R-:W-:-:S04]  /*c2b0*/  WARPGROUP.ARRIVE ;  /* 0x00000000000079c5 */ /* 0x000fc80000000000 */
[----:B------:R-:W2:Y:S01]  /*c2c0*/  MUFU.TANH R143, R143 ;  /* 0x0000008f008f7308 */ /* 0x000ea20000002400 */
[----:B-1----:R-:W-:Y:S01]  /*c2d0*/  FMNMX.FTZ R190, R142, R191, !PT ;  /* 0x000000bf8ebe7209 */ /* 0x002fe20007810000 */
[----:B------:R-:W-:Y:S01]  /*c2e0*/  QGMMA.64x192x32.F32.E4M3.E4M3 R24, R208, gdesc[UR4], R24, gsb0 ;  /* 0x02e00004d0187df3 */ /* 0x000fe20008000818 */
[----:B------:R-:W-:Y:S01]  /*c2f0*/  UIADD3 UR6, UR10, 0x480, URZ ;  /* 0x000004800a067890 */ /* 0x000fe2000fffe03f */
[----:B------:R-:W-:-:S04]  /*c300*/  UMOV UR7, 0xc0000010 ;  /* 0xc000001000077882 */ /* 0x000fc80000000000 */
        /* <DEDUP_REMOVED lines=47> */
[----:B-1----:R-:W-:Y:S02]  /*c600*/  FMNMX.FTZ R190, R134, R191, !PT ;  /* 0x000000bf86be7209 */ /* 0x002fe40007810000 */
[----:B0-----:R-:W-:-:S05]  /*c610*/  FMNMX.FTZ R191, R133, R120, !PT ;  /* 0x0000007885bf7209 */ /* 0x001fca0007810000 */
[----:B------:R-:W0:Y:S01]  /*c620*/  SHFL.BFLY PT, R120, R191, 0x2, 0x1f ;  /* 0x0c401f00bf787f89 */ /* 0x000e2200000e0000 */
[----:B------:R-:W-:Y:S02]  /*c630*/  WARPGROUP.DEPBAR.LE gsb0, 0x0 ;  /* 0x00008000000079c5 */ /* 0x000fe40000010000 */
[----:B------:R-:W-:Y:S01]  /*c640*/  WARPGROUP.ARRIVE ;  /* 0x00000000000079c5 */ /* 0x000fe20000000000 */
[----:B--2---:R-:W-:-:S05]  /*c650*/  FMNMX.FTZ R190, R135, R190, !PT ;  /* 0x000000be87be7209 */ /* 0x004fca0007810000 */
[----:B------:R-:W-:Y:S01]  /*c660*/  QGMMA.64x192x32.F32.E4M3.E4M3 R24, R204, gdesc[UR4], R24, gsb0 ;  /* 0x02e00004cc187df3 */ /* 0x000fe20008000818 */
[----:B------:R-:W-:Y:S01]  /*c670*/  UIADD3 UR6, UR10, 0x600, URZ ;  /* 0x000006000a067890 */ /* 0x000fe2000fffe03f */
[----:B------:R-:W1:Y:S01]  /*c680*/  SHFL.BFLY PT, R121, R190, 0x2, 0x1f ;  /* 0x0c401f00be797f89 */ /* 0x000e6200000e0000 */
[----:B------:R-:W-:Y:S01]  /*c690*/  UMOV UR7, 0xc0000010 ;  /* 0xc000001000077882 */ /* 0x000fe20000000000 */
[----:B------:R-:W-:Y:S01]  /*c6a0*/  UMOV UR10, UR51 ;  /* 0x00000033000a7c82 */ /* 0x000fe20008000000 */
[----:B0-----:R-:W-:Y:S01]  /*c6b0*/  FMNMX.FTZ R192, R191, R120, !PT ;  /* 0x00000078bfc07209 */ /* 0x001fe20007810000 */
[----:B------:R-:W-:Y:S01]  /*c6c0*/  IMAD.U32 R191, RZ, RZ, UR10 ;  /* 0x0000000affbf7e24 */ /* 0x000fe2000f8e00ff */
[----:B-1----:R-:W-:-:S03]  /*c6d0*/  FMNMX.FTZ R193, R190, R121, !PT ;  /* 0x00000079bec17209 */ /* 0x002fc60007810000 */
[----:B------:R-:W0:Y:S04]  /*c6e0*/  SHFL.BFLY PT, R121, R192, 0x1, 0x1f ;  /* 0x0c201f00c0797f89 */ /* 0x000e2800000e0000 */
[----:B------:R-:W1:Y:S01]  /*c6f0*/  SHFL.BFLY PT, R194, R193, 0x1, 0x1f ;  /* 0x0c201f00c1c27f89 */ /* 0x000e6200000e0000 */
[----:B0-----:R-:W-:Y:S02]  /*c700*/  FMNMX.FTZ R120, R192, R121, !PT ;  /* 0x00000079c0787209 */ /* 0x001fe40007810000 */
[----:B-1----:R-:W-:-:S03]  /*c710*/  FMNMX.FTZ R121, R193, R194, !PT ;  /* 0x000000c2c1797209 */ /* 0x002fc60007810000 */
[C---:B------:R-:W-:Y:S01]  /*c720*/  FFMA.FTZ R190, R120.reuse, R191, -8 ;  /* 0xc100000078be7423 */ /* 0x040fe200000100bf */
        /* <DEDUP_REMOVED lines=43> */
[C---:B------:R-:W-:Y:S01]  /*c9e0*/  FADD.FTZ R5, -R121.reuse, R4 ;  /* 0x0000000479057221 */ /* 0x040fe20000010100 */
[----:B------:R-:W-:Y:S01]  /*c9f0*/  MUFU.EX2 R191, R191 ;  /* 0x000000bf00bf7308 */ /* 0x000fe20000000800 */
[----:B------:R-:W-:-:S02]  /*ca00*/  FFMA.FTZ R189, R121, R190, -8 ;  /* 0xc100000079bd7423 */ /* 0x000fc400000100be */
[----:B------:R-:W-:Y:S02]  /*ca10*/  FMUL.FTZ R5, R5, UR10 ;  /* 0x0000000a05057c20 */ /* 0x000fe40008410000 */
[----:B------:R-:W-:-:S01]  /*ca20*/  FFMA.FTZ R190, R9, UR10, -R189 ;  /* 0x0000000a09be7c23 */ /* 0x000fc200080108bd */
[--C-:B------:R-:W-:Y:S01]  /*ca30*/  FFMA.FTZ R9, R8, UR10, -R189.reuse ;  /* 0x0000000a08097c23 */ /* 0x100fe200080108bd */
[----:B------:R-:W-:-:S01]  /*ca40*/  FFMA.FTZ R8, R12, UR10, -R189 ;  /* 0x0000000a0c087c23 */ /* 0x000fc200080108bd */
[--C-:B------:R-:W-:Y:S01]  /*ca50*/  FFMA.FTZ R12, R20, UR10, -R189.reuse ;  /* 0x0000000a140c7c23 */ /* 0x100fe200080108bd */
[----:B------:R-:W0:Y:S01]  /*ca60*/  MUFU.EX2 R4, R194 ;  /* 0x000000c200047308 */ /* 0x000e220000000800 */
[----:B------:R-:W-:-:S01]  /*ca70*/  FFMA.FTZ R20, R186, UR10, -R189 ;  /* 0x0000000aba147c23 */ /* 0x000fc200080108bd */
[----:B------:R-:W-:-:S02]  /*ca80*/  IMAD.U32 R186, RZ, RZ, UR53 ;  /* 0x00000035ffba7e24 */ /* 0x000fc4000f8e00ff */
[----:B------:R-:W-:-:S01]  /*ca90*/  FFMA.FTZ R13, R13, UR10, -R189 ;  /* 0x0000000a0d0d7c23 */ /* 0x000fc200080108bd */
[--C-:B------:R-:W-:Y:S01]  /*caa0*/  FFMA.FTZ R21, R21, UR10, -R189.reuse ;  /* 0x0000000a15157c23 */ /* 0x100fe200080108bd */
[----:B------:R-:W-:-:S01]  /*cab0*/  FFMA.FTZ R187, R187, UR10, -R189 ;  /* 0x0000000abbbb7c23 */ /* 0x000fc200080108bd */
[--C-:B------:R-:W-:Y:S01]  /*cac0*/  FFMA.FTZ R170, R170, UR10, -R189.reuse ;  /* 0x0000000aaaaa7c23 */ /* 0x100fe200080108bd */
[----:B------:R-:W-:Y:S01]  /*cad0*/  @!P0 LEA R186, R186, UR41, 0x3 ;  /* 0x00000029baba8c11 */ /* 0x000fe2000f8e18ff */
[----:B------:R-:W-:Y:S01]  /*cae0*/  MUFU.EX2 R5, R5 ;  /* 0x0000000500057308 */ /* 0x000fe20000000800 */
[----:B------:R-:W-:-:S01]  /*caf0*/  FFMA.FTZ R171, R171, UR10, -R189 ;  /* 0x0000000aabab7c23 */ /* 0x000fc200080108bd */
[--C-:B------:R-:W-:Y:S01]  /*cb00*/  FFMA.FTZ R174, R174, UR10, -R189.reuse ;  /* 0x0000000aaeae7c23 */ /* 0x100fe200080108bd */
[----:B------:R-:W-:-:S01]  /*cb10*/  FFMA.FTZ R175, R175, UR10, -R189 ;  /* 0x0000000aafaf7c23 */ /* 0x000fc200080108bd */
[----:B------:R-:W-:Y:S02]  /*cb20*/  @!P0 VIADD R186, R186, 0x33440 ;  /* 0x00033440baba8836 */ /* 0x000fe40000000000 */
[----:B------:R-:W-:-:S01]  /*cb30*/  FFMA.FTZ R178, R178, UR10, -R189 ;  /* 0x0000000ab2b27c23 */ /* 0x000fc200080108bd */
[--C-:B------:R-:W-:Y:S01]  /*cb40*/  FFMA.FTZ R179, R179, UR10, -R189.reuse ;  /* 0x0000000ab3b37c23 */ /* 0x100fe200080108bd */
[----:B------:R-:W-:-:S01]  /*cb50*/  FFMA.FTZ R182, R182, UR10, -R189 ;  /* 0x0000000ab6b67c23 */ /* 0x000fc200080108bd */
[----:B------:R-:W1:Y:S01]  /*cb60*/  MUFU.EX2 R190, R190 ;  /* 0x000000be00be7308 */ /* 0x000e620000000800 */
[----:B------:R-:W-:Y:S01]  /*cb70*/  @!P0 PRMT R186, RZ, 0x654, R186 ;  /* 0x00000654ffba8816 */ /* 0x000fe200000000ba */
[----:B0-----:R-:W-:Y:S01]  /*cb80*/  FFMA.FTZ R3, R4, R3, R191 ;  /* 0x0000000304037223 */ /* 0x001fe200000100bf */
        /* <DEDUP_REMOVED lines=29> */
[----:B------:R-:W3:Y:S08]  /*cd60*/  MUFU.EX2 R8, R8 ;  /* 0x0000000800087308 */ /* 0x000ef00000000800 */
[----:B------:R-:W4:Y:S08]  /*cd70*/  MUFU.EX2 R10, R10 ;  /* 0x0000000a000a7308 */ /* 0x000f300000000800 */
[----:B------:R5:W-:Y:S08]  /*cd80*/  MUFU.EX2 R133, R192 ;  /* 0x000000c000857308 */ /* 0x000bf00000000800 */
[----:B------:R-:W4:Y:S01]  /*cd90*/  MUFU.EX2 R13, R13 ;  /* 0x0000000d000d7308 */ /* 0x000f220000000800 */
[----:B-----5:R-:W-:-:S07]  /*cda0*/  IADD3 R192, -R219, 0xb, RZ ;  /* 0x0000000bdbc07810 */ /* 0x020fce0007ffe1ff */
[----:B------:R-:W5:Y:S08]  /*cdb0*/  MUFU.EX2 R11, R11 ;  /* 0x0000000b000b7308 */ /* 0x000f700000000800 */
[----:B------:R-:W5:Y:S01]  /*cdc0*/  MUFU.EX2 R12, R12 ;  /* 0x0000000c000c7308 */ /* 0x000f620000000800 */
[----:B------:R-:W-:Y:S02]  /*cdd0*/  WARPGROUP.DEPBAR.LE gsb0, 0x0 ;  /* 0x00008000000079c5 */ /* 0x000fe40000010000 */
[----:B------:R-:W-:-:S05]  /*cde0*/  WARPGROUP.ARRIVE ;  /* 0x00000000000079c5 */ /* 0x000fca0000000000 */
[----:B------:R-:W5:Y:S01]  /*cdf0*/  MUFU.EX2 R14, R14 ;  /* 0x0000000e000e7308 */ /* 0x000f620000000800 */
[----:B------:R-:W-:Y:S07]  /*ce00*/  QGMMA.64x192x32.F32.E4M3.E4M3 R24, R200, gdesc[UR4], R24, gsb0 ;  /* 0x02e00004c8187df3 */ /* 0x000fee0008000818 */
        /* <DEDUP_REMOVED lines=36> */
[----:B------:R-:W-:-:S02]  /*d050*/  FADD.FTZ R3, R13, R2 ;  /* 0x000000020d037221 */ /* 0x000fc40000010000 */
[----:B------:R-:W1:Y:S01]  /*d060*/  MUFU.EX2 R159, R159 ;  /* 0x0000009f009f7308 */ /* 0x000e620000000800 */
[----:B-----5:R-:W-:-:S01]  /*d070*/  FADD.FTZ R189, R11, R186 ;  /* 0x000000ba0bbd7221 */ /* 0x020fc20000010000 */
        /* <DEDUP_REMOVED lines=36> */
[----:B0-----:R-:W-:Y:S01]  /*d2c0*/  FADD.FTZ R3, R157, R2 ;  /* 0x000000029d037221 */ /* 0x001fe20000010000 */
[----:B-1----:R-:W-:-:S02]  /*d2d0*/  FADD.FTZ R189, R159, R186 ;  /* 0x000000ba9fbd7221 */ /* 0x002fc40000010000 */
[----:B------:R-:W0:Y:S01]  /*d2e0*/  MUFU.EX2 R167, R167 ;  /* 0x000000a700a77308 */ /* 0x000e220000000800 */
[----:B--2---:R-:W-:-:S01]  /*d2f0*/  FADD.FTZ R2, R160, R3 ;  /* 0x00000003a0027221 */ /* 0x004fc20000010000 */
[----:B---3--:R-:W-:-:S03]  /*d300*/  FADD.FTZ R186, R162, R189 ;  /* 0x000000bda2ba7221 */ /* 0x008fc60000010000 */
[----:B----4-:R-:W-:Y:S01]  /*d310*/  FADD.FTZ R3, R161, R2 ;  /* 0x00000002a1037221 */ /* 0x010fe20000010000 */
[----:B-----5:R-:W-:-:S02]  /*d320*/  FADD.FTZ R189, R163, R186 ;  /* 0x000000baa3bd7221 */ /* 0x020fc40000010000 */
[----:B------:R-:W1:Y:S01]  /*d330*/  MUFU.EX2 R136, R136 ;  /* 0x0000008800887308 */ /* 0x000e620000000800 */
[----:B------:R-:W-:-:S01]  /*d340*/  FADD.FTZ R2, R164, R3 ;  /* 0x00000003a4027221 */ /* 0x000fc20000010000 */
[----:B------:R-:W-:-:S03]  /*d350*/  FADD.FTZ R186, R166, R189 ;  /* 0x000000bda6ba7221 */ /* 0x000fc60000010000 */
        /* <DEDUP_REMOVED lines=56> */
[----:B0-----:R-:W-:-:S04]  /*d6e0*/  FADD.FTZ R2, R129, R2 ;  /* 0x0000000281027221 */ /* 0x001fc80000010000 */
[----:B------:R-:W-:-:S03]  /*d6f0*/  FADD.FTZ R189, R133, R2 ;  /* 0x0000000285bd7221 */ /* 0x000fc60000010000 */
        /* <DEDUP_REMOVED lines=8> */
.L_x_2162:
        /* <DEDUP_REMOVED lines=146> */
[----:B------:R-:W-:Y:S01]  /*e0a0*/  F2FP.SATFINITE.E4M3.F32.PACK_AB_MERGE_C R203, R131, R130, R134 ;  /* 0x0000008283cb723e */ /* 0x000fe20004807086 */
[----:B------:R-:W-:Y:S06]  /*e0b0*/  @P2 BRA `(.L_x_2163) ;  /* 0xffffffc400e02947 */ /* 0x000fec000383ffff */
.L_x_2153:
[----:B------:R-:W-:Y:S06]  /*e0c0*/  BAR.ARV 0x8, 0x180 ;  /* 0x0206000000007b1d */ /* 0x000fec0000002000 */
[----:B------:R-:W-:Y:S05]  /*e0d0*/  @!P1 BRA `(.L_x_2164) ;  /* 0x0000000000049947 */ /* 0x000fea0003800000 */
[----:B------:R-:W-:Y:S01]  /*e0e0*/  BPT.TRAP 0x1 ;  /* 0x000000040000795c */ /* 0x000fe20000300000 */
.L_x_2164:
[----:B------:R-:W-:Y:S01]  /*e0f0*/  ULEA UR5, UR53, UR41, 0x3 ;  /* 0x0000002935057291 */ /* 0x000fe2000f8e183f */
[----:B------:R-:W-:-:S05]  /*e100*/  IMAD.U32 R0, RZ, RZ, UR47 ;  /* 0x0000002fff007e24 */ /* 0x000fca000f8e00ff */
[----:B------:R-:W-:-:S04]  /*e110*/  SHF.L.U32 R0, R0, 0x1f, RZ ;  /* 0x0000001f00007819 */ /* 0x000fc800000006ff */
[----:B------:R0:W1:Y:S01]  /*e120*/  SYNCS.PHASECHK.TRANS64.TRYWAIT P0, [UR5+0x33450], R0 ;  /* 0x03345000ff0075a7 */ /* 0x0000620008000145 */
[----:B------:R-:W-:Y:S05]  /*e130*/  @!P1 BRA `(.L_x_2165) ;  /* 0x0000000000049947 */ /* 0x000fea0003800000 */
[----:B------:R-:W-:Y:S01]  /*e140*/  BPT.TRAP 0x1 ;  /* 0x000000040000795c */ /* 0x000fe20000300000 */
.L_x_2165:
[----:B-1----:R-:W-:Y:S05]  /*e150*/  @P0 BRA `(.L_x_2166) ;  /* 0x0000000000080947 */ /* 0x002fea0003800000 */
[----:B------:R-:W1:Y:S02]  /*e160*/  SYNCS.PHASECHK.TRANS64.TRYWAIT P0, [UR5+0x33450], R0 ;  /* 0x03345000ff0075a7 */ /* 0x000e640008000145 */
[----:B-1----:R-:W-:Y:S05]  /*e170*/  @!P0 BRA `(.L_x_2167) ;  /* 0x000000c4003c8947 */ /* 0x002fea0003800000 */
.L_x_2166:
[----:B------:R-:W-:Y:S01]  /*e180*/  UIADD3 UR41, UR41, 0x200, URZ ;  /* 0x0000020029297890 */ /* 0x000fe2000fffe03f */
[----:B------:R-:W-:Y:S01]  /*e190*/  WARPGROUP.ARRIVE ;  /* 0x00000000000079c5 */ /* 0x000fe20000000000 */
[----:B------:R-:W-:Y:S02]  /*e1a0*/  UMOV UR7, 0xc0000010 ;  /* 0xc000001000077882 */ /* 0x000fe40000000000 */
[----:B------:R-:W-:-:S04]  /*e1b0*/  USHF.R.U32.HI UR41, URZ, 0x4, UR41 ;  /* 0x000000043f297899 */ /* 0x000fc80008011629 */
[----:B------:R-:W-:-:S04]  /*e1c0*/  ULOP3.LUT UR41, UR41, 0x3fff, URZ, 0xc0, !UPT ;  /* 0x00003fff29297892 */ /* 0x000fc8000f8ec03f */
[----:B------:R-:W-:-:S04]  /*e1d0*/  ULOP3.LUT UR4, UR41, 0x10000, URZ, 0xfc, !UPT ;  /* 0x0001000029047892 */ /* 0x000fc8000f8efc3f */
[----:B------:R-:W-:-:S07]  /*e1e0*/  UIMAD UR4, UR53, 0x780, UR4 ;  /* 0x00000780350478a4 */ /* 0x000fce000f8e0204 */
[----:B------:R-:W-:Y:S02]  /*e1f0*/  UMOV UR6, UR4 ;  /* 0x0000000400067c82 */ /* 0x000fe40008000000 */
        /* <DEDUP_REMOVED lines=8> */
[----:B------:R-:W-:Y:S02]  /*e280*/  WARPGROUP.DEPBAR.LE gsb0, 0x0 ;  /* 0x00008000000079c5 */ /* 0x000fe40000010000 */
[----:B------:R-:W-:-:S15]  /*e290*/  WARPGROUP.ARRIVE ;  /* 0x00000000000079c5 */ /* 0x000fde0000000000 */
[----:B------:R-:W-:Y:S01]  /*e2a0*/  QGMMA.64x192x32.F32.E4M3.E4M3 R24, R208, gdesc[UR4], R24, gsb0 ;  /* 0x02e00004d0187df3 */ /* 0x000fe20008000818 */
[----:B------:R-:W-:Y:S02]  /*e2b0*/  ULDC.64 UR6, c[0x0][0x9a0] ;  /* 0x0002680000067ab9 */ /* 0x000fe40000000a00 */
[----:B------:R-:W-:-:S04]  /*e2c0*/  ISETP.NE.U32.AND P0, PT, RZ, UR6, PT ;  /* 0x00000006ff007c0c */ /* 0x000fc8000bf05070 */
[----:B------:R-:W-:-:S13]  /*e2d0*/  ISETP.NE.AND.EX P0, PT, RZ, UR7, PT, P0 ;  /* 0x00000007ff007c0c */ /* 0x000fda000bf05300 */
[----:B------:R-:W0:Y:S08]  /*e2e0*/  @P0 LDC.64 R6, c[0x0][0x9c8] ;  /* 0x00027200ff060b82 */ /* 0x000e300000000a00 */
[----:B------:R-:W2:Y:S01]  /*e2f0*/  @P0 LDC.64 R8, c[0x0][0x9d0] ;  /* 0x00027400ff080b82 */ /* 0x000ea20000000a00 */
[C---:B01----:R-:W-:Y:S02]  /*e300*/  @P0 IMAD R0, R6.reuse, UR42, RZ ;  /* 0x0000002a06000c24 */ /* 0x043fe4000f8e02ff */
[----:B------:R-:W-:-:S04]  /*e310*/  @P0 IMAD.WIDE.U32 R4, R6, UR43, RZ ;  /* 0x0000002b06040c25 */ /* 0x000fc8000f8e00ff */
[----:B------:R-:W-:-:S04]  /*e320*/  @P0 IMAD R7, R7, UR43, R0 ;  /* 0x0000002b07070c24 */ /* 0x000fc8000f8e0200 */
[----:B------:R-:W-:Y:S02]  /*e330*/  @P0 IMAD.IADD R5, R5, 0x1, R7 ;  /* 0x0000000105050824 */ /* 0x000fe400078e0207 */
[----:B--2---:R-:W-:-:S04]  /*e340*/  @P0 IMAD.WIDE.U32 R4, R8, UR44, R4 ;  /* 0x0000002c08040c25 */ /* 0x004fc8000f8e0004 */
[----:B------:R-:W-:Y:S01]  /*e350*/  @P0 IMAD R5, R9, UR44, R5 ;  /* 0x0000002c09050c24 */ /* 0x000fe2000f8e0205 */
[----:B------:R-:W-:-:S04]  /*e360*/  @P0 LEA R6, P2, R4, UR6, 0x2 ;  /* 0x0000000604060c11 */ /* 0x000fc8000f8410ff */
[----:B------:R-:W-:Y:S01]  /*e370*/  @P0 LEA.HI.X R7, R4, UR7, R5, 0x2, P2 ;  /* 0x0000000704070c11 */ /* 0x000fe200090f1405 */
[----:B------:R-:W-:-:S06]  /*e380*/  IMAD.MOV.U32 R4, RZ, RZ, 0x3f800000 ;  /* 0x3f800000ff047424 */ /* 0x000fcc00078e00ff */
[----:B------:R0:W2:Y:S01]  /*e390*/  @P0 LDG.E R4, desc[UR54][R6.64] ;  /* 0x0000003606040981 */ /* 0x0000a2000c1e1900 */
[----:B------:R-:W-:Y:S01]  /*e3a0*/  UIADD3 UR6, UR4, 0x480, URZ ;  /* 0x0000048004067890 */ /* 0x000fe2000fffe03f */
[----:B------:R-:W-:Y:S01]  /*e3b0*/  UMOV UR7, 0xc0000010 ;  /* 0xc000001000077882 */ /* 0x000fe20000000000 */
[----:B------:R-:W-:Y:S02]  /*e3c0*/  WARPGROUP.DEPBAR.LE gsb0, 0x0 ;  /* 0x00008000000079c5 */ /* 0x000fe40000010000 */
[----:B------:R-:W-:-:S06]  /*e3d0*/  WARPGROUP.ARRIVE ;  /* 0x00000000000079c5 */ /* 0x000fcc0000000000 */
[----:B------:R-:W-:Y:S01]  /*e3e0*/  QGMMA.64x192x32.F32.E4M3.E4M3 R24, R204, gdesc[UR4], R24, gsb0 ;  /* 0x02e00004cc187df3 */ /* 0x000fe20008000818 */
[----:B------:R-:W-:Y:S01]  /*e3f0*/  UIADD3 UR6, UR4, 0x600, URZ ;  /* 0x0000060004067890 */ /* 0x000fe2000fffe03f */
[----:B------:R-:W-:Y:S01]  /*e400*/  UMOV UR7, 0xc0000010 ;  /* 0xc000001000077882 */ /* 0x000fe20000000000 */
[----:B------:R-:W1:Y:S04]  /*e410*/  SHFL.BFLY PT, R0, R3, 0x2, 0x1f ;  /* 0x0c401f0003007f89 */ /* 0x000e6800000e0000 */
[----:B------:R-:W3:Y:S01]  /*e420*/  SHFL.BFLY PT, R9, R2, 0x2, 0x1f ;  /* 0x0c401f0002097f89 */ /* 0x000ee200000e0000 */
[----:B-1----:R-:W-:-:S01]  /*e430*/  FADD.FTZ R0, R0, R3 ;  /* 0x0000000300007221 */ /* 0x002fc20000010000 */
        /* <DEDUP_REMOVED lines=11> */
[----:B------:R0:W-:Y:S01]  /*e4f0*/  @P0 MUFU.RCP R3, R5 ;  /* 0x0000000500030308 */ /* 0x0001e20000001000 */
[----:B------:R-:W-:Y:S01]  /*e500*/  FSETP.NE.FTZ.AND P0, PT, R10, RZ, PT ;  /* 0x000000ff0a00720b */ /* 0x000fe20003f15000 */
[----:B------:R-:W-:-:S06]  /*e510*/  IMAD.MOV.U32 R7, RZ, RZ, RZ ;  /* 0x000000ffff077224 */ /* 0x000fcc00078e00ff */
[----:B------:R-:W1:Y:S01]  /*e520*/  @P2 MUFU.LG2 R6, R11 ;  /* 0x0000000b00062308 */ /* 0x000e620000000c00 */
[----:B------:R-:W-:Y:S02]  /*e530*/  WARPGROUP.DEPBAR.LE gsb0, 0x0 ;  /* 0x00008000000079c5 */ /* 0x000fe40000010000 */
[----:B------:R-:W-:-:S06]  /*e540*/  WARPGROUP.ARRIVE ;  /* 0x00000000000079c5 */ /* 0x000fcc0000000000 */
[----:B------:R-:W-:Y:S01]  /*e550*/  QGMMA.64x192x32.F32.E4M3.E4M3 R24, R200, gdesc[UR4], R24, gsb0 ;  /* 0x02e00004c8187df3 */ /* 0x000fe20008000818 */
[----:B------:R-:W3:Y:S01]  /*e560*/  @P3 MUFU.LG2 R8, R12 ;  /* 0x0000000c00083308 */ /* 0x000ee20000000c00 */
[----:B------:R-:W-:-:S07]  /*e570*/  IMAD.U32 R9, RZ, RZ, UR10 ;  /* 0x0000000aff097e24 */ /* 0x000fce000f8e00ff */
[----:B------:R-:W4:Y:S01]  /*e580*/  @P0 MUFU.RCP R7, R10 ;  /* 0x0000000a00070308 */ /* 0x000f220000001000 */
[----:B------:R-:W-:Y:S02]  /*e590*/  IMAD.U32 R13, RZ, RZ, UR10 ;  /* 0x0000000aff0d7e24 */ /* 0x000fe4000f8e00ff */
[----:B0-----:R-:W-:Y:S01]  /*e5a0*/  @P2 FMUL.FTZ R5, R9, 0.69314718246459960938 ;  /* 0x3f31721809052820 */ /* 0x001fe20000410000 */
[----:B-1----:R-:W-:Y:S01]  /*e5b0*/  @P2 FMUL.FTZ R6, R6, 0.69314718246459960938 ;  /* 0x3f31721806062820 */ /* 0x002fe20000410000 */
[----:B------:R-:W-:Y:S02]  /*e5c0*/  IMAD.MOV.U32 R0, RZ, RZ, -0x800000 ;  /* 0xff800000ff007424 */ /* 0x000fe400078e00ff */
[----:B------:R-:W-:Y:S01]  /*e5d0*/  @P3 FMUL.FTZ R9, R13, 0.69314718246459960938 ;  /* 0x3f3172180d093820 */ /* 0x000fe20000410000 */
[----:B------:R-:W-:Y:S02]  /*e5e0*/  IMAD.MOV.U32 R2, RZ, RZ, -0x800000 ;  /* 0xff800000ff027424 */ /* 0x000fe400078e00ff */
[----:B------:R-:W-:-:S01]  /*e5f0*/  @P2 FFMA.FTZ R0, R5, R120, R6 ;  /* 0x0000007805002223 */ /* 0x000fc20000010006 */
[----:B---3--:R-:W-:Y:S01]  /*e600*/  @P3 FMUL.FTZ R8, R8, 0.69314718246459960938 ;  /* 0x3f31721808083820 */ /* 0x008fe20000410000 */
[----:B--2---:R-:W-:-:S03]  /*e610*/  FMUL.FTZ R5, R3, R4 ;  /* 0x0000000403057220 */ /* 0x004fc60000410000 */
[----:B------:R-:W-:Y:S01]  /*e620*/  @P3 FFMA.FTZ R2, R9, R121, R8 ;  /* 0x0000007909023223 */ /* 0x000fe20000010008 */
[----:B----4-:R-:W-:Y:S01]  /*e630*/  FMUL.FTZ R4, R7, R4 ;  /* 0x0000000407047220 */ /* 0x010fe20000410000 */
[----:B------:R-:W-:Y:S02]  /*e640*/  WARPGROUP.DEPBAR.LE gsb0, 0x0 ;  /* 0x00008000000079c5 */ /* 0x000fe40000010000 */
[----:B------:R-:W-:Y:S05]  /*e650*/  @!P1 BRA `(.L_x_2168) ;  /* 0x0000000000049947 */ /* 0x000fea0003800000 */
[----:B------:R-:W-:Y:S01]  /*e660*/  BPT.TRAP 0x1 ;  /* 0x000000040000795c */ /* 0x000fe20000300000 */
.L_x_2168:
        /* <DEDUP_REMOVED lines=102> */
[----:B------:R-:W-:Y:S01]  /*ecd0*/  FMUL.FTZ R115, R115, R4 ;  /* 0x0000000473737220 */ /* 0x000fe20000410000 */
[----:B------:R-:W-:-:S02]  /*ece0*/  UIADD3 UR48, UR48, 0x1, URZ ;  /* 0x0000000130307890 */ /* 0x000fc4000fffe03f */
[----:B------:R-:W-:Y:S02]  /*ecf0*/  USEL UR53, UR53, URZ, UP0 ;  /* 0x0000003f35357287 */ /* 0x000fe40008000000 */
[----:B------:R-:W-:-:S12]  /*ed00*/  ULOP3.LUT UR47, UR47, UR4, URZ, 0x3c, !UPT ;  /* 0x000000042f2f7292 */ /* 0x000fd8000f8e3c3f */
.L_x_2135:
        /* <DEDUP_REMOVED lines=149> */
[----:B------:R-:W-:-:S02]  /*f660*/  LOP3.LUT R8, R10, 0x380, RZ, 0xc0, !PT ;  /* 0x000003800a087812 */ /* 0x000fc400078ec0ff */
[C---:B------:R-:W-:Y:S01]  /*f670*/  IADD3 R27, P1, R20.reuse, 0x4040, RZ ;  /* 0x00004040141b7810 */ /* 0x040fe20007f3e0ff */
[----:B------:R-:W-:Y:S01]  /*f680*/  SHFL.IDX PT, R72, R72, R39, 0x1c1f ;  /* 0x001c1f2748487589 */ /* 0x000fe200000e0000 */
[C---:B------:R-:W-:Y:S02]  /*f690*/  IADD3 R6, P4, R20.reuse, 0x4020, RZ ;  /* 0x0000402014067810 */ /* 0x040fe40007f9e0ff */
        /* <DEDUP_REMOVED lines=14> */
[----:B------:R-:W-:-:S02]  /*f780*/  SHF.R.U64 R3, R8, 0x3, RZ ;  /* 0x0000000308037819 */ /* 0x000fc400000012ff */
[----:B------:R-:W-:Y:S01]  /*f790*/  LOP3.LUT R24, R14, R89, RZ, 0x3c, !PT ;  /* 0x000000590e187212 */ /* 0x000fe200078e3cff */
[----:B------:R-:W-:Y:S01]  /*f7a0*/  SHFL.IDX PT, R76, R76, R39, 0x1c1f ;  /* 0x001c1f274c4c7589 */ /* 0x000fe200000e0000 */
[----:B------:R-:W-:Y:S02]  /*f7b0*/  LOP3.LUT R134, R12, R85, RZ, 0x3c, !PT ;  /* 0x000000550c867212 */ /* 0x000fe400078e3cff */
[----:B------:R-:W-:Y:S01]  /*f7c0*/  LOP3.LUT R14, R3, R10, RZ, 0x3c, !PT ;  /* 0x0000000a030e7212 */ /* 0x000fe200078e3cff */
[----:B------:R-:W-:Y:S01]  /*f7d0*/  SHFL.IDX PT, R85, R82, R39, 0x1c1f ;  /* 0x001c1f2752557589 */ /* 0x000fe200000e0000 */
[----:B------:R-:W-:Y:S02]  /*f7e0*/  LOP3.LUT R12, R83, 0x380, RZ, 0xc0, !PT ;  /* 0x00000380530c7812 */ /* 0x000fe400078ec0ff */
[----:B------:R-:W-:Y:S01]  /*f7f0*/  LOP3.LUT R10, R81, 0x380, RZ, 0xc0, !PT ;  /* 0x00000380510a7812 */ /* 0x000fe200078ec0ff */
[----:B------:R-:W-:Y:S01]  /*f800*/  SHFL.IDX PT, R82, R112, R39, 0x1c1f ;  /* 0x001c1f2770527589 */ /* 0x000fe200000e0000 */
[----:B------:R-:W-:-:S02]  /*f810*/  LOP3.LUT R3, R6, 0x380, RZ, 0xc0, !PT ;  /* 0x0000038006037812 */ /* 0x000fc400078ec0ff */
[----:B------:R-:W-:Y:S01]  /*f820*/  LOP3.LUT R8, R27, 0x380, RZ, 0xc0, !PT ;  /* 0x000003801b087812 */ /* 0x000fe200078ec0ff */
[----:B------:R-:W-:Y:S01]  /*f830*/  SHFL.IDX PT, R78, R78, R39, 0x1c1f ;  /* 0x001c1f274e4e7589 */ /* 0x000fe200000e0000 */
[----:B------:R-:W-:Y:S02]  /*f840*/  SHF.R.U64 R12, R12, 0x3, RZ ;  /* 0x000000030c0c7819 */ /* 0x000fe400000012ff */
[----:B------:R-:W-:Y:S01]  /*f850*/  SHF.R.U64 R10, R10, 0x3, RZ ;  /* 0x000000030a0a7819 */ /* 0x000fe200000012ff */
[----:B------:R-:W-:Y:S01]  /*f860*/  SHFL.IDX PT, R91, R84, R39, 0x1c1f ;  /* 0x001c1f27545b7589 */ /* 0x000fe200000e0000 */
[----:B------:R-:W-:Y:S02]  /*f870*/  SHF.R.U64 R3, R3, 0x3, RZ ;  /* 0x0000000303037819 */ /* 0x000fe400000012ff */
[----:B------:R-:W-:Y:S01]  /*f880*/  SHF.R.U64 R8, R8, 0x3, RZ ;  /* 0x0000000308087819 */ /* 0x000fe200000012ff */
[----:B------:R-:W-:Y:S01]  /*f890*/  SHFL.IDX PT, R101, R90, R39, 0x1c1f ;  /* 0x001c1f275a657589 */ /* 0x000fe200000e0000 */
[----:B------:R-:W-:-:S02]  /*f8a0*/  LOP3.LUT R136, R12, R83, RZ, 0x3c, !PT ;  /* 0x000000530c887212 */ /* 0x000fc400078e3cff */
        /* <DEDUP_REMOVED lines=9> */
[----:B------:R-:W-:Y:S01]  /*f940*/  SHF.R.U64 R6, R6, 0x3, RZ ;  /* 0x0000000306067819 */ /* 0x000fe200000012ff */
[----:B------:R-:W-:Y:S01]  /*f950*/  SHFL.IDX PT, R108, R108, R39, 0x1c1f ;  /* 0x001c1f276c6c7589 */ /* 0x000fe200000e0000 */
[----:B------:R-:W-:Y:S02]  /*f960*/  LOP3.LUT R27, R100, 0x380, RZ, 0xc0, !PT ;  /* 0x00000380641b7812 */ /* 0x000fe400078ec0ff */
[----:B------:R-:W-:Y:S01]  /*f970*/  SHF.R.U64 R8, R8, 0x3, RZ ;  /* 0x0000000308087819 */ /* 0x000fe200000012ff */
[----:B------:R-:W-:Y:S01]  /*f980*/  SHFL.IDX PT, R116, R116, R39, 0x1c1f ;  /* 0x001c1f2774747589 */ /* 0x000fe200000e0000 */
[----:B------:R-:W-:Y:S02]  /*f990*/  SHF.R.U64 R3, R3, 0x3, RZ ;  /* 0x0000000303037819 */ /* 0x000fe400000012ff */
[----:B------:R-:W-:Y:S01]  /*f9a0*/  LOP3.LUT R6, R6, R33, RZ, 0x3c, !PT ;  /* 0x0000002106067212 */ /* 0x000fe200078e3cff */
[----:B------:R-:W-:Y:S01]  /*f9b0*/  SHFL.IDX PT, R124, R124, R39, 0x1c1f ;  /* 0x001c1f277c7c7589 */ /* 0x000fe200000e0000 */
[----:B------:R-:W-:-:S02]  /*f9c0*/  SHF.R.U64 R27, R27, 0x3, RZ ;  /* 0x000000031b1b7819 */ /* 0x000fc400000012ff */
[----:B------:R-:W-:Y:S01]  /*f9d0*/  LOP3.LUT R140, R8, R57, RZ, 0x3c, !PT ;  /* 0x00000039088c7212 */ /* 0x000fe200078e3cff */
[----:B------:R-:W-:Y:S01]  /*f9e0*/  SHFL.IDX PT, R132, R132, R39, 0x1c1f ;  /* 0x001c1f2784847589 */ /* 0x000fe200000e0000 */
[----:B------:R-:W-:Y:S02]  /*f9f0*/  MOV R33, R20 ;  /* 0x0000001400217202 */ /* 0x000fe40000000f00 */
[----:B------:R-:W-:Y:S01]  /*fa00*/  LOP3.LUT R8, R3, R4, RZ, 0x3c, !PT ;  /* 0x0000000403087212 */ /* 0x000fe200078e3cff */
[----:B------:R-:W-:Y:S01]  /*fa10*/  SHFL.IDX PT, R118, R118, R39, 0x1c1f ;  /* 0x001c1f2776767589 */ /* 0x000fe200000e0000 */
[----:B------:R-:W-:Y:S02]  /*fa20*/  LOP3.LUT R20, R39, 0x2, RZ, 0x3c, !PT ;  /* 0x0000000227147812 */ /* 0x000fe400078e3cff */
[----:B------:R-:W-:Y:S01]  /*fa30*/  LOP3.LUT R4, R27, R100, RZ, 0x3c, !PT ;  /* 0x000000641b047212 */ /* 0x000fe200078e3cff */
[----:B------:R-:W-:Y:S01]  /*fa40*/  SHFL.IDX PT, R122, R122, R39, 0x1c1f ;  /* 0x001c1f277a7a7589 */ /* 0x000fe200000e0000 */
[----:B------:R-:W-:-:S02]  /*fa50*/  MOV R138, R138 ;  /* 0x0000008a008a7202 */ /* 0x000fc40000000f00 */
[----:B------:R-:W-:Y:S01]  /*fa60*/  MOV R134, R134 ;  /* 0x0000008600867202 */ /* 0x000fe20000000f00 */
[----:B------:R-:W-:Y:S01]  /*fa70*/  SHFL.IDX PT, R86, R41, R20, 0x1c1f ;  /* 0x001c1f1429567589 */ /* 0x000fe200000e0000 */
[----:B------:R-:W-:Y:S02]  /*fa80*/  MOV R139, R10 ;  /* 0x0000000a008b7202 */ /* 0x000fe40000000f00 */
[----:B------:R-:W-:Y:S01]  /*fa90*/  MOV R57, R8 ;  /* 0x0000000800397202 */ /* 0x000fe20000000f00 */
[----:B------:R-:W-:Y:S01]  /*faa0*/  SHFL.IDX PT, R10, R26, R39, 0x1c1f ;  /* 0x001c1f271a0a7589 */ /* 0x000fe200000e0000 */
[----:B------:R-:W-:Y:S02]  /*fab0*/  MOV R135, R14 ;  /* 0x0000000e00877202 */ /* 0x000fe40000000f00 */
[----:B------:R-:W-:Y:S01]  /*fac0*/  MOV R3, R24 ;  /* 0x0000001800037202 */ /* 0x000fe20000000f00 */
[----:B------:R-:W0:Y:S01]  /*fad0*/  SHFL.IDX PT, R9, R28, R20, 0x1c1f ;  /* 0x001c1f141c097589 */ /* 0x000e2200000e0000 */
[----:B------:R-:W-:-:S02]  /*fae0*/  MOV R140, R140 ;  /* 0x0000008c008c7202 */ /* 0x000fc40000000f00 */
[----:B------:R-:W-:Y:S01]  /*faf0*/  MOV R141, R6 ;  /* 0x00000006008d7202 */ /* 0x000fe20000000f00 */
[----:B------:R-:W-:Y:S01]  /*fb00*/  SHFL.IDX PT, R14, R104, R39, 0x1c1f ;  /* 0x001c1f27680e7589 */ /* 0x000fe200000e0000 */
[----:B------:R-:W-:Y:S02]  /*fb10*/  MOV R142, R4 ;  /* 0x00000004008e7202 */ /* 0x000fe40000000f00 */
[----:B------:R-:W-:Y:S01]  /*fb20*/  MOV R136, R136 ;  /* 0x0000008800887202 */ /* 0x000fe20000000f00 */
[----:B------:R-:W1:Y:S01]  /*fb30*/  SHFL.IDX PT, R15, R52, R20, 0x1c1f ;  /* 0x001c1f14340f7589 */ /* 0x000e6200000e0000 */
[----:B------:R-:W-:-:S03]  /*fb40*/  MOV R137, R12 ;  /* 0x0000000c00897202 */ /* 0x000fc60000000f00 */
[----:B------:R-:W2:Y:S04]  /*fb50*/  SHFL.IDX PT, R11, R29, R20, 0x1c1f ;  /* 0x001c1f141d0b7589 */ /* 0x000ea800000e0000 */
[----:B------:R-:W-:Y:S04]  /*fb60*/  SHFL.IDX PT, R24, R96, R39, 0x1c1f ;  /* 0x001c1f2760187589 */ /* 0x000fe800000e0000 */
[----:B------:R-:W3:Y:S04]  /*fb70*/  SHFL.IDX PT, R55, R55, R20, 0x1c1f ;  /* 0x001c1f1437377589 */ /* 0x000ee800000e0000 */
[----:B------:R-:W-:Y:S01]  /*fb80*/  SHFL.IDX PT, R100, R88, R39, 0x1c1f ;  /* 0x001c1f2758647589 */ /* 0x000fe200000e0000 */
[----:B0-----:R-:W-:-:S02]  /*fb90*/  SEL R8, R10, R9, P0 ;  /* 0x000000090a087207 */ /* 0x001fc40000000000 */
[----:B------:R-:W-:Y:S01]  /*fba0*/  SEL R10, R9, R10, P0 ;  /* 0x0000000a090a7207 */ /* 0x000fe20000000000 */
[----:B------:R-:W-:Y:S04]  /*fbb0*/  SHFL.IDX PT, R26, R92, R39, 0x1c1f ;  /* 0x001c1f275c1a7589 */ /* 0x000fe800000e0000 */
[----:B------:R-:W-:Y:S01]  /*fbc0*/  SHFL.IDX PT, R25, R94, R39, 0x1c1f ;  /* 0x001c1f275e197589 */ /* 0x000fe200000e0000 */
[----:B-1----:R-:W-:Y:S02]  /*fbd0*/  SEL R12, R14, R15, P0 ;  /* 0x0000000f0e0c7207 */ /* 0x002fe40000000000 */
[----:B------:R-:W-:Y:S01]  /*fbe0*/  SEL R14, R15, R14, P0 ;  /* 0x0000000e0f0e7207 */ /* 0x000fe20000000000 */
[----:B------:R-:W-:Y:S01]  /*fbf0*/  SHFL.IDX PT, R4, R102, R39, 0x1c1f ;  /* 0x001c1f2766047589 */ /* 0x000fe200000e0000 */
[----:B--2---:R-:W-:-:S02]  /*fc00*/  SEL R9, R62, R11, P0 ;  /* 0x0000000b3e097207 */ /* 0x004fc40000000000 */
[----:B------:R-:W-:Y:S01]  /*fc10*/  SEL R11, R11, R62, P0 ;  /* 0x0000003e0b0b7207 */ /* 0x000fe20000000000 */
[----:B------:R-:W-:Y:S04]  /*fc20*/  SHFL.IDX PT, R126, R126, R39, 0x1c1f ;  /* 0x001c1f277e7e7589 */ /* 0x000fe800000e0000 */
[----:B------:R-:W-:Y:S01]  /*fc30*/  SHFL.IDX PT, R130, R130, R39, 0x1c1f ;  /* 0x001c1f2782827589 */ /* 0x000fe200000e0000 */
[----:B---3--:R-:W-:Y:S02]  /*fc40*/  SEL R13, R110, R55, P0 ;  /* 0x000000376e0d7207 */ /* 0x008fe40000000000 */
        /* <DEDUP_REMOVED lines=22> */
[----:B------:R-:W-:Y:S04]  /*fdb0*/  SHFL.IDX PT, R127, R38, R20, 0x1c1f ;  /* 0x001c1f14267f7589 */ /* 0x000fe800000e0000 */
[----:B------:R0:W1:Y:S04]  /*fdc0*/  SHFL.IDX PT, R39, R44, R20, 0x1c1f ;  /* 0x001c1f142c277589 */ /* 0x00006800000e0000 */
[----:B------:R-:W-:Y:S04]  /*fdd0*/  SHFL.IDX PT, R36, R95, R20, 0x1c1f ;  /* 0x001c1f145f247589 */ /* 0x000fe800000e0000 */
[----:B------:R1:W-:Y:S01]  /*fde0*/  SHFL.IDX PT, R37, R98, R20, 0x1c1f ;  /* 0x001c1f1462257589 */ /* 0x0003e200000e0000 */
[----:B0-----:R-:W-:-:S03]  /*fdf0*/  SEL R44, R21, R64, P0 ;  /* 0x00000040152c7207 */ /* 0x001fc60000000000 */
[----:B------:R-:W-:Y:S04]  /*fe00*/  SHFL.IDX PT, R99, R34, R20, 0x1c1f ;  /* 0x001c1f1422637589 */ /* 0x000fe800000e0000 */
[----:B------:R-:W-:Y:S04]  /*fe10*/  SHFL.IDX PT, R123, R35, R20, 0x1c1f ;  /* 0x001c1f14237b7589 */ /* 0x000fe800000e0000 */
[----:B------:R-:W-:Y:S04]  /*fe20*/  SHFL.IDX PT, R94, R43, R20, 0x1c1f ;  /* 0x001c1f142b5e7589 */ /* 0x000fe800000e0000 */
[----:B------:R-:W0:Y:S01]  /*fe30*/  SHFL.IDX PT, R38, R59, R20, 0x1c1f ;  /* 0x001c1f143b267589 */ /* 0x000e2200000e0000 */
[----:B-1----:R-:W-:-:S02]  /*fe40*/  SEL R98, R100, R39, P0 ;  /* 0x0000002764627207 */ /* 0x002fc40000000000 */
[----:B------:R-:W-:Y:S01]  /*fe50*/  SEL R100, R39, R100, P0 ;  /* 0x0000006427647207 */ /* 0x000fe20000000000 */
[----:B------:R-:W-:Y:S01]  /*fe60*/  SHFL.IDX PT, R145, R63, R20, 0x1c1f ;  /* 0x001c1f143f917589 */ /* 0x000fe200000e0000 */
[----:B------:R-:W-:-:S03]  /*fe70*/  F2FP.BF16.F32.PACK_AB R39, R15, R14 ;  /* 0x0000000e0f27723e */ /* 0x000fc600000010ff */
[----:B------:R-:W-:Y:S04]  /*fe80*/  SHFL.IDX PT, R43, R56, R20, 0x1c1f ;  /* 0x001c1f14382b7589 */ /* 0x000fe800000e0000 */
[----:B------:R1:W2:Y:S04]  /*fe90*/  SHFL.IDX PT, R143, R60, R20, 0x1c1f ;  /* 0x001c1f143c8f7589 */ /* 0x0002a800000e0000 */
[----:B------:R3:W-:Y:S04]  /*fea0*/  SHFL.IDX PT, R147, R61, R20, 0x1c1f ;  /* 0x001c1f143d937589 */ /* 0x0007e800000e0000 */
[----:B------:R4:W-:Y:S01]  /*feb0*/  SHFL.IDX PT, R151, R65, R20, 0x1c1f ;  /* 0x001c1f1441977589 */ /* 0x0009e200000e0000 */
[----:B-1----:R-:W-:-:S03]  /*fec0*/  SEL R60, R107, R68, P0 ;  /* 0x000000446b3c7207 */ /* 0x002fc60000000000 */
[----:B------:R-:W1:Y:S01]  /*fed0*/  SHFL.IDX PT, R40, R40, R20, 0x1c1f ;  /* 0x001c1f1428287589 */ /* 0x000e6200000e0000 */
[----:B0-----:R-:W-:Y:S02]  /*fee0*/  SEL R62, R81, R38, P0 ;  /* 0x00000026513e7207 */ /* 0x001fe40000000000 */
[----:B---3--:R-:W-:Y:S01]  /*fef0*/  SEL R61, R99, R70, P0 ;  /* 0x00000046633d7207 */ /* 0x008fe20000000000 */
[----:B------:R-:W0:Y:S04]  /*ff00*/  SHFL.IDX PT, R42, R42, R20, 0x1c1f ;  /* 0x001c1f142a2a7589 */ /* 0x000e2800000e0000 */
[----:B------:R3:W0:Y:S04]  /*ff10*/  SHFL.IDX PT, R109, R46, R20, 0x1c1f ;  /* 0x001c1f142e6d7589 */ /* 0x00062800000e0000 */
[----:B------:R1:W-:Y:S01]  /*ff20*/  SHFL.IDX PT, R117, R48, R20, 0x1c1f ;  /* 0x001c1f1430757589 */ /* 0x0003e200000e0000 */
[----:B--2---:R-:W-:-:S02]  /*ff30*/  SEL R63, R122, R143, P0 ;  /* 0x0000008f7a3f7207 */ /* 0x004fc40000000000 */
[----:B----4-:R-:W-:Y:S01]  /*ff40*/  SEL R65, R143, R122, P0 ;  /* 0x0000007a8f417207 */ /* 0x010fe20000000000 */
[----:B------:R2:W4:Y:S01]  /*ff50*/  SHFL.IDX PT, R125, R50, R20, 0x1c1f ;  /* 0x001c1f14327d7589 */ /* 0x00052200000e0000 */
[----:B---3--:R-:W-:-:S03]  /*ff60*/  SEL R46, R82, R43, P0 ;  /* 0x0000002b522e7207 */ /* 0x008fc60000000000 */
[----:B------:R3:W-:Y:S01]  /*ff70*/  SHFL.IDX PT, R133, R51, R20, 0x1c1f ;  /* 0x001c1f1433857589 */ /* 0x0007e200000e0000 */
[----:B-1----:R-:W-:-:S03]  /*ff80*/  SEL R48, R43, R82, P0 ;  /* 0x000000522b307207 */ /* 0x002fc60000000000 */
[----:B------:R1:W-:Y:S01]  /*ff90*/  SHFL.IDX PT, R129, R106, R20, 0x1c1f ;  /* 0x001c1f146a817589 */ /* 0x0003e200000e0000 */
[----:B------:R-:W-:Y:S02]  /*ffa0*/  SEL R82, R83, R40, P0 ;  /* 0x0000002853527207 */ /* 0x000fe40000000000 */
[----:B--2---:R-:W-:Y:S01]  /*ffb0*/  SEL R50, R68, R107, P0 ;  /* 0x0000006b44327207 */ /* 0x004fe20000000000 */
[----:B------:R-:W-:Y:S01]  /*ffc0*/  SHFL.IDX PT, R7, R119, R20, 0x1c1f ;  /* 0x001c1f1477077589 */ /* 0x000fe200000e0000 */
[----:B------:R-:W-:Y:S02]  /*ffd0*/  SEL R68, R123, R72, P0 ;  /* 0x000000487b447207 */ /* 0x000fe40000000000 */
[----:B---3--:R-:W-:Y:S01]  /*ffe0*/  SEL R51, R70, R99, P0 ;  /* 0x0000006346337207 */ /* 0x008fe20000000000 */
[----:B------:R2:W-:Y:S01]  /*fff0*/  SHFL.IDX PT, R30, R45, R20, 0x1c1f ;  /* 0x001c1f142d1e7589 */ /* 0x0005e200000e0000 */
[----:B------:R-:W-:Y:S02]  /*10000*/  SEL R70, R126, R147, P0 ;  /* 0x000000937e467207 */ /* 0x000fe40000000000 */
[----:B------:R-:W-:Y:S01]  /*10010*/  SEL R84, R40, R83, P0 ;  /* 0x0000005328547207 */ /* 0x000fe20000000000 */
[----:B------:R3:W-:Y:S01]  /*10020*/  SHFL.IDX PT, R31, R47, R20, 0x1c1f ;  /* 0x001c1f142f1f7589 */ /* 0x0007e200000e0000 */
[----:B0-----:R-:W-:-:S02]  /*10030*/  SEL R90, R91, R42, P0 ;  /* 0x0000002a5b5a7207 */ /* 0x001fc40000000000 */
[----:B------:R-:W-:Y:S01]  /*10040*/  SEL R92, R42, R91, P0 ;  /* 0x0000005b2a5c7207 */ /* 0x000fe20000000000 */
[----:B------:R0:W-:Y:S01]  /*10050*/  SHFL.IDX PT, R28, R49, R20, 0x1c1f ;  /* 0x001c1f14311c7589 */ /* 0x0001e200000e0000 */
[----:B-1----:R-:W-:Y:S02]  /*10060*/  SEL R106, R108, R109, P0 ;  /* 0x0000006d6c6a7207 */ /* 0x002fe40000000000 */
[----:B--2---:R-:W-:Y:S01]  /*10070*/  SEL R45, R89, R66, P0 ;  /* 0x00000042592d7207 */ /* 0x004fe20000000000 */
[----:B------:R-:W-:Y:S01]  /*10080*/  SHFL.IDX PT, R53, R53, R20, 0x1c1f ;  /* 0x001c1f1435357589 */ /* 0x000fe200000e0000 */
[----:B----4-:R-:W-:Y:S02]  /*10090*/  SEL R122, R124, R125, P0 ;  /* 0x0000007d7c7a7207 */ /* 0x010fe40000000000 */
[----:B---3--:R-:W-:Y:S01]  /*100a0*/  SEL R47, R118, R41, P0 ;  /* 0x00000029762f7207 */ /* 0x008fe20000000000 */
[----:B------:R-:W-:Y:S01]  /*100b0*/  SHFL.IDX PT, R29, R54, R20, 0x1c1f ;  /* 0x001c1f14361d7589 */ /* 0x000fe200000e0000 */
[----:B------:R-:W-:-:S02]  /*100c0*/  SEL R83, R85, R86, P0 ;  /* 0x0000005655537207 */ /* 0x000fc40000000000 */
[----:B0-----:R-:W-:Y:S01]  /*100d0*/  SEL R49, R41, R118, P0 ;  /* 0x0000007629317207 */ /* 0x001fe20000000000 */
[----:B------:R0:W-:Y:S01]  /*100e0*/  SHFL.IDX PT, R149, R67, R20, 0x1c1f ;  /* 0x001c1f1443957589 */ /* 0x0001e200000e0000 */
[----:B------:R-:W-:Y:S02]  /*100f0*/  SEL R118, R120, R37, P0 ;  /* 0x0000002578767207 */ /* 0x000fe40000000000 */
[----:B------:R-:W-:Y:S01]  /*10100*/  SEL R120, R37, R120, P0 ;  /* 0x0000007825787207 */ /* 0x000fe20000000000 */
[----:B------:R1:W2:Y:S01]  /*10110*/  SHFL.IDX PT, R119, R71, R20, 0x1c1f ;  /* 0x001c1f1447777589 */ /* 0x0002a200000e0000 */
[----:B------:R-:W-:Y:S02]  /*10120*/  F2FP.BF16.F32.PACK_AB R37, R13, R12 ;  /* 0x0000000c0d25723e */ /* 0x000fe400000010ff */
[----:B------:R-:W-:Y:S01]  /*10130*/  SEL R91, R93, R94, P0 ;  /* 0x0000005e5d5b7207 */ /* 0x000fe20000000000 */
[----:B------:R3:W4:Y:S01]  /*10140*/  SHFL.IDX PT, R32, R111, R20, 0x1c1f ;  /* 0x001c1f146f207589 */ /* 0x00072200000e0000 */
[----:B------:R-:W-:-:S02]  /*10150*/  SEL R108, R109, R108, P0 ;  /* 0x0000006c6d6c7207 */ /* 0x000fc40000000000 */
[----:B0-----:R-:W-:Y:S01]  /*10160*/  SEL R67, R74, R115, P0 ;  /* 0x000000734a437207 */ /* 0x001fe20000000000 */
[----:B------:R0:W4:Y:S01]  /*10170*/  SHFL.IDX PT, R153, R69, R20, 0x1c1f ;  /* 0x001c1f1445997589 */ /* 0x00012200000e0000 */
[----:B------:R-:W-:Y:S02]  /*10180*/  SEL R124, R125, R124, P0 ;  /* 0x0000007c7d7c7207 */ /* 0x000fe40000000000 */
[----:B-1----:R-:W-:Y:S01]  /*10190*/  SEL R71, R80, R145, P0 ;  /* 0x0000009150477207 */ /* 0x002fe20000000000 */
[----:B------:R1:W-:Y:S01]  /*101a0*/  SHFL.IDX PT, R52, R75, R20, 0x1c1f ;  /* 0x001c1f144b347589 */ /* 0x0003e200000e0000 */
[----:B------:R-:W-:Y:S02]  /*101b0*/  SEL R85, R86, R85, P0 ;  /* 0x0000005556557207 */ /* 0x000fe40000000000 */
[----:B---3--:R-:W-:Y:S01]  /*101c0*/  SEL R111, R113, R36, P0 ;  /* 0x00000024716f7207 */ /* 0x008fe20000000000 */
[----:B------:R3:W4:Y:S01]  /*101d0*/  SHFL.IDX PT, R155, R73, R20, 0x1c1f ;  /* 0x001c1f14499b7589 */ /* 0x00072200000e0000 */
[----:B------:R-:W-:-:S02]  /*101e0*/  SEL R113, R36, R113, P0 ;  /* 0x0000007124717207 */ /* 0x000fc40000000000 */
[----:B0-----:R-:W-:Y:S01]  /*101f0*/  SEL R69, R115, R74, P0 ;  /* 0x0000004a73457207 */ /* 0x001fe20000000000 */
[----:B------:R-:W0:Y:S01]  /*10200*/  SHFL.IDX PT, R34, R103, R20, 0x1c1f ;  /* 0x001c1f1467227589 */ /* 0x000e2200000e0000 */
[----:B------:R-:W-:Y:S02]  /*10210*/  F2FP.BF16.F32.PACK_AB R36, R9, R8 ;  /* 0x000000080924723e */ /* 0x000fe400000010ff */
[----:B-1----:R-:W-:Y:S01]  /*10220*/  SEL R75, R78, R127, P0 ;  /* 0x0000007f4e4b7207 */ /* 0x002fe20000000000 */
[----:B------:R1:W0:Y:S01]  /*10230*/  SHFL.IDX PT, R35, R114, R20, 0x1c1f ;  /* 0x001c1f1472237589 */ /* 0x00022200000e0000 */
[----:B------:R-:W-:Y:S02]  /*10240*/  SEL R74, R76, R131, P0 ;  /* 0x000000834c4a7207 */ /* 0x000fe40000000000 */
[----:B---3--:R-:W-:Y:S01]  /*10250*/  SEL R73, R145, R80, P0 ;  /* 0x0000005091497207 */ /* 0x008fe20000000000 */
[----:B------:R2:W-:Y:S01]  /*10260*/  SHFL.IDX PT, R54, R87, R20, 0x1c1f ;  /* 0x001c1f1457367589 */ /* 0x0005e200000e0000 */
[----:B------:R-:W-:-:S02]  /*10270*/  SEL R80, R151, R130, P0 ;  /* 0x0000008297507207 */ /* 0x000fc40000000000 */
[----:B------:R-:W-:Y:S01]  /*10280*/  SEL R76, R131, R76, P0 ;  /* 0x0000004c834c7207 */ /* 0x000fe20000000000 */
[----:B------:R3:W0:Y:S01]  /*10290*/  SHFL.IDX PT, R157, R77, R20, 0x1c1f ;  /* 0x001c1f144d9d7589 */ /* 0x00062200000e0000 */
[----:B------:R-:W-:Y:S02]  /*102a0*/  SEL R93, R94, R93, P0 ;  /* 0x0000005d5e5d7207 */ /* 0x000fe40000000000 */
[----:B-1----:R-:W-:Y:S01]  /*102b0*/  SEL R114, R116, R117, P0 ;  /* 0x0000007574727207 */ /* 0x002fe20000000000 */
[----:B------:R1:W0:Y:S01]  /*102c0*/  SHFL.IDX PT, R59, R79, R20, 0x1c1f ;  /* 0x001c1f144f3b7589 */ /* 0x00022200000e0000 */
[----:B------:R-:W-:Y:S02]  /*102d0*/  SEL R116, R117, R116, P0 ;  /* 0x0000007475747207 */ /* 0x000fe40000000000 */
[----:B--2---:R-:W-:Y:S02]  /*102e0*/  SEL R87, R148, R119, P0 ;  /* 0x0000007794577207 */ /* 0x004fe40000000000 */
[----:B------:R-:W-:-:S02]  /*102f0*/  SEL R99, R101, R30, P0 ;  /* 0x0000001e65637207 */ /* 0x000fc40000000000 */
[----:B---3--:R-:W-:Y:S02]  /*10300*/  SEL R77, R127, R78, P0 ;  /* 0x0000004e7f4d7207 */ /* 0x008fe40000000000 */
[----:B------:R-:W-:Y:S02]  /*10310*/  SEL R78, R130, R151, P0 ;  /* 0x00000097824e7207 */ /* 0x000fe40000000000 */
[----:B-1----:R-:W-:Y:S02]  /*10320*/  SEL R20, R64, R21, P0 ;  /* 0x0000001540147207 */ /* 0x002fe40000000000 */
        /* <DEDUP_REMOVED lines=19> */
[----:B----4-:R-:W-:Y:S02]  /*10460*/  SEL R127, R27, R32, P0 ;  /* 0x000000201b7f7207 */ /* 0x010fe40000000000 */
        /* <DEDUP_REMOVED lines=8> */
[----:B0-----:R-:W-:Y:S02]  /*104f0*/  SEL R119, R121, R34, P0 ;  /* 0x0000002279777207 */ /* 0x001fe40000000000 */
        /* <DEDUP_REMOVED lines=9> */
[----:B------:R-:W-:Y:S02]  /*10590*/  SEL R103, R105, R54, P0 ;  /* 0x0000003669677207 */ /* 0x000fe40000000000 */
[----:B------:R-:W-:Y:S02]  /*105a0*/  SEL R121, R34, R121, P0 ;  /* 0x0000007922797207 */ /* 0x000fe40000000000 */
[----:B------:R-:W-:-:S02]  /*105b0*/  SEL R6, R35, R6, P0 ;  /* 0x0000000623067207 */ /* 0x000fc40000000000 */
[----:B------:R-:W-:Y:S02]  /*105c0*/  F2FP.BF16.F32.PACK_AB R28, R51, R50 ;  /* 0x00000032331c723e */ /* 0x000fe400000010ff */
[----:B------:R-:W-:Y:S02]  /*105d0*/  F2FP.BF16.F32.PACK_AB R30, R61, R60 ;  /* 0x0000003c3d1e723e */ /* 0x000fe400000010ff */
[----:B------:R-:W-:Y:S02]  /*105e0*/  F2FP.BF16.F32.PACK_AB R31, R65, R64 ;  /* 0x00000040411f723e */ /* 0x000fe400000010ff */
[----:B------:R-:W-:Y:S02]  /*105f0*/  F2FP.BF16.F32.PACK_AB R29, R63, R62 ;  /* 0x0000003e3f1d723e */ /* 0x000fe400000010ff */
[----:B------:R-:W-:Y:S02]  /*10600*/  SEL R104, R157, R104, P0 ;  /* 0x000000689d687207 */ /* 0x000fe40000000000 */
[----:B------:R-:W-:Y:S01]  /*10610*/  SEL R105, R54, R105, P0 ;  /* 0x0000006936697207 */ /* 0x000fe20000000000 */
[----:B------:R-:W-:Y:S01]  /*10620*/  STSM.16.M88.4 [R142], R28 ;  /* 0x0000001c8e007844 */ /* 0x000fe20000000200 */
[----:B------:R-:W-:-:S02]  /*10630*/  SEL R110, R112, R59, P0 ;  /* 0x0000003b706e7207 */ /* 0x000fc40000000000 */
[----:B------:R-:W-:Y:S02]  /*10640*/  F2FP.BF16.F32.PACK_AB R32, R67, R66 ;  /* 0x000000424320723e */ /* 0x000fe400000010ff */
[----:B------:R-:W-:Y:S02]  /*10650*/  F2FP.BF16.F32.PACK_AB R34, R69, R68 ;  /* 0x000000444522723e */ /* 0x000fe400000010ff */
[----:B------:R-:W-:Y:S02]  /*10660*/  F2FP.BF16.F32.PACK_AB R35, R73, R72 ;  /* 0x000000484923723e */ /* 0x000fe400000010ff */
[----:B-1----:R-:W-:Y:S02]  /*10670*/  F2FP.BF16.F32.PACK_AB R33, R71, R70 ;  /* 0x000000464721723e */ /* 0x002fe400000010ff */
[----:B------:R-:W-:Y:S02]  /*10680*/  SEL R112, R59, R112, P0 ;  /* 0x000000703b707207 */ /* 0x000fe40000000000 */
[----:B------:R-:W-:Y:S01]  /*10690*/  F2FP.BF16.F32.PACK_AB R36, R75, R74 ;  /* 0x0000004a4b24723e */ /* 0x000fe200000010ff */
[----:B------:R-:W-:Y:S01]  /*106a0*/  STSM.16.M88.4 [R141], R32 ;  /* 0x000000208d007844 */ /* 0x000fe20000000200 */
[----:B------:R-:W-:-:S02]  /*106b0*/  F2FP.BF16.F32.PACK_AB R38, R77, R76 ;  /* 0x0000004c4d26723e */ /* 0x000fc400000010ff */
[----:B------:R-:W-:Y:S02]  /*106c0*/  F2FP.BF16.F32.PACK_AB R39, R81, R80 ;  /* 0x000000505127723e */ /* 0x000fe400000010ff */
[----:B------:R-:W-:Y:S02]  /*106d0*/  F2FP.BF16.F32.PACK_AB R37, R79, R78 ;  /* 0x0000004e4f25723e */ /* 0x000fe400000010ff */
[----:B------:R-:W-:Y:S02]  /*106e0*/  F2FP.BF16.F32.PACK_AB R40, R83, R82 ;  /* 0x000000525328723e */ /* 0x000fe400000010ff */
[----:B------:R-:W-:Y:S01]  /*106f0*/  F2FP.BF16.F32.PACK_AB R42, R85, R84 ;  /* 0x00000054552a723e */ /* 0x000fe200000010ff */
[----:B------:R-:W-:Y:S01]  /*10700*/  STSM.16.M88.4 [R140], R36 ;  /* 0x000000248c007844 */ /* 0x000fe20000000200 */
[----:B------:R-:W-:Y:S02]  /*10710*/  F2FP.BF16.F32.PACK_AB R43, R89, R88 ;  /* 0x00000058592b723e */ /* 0x000fe400000010ff */
[----:B------:R-:W-:-:S02]  /*10720*/  F2FP.BF16.F32.PACK_AB R41, R87, R86 ;  /* 0x000000565729723e */ /* 0x000fc400000010ff */
[----:B------:R-:W-:Y:S02]  /*10730*/  SEL R5, R172, R7, P0 ;  /* 0x00000007ac057207 */ /* 0x000fe40000000000 */
[----:B------:R-:W-:Y:S01]  /*10740*/  F2FP.BF16.F32.PACK_AB R52, R91, R90 ;  /* 0x0000005a5b34723e */ /* 0x000fe200000010ff */
[----:B------:R1:W-:Y:S01]  /*10750*/  STSM.16.M88.4 [R139], R40 ;  /* 0x000000288b007844 */ /* 0x0003e20000000200 */
[----:B------:R-:W-:Y:S02]  /*10760*/  F2FP.BF16.F32.PACK_AB R54, R93, R92 ;  /* 0x0000005c5d36723e */ /* 0x000fe400000010ff */
[----:B------:R-:W-:Y:S02]  /*10770*/  F2FP.BF16.F32.PACK_AB R55, R97, R96 ;  /* 0x000000606137723e */ /* 0x000fe400000010ff */
[----:B------:R-:W-:Y:S02]  /*10780*/  F2FP.BF16.F32.PACK_AB R53, R95, R94 ;  /* 0x0000005e5f35723e */ /* 0x000fe400000010ff */
[----:B------:R-:W-:-:S02]  /*10790*/  SEL R7, R7, R172, P0 ;  /* 0x000000ac07077207 */ /* 0x000fc40000000000 */
[----:B------:R-:W-:Y:S01]  /*107a0*/  F2FP.BF16.F32.PACK_AB R56, R99, R98 ;  /* 0x000000626338723e */ /* 0x000fe200000010ff */
[----:B------:R-:W-:Y:S01]  /*107b0*/  STSM.16.M88.4 [R138], R52 ;  /* 0x000000348a007844 */ /* 0x000fe20000000200 */
[----:B------:R-:W-:Y:S02]  /*107c0*/  F2FP.BF16.F32.PACK_AB R58, R101, R100 ;  /* 0x00000064653a723e */ /* 0x000fe400000010ff */
[----:B------:R-:W-:Y:S02]  /*107d0*/  F2FP.BF16.F32.PACK_AB R59, R105, R104 ;  /* 0x00000068693b723e */ /* 0x000fe400000010ff */
[----:B0-----:R-:W-:Y:S01]  /*107e0*/  F2FP.BF16.F32.PACK_AB R57, R103, R102 ;  /* 0x000000666739723e */ /* 0x001fe200000010ff */
[----:B-1----:R-:W-:Y:S01]  /*107f0*/  IMAD.U32 R40, RZ, RZ, UR12 ;  /* 0x0000000cff287e24 */ /* 0x002fe2000f8e00ff */
[----:B------:R-:W-:Y:S01]  /*10800*/  F2FP.BF16.F32.PACK_AB R24, R107, R106 ;  /* 0x0000006a6b18723e */ /* 0x000fe200000010ff */
[----:B------:R-:W-:Y:S01]  /*10810*/  IMAD.U32 R41, RZ, RZ, UR13 ;  /* 0x0000000dff297e24 */ /* 0x000fe2000f8e00ff */
[----:B------:R-:W-:Y:S01]  /*10820*/  F2FP.BF16.F32.PACK_AB R26, R109, R108 ;  /* 0x0000006c6d1a723e */ /* 0x000fe200000010ff */
[----:B------:R-:W-:Y:S01]  /*10830*/  STSM.16.M88.4 [R137], R56 ;  /* 0x0000003889007844 */ /* 0x000fe20000000200 */
[----:B------:R-:W-:Y:S01]  /*10840*/  F2FP.BF16.F32.PACK_AB R27, R113, R112 ;  /* 0x00000070711b723e */ /* 0x000fe200000010ff */
[----:B------:R-:W-:Y:S01]  /*10850*/  ULDC.64 UR12, c[0x0][0xc08] ;  /* 0x00030200000c7ab9 */ /* 0x000fe20000000a00 */
[----:B------:R-:W-:-:S02]  /*10860*/  F2FP.BF16.F32.PACK_AB R25, R111, R110 ;  /* 0x0000006e6f19723e */ /* 0x000fc400000010ff */
[----:B------:R-:W-:Y:S02]  /*10870*/  F2FP.BF16.F32.PACK_AB R28, R115, R114 ;  /* 0x00000072731c723e */ /* 0x000fe400000010ff */
        /* <DEDUP_REMOVED lines=14> */
[----:B------:R-:W-:-:S03]  /*10960*/  ISETP.NE.U32.AND P0, PT, RZ, UR14, PT ;  /* 0x0000000eff007c0c */ /* 0x000fc6000bf05070 */
[----:B------:R1:W-:Y:S01]  /*10970*/  STSM.16.M88.4 [R3], R36 ;  /* 0x0000002403007844 */ /* 0x0003e20000000200 */
[----:B------:R-:W-:Y:S01]  /*10980*/  BAR.SYNC.DEFER_BLOCKING 0x1, 0x100 ;  /* 0x0044000000007b1d */ /* 0x000fe20000010000 */
[----:B------:R-:W-:-:S07]  /*10990*/  ISETP.NE.AND.EX P0, PT, RZ, UR15, PT, P0 ;  /* 0x0000000fff007c0c */ /* 0x000fce000bf05300 */
[----:B0-----:R-:W0:Y:S06]  /*109a0*/  LDC R134, c[0x0][0xbe8] ;  /* 0x0002fa00ff867b82 */ /* 0x001e2c0000000800 */
[----:B------:R-:W2:Y:S01]  /*109b0*/  @P0 LDG.E R42, desc[UR54][R40.64] ;  /* 0x00000036282a0981 */ /* 0x000ea2000c1e1900 */
[----:B------:R-:W-:Y:S01]  /*109c0*/  UISETP.NE.U32.AND UP0, UPT, UR12, URZ, UPT ;  /* 0x0000003f0c00728c */ /* 0x000fe2000bf05070 */
[----:B------:R-:W-:Y:S01]  /*109d0*/  UMOV UR20, 0x9b8 ;  /* 0x000009b800147882 */ /* 0x000fe20000000000 */
[----:B------:R-:W-:Y:S02]  /*109e0*/  ULDC UR4, c[0x0][0xa88] ;  /* 0x0002a20000047ab9 */ /* 0x000fe40000000800 */
[----:B------:R-:W-:Y:S01]  /*109f0*/  UISETP.NE.AND.EX UP0, UPT, UR13, URZ, UPT, UP0 ;  /* 0x0000003f0d00728c */ /* 0x000fe2000bf05300 */
[----:B0-----:R-:W-:Y:S01]  /*10a00*/  ISETP.NE.AND P1, PT, R134, 0x1, PT ;  /* 0x000000018600780c */ /* 0x001fe20003f25270 */
[----:B------:R-:W-:-:S04]  /*10a10*/  IMAD.U32 R27, RZ, RZ, UR4 ;  /* 0x00000004ff1b7e24 */ /* 0x000fc8000f8e00ff */
[----:B------:R-:W-:-:S05]  /*10a20*/  PLOP3.LUT P4, PT, PT, PT, UP0, 0x80, 0x0 ;  /* 0x000000000000781c */ /* 0x000fca0003f8f008 */
[----:B------:R-:W-:-:S03]  /*10a30*/  @UP0 ULEA UR12, UP1, UR43, UR12, 0x2 ;  /* 0x0000000c2b0c0291 */ /* 0x000fc6000f82103f */
[----:B-1----:R-:W0:Y:S01]  /*10a40*/  @P1 LDC R3, c[0x0][0xbec] ;  /* 0x0002fb00ff031b82 */ /* 0x002e220000000800 */
[----:B------:R-:W-:Y:S02]  /*10a50*/  @UP0 ULEA.HI.X UR13, UR43, UR13, UR42, 0x2, UP1 ;  /* 0x0000000d2b0d0291 */ /* 0x000fe400088f142a */
[----:B------:R-:W-:Y:S01]  /*10a60*/  UISETP.GT.AND UP1, UPT, UR46, 0x1, UPT ;  /* 0x000000012e00788c */ /* 0x000fe2000bf24270 */
[----:B------:R-:W-:-:S04]  /*10a70*/  IMAD.U32 R24, RZ, RZ, UR12 ;  /* 0x0000000cff187e24 */ /* 0x000fc8000f8e00ff */
[----:B------:R-:W1:Y:S01]  /*10a80*/  @P1 LDC R29, c[0x0][0xbf0] ;  /* 0x0002fc00ff1d1b82 */ /* 0x000e620000000800 */
[----:B------:R-:W-:Y:S01]  /*10a90*/  USEL UR20, UR20, 0x978, UP1 ;  /* 0x0000097814147887 */ /* 0x000fe20008800000 */
[----:B------:R-:W-:Y:S01]  /*10aa0*/  IMAD.U32 R25, RZ, RZ, UR13 ;  /* 0x0000000dff197e24 */ /* 0x000fe2000f8e00ff */
[----:B------:R-:W-:Y:S01]  /*10ab0*/  UISETP.NE.U32.AND UP0, UPT, UR14, URZ, UPT ;  /* 0x0000003f0e00728c */ /* 0x000fe2000bf05070 */
[----:B------:R-:W-:Y:S01]  /*10ac0*/  VIADD R34, R17, UR36 ;  /* 0x0000002411227c36 */ /* 0x000fe20008000000 */
[----:B------:R-:W-:Y:S02]  /*10ad0*/  UMOV UR4, URZ ;  /* 0x0000003f00047c82 */ /* 0x000fe40008000000 */
[----:B------:R-:W-:Y:S01]  /*10ae0*/  UISETP.NE.AND.EX UP0, UPT, UR15, URZ, UPT, UP0 ;  /* 0x0000003f0f00728c */ /* 0x000fe2000bf05300 */
[----:B------:R0:W5:Y:S01]  /*10af0*/  @P4 LDG.E R27, desc[UR54][R24.64] ;  /* 0x00000036181b4981 */ /* 0x000162000c1e1900 */
[----:B------:R-:W-:Y:S02]  /*10b00*/  USEL UR9, UR37, URZ, UP1 ;  /* 0x0000003f25097287 */ /* 0x000fe40008800000 */
[----:B------:R-:W-:-:S02]  /*10b10*/  USEL UR43, UR43, URZ, !UP0 ;  /* 0x0000003f2b2b7287 */ /* 0x000fc4000c000000 */
[----:B------:R-:W-:Y:S01]  /*10b20*/  ULDC.64 UR16, c[0x0][UR20+0x218] ;  /* 0x0000860014107abb */ /* 0x000fe20008000a00 */
[----:B------:R-:W-:Y:S01]  /*10b30*/  ULDC.64 UR18, c[0x0][UR20+0x228] ;  /* 0x00008a0014127abb */ /* 0x000fe20008000a00 */
[----:B------:R-:W-:Y:S01]  /*10b40*/  ULDC.64 UR14, c[0x0][UR20+0x220] ;  /* 0x00008800140e7abb */ /* 0x000fe20008000a00 */
[----:B------:R-:W-:Y:S02]  /*10b50*/  UIMAD.WIDE.U32 UR12, UR16, UR44, URZ ;  /* 0x0000002c100c72a5 */ /* 0x000fe4000f8e003f */
[----:B------:R-:W-:Y:S01]  /*10b60*/  UIMAD.WIDE.U32 UR22, UR18, UR9, URZ ;  /* 0x00000009121672a5 */ /* 0x000fe2000f8e003f */
[----:B0-----:R-:W-:Y:S01]  /*10b70*/  @P1 IMAD.HI.U32 R24, R34, R3, RZ ;  /* 0x0000000322181227 */ /* 0x001fe200078e00ff */
[----:B------:R-:W-:Y:S02]  /*10b80*/  UIMAD UR16, UR17, UR44, URZ ;  /* 0x0000002c111072a4 */ /* 0x000fe4000f8e023f */
[----:B------:R-:W-:Y:S01]  /*10b90*/  UIMAD UR18, UR19, UR9, URZ ;  /* 0x00000009131272a4 */ /* 0x000fe2000f8e023f */
[----:B------:R-:W-:Y:S01]  /*10ba0*/  IMAD.MOV.U32 R3, RZ, RZ, R34 ;  /* 0x000000ffff037224 */ /* 0x000fe200078e0022 */
[----:B------:R-:W-:Y:S01]  /*10bb0*/  USEL UR42, UR42, URZ, !UP0 ;  /* 0x0000003f2a2a7287 */ /* 0x000fe2000c000000 */
[----:B-1----:R-:W-:Y:S01]  /*10bc0*/  @P1 SHF.R.U32.HI R3, RZ, R29, R24 ;  /* 0x0000001dff031219 */ /* 0x002fe20000011618 */
[----:B------:R-:W-:Y:S01]  /*10bd0*/  UIMAD UR9, UR15, UR43, URZ ;  /* 0x0000002b0f0972a4 */ /* 0x000fe2000f8e023f */
[----:B------:R-:W-:Y:S01]  /*10be0*/  IMAD.U32 R24, RZ, RZ, UR22 ;  /* 0x00000016ff187e24 */ /* 0x000fe2000f8e00ff */
[----:B------:R-:W-:Y:S01]  /*10bf0*/  UIADD3 UR13, UR13, UR16, URZ ;  /* 0x000000100d0d7290 */ /* 0x000fe2000fffe03f */
[----:B------:R-:W-:Y:S01]  /*10c00*/  IMAD.U32 R25, RZ, RZ, UR23 ;  /* 0x00000017ff197e24 */ /* 0x000fe2000f8e00ff */
[----:B------:R-:W-:Y:S01]  /*10c10*/  UIMAD.WIDE.U32 UR16, UR14, UR43, URZ ;  /* 0x0000002b0e1072a5 */ /* 0x000fe2000f8e003f */
[--C-:B------:R-:W-:Y:S01]  /*10c20*/  IMAD.MOV R29, RZ, RZ, -R3.reuse ;  /* 0x000000ffff1d7224 */ /* 0x100fe200078e0a03 */
[----:B------:R-:W-:Y:S01]  /*10c30*/  UIMAD UR9, UR14, UR42, UR9 ;  /* 0x0000002a0e0972a4 */ /* 0x000fe2000f8e0209 */
[----:B------:R-:W-:Y:S01]  /*10c40*/  SHF.R.S32.HI R25, RZ, 0x1f, R3 ;  /* 0x0000001fff197819 */ /* 0x000fe20000011403 */
[----:B------:R-:W-:Y:S01]  /*10c50*/  UIADD3 UR18, UR23, UR18, URZ ;  /* 0x0000001217127290 */ /* 0x000fe2000fffe03f */
[----:B------:R-:W-:Y:S01]  /*10c60*/  IMAD R29, R134, R29, R34 ;  /* 0x0000001d861d7224 */ /* 0x000fe200078e0222 */
[----:B------:R-:W-:-:S04]  /*10c70*/  UIADD3 UR9, UR17, UR9, URZ ;  /* 0x0000000911097290 */ /* 0x000fc8000fffe03f */
        /* <DEDUP_REMOVED lines=23> */
.L_x_2171:
        /* <DEDUP_REMOVED lines=26> */
[----:B------:R-:W-:Y:S02]  /*10f90*/  IADD3 R13, P3, R4, 0x2000, RZ ;  /* 0x00002000040d7810 */ /* 0x000fe40007f7e0ff */
[----:B------:R-:W-:-:S02]  /*10fa0*/  SHF.R.U64 R32, R32, 0x3, RZ ;  /* 0x0000000320207819 */ /* 0x000fc400000012ff */
[----:B------:R-:W-:Y:S02]  /*10fb0*/  IADD3 R25, P6, R4, 0x3000, RZ ;  /* 0x0000300004197810 */ /* 0x000fe40007fde0ff */
        /* <DEDUP_REMOVED lines=11> */
[----:B------:R-:W-:Y:S01]  /*11070*/  ULDC.64 UR12, c[0x0][0xae8] ;  /* 0x0002ba00000c7ab9 */ /* 0x000fe20000000a00 */
[----:B------:R-:W-:Y:S01]  /*11080*/  LOP3.LUT R24, R25, 0x380, RZ, 0xc0, !PT ;  /* 0x0000038019187812 */ /* 0x000fe200078ec0ff */
[----:B------:R-:W5:Y:S01]  /*11090*/  LD.E.128 R32, desc[UR54][R32.64] ;  /* 0x0000003620207980 */ /* 0x000f62000c101d00 */
[----:B------:R-:W-:-:S02]  /*110a0*/  LOP3.LUT R28, R29, 0x380, RZ, 0xc0, !PT ;  /* 0x000003801d1c7812 */ /* 0x000fc400078ec0ff */
[----:B------:R-:W-:Y:S01]  /*110b0*/  LOP3.LUT R56, R0, R7, RZ, 0x3c, !PT ;  /* 0x0000000700387212 */ /* 0x000fe200078e3cff */
[----:B------:R-:W-:Y:S01]  /*110c0*/  IMAD R0, R18, 0x20, R235 ;  /* 0x0000002012007824 */ /* 0x000fe200078e02eb */
[----:B------:R-:W-:Y:S01]  /*110d0*/  UIADD3 UR11, UR11, UR9, URZ ;  /* 0x000000090b0b7290 */ /* 0x000fe2000fffe03f */
[----:B------:R-:W-:Y:S02]  /*110e0*/  SHF.R.U64 R8, R8, 0x3, RZ ;  /* 0x0000000308087819 */ /* 0x000fe400000012ff */
[----:B------:R-:W-:Y:S02]  /*110f0*/  SHF.R.U64 R12, R12, 0x3, RZ ;  /* 0x000000030c0c7819 */ /* 0x000fe400000012ff */
[----:B------:R-:W-:Y:S02]  /*11100*/  SHF.R.U64 R24, R24, 0x3, RZ ;  /* 0x0000000318187819 */ /* 0x000fe400000012ff */
[----:B------:R-:W-:Y:S01]  /*11110*/  SHF.R.U64 R28, R28, 0x3, RZ ;  /* 0x000000031c1c7819 */ /* 0x000fe200000012ff */
[----:B------:R-:W-:Y:S01]  /*11120*/  VIADD R2, R0, UR36 ;  /* 0x0000002400027c36 */ /* 0x000fe20008000000 */
[----:B------:R-:W-:Y:S01]  /*11130*/  UIMAD.WIDE.U32 UR10, UR44, UR12, UR10 ;  /* 0x0000000c2c0a72a5 */ /* 0x000fe2000f8e000a */
        /* <DEDUP_REMOVED lines=8> */
[C---:B------:R-:W-:Y:S01]  /*111c0*/  IADD3 R37, P0, R4.reuse, 0x6000, RZ ;  /* 0x0000600004257810 */ /* 0x040fe20007f1e0ff */
[----:B------:R-:W-:Y:S01]  /*111d0*/  USHF.R.S32.HI UR4, URZ, 0x1f, UR43 ;  /* 0x0000001f3f047899 */ /* 0x000fe2000801142b */
[----:B------:R-:W-:Y:S01]  /*111e0*/  IADD3 R41, P4, R4, 0x7000, RZ ;  /* 0x0000700004297810 */ /* 0x000fe20007f9e0ff */
[----:B0-----:R-:W-:Y:S01]  /*111f0*/  @P1 IMAD.HI.U32 R0, R2, R21, RZ ;  /* 0x0000001502001227 */ /* 0x001fe200078e00ff */
[C---:B------:R-:W-:Y:S01]  /*11200*/  IADD3 R45, P3, R4.reuse, 0x8000, RZ ;  /* 0x00008000042d7810 */ /* 0x040fe20007f7e0ff */
[----:B------:R-:W-:Y:S01]  /*11210*/  UIMAD UR11, UR44, UR13, UR11 ;  /* 0x0000000d2c0b72a4 */ /* 0x000fe2000f8e020b */
[C---:B------:R-:W-:Y:S01]  /*11220*/  IADD3 R49, P6, R4.reuse, 0x9000, RZ ;  /* 0x0000900004317810 */ /* 0x040fe20007fde0ff */
[----:B------:R-:W-:Y:S01]  /*11230*/  IMAD.MOV.U32 R61, RZ, RZ, R2 ;  /* 0x000000ffff3d7224 */ /* 0x000fe200078e0002 */
[----:B------:R-:W-:Y:S01]  /*11240*/  IADD3 R53, P5, R4, 0xa000, RZ ;  /* 0x0000a00004357810 */ /* 0x000fe20007fbe0ff */
[----:B------:R-:W-:Y:S01]  /*11250*/  ULDC.64 UR12, c[0x0][0xaf0] ;  /* 0x0002bc00000c7ab9 */ /* 0x000fe20000000a00 */
[----:B------:R-:W-:Y:S01]  /*11260*/  LOP3.LUT R36, R37, 0x380, RZ, 0xc0, !PT ;  /* 0x0000038025247812 */ /* 0x000fe200078ec0ff */
[----:B------:R-:W-:Y:S01]  /*11270*/  UIMAD UR4, UR4, UR12, URZ ;  /* 0x0000000c040472a4 */ /* 0x000fe2000f8e023f */
[----:B------:R-:W-:Y:S01]  /*11280*/  LOP3.LUT R40, R41, 0x380, RZ, 0xc0, !PT ;  /* 0x0000038029287812 */ /* 0x000fe200078ec0ff */
[----:B------:R-:W5:Y:S01]  /*11290*/  LD.E.128 R12, desc[UR54][R12.64] ;  /* 0x000000360c0c7980 */ /* 0x000f62000c101d00 */
[----:B------:R-:W-:-:S02]  /*112a0*/  LOP3.LUT R44, R45, 0x380, RZ, 0xc0, !PT ;  /* 0x000003802d2c7812 */ /* 0x000fc400078ec0ff */
[----:B------:R-:W-:Y:S01]  /*112b0*/  LOP3.LUT R48, R49, 0x380, RZ, 0xc0, !PT ;  /* 0x0000038031307812 */ /* 0x000fe200078ec0ff */
[----:B------:R-:W5:Y:S01]  /*112c0*/  LD.E.128 R24, desc[UR54][R24.64] ;  /* 0x0000003618187980 */ /* 0x000f62000c101d00 */
[----:B------:R-:W-:Y:S02]  /*112d0*/  LOP3.LUT R52, R53, 0x380, RZ, 0xc0, !PT ;  /* 0x0000038035347812 */ /* 0x000fe400078ec0ff */
[----:B------:R-:W-:Y:S01]  /*112e0*/  LOP3.LUT R11, R4, 0x380, RZ, 0xc0, !PT ;  /* 0x00000380040b7812 */ /* 0x000fe200078ec0ff */
[----:B------:R-:W5:Y:S01]  /*112f0*/  LD.E.128 R28, desc[UR54][R28.64] ;  /* 0x000000361c1c7980 */ /* 0x000f62000c101d00 */
[----:B-1----:R-:W-:Y:S01]  /*11300*/  @P1 SHF.R.U32.HI R61, RZ, R63, R0 ;  /* 0x0000003fff3d1219 */ /* 0x002fe20000011600 */
[----:B------:R-:W-:Y:S01]  /*11310*/  UIMAD UR4, UR43, UR13, UR4 ;  /* 0x0000000d2b0472a4 */ /* 0x000fe2000f8e0204 */
[----:B------:R-:W-:Y:S01]  /*11320*/  SHF.R.U64 R36, R36, 0x3, RZ ;  /* 0x0000000324247819 */ /* 0x000fe200000012ff */
[----:B------:R-:W-:Y:S01]  /*11330*/  UIMAD.WIDE.U32 UR10, UR43, UR12, UR10 ;  /* 0x0000000c2b0a72a5 */ /* 0x000fe2000f8e000a */
[----:B------:R-:W-:Y:S01]  /*11340*/  SHF.R.U64 R40, R40, 0x3, RZ ;  /* 0x0000000328287819 */ /* 0x000fe200000012ff */
[----:B------:R-:W5:Y:S01]  /*11350*/  LD.E.128 R56, desc[UR54][R56.64] ;  /* 0x0000003638387980 */ /* 0x000f62000c101d00 */
[----:B------:R-:W-:-:S02]  /*11360*/  SHF.R.U64 R44, R44, 0x3, RZ ;  /* 0x000000032c2c7819 */ /* 0x000fc400000012ff */
[----:B------:R-:W-:Y:S02]  /*11370*/  SHF.R.U64 R48, R48, 0x3, RZ ;  /* 0x0000000330307819 */ /* 0x000fe400000012ff */
[----:B------:R-:W-:Y:S01]  /*11380*/  SHF.R.U64 R52, R52, 0x3, RZ ;  /* 0x0000000334347819 */ /* 0x000fe200000012ff */
[--C-:B------:R-:W-:Y:S01]  /*11390*/  IMAD.MOV R63, RZ, RZ, -R61.reuse ;  /* 0x000000ffff3f7224 */ /* 0x100fe200078e0a3d */
[----:B------:R-:W-:Y:S02]  /*113a0*/  SHF.R.U64 R11, R11, 0x3, RZ ;  /* 0x000000030b0b7819 */ /* 0x000fe400000012ff */
[----:B------:R-:W-:Y:S01]  /*113b0*/  SHF.R.S32.HI R0, RZ, 0x1f, R61 ;  /* 0x0000001fff007819 */ /* 0x000fe2000001143d */
[----:B------:R-:W-:Y:S01]  /*113c0*/  UIADD3 UR4, UR11, UR4, URZ ;  /* 0x000000040b047290 */ /* 0x000fe2000fffe03f */
[----:B------:R-:W-:Y:S01]  /*113d0*/  LOP3.LUT R36, R36, R37, RZ, 0x3c, !PT ;  /* 0x0000002524247212 */ /* 0x000fe200078e3cff */
        /* <DEDUP_REMOVED lines=11> */
[----:B------:R-:W5:Y:S01]  /*11490*/  LD.E.128 R8, desc[UR54][R8.64] ;  /* 0x0000003608087980 */ /* 0x000f62000c101d00 */
[----:B------:R-:W-:-:S02]  /*114a0*/  IMAD R0, R0, UR12, RZ ;  /* 0x0000000c00007c24 */ /* 0x000fc4000f8e02ff */
[----:B------:R-:W-:Y:S01]  /*114b0*/  IMAD R63, R134, R63, R2 ;  /* 0x0000003f863f7224 */ /* 0x000fe200078e0202 */
[----:B------:R-:W5:Y:S01]  /*114c0*/  LD.E.128 R4, desc[UR54][R4.64] ;  /* 0x0000003604047980 */ /* 0x000f62000c101d00 */
[----:B------:R-:W-:Y:S02]  /*114d0*/  IMAD.U32 R21, RZ, RZ, UR11 ;  /* 0x0000000bff157e24 */ /* 0x000fe4000f8e00ff */
[----:B------:R-:W-:Y:S01]  /*114e0*/  IMAD.U32 R20, RZ, RZ, UR10 ;  /* 0x0000000aff147e24 */ /* 0x000fe2000f8e00ff */
[----:B------:R-:W5:Y:S01]  /*114f0*/  LD.E.128 R36, desc[UR54][R36.64] ;  /* 0x0000003624247980 */ /* 0x000f62000c101d00 */
[----:B------:R-:W-:Y:S01]  /*11500*/  IMAD.U32 R21, RZ, RZ, UR4 ;  /* 0x00000004ff157e24 */ /* 0x000fe2000f8e00ff */
[----:B------:R-:W-:Y:S01]  /*11510*/  ULDC.64 UR10, c[0x0][0xad8] ;  /* 0x0002b600000a7ab9 */ /* 0x000fe20000000a00 */
[----:B------:R-:W-:Y:S01]  /*11520*/  IMAD R65, R61, UR13, R0 ;  /* 0x0000000d3d417c24 */ /* 0x000fe2000f8e0200 */
[----:B------:R-:W5:Y:S01]  /*11530*/  LD.E.128 R40, desc[UR54][R40.64] ;  /* 0x0000003628287980 */ /* 0x000f62000c101d00 */
[----:B------:R-:W-:-:S03]  /*11540*/  SHF.R.S32.HI R0, RZ, 0x1f, R63 ;  /* 0x0000001fff007819 */ /* 0x000fc6000001143f */
[----:B------:R-:W5:Y:S01]  /*11550*/  LD.E.128 R44, desc[UR54][R44.64] ;  /* 0x000000362c2c7980 */ /* 0x000f62000c101d00 */
[----:B------:R-:W-:-:S03]  /*11560*/  IMAD.WIDE.U32 R20, R61, UR12, R20 ;  /* 0x0000000c3d147c25 */ /* 0x000fc6000f8e0014 */
        /* <DEDUP_REMOVED lines=9> */
[----:B------:R-:W-:Y:S02]  /*11600*/  VIADD R66, R235, UR36 ;  /* 0x00000024eb427c36 */ /* 0x000fe40008000000 */
        /* <DEDUP_REMOVED lines=37> */
.L_x_2174:
[----:B------:R-:W-:Y:S05]  /*11860*/  BSYNC B1 ;  /* 0x0000000000017941 */ /* 0x000fea0003800000 */
.L_x_2173:
        /* <DEDUP_REMOVED lines=17> */
.L_x_2176:
[----:B------:R-:W-:Y:S05]  /*11980*/  BSYNC B1 ;  /* 0x0000000000017941 */ /* 0x000fea0003800000 */
.L_x_2175:
        /* <DEDUP_REMOVED lines=17> */
.L_x_2178:
[----:B------:R-:W-:Y:S05]  /*11aa0*/  BSYNC B1 ;  /* 0x0000000000017941 */ /* 0x000fea0003800000 */
.L_x_2177:
        /* <DEDUP_REMOVED lines=16> */
[----:B--2---:R-:W-:-:S04]  /*11bb0*/  LEA R2, P0, R71, R6, 0x1 ;  /* 0x0000000647027211 */ /* 0x004fc800078008ff */
[----:B------:R-:W-:-:S05]  /*11bc0*/  LEA.HI.X R3, R71, R64, R70, 0x1, P0 ;  /* 0x0000004047037211 */ /* 0x000fca00000f0c46 */
[----:B------:R0:W-:Y:S01]  /*11bd0*/  ST.E.128 desc[UR54][R2.64], R56 ;  /* 0x0000003802007985 */ /* 0x0001e2000c101d36 */
[----:B------:R-:W-:Y:S05]  /*11be0*/  BRA `(.L_x_2179) ;  /* 0x0000001c00e87947 */ /* 0x000fea0003800000 */
.L_x_2172:
        /* <DEDUP_REMOVED lines=25> */
[----:B------:R-:W-:Y:S01]  /*11d80*/  UIMAD.WIDE.U32 UR10, UR43, UR12, UR10 ;  /* 0x0000000c2b0a72a5 */ /* 0x000fe2000f8e000a */
[----:B------:R-:W-:Y:S01]  /*11d90*/  SYNCS.ARRIVE.TRANS64.RED.A1T0 RZ, [UR8], RZ ;  /* 0x000000ffffff79a7 */ /* 0x000fe20008100408 */
[----:B------:R-:W-:Y:S01]  /*11da0*/  UIMAD UR4, UR43, UR13, UR4 ;  /* 0x0000000d2b0472a4 */ /* 0x000fe2000f8e0204 */
[----:B------:R-:W-:Y:S02]  /*11db0*/  SHF.R.S32.HI R53, RZ, 0x1f, R225 ;  /* 0x0000001fff357819 */ /* 0x000fe400000114e1 */
[----:B------:R-:W-:Y:S01]  /*11dc0*/  ULDC.64 UR12, c[0x0][0xb48] ;  /* 0x0002d200000c7ab9 */ /* 0x000fe20000000a00 */
[----:B------:R-:W-:Y:S01]  /*11dd0*/  UIADD3 UR11, UR11, UR4, URZ ;  /* 0x000000040b0b7290 */ /* 0x000fe2000fffe03f */
[----:B-1----:R-:W-:-:S02]  /*11de0*/  @P1 SHF.R.U32.HI R27, RZ, R0, R25 ;  /* 0x00000000ff1b1219 */ /* 0x002fc40000011619 */
        /* <DEDUP_REMOVED lines=24> */
[----:B------:R-:W-:Y:S02]  /*11f70*/  IMAD.IADD R25, R25, 0x1, R31 ;  /* 0x0000000119197824 */ /* 0x000fe400078e021f */
        /* <DEDUP_REMOVED lines=9> */
[C---:B------:R-:W-:Y:S01]  /*12010*/  VIADD R27, R16.reuse, 0x20 ;  /* 0x00000020101b7836 */ /* 0x040fe20000000000 */
[----:B------:R-:W-:Y:S01]  /*12020*/  ULDC UR4, c[0x0][0xac8] ;  /* 0x0002b20000047ab9 */ /* 0x000fe20000000800 */
[C---:B------:R-:W-:Y:S01]  /*12030*/  VIADD R37, R16.reuse, 0x30 ;  /* 0x0000003010257836 */ /* 0x040fe20000000000 */
[C---:B------:R-:W-:Y:S01]  /*12040*/  ISETP.GE.AND P2, PT, R16.reuse, UR4, PT ;  /* 0x0000000410007c0c */ /* 0x040fe2000bf46270 */
[C---:B------:R-:W-:Y:S01]  /*12050*/  VIADD R39, R16.reuse, 0x38 ;  /* 0x0000003810277836 */ /* 0x040fe20000000000 */
[----:B------:R-:W-:Y:S01]  /*12060*/  ISETP.GE.AND P4, PT, R27, UR4, PT ;  /* 0x000000041b007c0c */ /* 0x000fe2000bf86270 */
[----:B------:R-:W-:Y:S01]  /*12070*/  VIADD R41, R16, 0x40 ;  /* 0x0000004010297836 */ /* 0x000fe20000000000 */
[----:B------:R-:W-:Y:S02]  /*12080*/  ISETP.GE.AND P1, PT, R234, UR4, PT ;  /* 0x00000004ea007c0c */ /* 0x000fe4000bf26270 */
[----:B------:R-:W-:Y:S02]  /*12090*/  ISETP.GE.AND P0, PT, R233, UR4, PT ;  /* 0x00000004e9007c0c */ /* 0x000fe4000bf06270 */
[----:B------:R-:W-:-:S02]  /*120a0*/  SHF.R.S32.HI R29, RZ, 0x1f, R27 ;  /* 0x0000001fff1d7819 */ /* 0x000fc4000001141b */
[----:B------:R-:W-:-:S03]  /*120b0*/  ISETP.GE.AND P5, PT, R19, UR4, PT ;  /* 0x0000000413007c0c */ /* 0x000fc6000bfa6270 */
[----:B-12---:R-:W-:Y:S02]  /*120c0*/  @!P2 IMAD.WIDE R30, R16, 0x4, R24 ;  /* 0x00000004101ea825 */ /* 0x006fe400078e0218 */
[----:B------:R-:W-:-:S03]  /*120d0*/  @!P4 LEA R28, P3, R27, R24, 0x2 ;  /* 0x000000181b1cc211 */ /* 0x000fc600078610ff */
[----:B------:R1:W-:Y:S01]  /*120e0*/  @!P2 ST.E.64 desc[UR54][R30.64], R8 ;  /* 0x000000081e00a985 */ /* 0x0003e2000c101b36 */
[-C--:B------:R-:W-:Y:S01]  /*120f0*/  @!P4 LEA.HI.X R29, R27, R25.reuse, R29, 0x2, P3 ;  /* 0x000000191b1dc211 */ /* 0x080fe200018f141d */
[----:B------:R-:W-:Y:S01]  /*12100*/  VIADD R27, R16, 0x28 ;  /* 0x00000028101b7836 */ /* 0x000fe20000000000 */
[CC--:B------:R-:W-:Y:S02]  /*12110*/  @!P1 LEA R32, P2, R234.reuse, R24.reuse, 0x2 ;  /* 0x00000018ea209211 */ /* 0x0c0fe400078410ff */
[----:B------:R-:W-:Y:S02]  /*12120*/  @!P0 LEA R34, P3, R233, R24, 0x2 ;  /* 0x00000018e9228211 */ /* 0x000fe400078610ff */
[-C--:B------:R-:W-:Y:S02]  /*12130*/  @!P1 LEA.HI.X R33, R234, R25.reuse, R137, 0x2, P2 ;  /* 0x00000019ea219211 */ /* 0x080fe400010f1489 */
[----:B------:R-:W-:Y:S02]  /*12140*/  ISETP.GE.AND P2, PT, R27, UR4, PT ;  /* 0x000000041b007c0c */ /* 0x000fe4000bf46270 */
[----:B------:R-:W-:Y:S01]  /*12150*/  @!P0 LEA.HI.X R35, R233, R25, R136, 0x2, P3 ;  /* 0x00000019e9238211 */ /* 0x000fe200018f1488 */
[----:B------:R2:W-:Y:S01]  /*12160*/  @!P1 ST.E.64 desc[UR54][R32.64], R10 ;  /* 0x0000000a20009985 */ /* 0x0005e2000c101b36 */
[----:B------:R-:W-:-:S02]  /*12170*/  ISETP.GE.AND P3, PT, R37, UR4, PT ;  /* 0x0000000425007c0c */ /* 0x000fc4000bf66270 */
[----:B-1----:R-:W-:Y:S01]  /*12180*/  SHF.R.S32.HI R9, RZ, 0x1f, R19 ;  /* 0x0000001fff097819 */ /* 0x002fe20000011413 */
[----:B------:R1:W-:Y:S01]  /*12190*/  @!P0 ST.E.64 desc[UR54][R34.64], R20 ;  /* 0x0000001422008985 */ /* 0x0003e2000c101b36 */
[-C--:B------:R-:W-:Y:S02]  /*121a0*/  @!P5 LEA R8, P1, R19, R24.reuse, 0x2 ;  /* 0x000000181308d211 */ /* 0x080fe400078210ff */
[----:B------:R-:W-:Y:S02]  /*121b0*/  ISETP.GE.AND P0, PT, R39, UR4, PT ;  /* 0x0000000427007c0c */ /* 0x000fe4000bf06270 */
[----:B------:R-:W-:Y:S02]  /*121c0*/  SHF.R.S32.HI R31, RZ, 0x1f, R27 ;  /* 0x0000001fff1f7819 */ /* 0x000fe4000001141b */
[----:B------:R-:W-:Y:S02]  /*121d0*/  @!P2 LEA R30, P6, R27, R24, 0x2 ;  /* 0x000000181b1ea211 */ /* 0x000fe400078c10ff */
[----:B------:R-:W-:-:S02]  /*121e0*/  @!P5 LEA.HI.X R9, R19, R25, R9, 0x2, P1 ;  /* 0x000000191309d211 */ /* 0x000fc400008f1409 */
[----:B------:R-:W-:Y:S02]  /*121f0*/  ISETP.GE.AND P1, PT, R41, UR4, PT ;  /* 0x0000000429007c0c */ /* 0x000fe4000bf26270 */
[-C--:B------:R-:W-:Y:S01]  /*12200*/  @!P2 LEA.HI.X R31, R27, R25.reuse, R31, 0x2, P6 ;  /* 0x000000191b1fa211 */ /* 0x080fe200030f141f */
[----:B------:R3:W-:Y:S01]  /*12210*/  @!P5 ST.E.64 desc[UR54][R8.64], R44 ;  /* 0x0000002c0800d985 */ /* 0x0007e2000c101b36 */
[----:B--2---:R-:W-:Y:S02]  /*12220*/  SHF.R.S32.HI R11, RZ, 0x1f, R37 ;  /* 0x0000001fff0b7819 */ /* 0x004fe40000011425 */
[C---:B------:R-:W-:Y:S01]  /*12230*/  @!P3 LEA R10, P6, R37.reuse, R24, 0x2 ;  /* 0x00000018250ab211 */ /* 0x040fe200078c10ff */
[----:B------:R2:W-:Y:S01]  /*12240*/  @!P4 ST.E.64 desc[UR54][R28.64], R50 ;  /* 0x000000321c00c985 */ /* 0x0005e2000c101b36 */
[----:B------:R-:W-:Y:S02]  /*12250*/  ISETP.GE.AND P4, PT, R232, UR4, PT ;  /* 0x00000004e8007c0c */ /* 0x000fe4000bf86270 */
[----:B------:R-:W-:Y:S01]  /*12260*/  @!P3 LEA.HI.X R11, R37, R25, R11, 0x2, P6 ;  /* 0x00000019250bb211 */ /* 0x000fe200030f140b */
[----:B------:R-:W-:Y:S01]  /*12270*/  @!P2 ST.E.64 desc[UR54][R30.64], R60 ;  /* 0x0000003c1e00a985 */ /* 0x000fe2000c101b36 */
[----:B-1----:R-:W-:-:S02]  /*12280*/  SHF.R.S32.HI R21, RZ, 0x1f, R39 ;  /* 0x0000001fff157819 */ /* 0x002fc40000011427 */
[CC--:B------:R-:W-:Y:S01]  /*12290*/  @!P0 LEA R20, P6, R39.reuse, R24.reuse, 0x2 ;  /* 0x0000001827148211 */ /* 0x0c0fe200078c10ff */
[----:B------:R1:W-:Y:S01]  /*122a0*/  @!P3 ST.E.64 desc[UR54][R10.64], R66 ;  /* 0x000000420a00b985 */ /* 0x0003e2000c101b36 */
[----:B------:R-:W-:Y:S02]  /*122b0*/  SHF.R.S32.HI R27, RZ, 0x1f, R41 ;  /* 0x0000001fff1b7819 */ /* 0x000fe40000011429 */
[-C--:B------:R-:W-:Y:S02]  /*122c0*/  @!P0 LEA.HI.X R21, R39, R25.reuse, R21, 0x2, P6 ;  /* 0x0000001927158211 */ /* 0x080fe400030f1415 */
[----:B------:R-:W-:Y:S02]  /*122d0*/  @!P1 LEA R32, P6, R41, R24, 0x2 ;  /* 0x0000001829209211 */ /* 0x000fe400078c10ff */
[----:B------:R-:W-:Y:S01]  /*122e0*/  ISETP.GE.AND P2, PT, R231, UR4, PT ;  /* 0x00000004e7007c0c */ /* 0x000fe2000bf46270 */
[----:B------:R4:W-:Y:S01]  /*122f0*/  @!P0 ST.E.64 desc[UR54][R20.64], R68 ;  /* 0x0000004414008985 */ /* 0x0009e2000c101b36 */
[----:B------:R-:W-:-:S02]  /*12300*/  @!P1 LEA.HI.X R33, R41, R25, R27, 0x2, P6 ;  /* 0x0000001929219211 */ /* 0x000fc400030f141b */
[----:B------:R-:W-:Y:S02]  /*12310*/  ISETP.GE.AND P3, PT, R230, UR4, PT ;  /* 0x00000004e6007c0c */ /* 0x000fe4000bf66270 */
[CC--:B------:R-:W-:Y:S01]  /*12320*/  @!P4 LEA R34, P0, R232.reuse, R24.reuse, 0x2 ;  /* 0x00000018e822c211 */ /* 0x0c0fe200078010ff */
[----:B------:R-:W-:Y:S01]  /*12330*/  @!P1 ST.E.64 desc[UR54][R32.64], R74 ;  /* 0x0000004a20009985 */ /* 0x000fe2000c101b36 */
[----:B------:R-:W-:Y:S02]  /*12340*/  ISETP.GE.AND P1, PT, R229, UR4, PT ;  /* 0x00000004e5007c0c */ /* 0x000fe4000bf26270 */
[----:B------:R-:W-:Y:S02]  /*12350*/  @!P4 LEA.HI.X R35, R232, R25, R135, 0x2, P0 ;  /* 0x00000019e823c211 */ /* 0x000fe400000f1487 */
[----:B------:R-:W-:Y:S02]  /*12360*/  ISETP.GE.AND P0, PT, R228, UR4, PT ;  /* 0x00000004e4007c0c */ /* 0x000fe4000bf06270 */
[----:B---3--:R-:W-:Y:S01]  /*12370*/  @!P2 LEA R8, P6, R231, R24, 0x2 ;  /* 0x00000018e708a211 */ /* 0x008fe200078c10ff */
[----:B------:R-:W-:Y:S01]  /*12380*/  @!P4 ST.E.64 desc[UR54][R34.64], R76 ;  /* 0x0000004c2200c985 */ /* 0x000fe2000c101b36 */
[----:B------:R-:W-:-:S02]  /*12390*/  ISETP.GE.AND P4, PT, R227, UR4, PT ;  /* 0x00000004e3007c0c */ /* 0x000fc4000bf86270 */
[CC--:B--2---:R-:W-:Y:S02]  /*123a0*/  @!P3 LEA R28, P5, R230.reuse, R24.reuse, 0x2 ;  /* 0x00000018e61cb211 */ /* 0x0c4fe400078a10ff */
[-C--:B------:R-:W-:Y:S02]  /*123b0*/  @!P2 LEA.HI.X R9, R231, R25.reuse, R59, 0x2, P6 ;  /* 0x00000019e709a211 */ /* 0x080fe400030f143b */
[-C--:B------:R-:W-:Y:S02]  /*123c0*/  @!P3 LEA.HI.X R29, R230, R25.reuse, R58, 0x2, P5 ;  /* 0x00000019e61db211 */ /* 0x080fe400028f143a */
[CC--:B-1----:R-:W-:Y:S01]  /*123d0*/  @!P1 LEA R10, P5, R229.reuse, R24.reuse, 0x2 ;  /* 0x00000018e50a9211 */ /* 0x0c2fe200078a10ff */
[----:B------:R1:W-:Y:S01]  /*123e0*/  @!P2 ST.E.64 desc[UR54][R8.64], R82 ;  /* 0x000000520800a985 */ /* 0x0003e2000c101b36 */
[----:B------:R-:W-:Y:S02]  /*123f0*/  ISETP.GE.AND P2, PT, R226, UR4, PT ;  /* 0x00000004e2007c0c */ /* 0x000fe4000bf46270 */
[----:B----4-:R-:W-:Y:S01]  /*12400*/  @!P0 LEA R20, P6, R228, R24, 0x2 ;  /* 0x00000018e4148211 */ /* 0x010fe200078c10ff */
        /* <DEDUP_REMOVED lines=43> */
.L_x_2181:
[----:B------:R-:W-:Y:S05]  /*126c0*/  BSYNC B1 ;  /* 0x0000000000017941 */ /* 0x000fea0003800000 */
.L_x_2180:
[----:B------:R-:W-:Y:S01]  /*126d0*/  ISETP.GE.AND P0, PT, R26, R3, PT ;  /* 0x000000031a00720c */ /* 0x000fe20003f06270 */
[----:B---3--:R3:W4:Y:S04]  /*126e0*/  SHFL.IDX PT, R9, R2, 0x1, 0x1c1f ;  /* 0x003c1f0002097f89 */ /* 0x00872800000e0000 */
[----:B------:R3:W0:Y:S08]  /*126f0*/  SHFL.IDX PT, R8, R0, 0x1, 0x1c1f ;  /* 0x003c1f0000087f89 */ /* 0x00063000000e0000 */
[----:B---3--:R-:W-:Y:S05]  /*12700*/  @P0 BRA `(.L_x_2179) ;  /* 0x0000001400200947 */ /* 0x008fea0003800000 */
[C---:B------:R-:W-:Y:S01]  /*12710*/  VIADD R11, R16.reuse, 0x20 ;  /* 0x00000020100b7836 */ /* 0x040fe20000000000 */
[----:B------:R-:W-:Y:S01]  /*12720*/  ULDC UR4, c[0x0][0xac8] ;  /* 0x0002b20000047ab9 */ /* 0x000fe20000000800 */
[C---:B------:R-:W-:Y:S01]  /*12730*/  VIADD R29, R16.reuse, 0x28 ;  /* 0x00000028101d7836 */ /* 0x040fe20000000000 */
[C---:B------:R-:W-:Y:S01]  /*12740*/  ISETP.GE.AND P2, PT, R16.reuse, UR4, PT ;  /* 0x0000000410007c0c */ /* 0x040fe2000bf46270 */
[C---:B------:R-:W-:Y:S01]  /*12750*/  VIADD R27, R16.reuse, 0x30 ;  /* 0x00000030101b7836 */ /* 0x040fe20000000000 */
[----:B------:R-:W-:Y:S01]  /*12760*/  ISETP.GE.AND P3, PT, R11, UR4, PT ;  /* 0x000000040b007c0c */ /* 0x000fe2000bf66270 */
[----:B------:R-:W-:Y:S01]  /*12770*/  VIADD R31, R16, 0x38 ;  /* 0x00000038101f7836 */ /* 0x000fe20000000000 */
[----:B------:R-:W-:Y:S01]  /*12780*/  ISETP.GE.AND P1, PT, R234, UR4, PT ;  /* 0x00000004ea007c0c */ /* 0x000fe2000bf26270 */
[----:B------:R-:W-:Y:S01]  /*12790*/  VIADD R33, R16, 0x40 ;  /* 0x0000004010217836 */ /* 0x000fe20000000000 */
[----:B------:R-:W-:Y:S02]  /*127a0*/  ISETP.GE.AND P4, PT, R233, UR4, PT ;  /* 0x00000004e9007c0c */ /* 0x000fe4000bf86270 */
[----:B0-----:R-:W-:-:S05]  /*127b0*/  SHF.R.S32.HI R0, RZ, 0x1f, R11 ;  /* 0x0000001fff007819 */ /* 0x001fca000001140b */
[----:B----4-:R-:W-:Y:S02]  /*127c0*/  @!P2 IMAD.WIDE R2, R16, 0x4, R8 ;  /* 0x000000041002a825 */ /* 0x010fe400078e0208 */
[----:B-1----:R-:W-:-:S03]  /*127d0*/  @!P3 LEA R24, P0, R11, R8, 0x2 ;  /* 0x000000080b18b211 */ /* 0x002fc600078010ff */
[----:B------:R0:W-:Y:S01]  /*127e0*/  @!P2 ST.E.64 desc[UR54][R2.64], R12 ;  /* 0x0000000c0200a985 */ /* 0x0001e2000c101b36 */
[-C--:B--2---:R-:W-:Y:S02]  /*127f0*/  @!P3 LEA.HI.X R25, R11, R9.reuse, R0, 0x2, P0 ;  /* 0x000000090b19b211 */ /* 0x084fe400000f1400 */
[CC--:B------:R-:W-:Y:S02]  /*12800*/  @!P1 LEA R10, P0, R234.reuse, R8.reuse, 0x2 ;  /* 0x00000008ea0a9211 */ /* 0x0c0fe400078010ff */
[----:B------:R-:W-:Y:S02]  /*12810*/  ISETP.GE.AND P2, PT, R19, UR4, PT ;  /* 0x0000000413007c0c */ /* 0x000fe4000bf46270 */
[-C--:B------:R-:W-:Y:S02]  /*12820*/  @!P1 LEA.HI.X R11, R234, R9.reuse, R137, 0x2, P0 ;  /* 0x00000009ea0b9211 */ /* 0x080fe400000f1489 */
[----:B------:R-:W-:Y:S02]  /*12830*/  @!P4 LEA R20, P5, R233, R8, 0x2 ;  /* 0x00000008e914c211 */ /* 0x000fe400078a10ff */
[----:B------:R-:W-:Y:S01]  /*12840*/  ISETP.GE.AND P0, PT, R29, UR4, PT ;  /* 0x000000041d007c0c */ /* 0x000fe2000bf06270 */
[----:B------:R1:W-:Y:S01]  /*12850*/  @!P1 ST.E.64 desc[UR54][R10.64], R14 ;  /* 0x0000000e0a009985 */ /* 0x0003e2000c101b36 */
[----:B------:R-:W-:-:S02]  /*12860*/  @!P4 LEA.HI.X R21, R233, R9, R136, 0x2, P5 ;  /* 0x00000009e915c211 */ /* 0x000fc400028f1488 */
[----:B------:R-:W-:Y:S02]  /*12870*/  ISETP.GE.AND P1, PT, R27, UR4, PT ;  /* 0x000000041b007c0c */ /* 0x000fe4000bf26270 */
[----:B0-----:R-:W-:Y:S01]  /*12880*/  SHF.R.S32.HI R3, RZ, 0x1f, R19 ;  /* 0x0000001fff037819 */ /* 0x001fe20000011413 */
[----:B------:R0:W-:Y:S01]  /*12890*/  @!P4 ST.E.64 desc[UR54][R20.64], R46 ;  /* 0x0000002e1400c985 */ /* 0x0001e2000c101b36 */
[----:B------:R-:W-:Y:S02]  /*128a0*/  ISETP.GE.AND P5, PT, R31, UR4, PT ;  /* 0x000000041f007c0c */ /* 0x000fe4000bfa6270 */
[-C--:B------:R-:W-:Y:S02]  /*128b0*/  @!P2 LEA R2, P4, R19, R8.reuse, 0x2 ;  /* 0x000000081302a211 */ /* 0x080fe400078810ff */
[----:B------:R-:W-:Y:S02]  /*128c0*/  SHF.R.S32.HI R0, RZ, 0x1f, R29 ;  /* 0x0000001fff007819 */ /* 0x000fe4000001141d */
[----:B------:R-:W-:-:S02]  /*128d0*/  @!P0 LEA R12, P6, R29, R8, 0x2 ;  /* 0x000000081d0c8211 */ /* 0x000fc400078c10ff */
[-C--:B------:R-:W-:Y:S02]  /*128e0*/  @!P2 LEA.HI.X R3, R19, R9.reuse, R3, 0x2, P4 ;  /* 0x000000091303a211 */ /* 0x080fe400020f1403 */
[----:B------:R-:W-:Y:S02]  /*128f0*/  ISETP.GE.AND P4, PT, R33, UR4, PT ;  /* 0x0000000421007c0c */ /* 0x000fe4000bf86270 */
[----:B------:R-:W-:Y:S01]  /*12900*/  @!P0 LEA.HI.X R13, R29, R9, R0, 0x2, P6 ;  /* 0x000000091d0d8211 */ /* 0x000fe200030f1400 */
[----:B------:R2:W-:Y:S01]  /*12910*/  @!P2 ST.E.64 desc[UR54][R2.64], R48 ;  /* 0x000000300200a985 */ /* 0x0005e2000c101b36 */
[----:B------:R-:W-:Y:S02]  /*12920*/  SHF.R.S32.HI R0, RZ, 0x1f, R27 ;  /* 0x0000001fff007819 */ /* 0x000fe4000001141b */
[----:B-1----:R-:W-:Y:S01]  /*12930*/  @!P1 LEA R10, P6, R27, R8, 0x2 ;  /* 0x000000081b0a9211 */ /* 0x002fe200078c10ff */
[----:B------:R-:W-:Y:S01]  /*12940*/  @!P3 ST.E.64 desc[UR54][R24.64], R62 ;  /* 0x0000003e1800b985 */ /* 0x000fe2000c101b36 */
[----:B------:R-:W-:-:S02]  /*12950*/  ISETP.GE.AND P2, PT, R232, UR4, PT ;  /* 0x00000004e8007c0c */ /* 0x000fc4000bf46270 */
[-C--:B------:R-:W-:Y:S01]  /*12960*/  @!P1 LEA.HI.X R11, R27, R9.reuse, R0, 0x2, P6 ;  /* 0x000000091b0b9211 */ /* 0x080fe200030f1400 */
[----:B------:R-:W-:Y:S01]  /*12970*/  @!P0 ST.E.64 desc[UR54][R12.64], R64 ;  /* 0x000000400c008985 */ /* 0x000fe2000c101b36 */
[----:B------:R-:W-:Y:S02]  /*12980*/  SHF.R.S32.HI R0, RZ, 0x1f, R31 ;  /* 0x0000001fff007819 */ /* 0x000fe4000001141f */
[----:B------:R-:W-:Y:S01]  /*12990*/  @!P5 LEA R14, P6, R31, R8, 0x2 ;  /* 0x000000081f0ed211 */ /* 0x000fe200078c10ff */
[----:B------:R1:W-:Y:S01]  /*129a0*/  @!P1 ST.E.64 desc[UR54][R10.64], R70 ;  /* 0x000000460a009985 */ /* 0x0003e2000c101b36 */
[----:B------:R-:W-:Y:S02]  /*129b0*/  ISETP.GE.AND P3, PT, R231, UR4, PT ;  /* 0x00000004e7007c0c */ /* 0x000fe4000bf66270 */
[----:B------:R-:W-:Y:S02]  /*129c0*/  @!P5 LEA.HI.X R15, R31, R9, R0, 0x2, P6 ;  /* 0x000000091f0fd211 */ /* 0x000fe400030f1400 */
[----:B------:R-:W-:-:S02]  /*129d0*/  SHF.R.S32.HI R0, RZ, 0x1f, R33 ;  /* 0x0000001fff007819 */ /* 0x000fc40000011421 */
[CC--:B0-----:R-:W-:Y:S01]  /*129e0*/  @!P4 LEA R20, P6, R33.reuse, R8.reuse, 0x2 ;  /* 0x000000082114c211 */ /* 0x0c1fe200078c10ff */
[----:B------:R0:W-:Y:S01]  /*129f0*/  @!P5 ST.E.64 desc[UR54][R14.64], R72 ;  /* 0x000000480e00d985 */ /* 0x0001e2000c101b36 */
[----:B------:R-:W-:Y:S02]  /*12a00*/  ISETP.GE.AND P1, PT, R230, UR4, PT ;  /* 0x00000004e6007c0c */ /* 0x000fe4000bf26270 */
[----:B------:R-:W-:Y:S02]  /*12a10*/  @!P4 LEA.HI.X R21, R33, R9, R0, 0x2, P6 ;  /* 0x000000092115c211 */ /* 0x000fe400030f1400 */
[----:B------:R-:W-:Y:S02]  /*12a20*/  ISETP.GE.AND P0, PT, R229, UR4, PT ;  /* 0x00000004e5007c0c */ /* 0x000fe4000bf06270 */
[----:B------:R-:W-:Y:S01]  /*12a30*/  @!P2 LEA R26, P6, R232, R8, 0x2 ;  /* 0x00000008e81aa211 */ /* 0x000fe200078c10ff */
[----:B------:R3:W-:Y:S01]  /*12a40*/  @!P4 ST.E.64 desc[UR54][R20.64], R78 ;  /* 0x0000004e1400c985 */ /* 0x0007e2000c101b36 */
[----:B------:R-:W-:-:S02]  /*12a50*/  ISETP.GE.AND P4, PT, R228, UR4, PT ;  /* 0x00000004e4007c0c */ /* 0x000fc4000bf86270 */
[CC--:B------:R-:W-:Y:S02]  /*12a60*/  @!P3 LEA R28, P5, R231.reuse, R8.reuse, 0x2 ;  /* 0x00000008e71cb211 */ /* 0x0c0fe400078a10ff */
[-C--:B------:R-:W-:Y:S02]  /*12a70*/  @!P2 LEA.HI.X R27, R232, R9.reuse, R135, 0x2, P6 ;  /* 0x00000009e81ba211 */ /* 0x080fe400030f1487 */
[-C--:B------:R-:W-:Y:S02]  /*12a80*/  @!P3 LEA.HI.X R29, R231, R9.reuse, R59, 0x2, P5 ;  /* 0x00000009e71db211 */ /* 0x080fe400028f143b */
[CC--:B--2---:R-:W-:Y:S01]  /*12a90*/  @!P1 LEA R2, P5, R230.reuse, R8.reuse, 0x2 ;  /* 0x00000008e6029211 */ /* 0x0c4fe200078a10ff */
[----:B------:R-:W-:Y:S01]  /*12aa0*/  @!P2 ST.E.64 desc[UR54][R26.64], R80 ;  /* 0x000000501a00a985 */ /* 0x000fe2000c101b36 */
[----:B------:R-:W-:Y:S02]  /*12ab0*/  ISETP.GE.AND P2, PT, R227, UR4, PT ;  /* 0x00000004e3007c0c */ /* 0x000fe4000bf46270 */
[----:B-1----:R-:W-:Y:S01]  /*12ac0*/  @!P0 LEA R10, P6, R229, R8, 0x2 ;  /* 0x00000008e50a8211 */ /* 0x002fe200078c10ff */
[----:B------:R-:W-:Y:S01]  /*12ad0*/  @!P3 ST.E.64 desc[UR54][R28.64], R86 ;  /* 0x000000561c00b985 */ /* 0x000fe2000c101b36 */
        /* <DEDUP_REMOVED lines=8> */
[----:B0-----:R-:W-:-:S03]  /*12b60*/  @!P2 LEA R14, P0, R227, R8, 0x2 ;  /* 0x00000008e30ea211 */ /* 0x001fc600078010ff */
[----:B------:R0:W-:Y:S01]  /*12b70*/  @!P4 ST.E.64 desc[UR54][R12.64], R96 ;  /* 0x000000600c00c985 */ /* 0x0001e2000c101b36 */
[----:B------:R-:W-:Y:S02]  /*12b80*/  ISETP.GE.AND P4, PT, R224, UR4, PT ;  /* 0x00000004e0007c0c */ /* 0x000fe4000bf86270 */
[CC--:B---3--:R-:W-:Y:S02]  /*12b90*/  @!P3 LEA R20, P5, R226.reuse, R8.reuse, 0x2 ;  /* 0x00000008e214b211 */ /* 0x0c8fe400078a10ff */
        /* <DEDUP_REMOVED lines=8> */
[C---:B-1----:R-:W-:Y:S02]  /*12c20*/  @!P4 LEA R2, P3, R224.reuse, R8, 0x2 ;  /* 0x00000008e002c211 */ /* 0x042fe400078610ff */
[----:B------:R-:W-:Y:S01]  /*12c30*/  ISETP.GE.AND P5, PT, R221, UR4, PT ;  /* 0x00000004dd007c0c */ /* 0x000fe2000bfa6270 */
[----:B------:R1:W-:Y:S01]  /*12c40*/  @!P1 ST.E.64 desc[UR54][R24.64], R110 ;  /* 0x0000006e18009985 */ /* 0x0003e2000c101b36 */
[----:B------:R-:W-:Y:S02]  /*12c50*/  @!P4 LEA.HI.X R3, R224, R9, R52, 0x2, P3 ;  /* 0x00000009e003c211 */ /* 0x000fe400018f1434 */
[----:B------:R-:W-:-:S02]  /*12c60*/  ISETP.GE.AND P3, PT, R220, UR4, PT ;  /* 0x00000004dc007c0c */ /* 0x000fc4000bf66270 */
[----:B------:R-:W-:Y:S01]  /*12c70*/  ISETP.GE.AND P1, PT, R23, UR4, PT ;  /* 0x0000000417007c0c */ /* 0x000fe2000bf26270 */
[----:B------:R1:W-:Y:S01]  /*12c80*/  @!P4 ST.E.64 desc[UR54][R2.64], R112 ;  /* 0x000000700200c985 */ /* 0x0003e2000c101b36 */
[CC--:B--2---:R-:W-:Y:S02]  /*12c90*/  @!P0 LEA R10, P6, R223.reuse, R8.reuse, 0x2 ;  /* 0x00000008df0a8211 */ /* 0x0c4fe400078c10ff */
[C---:B0-----:R-:W-:Y:S02]  /*12ca0*/  @!P2 LEA R12, P4, R222.reuse, R8, 0x2 ;  /* 0x00000008de0ca211 */ /* 0x041fe400078810ff */
[-C--:B------:R-:W-:Y:S02]  /*12cb0*/  @!P0 LEA.HI.X R11, R223, R9.reuse, R43, 0x2, P6 ;  /* 0x00000009df0b8211 */ /* 0x080fe400030f142b */
[----:B------:R-:W-:-:S03]  /*12cc0*/  @!P2 LEA.HI.X R13, R222, R9, R42, 0x2, P4 ;  /* 0x00000009de0da211 */ /* 0x000fc600020f142a */
[----:B------:R0:W-:Y:S01]  /*12cd0*/  @!P0 ST.E.64 desc[UR54][R10.64], R118 ;  /* 0x000000760a008985 */ /* 0x0001e2000c101b36 */
[-C--:B---3--:R-:W-:Y:S02]  /*12ce0*/  @!P5 LEA R14, P0, R221, R8.reuse, 0x2 ;  /* 0x00000008dd0ed211 */ /* 0x088fe400078010ff */
[CC--:B----4-:R-:W-:Y:S01]  /*12cf0*/  @!P3 LEA R20, P4, R220.reuse, R8.reuse, 0x2 ;  /* 0x00000008dc14b211 */ /* 0x0d0fe200078810ff */
[----:B------:R0:W-:Y:S01]  /*12d00*/  @!P2 ST.E.64 desc[UR54][R12.64], R120 ;  /* 0x000000780c00a985 */ /* 0x0001e2000c101b36 */
[----:B-1----:R-:W-:Y:S02]  /*12d10*/  @!P1 LEA R24, P6, R23, R8, 0x2 ;  /* 0x0000000817189211 */ /* 0x002fe400078c10ff */
        /* <DEDUP_REMOVED lines=8> */
[----:B------:R-:W-:-:S04]  /*12da0*/  LEA R2, P0, R22, R8, 0x2 ;  /* 0x0000000816027211 */ /* 0x000fc800078010ff */
[----:B------:R-:W-:-:S05]  /*12db0*/  LEA.HI.X R3, R22, R9, R237, 0x2, P0 ;  /* 0x0000000916037211 */ /* 0x000fca00000f14ed */
[----:B------:R1:W-:Y:S01]  /*12dc0*/  ST.E.64 desc[UR54][R2.64], R6 ;  /* 0x0000000602007985 */ /* 0x0003e2000c101b36 */
[----:B------:R-:W-:Y:S05]  /*12dd0*/  BRA `(.L_x_2179) ;  /* 0x0000000c006c7947 */ /* 0x000fea0003800000 */
.L_x_2170:
        /* <DEDUP_REMOVED lines=31> */
.L_x_2182:
[----:B------:R-:W-:Y:S01]  /*12fd0*/  USEL UR43, UR43, URZ, !UP0 ;  /* 0x0000003f2b2b7287 */ /* 0x000fe2000c000000 */
[----:B------:R-:W-:Y:S01]  /*12fe0*/  BSSY B1, `(.L_x_2183) ;  /* 0x0000038000017945 */ /* 0x000fe20003800000 */
[----:B------:R-:W-:-:S03]  /*12ff0*/  USEL UR42, UR42, URZ, !UP0 ;  /* 0x0000003f2a2a7287 */ /* 0x000fc6000c000000 */
[----:B------:R-:W-:Y:S09]  /*13000*/  @P0 BRA `(.L_x_2184) ;  /* 0x0000000000d40947 */ /* 0x000ff20003800000 */
        /* <DEDUP_REMOVED lines=53> */
.L_x_2184:
[----:B------:R-:W-:Y:S05]  /*13360*/  BSYNC B1 ;  /* 0x0000000000017941 */ /* 0x000fea0003800000 */
.L_x_2183:
[----:B------:R-:W-:-:S06]  /*13370*/  UISETP.GT.AND UP0, UPT, UR46, 0x1, UPT ;  /* 0x000000012e00788c */ /* 0x000fcc000bf04270 */
[----:B------:R-:W-:-:S13]  /*13380*/  PLOP3.LUT P0, PT, PT, PT, UP0, 0x80, 0x0 ;  /* 0x000000000000781c */ /* 0x000fda0003f0f008 */
[----:B------:R-:W-:Y:S05]  /*13390*/  @P0 BRA `(.L_x_2179) ;  /* 0x0000000400fc0947 */ /* 0x000fea0003800000 */
[----:B------:R-:W1:Y:S01]  /*133a0*/  LDC R11, c[0x0][0xbe8] ;  /* 0x0002fa00ff0b7b82 */ /* 0x000e620000000800 */
[----:B------:R-:W-:Y:S01]  /*133b0*/  ULDC.64 UR12, c[0x0][0xaa0] ;  /* 0x0002a800000c7ab9 */ /* 0x000fe20000000a00 */
[----:B------:R-:W-:Y:S01]  /*133c0*/  IMAD R2, R18, 0x20, R235 ;  /* 0x0000002012027824 */ /* 0x000fe200078e02eb */
[----:B------:R-:W-:Y:S01]  /*133d0*/  UIMAD UR10, UR16, UR12, URZ ;  /* 0x0000000c100a72a4 */ /* 0x000fe2000f8e023f */
[----:B------:R-:W-:Y:S01]  /*133e0*/  VIADD R8, R235, UR36 ;  /* 0x00000024eb087c36 */ /* 0x000fe20008000000 */
[----:B------:R-:W-:Y:S01]  /*133f0*/  UIMAD.WIDE.U32 UR8, UR4, UR12, URZ ;  /* 0x0000000c040872a5 */ /* 0x000fe2000f8e003f */
[----:B------:R-:W-:Y:S01]  /*13400*/  VIADD R6, R2, UR36 ;  /* 0x0000002402067c36 */ /* 0x000fe20008000000 */
[----:B------:R-:W-:Y:S01]  /*13410*/  UIMAD UR10, UR4, UR13, UR10 ;  /* 0x0000000d040a72a4 */ /* 0x000fe2000f8e020a */
[----:B------:R-:W-:Y:S02]  /*13420*/  BSSY B1, `(.L_x_2185) ;  /* 0x0000040000017945 */ /* 0x000fe40003800000 */
[----:B0-----:R-:W-:Y:S01]  /*13430*/  IMAD.MOV.U32 R5, RZ, RZ, R6 ;  /* 0x000000ffff057224 */ /* 0x001fe200078e0006 */
[----:B------:R-:W-:-:S03]  /*13440*/  UIADD3 UR9, UR9, UR10, URZ ;  /* 0x0000000a09097290 */ /* 0x000fc6000fffe03f */
[----:B------:R-:W-:Y:S02]  /*13450*/  ULDC.64 UR10, c[0x0][0xae8] ;  /* 0x0002ba00000a7ab9 */ /* 0x000fe40000000a00 */
        /* <DEDUP_REMOVED lines=26> */
[----:B-----5:R-:W-:Y:S02]  /*13600*/  IMAD R11, R0, R11, RZ ;  /* 0x0000000b000b7224 */ /* 0x020fe400078e02ff */
[C---:B------:R-:W-:Y:S02]  /*13610*/  VIADD R4, R8.reuse, 0x40 ;  /* 0x0000004008047836 */ /* 0x040fe40000000000 */
[C---:B------:R-:W-:Y:S01]  /*13620*/  IMAD R5, R7.reuse, UR9, R6 ;  /* 0x0000000907057c24 */ /* 0x040fe2000f8e0206 */
[-C--:B------:R-:W-:Y:S01]  /*13630*/  ISETP.GE.AND P2, PT, R8, R11.reuse, PT ;  /* 0x0000000b0800720c */ /* 0x080fe20003f46270 */
[----:B------:R-:W-:Y:S01]  /*13640*/  IMAD.WIDE.U32 R2, R7, UR8, R2 ;  /* 0x0000000807027c25 */ /* 0x000fe2000f8e0002 */
[----:B------:R-:W-:Y:S01]  /*13650*/  ULDC.64 UR8, c[0x0][0xa80] ;  /* 0x0002a00000087ab9 */ /* 0x000fe20000000a00 */
[----:B------:R-:W-:-:S02]  /*13660*/  ISETP.GE.AND P1, PT, R4, R11, PT ;  /* 0x0000000b0400720c */ /* 0x000fc40003f26270 */
[----:B------:R-:W-:Y:S01]  /*13670*/  IMAD.IADD R3, R3, 0x1, R5 ;  /* 0x0000000103037824 */ /* 0x000fe200078e0205 */
[----:B------:R-:W-:Y:S01]  /*13680*/  LEA R4, P3, R2, UR8, 0x1 ;  /* 0x0000000802047c11 */ /* 0x000fe2000f8608ff */
[----:B------:R-:W-:Y:S02]  /*13690*/  VIADD R0, R8, 0x20 ;  /* 0x0000002008007836 */ /* 0x000fe40000000000 */
[----:B------:R-:W-:Y:S01]  /*136a0*/  IMAD.SHL.U32 R7, R18, 0x8, RZ ;  /* 0x0000000812077824 */ /* 0x000fe200078e00ff */
[----:B------:R-:W-:Y:S02]  /*136b0*/  LEA.HI.X R5, R2, UR9, R3, 0x1, P3 ;  /* 0x0000000902057c11 */ /* 0x000fe400098f0c03 */
[----:B------:R-:W-:Y:S01]  /*136c0*/  ISETP.GE.AND P0, PT, R0, R11, PT ;  /* 0x0000000b0000720c */ /* 0x000fe20003f06270 */
[C---:B------:R-:W-:Y:S01]  /*136d0*/  VIADD R9, R7.reuse, 0x40 ;  /* 0x0000004007097836 */ /* 0x040fe20000000000 */
[----:B------:R0:W1:Y:S01]  /*136e0*/  SHFL.IDX PT, R2, R4, RZ, 0x181f ;  /* 0x00181fff04027589 */ /* 0x00006200000e0000 */
[----:B------:R-:W-:Y:S01]  /*136f0*/  VIADD R13, R7, 0x80 ;  /* 0x00000080070d7836 */ /* 0x000fe20000000000 */
[----:B------:R-:W-:-:S02]  /*13700*/  SHF.R.S32.HI R12, RZ, 0x1f, R7 ;  /* 0x0000001fff0c7819 */ /* 0x000fc40000011407 */
        /* <DEDUP_REMOVED lines=17> */
.L_x_2186:
[----:B------:R-:W-:Y:S05]  /*13820*/  BSYNC B1 ;  /* 0x0000000000017941 */ /* 0x000fea0003800000 */
.L_x_2185:
        /* <DEDUP_REMOVED lines=17> */
.L_x_2188:
[----:B------:R-:W-:Y:S05]  /*13940*/  BSYNC B1 ;  /* 0x0000000000017941 */ /* 0x000fea0003800000 */
.L_x_2187:
        /* <DEDUP_REMOVED lines=17> */
.L_x_2190:
[----:B------:R-:W-:Y:S05]  /*13a60*/  BSYNC B1 ;  /* 0x0000000000017941 */ /* 0x000fea0003800000 */
.L_x_2189:
        /* <DEDUP_REMOVED lines=18> */
.L_x_2179:
[----:B------:R-:W-:Y:S05]  /*13b90*/  BSYNC B0 ;  /* 0x0000000000007941 */ /* 0x000fea0003800000 */
.L_x_2169:
[----:B------:R-:W-:Y:S02]  /*13ba0*/  ULDC UR4, c[0x0][0xc3c] ;  /* 0x00030f0000047ab9 */ /* 0x000fe40000000800 */
[----:B------:R-:W-:-:S06]  /*13bb0*/  UISETP.GE.AND UP0, UPT, UR7, UR4, UPT ;  /* 0x000000040700728c */ /* 0x000fcc000bf06270 */
[----:B------:R-:W-:-:S13]  /*13bc0*/  PLOP3.LUT P0, PT, PT, PT, UP0, 0x80, 0x0 ;  /* 0x000000000000781c */ /* 0x000fda0003f0f008 */
[----:B------:R-:W-:Y:S05]  /*13bd0*/  @!P0 BRA `(.L_x_2191) ;  /* 0xfffffed400148947 */ /* 0x000fea000383ffff */
[----:B------:R-:W-:Y:S05]  /*13be0*/  EXIT ;  /* 0x000000000000794d */ /* 0x000fea0003800000 */
.L_x_2129:
[----:B------:R-:W-:-:S08]  /*13bf0*/  NOP ;  /* 0x0000000000007918 */ /* 0x000fd00000000000 */
[----:B------:R-:W0:-:S00]  /*13c00*/  USETMAXREG.DEALLOC.CTAPOOL 0x18 ;  /* 0x00000018000079c8 */ /* 0x000e0000080e0500 */
[----:B0-----:R-:W-:Y:S01]  /*13c10*/  LOP3.LUT R0, R0, 0x3, RZ, 0xc0, !PT ;  /* 0x0000000300007812 */ /* 0x001fe200078ec0ff */
[----:B------:R-:W-:-:S05]  /*13c20*/  IMAD.MOV.U32 R6, RZ, RZ, RZ ;  /* 0x000000ffff067224 */ /* 0x000fca00078e00ff */
[----:B------:R-:W0:Y:S02]  /*13c30*/  SHFL.IDX PT, R0, R0, RZ, 0x1f ;  /* 0x00001fff00007589 */ /* 0x000e2400000e0000 */
[----:B0-----:R-:W-:-:S04]  /*13c40*/  ISETP.NE.AND P0, PT, R0, RZ, PT ;  /* 0x000000ff0000720c */ /* 0x001fc80003f05270 */
[----:B------:R-:W-:-:S05]  /*13c50*/  P2R R0, PR, RZ, 0x1 ;  /* 0x00000001ff007803 */ /* 0x000fca0000000000 */
[----:B------:R0:W-:Y:S04]  /*13c60*/  STL [R1+0x34], R0 ;  /* 0x0000340001007387 */ /* 0x0001e80000100800 */
[----:B------:R-:W-:Y:S05]  /*13c70*/  @!P0 BRA `(.L_x_2192) ;  /* 0x00000000002c8947 */ /* 0x000fea0003800000 */
[----:B------:R-:W1:Y:S08]  /*13c80*/  S2UR UR5, SR_CgaCtaId ;  /* 0x00000000000579c3 */ /* 0x000e700000008800 */
[----:B------:R-:W-:Y:S06]  /*13c90*/  BAR.SYNC.DEFER_BLOCKING 0x5, 0x180 ;  /* 0x0146000000007b1d */ /* 0x000fec0000010000 */
[----:B------:R-:W-:-:S02]  /*13ca0*/  UMOV UR4, 0x400 ;  /* 0x0000040000047882 */ /* 0x000fc40000000000 */
[----:B-1----:R-:W-:-:S09]  /*13cb0*/  ULEA UR4, UR5, UR4, 0x18 ;  /* 0x0000000405047291 */ /* 0x002fd2000f8ec03f */
[----:B------:R-:W1:Y:S04]  /*13cc0*/  LDS.128 R4, [UR4+0x334d0] ;  /* 0x0334d004ff047984 */ /* 0x000e680008000c00 */
[----:B-1----:R1:W-:Y:S01]  /*13cd0*/  STL.64 [R1], R4 ;  /* 0x0000000401007387 */ /* 0x0023e20000100a00 */
[----:B0-----:R-:W-:-:S03]  /*13ce0*/  IMAD.MOV.U32 R0, RZ, RZ, R7 ;  /* 0x000000ffff007224 */ /* 0x001fc600078e0007 */
[----:B------:R1:W-:Y:S02]  /*13cf0*/  STL [R1+0x8], R6 ;  /* 0x0000080601007387 */ /* 0x0003e40000100800 */
[----:B------:R-:W-:Y:S01]  /*13d00*/  R2UR UR42, R0 ;  /* 0x00000000002a72ca */ /* 0x000fe200000e0000 */
[----:B------:R-:W-:Y:S06]  /*13d10*/  BAR.ARV 0x4, 0x180 ;  /* 0x0106000000007b1d */ /* 0x000fec0000002000 */
[----:B------:R-:W-:Y:S08]  /*13d20*/  BRA `(.L_x_2193) ;  /* 0x0000000c00c47947 */ /* 0x000ff00003800000 */
.L_x_2192:
[----:B0-----:R-:W0:Y:S01]  /*13d30*/  S2R R0, SR_TID.X ;  /* 0x0000000000007919 */ /* 0x001e220000002100 */
[----:B------:R-:W-:Y:S01]  /*13d40*/  ULDC UR4, c[0x0][0xc3c] ;  /* 0x00030f0000047ab9 */ /* 0x000fe20000000800 */
[----:B0-----:R-:W-:-:S04]  /*13d50*/  LOP3.LUT R0, R0, 0x1f, RZ, 0xc0, !PT ;  /* 0x0000001f00007812 */ /* 0x001fc800078ec0ff */
[----:B------:R-:W-:-:S04]  /*13d60*/  ISETP.NE.AND P0, PT, R0, 0x1f, PT ;  /* 0x0000001f0000780c */ /* 0x000fc80003f05270 */
[----:B------:R-:W-:-:S13]  /*13d70*/  ISETP.GE.OR P1, PT, R0, UR4, !P0 ;  /* 0x0000000400007c0c */ /* 0x000fda000c726670 */
[----:B------:R-:W0:Y:S08]  /*13d80*/  @!P1 LDC.64 R2, c[0x0][0xc80] ;  /* 0x00032000ff029b82 */ /* 0x000e300000000a00 */
        /* <DEDUP_REMOVED lines=38> */
.L_x_2196:
        /* <DEDUP_REMOVED lines=39> */
.L_x_2194:
        /* <DEDUP_REMOVED lines=15> */
.L_x_2197:
        /* <DEDUP_REMOVED lines=62> */
.L_x_2198:
        /* <DEDUP_REMOVED lines=63> */
.L_x_2199:
[----:B01----:R-:W-:-:S05]  /*14b20*/  LOP3.LUT R3, RZ, R2, RZ, 0x33, !PT ;  /* 0x00000002ff037212 */ /* 0x003fca00078e33ff */
[----:B------:R-:W-:-:S05]  /*14b30*/  IMAD.IADD R2, R6, 0x1, R3 ;  /* 0x0000000106027824 */ /* 0x000fca00078e0203 */
[----:B------:R1:W-:Y:S01]  /*14b40*/  STL [R1+0x4], R2 ;  /* 0x0000040201007387 */ /* 0x0003e20000100800 */
[----:B------:R-:W-:Y:S05]  /*14b50*/  BRA `(.L_x_2200) ;  /* 0x00000000000c7947 */ /* 0x000fea0003800000 */
.L_x_2195:
[----:B------:R0:W-:Y:S04]  /*14b60*/  STL [R1], R7 ;  /* 0x0000000701007387 */ /* 0x0001e80000100800 */
[----:B------:R0:W-:Y:S04]  /*14b70*/  STL [R1+0x4], RZ ;  /* 0x000004ff01007387 */ /* 0x0001e80000100800 */
[----:B------:R0:W-:Y:S02]  /*14b80*/  STL [R1+0x8], RZ ;  /* 0x000008ff01007387 */ /* 0x0001e40000100800 */
.L_x_2200:
        /* <DEDUP_REMOVED lines=11> */
.L_x_2193:
        /* <DEDUP_REMOVED lines=52> */
.L_x_2275:
[----:B------:R-:W-:Y:S01]  /*14f80*/  ULDC.64 UR4, c[0x0][0xc88] ;  /* 0x0003220000047ab9 */ /* 0x000fe20000000a00 */
[----:B------:R-:W-:Y:S01]  /*14f90*/  IMAD.MOV.U32 R0, RZ, RZ, RZ ;  /* 0x000000ffff007224 */ /* 0x000fe200078e00ff */
[----:B------:R-:W-:Y:S01]  /*14fa0*/  UIMAD.WIDE UR4, UR42, 0x4, UR4 ;  /* 0x000000042a0478a5 */ /* 0x000fe2000f8e0204 */
[----:B--2---:R-:W2:Y:S01]  /*14fb0*/  LDL.LU R13, [R1+0x8] ;  /* 0x00000800010d7983 */ /* 0x004ea20000300800 */
[----:B------:R-:W-:Y:S01]  /*14fc0*/  ULDC.64 UR6, c[0x0][0xa08] ;  /* 0x0002820000067ab9 */ /* 0x000fe20000000a00 */
[----:B------:R-:W-:Y:S01]  /*14fd0*/  ULDC.64 UR8, c[0x0][0xa18] ;  /* 0x0002860000087ab9 */ /* 0x000fe20000000a00 */
[----:B0-----:R-:W0:Y:S02]  /*14fe0*/  LDC R10, c[0x0][0x288] ;  /* 0x0000a200ff0a7b82 */ /* 0x001e240000000800 */
[----:B------:R-:W-:Y:S02]  /*14ff0*/  IMAD.U32 R2, RZ, RZ, UR4 ;  /* 0x00000004ff027e24 */ /* 0x000fe4000f8e00ff */
[----:B------:R-:W-:Y:S01]  /*15000*/  IMAD.U32 R3, RZ, RZ, UR5 ;  /* 0x00000005ff037e24 */ /* 0x000fe2000f8e00ff */
[----:B------:R-:W-:Y:S01]  /*15010*/  ULDC.64 UR4, c[0x0][0xa28] ;  /* 0x00028a0000047ab9 */ /* 0x000fe20000000a00 */
[----:B------:R-:W-:-:S02]  /*15020*/  IMAD.MOV.U32 R8, RZ, RZ, RZ ;  /* 0x000000ffff087224 */ /* 0x000fc400078e00ff */
[----:B-1----:R-:W1:Y:S01]  /*15030*/  LDC R11, c[0x0][0x2f0] ;  /* 0x0000bc00ff0b7b82 */ /* 0x002e620000000800 */
        /* <DEDUP_REMOVED lines=12> */
[----:B------:R-:W-:-:S03]  /*15100*/  USHF.L.U64.HI UR44, UR46, 0x2, UR45 ;  /* 0x000000022e2c7899 */ /* 0x000fc6000801022d */
[----:B------:R3:W5:Y:S01]  /*15110*/  @P0 LDG.E R0, desc[UR54][R2.64] ;  /* 0x0000003602000981 */ /* 0x000762000c1e1900 */
[----:B------:R-:W-:Y:S01]  /*15120*/  ISETP.NE.U32.AND P0, PT, RZ, UR4, PT ;  /* 0x00000004ff007c0c */ /* 0x000fe2000bf05070 */
[----:B------:R-:W-:-:S03]  /*15130*/  UIADD3 UR4, UP0, UR43, UR4, URZ ;  /* 0x000000042b047290 */ /* 0x000fc6000ff1e03f */
[----:B------:R-:W-:Y:S01]  /*15140*/  ISETP.NE.AND.EX P2, PT, RZ, UR5, PT, P0 ;  /* 0x00000005ff007c0c */ /* 0x000fe2000bf45300 */
[----:B------:R-:W-:Y:S01]  /*15150*/  UIADD3.X UR5, UR44, UR5, URZ, UP0, !UPT ;  /* 0x000000052c057290 */ /* 0x000fe200087fe43f */
[----:B------:R-:W-:Y:S01]  /*15160*/  ISETP.NE.U32.AND P0, PT, RZ, UR6, PT ;  /* 0x00000006ff007c0c */ /* 0x000fe2000bf05070 */
[----:B---3--:R-:W-:Y:S01]  /*15170*/  IMAD.U32 R2, RZ, RZ, UR4 ;  /* 0x00000004ff027e24 */ /* 0x008fe2000f8e00ff */
[----:B------:R-:W-:-:S03]  /*15180*/  UIADD3 UR4, UP0, UR43, UR6, URZ ;  /* 0x000000062b047290 */ /* 0x000fc6000ff1e03f */
[----:B------:R-:W-:Y:S01]  /*15190*/  IMAD.U32 R3, RZ, RZ, UR5 ;  /* 0x00000005ff037e24 */ /* 0x000fe2000f8e00ff */
[----:B------:R-:W-:Y:S02]  /*151a0*/  UIADD3.X UR5, UR44, UR7, URZ, UP0, !UPT ;  /* 0x000000072c057290 */ /* 0x000fe400087fe43f */
[----:B------:R-:W-:Y:S01]  /*151b0*/  UISETP.NE.U32.AND UP0, UPT, UR8, URZ, UPT ;  /* 0x0000003f0800728c */ /* 0x000fe2000bf05070 */
[----:B------:R-:W-:Y:S01]  /*151c0*/  IMAD.U32 R4, RZ, RZ, UR4 ;  /* 0x00000004ff047e24 */ /* 0x000fe2000f8e00ff */
[----:B------:R-:W-:Y:S01]  /*151d0*/  ISETP.NE.AND.EX P0, PT, RZ, UR7, PT, P0 ;  /* 0x00000007ff007c0c */ /* 0x000fe2000bf05300 */
[----:B------:R-:W3:Y:S01]  /*151e0*/  @P2 LDG.E R9, desc[UR54][R2.64] ;  /* 0x0000003602092981 */ /* 0x000ee2000c1e1900 */
[----:B------:R-:W-:Y:S01]  /*151f0*/  UISETP.NE.AND.EX UP0, UPT, UR9, URZ, UPT, UP0 ;  /* 0x0000003f0900728c */ /* 0x000fe2000bf05300 */
[----:B------:R-:W-:-:S05]  /*15200*/  IMAD.U32 R5, RZ, RZ, UR5 ;  /* 0x00000005ff057e24 */ /* 0x000fca000f8e00ff */
[----:B------:R-:W-:-:S05]  /*15210*/  PLOP3.LUT P3, PT, PT, PT, UP0, 0x80, 0x0 ;  /* 0x000000000000781c */ /* 0x000fca0003f6f008 */
[----:B------:R-:W-:Y:S01]  /*15220*/  @UP0 UIADD3 UR4, UP1, UR43, UR8, URZ ;  /* 0x000000082b040290 */ /* 0x000fe2000ff3e03f */
[----:B------:R-:W5:Y:S03]  /*15230*/  @P0 LDG.E R8, desc[UR54][R4.64] ;  /* 0x0000003604080981 */ /* 0x000f66000c1e1900 */
[----:B------:R-:W-:Y:S02]  /*15240*/  @UP0 UIADD3.X UR5, UR44, UR9, URZ, UP1, !UPT ;  /* 0x000000092c050290 */ /* 0x000fe40008ffe43f */
[----:B------:R-:W-:-:S04]  /*15250*/  IMAD.U32 R6, RZ, RZ, UR4 ;  /* 0x00000004ff067e24 */ /* 0x000fc8000f8e00ff */
[----:B------:R-:W-:-:S05]  /*15260*/  IMAD.U32 R7, RZ, RZ, UR5 ;  /* 0x00000005ff077e24 */ /* 0x000fca000f8e00ff */
[----:B0-----:R0:W4:Y:S01]  /*15270*/  @P3 LDG.E R10, desc[UR54][R6.64] ;  /* 0x00000036060a3981 */ /* 0x001122000c1e1900 */
[----:B------:R-:W-:Y:S01]  /*15280*/  UMOV UR47, URZ ;  /* 0x0000003f002f7c82 */ /* 0x000fe20008000000 */
[C---:B--2---:R-:W-:Y:S01]  /*15290*/  R2UR UR36, R13.reuse ;  /* 0x000000000d2472ca */ /* 0x044fe200000e0000 */
[----:B0-----:R-:W0:Y:S02]  /*152a0*/  LDC.64 R6, c[0x0][0x418] ;  /* 0x00010600ff067b82 */ /* 0x001e240000000a00 */
[----:B0-----:R-:W-:Y:S02]  /*152b0*/  ISETP.NE.U32.AND P1, PT, R6, RZ, PT ;  /* 0x000000ff0600720c */ /* 0x001fe40003f25070 */
[----:B------:R-:W-:Y:S02]  /*152c0*/  LOP3.LUT R6, R13, 0xff000000, RZ, 0xc0, !PT ;  /* 0xff0000000d067812 */ /* 0x000fe400078ec0ff */
[----:B------:R-:W-:Y:S02]  /*152d0*/  ISETP.NE.AND.EX P1, PT, R7, RZ, PT, P1 ;  /* 0x000000ff0700720c */ /* 0x000fe40003f25310 */
[----:B------:R-:W-:-:S02]  /*152e0*/  LOP3.LUT R7, R13, 0xff0000, RZ, 0xc0, !PT ;  /* 0x00ff00000d077812 */ /* 0x000fc400078ec0ff */
[----:B------:R-:W-:-:S04]  /*152f0*/  SHF.R.U32.HI R6, RZ, 0x8, R6 ;  /* 0x00000008ff067819 */ /* 0x000fc80000011606 */
[----:B------:R-:W-:Y:S02]  /*15300*/  LEA.HI R6, R7, R6, RZ, 0x10 ;  /* 0x0000000607067211 */ /* 0x000fe400078f80ff */
[----:B---3--:R-:W-:Y:S01]  /*15310*/  @P2 R2UR UR47, R9 ;  /* 0x00000000092f22ca */ /* 0x008fe200000e0000 */
[----:B----4-:R0:W-:Y:S01]  /*15320*/  STL [R1+0x28], R10 ;  /* 0x0000280a01007387 */ /* 0x0101e20000100800 */
[----:B------:R-:W-:Y:S02]  /*15330*/  IMAD.MOV.U32 R12, RZ, RZ, R10 ;  /* 0x000000ffff0c7224 */ /* 0x000fe400078e000a */
[----:B0-----:R-:W0:Y:S01]  /*15340*/  LDC R10, c[0x0][0x424] ;  /* 0x00010900ff0a7b82 */ /* 0x001e220000000800 */
[----:B-1----:R-:W-:Y:S10]  /*15350*/  @P3 BRA `(.L_x_2202) ;  /* 0x0000000000143947 */ /* 0x002ff40003800000 */
[----:B------:R-:W-:Y:S05]  /*15360*/  @!P2 BRA `(.L_x_2202) ;  /* 0x000000000010a947 */ /* 0x000fea0003800000 */
[----:B------:R-:W2:Y:S04]  /*15370*/  LDG.E R7, desc[UR54][R2.64] ;  /* 0x0000003602077981 */ /* 0x000ea8000c1e1900 */
[----:B------:R-:W2:Y:S02]  /*15380*/  LDG.E R2, desc[UR54][R2.64+0x4] ;  /* 0x0000043602027981 */ /* 0x000ea4000c1e1900 */
[----:B--2---:R-:W-:-:S05]  /*15390*/  IMAD.IADD R12, R2, 0x1, -R7 ;  /* 0x00000001020c7824 */ /* 0x004fca00078e0a07 */
[----:B------:R1:W-:Y:S02]  /*153a0*/  STL [R1+0x28], R12 ;  /* 0x0000280c01007387 */ /* 0x0003e40000100800 */
.L_x_2202:
[----:B------:R-:W-:Y:S01]  /*153b0*/  IMAD.U32 R3, RZ, RZ, UR46 ;  /* 0x0000002eff037e24 */ /* 0x000fe2000f8e00ff */
[----:B------:R-:W-:Y:S01]  /*153c0*/  ULDC.64 UR4, c[0x0][0xa20] ;  /* 0x0002880000047ab9 */ /* 0x000fe20000000a00 */
[----:B-----5:R-:W-:Y:S01]  /*153d0*/  IMAD.IADD R7, R8, 0x1, R0 ;  /* 0x0000000108077824 */ /* 0x020fe200078e0200 */
[----:B------:R-:W-:Y:S01]  /*153e0*/  ISETP.NE.U32.AND P2, PT, RZ, UR4, PT ;  /* 0x00000004ff007c0c */ /* 0x000fe2000bf45070 */
[----:B------:R-:W-:Y:S01]  /*153f0*/  ULOP3.LUT UR36, UR36, 0xffff, URZ, 0xc0, !UPT ;  /* 0x0000ffff24247892 */ /* 0x000fe2000f8ec03f */
[----:B------:R2:W-:Y:S01]  /*15400*/  STL [R1+0x8], R3 ;  /* 0x0000080301007387 */ /* 0x0005e20000100800 */
[----:B0-----:R-:W-:Y:S02]  /*15410*/  SEL R2, R10, 0x1, P1 ;  /* 0x000000010a027807 */ /* 0x001fe40000800000 */
        /* <DEDUP_REMOVED lines=10> */
.L_x_2203:
[----:B------:R-:W-:Y:S05]  /*154c0*/  @!P0 BRA `(.L_x_2204) ;  /* 0x00000000000c8947 */ /* 0x000fea0003800000 */
[----:B------:R-:W2:Y:S04]  /*154d0*/  LDG.E R2, desc[UR54][R4.64] ;  /* 0x0000003604027981 */ /* 0x000ea8000c1e1900 */
[----:B------:R-:W2:Y:S02]  /*154e0*/  LDG.E R4, desc[UR54][R4.64+0x4] ;  /* 0x0000043604047981 */ /* 0x000ea4000c1e1900 */
[----:B--2---:R-:W-:-:S07]  /*154f0*/  IMAD.IADD R2, R4, 0x1, -R2 ;  /* 0x0000000104027824 */ /* 0x004fce00078e0a02 */
.L_x_2204:
[----:B0-----:R-:W2:Y:S01]  /*15500*/  LDL R3, [R1+0x4] ;  /* 0x0000040001037983 */ /* 0x001ea20000100800 */
[----:B-----5:R-:W-:Y:S02]  /*15510*/  IMAD.IADD R2, R2, 0x1, -R0 ;  /* 0x0000000102027824 */ /* 0x020fe400078e0a00 */
[----:B------:R-:W0:Y:S02]  /*15520*/  LDC R0, c[0x0][0x448] ;  /* 0x00011200ff007b82 */ /* 0x000e240000000800 */
[----:B0-----:R-:W-:-:S13]  /*15530*/  ISETP.NE.AND P0, PT, R0, 0x1, PT ;  /* 0x000000010000780c */ /* 0x001fda0003f05270 */
[----:B------:R-:W0:Y:S08]  /*15540*/  @P0 LDC R4, c[0x0][0x44c] ;  /* 0x00011300ff040b82 */ /* 0x000e300000000800 */
[----:B------:R-:W3:Y:S01]  /*15550*/  @P0 LDC R0, c[0x0][0x450] ;  /* 0x00011400ff000b82 */ /* 0x000ee20000000800 */
[----:B--2---:R-:W-:-:S04]  /*15560*/  IMAD.SHL.U32 R3, R3, 0x80, RZ ;  /* 0x0000008003037824 */ /* 0x004fc800078e00ff */
[----:B------:R-:W-:-:S04]  /*15570*/  VIADD R3, R3, 0x7f ;  /* 0x0000007f03037836 */ /* 0x000fc80000000000 */
[----:B0-----:R-:W-:-:S05]  /*15580*/  @P0 IMAD.HI.U32 R4, R3, R4, RZ ;  /* 0x0000000403040227 */ /* 0x001fca00078e00ff */
[----:B---3--:R-:W-:Y:S01]  /*15590*/  @P0 SHF.R.U32.HI R3, RZ, R0, R4 ;  /* 0x00000000ff030219 */ /* 0x008fe20000011604 */
[C---:B------:R-:W-:Y:S01]  /*155a0*/  VIADD R0, R2.reuse, 0x9f ;  /* 0x0000009f02007836 */ /* 0x040fe20000000000 */
[----:B------:R-:W-:Y:S02]  /*155b0*/  IADD3 R2, R2, 0xa0, -R12 ;  /* 0x000000a002027810 */ /* 0x000fe40007ffe80c */
[----:B------:R-:W-:Y:S01]  /*155c0*/  SHF.R.U32.HI R4, RZ, 0x10, R6 ;  /* 0x00000010ff047819 */ /* 0x000fe20000011606 */
[----:B------:R-:W-:-:S03]  /*155d0*/  IMAD.HI R0, R0, 0x66666667, RZ ;  /* 0x6666666700007827 */ /* 0x000fc600078e02ff */
[----:B------:R-:W-:Y:S01]  /*155e0*/  ISETP.NE.AND P0, PT, R4, RZ, PT ;  /* 0x000000ff0400720c */ /* 0x000fe20003f05270 */
[----:B------:R-:W-:Y:S01]  /*155f0*/  IMAD.IADD R2, R2, 0x1, R3 ;  /* 0x0000000102027824 */ /* 0x000fe200078e0203 */
[----:B------:R-:W-:-:S03]  /*15600*/  SHF.R.U32.HI R3, RZ, 0x1f, R0 ;  /* 0x0000001fff037819 */ /* 0x000fc60000011600 */
[----:B------:R-:W-:Y:S01]  /*15610*/  IMAD.HI R2, R2, 0x66666667, RZ ;  /* 0x6666666702027827 */ /* 0x000fe200078e02ff */
[----:B------:R-:W-:-:S04]  /*15620*/  LEA.HI.SX32 R0, R0, R3, 0x1a ;  /* 0x0000000300007211 */ /* 0x000fc800078fd2ff */
[----:B------:R-:W-:-:S03]  /*15630*/  SHF.R.U32.HI R3, RZ, 0x1f, R2 ;  /* 0x0000001fff037819 */ /* 0x000fc60000011602 */
[----:B------:R-:W0:Y:S01]  /*15640*/  @!P0 LDC R4, c[0x0][0x9f0] ;  /* 0x00027c00ff048b82 */ /* 0x000e220000000800 */
[----:B------:R-:W-:Y:S01]  /*15650*/  LEA.HI.SX32 R3, R2, R3, 0x1a ;  /* 0x0000000302037211 */ /* 0x000fe200078fd2ff */
[----:B------:R-:W-:-:S03]  /*15660*/  IMAD.MOV.U32 R2, RZ, RZ, RZ ;  /* 0x000000ffff027224 */ /* 0x000fc600078e00ff */
[----:B------:R-:W-:-:S04]  /*15670*/  VIMNMX R0, R0, R3, PT ;  /* 0x0000000300007248 */ /* 0x000fc80003fe0100 */
[----:B------:R-:W-:-:S13]  /*15680*/  ISETP.GE.AND P1, PT, R0, 0x1, PT ;  /* 0x000000010000780c */ /* 0x000fda0003f26270 */
[----:B------:R-:W-:Y:S05]  /*15690*/  @!P1 BRA `(.L_x_2205) ;  /* 0x0000000000689947 */ /* 0x000fea0003800000 */
[-C--:B0-----:R-:W-:Y:S02]  /*156a0*/  IABS R5, R4.reuse ;  /* 0x0000000400057213 */ /* 0x081fe40000000000 */
        /* <DEDUP_REMOVED lines=10> */
[----:B------:R-:W-:-:S04]  /*15750*/  IADD3 R3, R4, -0x1, R0 ;  /* 0xffffffff04037810 */ /* 0x000fc80007ffe000 */
        /* <DEDUP_REMOVED lines=14> */
.L_x_2205:
[----:B------:R-:W-:Y:S01]  /*15840*/  LOP3.LUT R6, R6, 0xff, RZ, 0xc0, !PT ;  /* 0x000000ff06067812 */ /* 0x000fe200078ec0ff */
[----:B------:R-:W-:Y:S04]  /*15850*/  BSSY B7, `(.L_x_2206) ;  /* 0x0000371000077945 */ /* 0x000fe80003800000 */
        /* <DEDUP_REMOVED lines=17> */
[----:B0-----:R-:W0:Y:S02]  /*15970*/  S2R R4, SR_LTMASK ;  /* 0x0000000000047919 */ /* 0x001e240000003900 */
[----:B0-----:R-:W-:-:S04]  /*15980*/  LOP3.LUT R4, R4, UR4, RZ, 0xc0, !PT ;  /* 0x0000000404047c12 */ /* 0x001fc8000f8ec0ff */
[----:B------:R-:W0:Y:S01]  /*15990*/  POPC R7, R4 ;  /* 0x0000000400077309 */ /* 0x000e220000000000 */
[----:B--2---:R-:W0:Y:S02]  /*159a0*/  SHFL.IDX PT, R0, R3, R0, 0x1f ;  /* 0x00001f0003007589 */ /* 0x004e2400000e0000 */
[----:B0-----:R-:W-:-:S05]  /*159b0*/  IADD3 R0, R0, UR40, R7 ;  /* 0x0000002800007c10 */ /* 0x001fca000fffe007 */
[----:B------:R2:W-:Y:S01]  /*159c0*/  STL [R1], R0 ;  /* 0x0000000001007387 */ /* 0x0005e20000100800 */
[----:B------:R-:W-:Y:S05]  /*159d0*/  BRA `(.L_x_2208) ;  /* 0x0000003400607947 */ /* 0x000fea0003800000 */
.L_x_2207:
        /* <DEDUP_REMOVED lines=8> */
[----:B0-----:R-:W-:Y:S02]  /*15a60*/  IMAD.U32 R4, RZ, RZ, UR6 ;  /* 0x00000006ff047e24 */ /* 0x001fe4000f8e00ff */
[----:B------:R-:W0:Y:S01]  /*15a70*/  LDC.64 R2, c[0x4][R2] ;  /* 0x0100000002027b82 */ /* 0x000e220000000a00 */
[----:B------:R-:W-:Y:S02]  /*15a80*/  IMAD.U32 R5, RZ, RZ, UR7 ;  /* 0x00000007ff057e24 */ /* 0x000fe4000f8e00ff */
[----:B------:R-:W-:Y:S02]  /*15a90*/  IMAD.U32 R6, RZ, RZ, UR8 ;  /* 0x00000008ff067e24 */ /* 0x000fe4000f8e00ff */
[----:B------:R-:W-:-:S02]  /*15aa0*/  IMAD.U32 R7, RZ, RZ, UR9 ;  /* 0x00000009ff077e24 */ /* 0x000fc4000f8e00ff */
[----:B------:R-:W-:Y:S02]  /*15ab0*/  IMAD.U32 R10, RZ, RZ, UR4 ;  /* 0x00000004ff0a7e24 */ /* 0x000fe4000f8e00ff */
[----:B------:R-:W-:Y:S02]  /*15ac0*/  IMAD.U32 R11, RZ, RZ, UR5 ;  /* 0x00000005ff0b7e24 */ /* 0x000fe4000f8e00ff */
[----:B------:R-:W-:Y:S02]  /*15ad0*/  IMAD.MOV.U32 R8, RZ, RZ, 0x70 ;  /* 0x00000070ff087424 */ /* 0x000fe400078e00ff */
[----:B-1----:R-:W-:Y:S02]  /*15ae0*/  IMAD.MOV.U32 R12, RZ, RZ, 0x1 ;  /* 0x00000001ff0c7424 */ /* 0x002fe400078e00ff */
[----:B------:R-:W-:-:S07]  /*15af0*/  IMAD.MOV.U32 R13, RZ, RZ, RZ ;  /* 0x000000ffff0d7224 */ /* 0x000fce00078e00ff */
[----:B------:R-:W-:-:S07]  /*15b00*/  LEPC R20, `(.L_x_2210) ;  /* 0x000000001014794e */ /* 0x000fce0000000000 */
[----:B0-----:R-:W-:Y:S05]  /*15b10*/  CALL.ABS.NOINC R2 ;  /* 0x0000000002007343 */ /* 0x001fea0003c00000 */
.L_x_2210:
[----:B------:R-:W-:Y:S05]  /*15b20*/  BSYNC B6 ;  /* 0x0000000000067941 */ /* 0x000fea0003800000 */
.L_x_2209:
[----:B------:R-:W-:Y:S01]  /*15b30*/  VIADD R0, R17, 0xf200 ;  /* 0x0000f20011007836 */ /* 0x000fe20000000000 */
[----:B------:R-:W-:Y:S04]  /*15b40*/  BSSY B6, `(.L_x_2211) ;  /* 0x0000014000067945 */ /* 0x000fe80003800000 */
[----:B------:R-:W-:-:S04]  /*15b50*/  LOP3.LUT P0, RZ, R0, 0x1bf, RZ, 0xc0, !PT ;  /* 0x000001bf00ff7812 */ /* 0x000fc8000780c0ff */
[----:B------:R-:W-:-:S09]  /*15b60*/  P2R R16, PR, RZ, 0x1 ;  /* 0x00000001ff107803 */ /* 0x000fd20000000000 */
        /* <DEDUP_REMOVED lines=17> */
.L_x_2212:
[----:B------:R-:W-:Y:S05]  /*15c80*/  BSYNC B6 ;  /* 0x0000000000067941 */ /* 0x000fea0003800000 */
.L_x_2211:
        /* <DEDUP_REMOVED lines=20> */
.L_x_2214:
[----:B------:R-:W-:Y:S05]  /*15dd0*/  BSYNC B6 ;  /* 0x0000000000067941 */ /* 0x000fea0003800000 */
.L_x_2213:
[----:B------:R-:W-:Y:S01]  /*15de0*/  ISETP.NE.AND P6, PT, R16, RZ, PT ;  /* 0x000000ff1000720c */ /* 0x000fe20003fc5270 */
[----:B------:R-:W-:-:S12]  /*15df0*/  BSSY B6, `(.L_x_2215) ;  /* 0x0000012000067945 */ /* 0x000fd80003800000 */
        /* <DEDUP_REMOVED lines=17> */
.L_x_2216:
[----:B------:R-:W-:Y:S05]  /*15f10*/  BSYNC B6 ;  /* 0x0000000000067941 */ /* 0x000fea0003800000 */
.L_x_2215:
        /* <DEDUP_REMOVED lines=9> */
[----:B------:R-:W3:Y:S01]  /*15fb0*/  S2R R0, SR_TID.X ;  /* 0x0000000000007919 */ /* 0x000ee20000002100 */
[----:B------:R-:W-:-:S03]  /*15fc0*/  ULDC.64 UR4, c[0x0][0xa08] ;  /* 0x0002820000047ab9 */ /* 0x000fc60000000a00 */
[----:B--2---:R2:W4:Y:S01]  /*15fd0*/  @P0 LDG.E R8, desc[UR54][R2.64] ;  /* 0x0000003602080981 */ /* 0x004522000c1e1900 */
[----:B---3--:R-:W-:-:S04]  /*15fe0*/  SHF.R.U32.HI R0, RZ, 0x5, R0 ;  /* 0x00000005ff007819 */ /* 0x008fc80000011600 */
[----:B------:R-:W-:Y:S01]  /*15ff0*/  LOP3.LUT R0, R0, 0x3, RZ, 0xc0, !PT ;  /* 0x0000000300007812 */ /* 0x000fe200078ec0ff */
[----:B--2---:R-:W2:Y:S01]  /*16000*/  LDC.64 R2, c[0x0][0x418] ;  /* 0x00010600ff027b82 */ /* 0x004ea20000000a00 */
[----:B----4-:R-:W-:Y:S01]  /*16010*/  SHF.R.S32.HI R9, RZ, 0x1f, R8 ;  /* 0x0000001fff097819 */ /* 0x010fe20000011408 */
[----:B------:R3:W-:Y:S01]  /*16020*/  @P0 STL [R1+0x8], R8 ;  /* 0x0000080801000387 */ /* 0x0007e20000100800 */
[----:B--2---:R-:W-:Y:S01]  /*16030*/  LOP3.LUT P0, RZ, R2, UR4, RZ, 0xfc, !PT ;  /* 0x0000000402ff7c12 */ /* 0x004fe2000f80fcff */
[----:B------:R-:W-:Y:S02]  /*16040*/  UMOV UR4, 0xffffffff ;  /* 0xffffffff00047882 */ /* 0x000fe40000000000 */
[----:B------:R3:W-:Y:S01]  /*16050*/  STL [R1+0x10], R9 ;  /* 0x0000100901007387 */ /* 0x0007e20000100800 */
[----:B------:R-:W-:-:S04]  /*16060*/  LOP3.LUT P0, RZ, R3, UR5, RZ, 0xfc, P0 ;  /* 0x0000000503ff7c12 */ /* 0x000fc8000800fcff */
[----:B------:R-:W-:Y:S01]  /*16070*/  SEL R16, R8, RZ, !P0 ;  /* 0x000000ff08107207 */ /* 0x000fe20004000000 */
[----:B------:R-:W-:Y:S08]  /*16080*/  BRA.DIV UR4, `(.L_x_2217) ;  /* 0x0000004604907947 */ /* 0x000ff0000b800000 */
[----:B------:R2:W4:Y:S02]  /*16090*/  SHFL.IDX PT, R14, R0, RZ, 0x1f ;  /* 0x00001fff000e7589 */ /* 0x00052400000e0000 */
.L_x_2294:
[----:B------:R-:W-:Y:S02]  /*160a0*/  PLOP3.LUT P1, PT, PT, PT, PT, 0x8, 0x0 ;  /* 0x000000000000781c */ /* 0x000fe40003f2e170 */
[----:B----4-:R-:W-:Y:S02]  /*160b0*/  ISETP.NE.AND P0, PT, R14, RZ, PT ;  /* 0x000000ff0e00720c */ /* 0x010fe40003f05270 */
[----:B--2---:R-:W-:-:S05]  /*160c0*/  P2R R0, PR, RZ, 0x2 ;  /* 0x00000002ff007803 */ /* 0x004fca0000000000 */
[----:B------:R2:W-:Y:S06]  /*160d0*/  STL [R1+0x14], R0 ;  /* 0x0000140001007387 */ /* 0x0005ec0000100800 */
[----:B------:R-:W-:Y:S05]  /*160e0*/  @P0 BRA `(.L_x_2218) ;  /* 0x0000000400bc0947 */ /* 0x000fea0003800000 */
[----:B--2---:R-:W2:Y:S01]  /*160f0*/  LDL R0, [R1+0x2c] ;  /* 0x00002c0001007983 */ /* 0x004ea20000100800 */
[----:B------:R-:W-:Y:S01]  /*16100*/  UMOV UR4, 0xffffffff ;  /* 0xffffffff00047882 */ /* 0x000fe20000000000 */
[----:B--2---:R-:W-:Y:S02]  /*16110*/  VIADD R0, R0, 0xffffffff ;  /* 0xffffffff00007836 */ /* 0x004fe40000000000 */
[----:B------:R-:W-:Y:S05]  /*16120*/  BRA.DIV UR4, `(.L_x_2219) ;  /* 0x0000004604887947 */ /* 0x000fea000b800000 */
[----:B------:R-:W-:-:S13]  /*16130*/  ELECT P6, URZ, PT ;  /* 0x00000000003f782f */ /* 0x000fda00038c0000 */
.L_x_2297:
[----:B------:R-:W-:Y:S05]  /*16140*/  @!P6 BRA `(.L_x_2218) ;  /* 0x0000000400a4e947 */ /* 0x000fea0003800000 */
[----:B------:R-:W-:-:S04]  /*16150*/  ISETP.NE.U32.AND P0, PT, R2, RZ, PT ;  /* 0x000000ff0200720c */ /* 0x000fc80003f05070 */
[----:B------:R-:W-:-:S13]  /*16160*/  ISETP.NE.AND.EX P0, PT, R3, RZ, PT, P0 ;  /* 0x000000ff0300720c */ /* 0x000fda0003f05300 */
[----:B------:R-:W-:Y:S05]  /*16170*/  @!P0 BRA `(.L_x_2220) ;  /* 0x0000000000448947 */ /* 0x000fea0003800000 */
[----:B------:R-:W2:Y:S01]  /*16180*/  LDC R7, c[0x0][0x43c] ;  /* 0x00010f00ff077b82 */ /* 0x000ea20000000800 */
[----:B------:R-:W-:Y:S01]  /*16190*/  ULDC.64 UR4, c[0x0][0x428] ;  /* 0x00010a0000047ab9 */ /* 0x000fe20000000a00 */
[----:B--2---:R-:W-:-:S13]  /*161a0*/  ISETP.NE.AND P0, PT, R7, 0x1, PT ;  /* 0x000000010700780c */ /* 0x004fda0003f05270 */
[----:B0-----:R-:W0:Y:S02]  /*161b0*/  @P0 LDC.64 R4, c[0x0][0x440] ;  /* 0x00011000ff040b82 */ /* 0x001e240000000a00 */
        /* <DEDUP_REMOVED lines=13> */
.L_x_2220:
[----:B0-----:R-:W-:Y:S01]  /*16290*/  IMAD R4, R18, 0x8, R17 ;  /* 0x0000000812047824 */ /* 0x001fe200078e0211 */
[----:B--2---:R-:W-:Y:S01]  /*162a0*/  SHF.L.U32 R3, R19, 0x1f, RZ ;  /* 0x0000001f13037819 */ /* 0x004fe200000006ff */
[----:B---3--:R-:W0:Y:S03]  /*162b0*/  S2R R8, SR_TID.X ;  /* 0x0000000000087919 */ /* 0x008e260000002100 */
[----:B------:R-:W2:Y:S01]  /*162c0*/  SYNCS.PHASECHK.TRANS64.TRYWAIT P0, [R4+URZ+0x33480], R3 ;  /* 0x03348003040075a7 */ /* 0x000ea2000800017f */
[----:B0-----:R-:W-:-:S04]  /*162d0*/  LOP3.LUT R8, R8, 0x7f, RZ, 0xc0, !PT ;  /* 0x0000007f08087812 */ /* 0x001fc800078ec0ff */
[----:B------:R-:W-:Y:S01]  /*162e0*/  ISETP.NE.AND P1, PT, R8, RZ, PT ;  /* 0x000000ff0800720c */ /* 0x000fe20003f25270 */
[----:B--2---:R-:W-:-:S12]  /*162f0*/  @!P0 BRA `(.L_x_2221) ;  /* 0x0000004400348947 */ /* 0x004fd80003800000 */
.L_x_2298:
        /* <DEDUP_REMOVED lines=8> */
.L_x_2222:
        /* <DEDUP_REMOVED lines=29> */
[----:B------:R-:W3:Y:S02]  /*16550*/  SYNCS.PHASECHK.TRANS64.TRYWAIT P0, [R4+URZ+0x33440], R3 ;  /* 0x03344003040075a7 */ /* 0x000ee4000800017f */
[----:B--23--:R-:W-:Y:S05]  /*16560*/  @!P0 BRA `(.L_x_2223) ;  /* 0x0000004000ac8947 */ /* 0x00cfea0003800000 */
.L_x_2299:
[----:B------:R-:W-:Y:S05]  /*16570*/  @P1 BRA `(.L_x_2224) ;  /* 0x00000000001c1947 */ /* 0x000fea0003800000 */
[----:B------:R-:W3:Y:S01]  /*16580*/  S2R R5, SR_TID.X ;  /* 0x0000000000057919 */ /* 0x000ee20000002100 */
[----:B0-2---:R-:W-:-:S04]  /*16590*/  IMAD.MOV.U32 R3, RZ, RZ, 0x7800 ;  /* 0x00007800ff037424 */ /* 0x005fc800078e00ff */
[----:B------:R4:W-:Y:S01]  /*165a0*/  SYNCS.ARRIVE.TRANS64 RZ, [R4+URZ+0x33430], R3 ;  /* 0x0334300304ff79a7 */ /* 0x0009e2000800003f */
[----:B---3--:R-:W-:-:S04]  /*165b0*/  LOP3.LUT R5, R5, 0x1f, RZ, 0xc0, !PT ;  /* 0x0000001f05057812 */ /* 0x008fc800078ec0ff */
[----:B------:R-:W-:-:S13]  /*165c0*/  ISETP.NE.AND P0, PT, R5, RZ, PT ;  /* 0x000000ff0500720c */ /* 0x000fda0003f05270 */
[----:B----4-:R-:W-:Y:S05]  /*165d0*/  @!P0 BRA `(.L_x_2224) ;  /* 0x0000000000048947 */ /* 0x010fea0003800000 */
[----:B------:R-:W-:Y:S01]  /*165e0*/  BPT.TRAP 0x1 ;  /* 0x000000040000795c */ /* 0x000fe20000300000 */
.L_x_2224:
[----:B------:R-:W-:Y:S01]  /*165f0*/  R2UR UR8, R2 ;  /* 0x00000000020872ca */ /* 0x000fe200000e0000 */
[----:B------:R-:W-:Y:S01]  /*16600*/  UIADD3 UR4, UP0, UR48, 0x370, URZ ;  /* 0x0000037030047890 */ /* 0x000fe2000ff1e03f */
[----:B------:R-:W-:Y:S01]  /*16610*/  R2UR UR25, R4 ;  /* 0x00000000041972ca */ /* 0x000fe200000e0000 */
[----:B------:R-:W-:Y:S01]  /*16620*/  UMOV UR6, 0x0 ;  /* 0x0000000000067882 */ /* 0x000fe20000000000 */
[----:B------:R-:W-:Y:S01]  /*16630*/  R2UR UR27, R0 ;  /* 0x00000000001b72ca */ /* 0x000fe200000e0000 */
[----:B------:R-:W-:Y:S01]  /*16640*/  UIADD3.X UR5, URZ, UR49, URZ, UP0, !UPT ;  /* 0x000000313f057290 */ /* 0x000fe200087fe43f */
[----:B------:R-:W-:Y:S01]  /*16650*/  R2UR UR29, R16 ;  /* 0x00000000101d72ca */ /* 0x000fe200000e0000 */
[----:B------:R-:W-:Y:S01]  /*16660*/  UMOV UR7, 0x14f00000 ;  /* 0x14f0000000077882 */ /* 0x000fe20000000000 */
[----:B------:R-:W-:Y:S01]  /*16670*/  PLOP3.LUT P0, PT, PT, PT, PT, 0x80, 0x0 ;  /* 0x000000000000781c */ /* 0x000fe20003f0f070 */
[----:B------:R-:W-:Y:S01]  /*16680*/  UMOV UR26, URZ ;  /* 0x0000003f001a7c82 */ /* 0x000fe20008000000 */
[----:B------:R-:W-:Y:S01]  /*16690*/  UMOV UR28, UR36 ;  /* 0x00000024001c7c82 */ /* 0x000fe20008000000 */
[----:B------:R-:W-:Y:S01]  /*166a0*/  UMOV UR18, 0x40 ;  /* 0x0000004000127882 */ /* 0x000fe20000000000 */
[----:B------:R-:W-:Y:S01]  /*166b0*/  P2R R0, PR, RZ, 0x1 ;  /* 0x00000001ff007803 */ /* 0x000fe20000000000 */
[----:B------:R-:W-:-:S02]  /*166c0*/  UIADD3 UR24, UR8, 0x24200, URZ ;  /* 0x0002420008187890 */ /* 0x000fc4000fffe03f */
[----:B------:R-:W-:Y:S02]  /*166d0*/  UIADD3 UR25, UR25, 0x33430, URZ ;  /* 0x0003343019197890 */ /* 0x000fe4000fffe03f */
[----:B------:R-:W-:Y:S01]  /*166e0*/  UIADD3 UR16, UR8, 0x26a00, URZ ;  /* 0x00026a0008107890 */ /* 0x000fe2000fffe03f */
[----:B------:R4:W-:Y:S01]  /*166f0*/  STL [R1+0x14], R0 ;  /* 0x0000140001007387 */ /* 0x0009e20000100800 */
[----:B------:R-:W-:Y:S01]  /*16700*/  UIADD3 UR8, UR8, 0x29200, URZ ;  /* 0x0002920008087890 */ /* 0x000fe2000fffe03f */
[----:B------:R-:W-:Y:S01]  /*16710*/  UMOV UR20, UR36 ;  /* 0x0000002400147c82 */ /* 0x000fe20008000000 */
        /* <DEDUP_REMOVED lines=10> */
[----:B------:R4:W-:Y:S02]  /*167c0*/  UTMALDG.4D [UR8], [UR4], desc[UR6] ;  /* 0x00000608040075b4 */ /* 0x0009e40008019000 */
[----:B----4-:R-:W-:Y:S01]  /*167d0*/  NOP ;  /* 0x0000000000007918 */ /* 0x010fe20000000000 */
.L_x_2218:
[----:B------:R-:W-:Y:S05]  /*167e0*/  WARPSYNC.ALL ;  /* 0x0000000000007948 */ /* 0x000fea0003800000 */
[----:B--2---:R-:W-:Y:S01]  /*167f0*/  VIADD R0, R17, 0x1e200 ;  /* 0x0001e20011007836 */ /* 0x004fe20000000000 */
[----:B------:R-:W-:Y:S01]  /*16800*/  USHF.R.S32.HI UR4, URZ, 0x1f, UR47 ;  /* 0x0000001f3f047899 */ /* 0x000fe2000801142f */
        /* <DEDUP_REMOVED lines=25> */
[----:B---3--:R-:W-:Y:S02]  /*169a0*/  IMAD.MOV.U32 R8, RZ, RZ, 0x70 ;  /* 0x00000070ff087424 */ /* 0x008fe400078e00ff */
[----:B-1----:R-:W-:Y:S02]  /*169b0*/  IMAD.MOV.U32 R12, RZ, RZ, 0x1 ;  /* 0x00000001ff0c7424 */ /* 0x002fe400078e00ff */
[----:B------:R-:W-:-:S07]  /*169c0*/  IMAD.MOV.U32 R13, RZ, RZ, RZ ;  /* 0x000000ffff0d7224 */ /* 0x000fce00078e00ff */
[----:B------:R-:W-:-:S07]  /*169d0*/  LEPC R20, `(.L_x_2226) ;  /* 0x000000001014794e */ /* 0x000fce0000000000 */
[----:B0-----:R-:W-:Y:S05]  /*169e0*/  CALL.ABS.NOINC R2 ;  /* 0x0000000002007343 */ /* 0x001fea0003c00000 */
.L_x_2226:
[----:B------:R-:W-:Y:S05]  /*169f0*/  BSYNC B6 ;  /* 0x0000000000067941 */ /* 0x000fea0003800000 */
.L_x_2225:
[----:B------:R-:W2:Y:S01]  /*16a00*/  LDL R10, [R1+0x4] ;  /* 0x00000400010a7983 */ /* 0x000ea20000100800 */
[----:B------:R-:W4:Y:S01]  /*16a10*/  LDC R5, c[0x0][0x448] ;  /* 0x00011200ff057b82 */ /* 0x000f220000000800 */
[----:B------:R-:W-:Y:S01]  /*16a20*/  ULDC.64 UR6, c[0x0][0x2d8] ;  /* 0x0000b60000067ab9 */ /* 0x000fe20000000a00 */
[----:B------:R-:W0:Y:S01]  /*16a30*/  S2R R2, SR_TID.X ;  /* 0x0000000000027919 */ /* 0x000e220000002100 */
[----:B------:R-:W-:Y:S01]  /*16a40*/  UMOV UR4, UR50 ;  /* 0x0000003200047c82 */ /* 0x000fe20008000000 */
[----:B------:R-:W-:Y:S01]  /*16a50*/  UMOV UR5, UR37 ;  /* 0x0000002500057c82 */ /* 0x000fe20008000000 */
[----:B------:R-:W-:Y:S01]  /*16a60*/  ULDC.64 UR8, c[0x0][0x2e0] ;  /* 0x0000b80000087ab9 */ /* 0x000fe20000000a00 */
[----:B----4-:R-:W-:Y:S01]  /*16a70*/  ISETP.NE.AND P0, PT, R5, 0x1, PT ;  /* 0x000000010500780c */ /* 0x010fe20003f05270 */
[----:B------:R-:W4:Y:S01]  /*16a80*/  S2R R7, SR_TID.X ;  /* 0x0000000000077919 */ /* 0x000f220000002100 */
[----:B0-----:R-:W-:-:S11]  /*16a90*/  LOP3.LUT R0, R2, 0x7f, RZ, 0xc0, !PT ;  /* 0x0000007f02007812 */ /* 0x001fd600078ec0ff */
[----:B------:R-:W0:Y:S01]  /*16aa0*/  @P0 LDC R3, c[0x0][0x44c] ;  /* 0x00011300ff030b82 */ /* 0x000e220000000800 */
[----:B------:R-:W-:Y:S01]  /*16ab0*/  IMAD.SHL.U32 R2, R2, 0x20, RZ ;  /* 0x0000002002027824 */ /* 0x000fe200078e00ff */
[----:B------:R-:W-:-:S06]  /*16ac0*/  SHF.R.U32.HI R0, RZ, 0x2, R0 ;  /* 0x00000002ff007819 */ /* 0x000fcc0000011600 */
[----:B------:R-:W1:Y:S01]  /*16ad0*/  @P0 LDC R4, c[0x0][0x450] ;  /* 0x00011400ff040b82 */ /* 0x000e620000000800 */
[----:B------:R-:W-:Y:S01]  /*16ae0*/  LOP3.LUT R2, R0, 0x60, R2, 0xf8, !PT ;  /* 0x0000006000027812 */ /* 0x000fe200078ef802 */
[----:B------:R-:W-:Y:S02]  /*16af0*/  UIMAD.WIDE.U32 UR4, UR36, UR6, UR4 ;  /* 0x00000006240472a5 */ /* 0x000fe4000f8e0004 */
[----:B------:R-:W-:Y:S02]  /*16b00*/  UIMAD UR6, UR45, UR8, URZ ;  /* 0x000000082d0672a4 */ /* 0x000fe4000f8e023f */
[----:B------:R-:W-:Y:S02]  /*16b10*/  UIMAD UR5, UR36, UR7, UR5 ;  /* 0x00000007240572a4 */ /* 0x000fe4000f8e0205 */
[----:B------:R-:W-:Y:S02]  /*16b20*/  UIMAD UR6, UR46, UR9, UR6 ;  /* 0x000000092e0672a4 */ /* 0x000fe4000f8e0206 */
[----:B------:R-:W-:-:S03]  /*16b30*/  UIMAD.WIDE.U32 UR4, UR46, UR8, UR4 ;  /* 0x000000082e0472a5 */ /* 0x000fc6000f8e0004 */
[----:B------:R-:W-:Y:S01]  /*16b40*/  ULDC.64 UR8, c[0x0][0x2d0] ;  /* 0x0000b40000087ab9 */ /* 0x000fe20000000a00 */
[----:B------:R-:W-:Y:S01]  /*16b50*/  UIADD3 UR5, UR5, UR6, URZ ;  /* 0x0000000605057290 */ /* 0x000fe2000fffe03f */
[----:B----4-:R-:W-:-:S05]  /*16b60*/  IMAD.SHL.U32 R7, R7, 0x10, RZ ;  /* 0x0000001007077824 */ /* 0x010fca00078e00ff */
[----:B------:R-:W-:-:S04]  /*16b70*/  LOP3.LUT R7, R7, 0x30, RZ, 0xc0, !PT ;  /* 0x0000003007077812 */ /* 0x000fc800078ec0ff */
[----:B---3--:R-:W-:Y:S01]  /*16b80*/  LOP3.LUT R8, R7, 0x40, RZ, 0xfc, !PT ;  /* 0x0000004007087812 */ /* 0x008fe200078efcff */
[----:B--2---:R-:W-:-:S04]  /*16b90*/  IMAD R0, R10, 0x80, R2 ;  /* 0x000000800a007824 */ /* 0x004fc800078e0202 */
[----:B0-----:R-:W-:-:S04]  /*16ba0*/  @P0 IMAD.HI.U32 R3, R0, R3, RZ ;  /* 0x0000000300030227 */ /* 0x001fc800078e00ff */
[----:B------:R-:W-:Y:S01]  /*16bb0*/  IMAD.MOV.U32 R2, RZ, RZ, R0 ;  /* 0x000000ffff027224 */ /* 0x000fe200078e0000 */
[----:B-1----:R-:W-:-:S04]  /*16bc0*/  @P0 SHF.R.U32.HI R2, RZ, R4, R3 ;  /* 0x00000004ff020219 */ /* 0x002fc80000011603 */
        /* <DEDUP_REMOVED lines=31> */
[----:B------:R-:W-:Y:S02]  /*16dc0*/  IMAD R3, R10, 0x80, R7 ;  /* 0x000000800a037824 */ /* 0x000fe400078e0207 */
[----:B--2---:R-:W-:Y:S02]  /*16dd0*/  IMAD R2, R6, R5, RZ ;  /* 0x0000000506027224 */ /* 0x004fe400078e02ff */
[----:B------:R-:W0:Y:S03]  /*16de0*/  SHFL.IDX PT, R6, R4, RZ, 0x1c1f ;  /* 0x001c1fff04067589 */ /* 0x000e2600000e0000 */
[----:B------:R-:W-:Y:S01]  /*16df0*/  ISETP.GE.AND P4, PT, R3, R2, PT ;  /* 0x000000020300720c */ /* 0x000fe20003f86270 */
[----:B------:R-:W1:-:S12]  /*16e00*/  SHFL.IDX PT, R5, R0, RZ, 0x1c1f ;  /* 0x001c1fff00057589 */ /* 0x000e5800000e0000 */
[----:B0-----:R-:W-:-:S05]  /*16e10*/  @!P4 IADD3 R6, P3, R9, R6, RZ ;  /* 0x000000060906c210 */ /* 0x001fca0007f7e0ff */
[----:B-1----:R-:W-:-:S04]  /*16e20*/  @!P4 IMAD.X R5, RZ, RZ, R5, P3 ;  /* 0x000000ffff05c224 */ /* 0x002fc800018e0605 */
[----:B------:R-:W-:Y:S02]  /*16e30*/  @!P4 IMAD.MOV.U32 R7, RZ, RZ, R5 ;  /* 0x000000ffff07c224 */ /* 0x000fe400078e0005 */
[----:B------:R-:W-:-:S03]  /*16e40*/  VIADD R5, R3, 0x20 ;  /* 0x0000002003057836 */ /* 0x000fc60000000000 */
[----:B------:R-:W-:Y:S01]  /*16e50*/  @!PT LDS RZ, [RZ] ;  /* 0x00000000fffff984 */ /* 0x000fe20000000800 */
[----:B-----5:R-:W-:Y:S02]  /*16e60*/  @!P4 LDGSTS.E.BYPASS.LTC128B.128 [R8+0x1e200], desc[UR54][R6.64], !P0 ;  /* 0x1e2000000608cfae */ /* 0x020fe4000c101d76 */
[----:B------:R-:W-:Y:S02]  /*16e70*/  ISETP.GE.AND P3, PT, R5, R2, PT ;  /* 0x000000020500720c */ /* 0x000fe40003f66270 */
[----:B------:R-:W-:Y:S04]  /*16e80*/  @!P4 LDGSTS.E.BYPASS.LTC128B.128 [R8+0x20200], desc[UR54][R6.64+0x40], !P1 ;  /* 0x202000400608cfae */ /* 0x000fe8000c901d76 */
[----:B------:R0:W-:Y:S04]  /*16e90*/  @!P4 LDGSTS.E.BYPASS.LTC128B.128 [R8+0x22200], desc[UR54][R6.64+0x80], !P2 ;  /* 0x222000800608cfae */ /* 0x0001e8000d101d76 */
[----:B------:R-:W-:Y:S04]  /*16ea0*/  SHFL.IDX PT, R5, R0, 0x1, 0x1c1f ;  /* 0x003c1f0000057f89 */ /* 0x000fe800000e0000 */
        /* <DEDUP_REMOVED lines=19> */
.L_x_2308:
        /* <DEDUP_REMOVED lines=12> */
.L_x_2229:
[----:B------:R-:W-:Y:S05]  /*170a0*/  BSYNC B0 ;  /* 0x0000000000007941 */ /* 0x000fea0003800000 */
.L_x_2228:
[----:B------:R-:W-:Y:S01]  /*170b0*/  NOP ;  /* 0x0000000000007918 */ /* 0x000fe20000000000 */
[----:B------:R-:W-:-:S13]  /*170c0*/  PLOP3.LUT P0, PT, PT, PT, PT, 0x80, 0x0 ;  /* 0x000000000000781c */ /* 0x000fda0003f0f070 */
.L_x_2230:
        /* <DEDUP_REMOVED lines=18> */
.L_x_2309:
[----:B------:R-:W-:Y:S05]  /*171f0*/  BSYNC B0 ;  /* 0x0000000000007941 */ /* 0x000fea0003800000 */
.L_x_2231:
[----:B------:R-:W2:Y:S04]  /*17200*/  LDL.LU R2, [R1+0x2c] ;  /* 0x00002c0001027983 */ /* 0x000ea80000300800 */
[----:B------:R-:W3:Y:S01]  /*17210*/  LDL R3, [R1+0xc] ;  /* 0x00000c0001037983 */ /* 0x000ee20000100800 */
[----:B--2---:R-:W-:-:S05]  /*17220*/  VIADD R2, R2, 0xfffffffe ;  /* 0xfffffffe02027836 */ /* 0x004fca0000000000 */
[----:B---3--:R-:W-:-:S13]  /*17230*/  ISETP.GE.AND P0, PT, R2, R3, PT ;  /* 0x000000030200720c */ /* 0x008fda0003f06270 */
[----:B------:R-:W-:Y:S05]  /*17240*/  @!P0 BRA `(.L_x_2233) ;  /* 0x0000001000e08947 */ /* 0x000fea0003800000 */
[----:B-1----:R-:W-:Y:S02]  /*17250*/  IMAD.MOV.U32 R0, RZ, RZ, R19 ;  /* 0x000000ffff007224 */ /* 0x002fe400078e0013 */
[----:B0-----:R-:W-:-:S07]  /*17260*/  IMAD.MOV.U32 R8, RZ, RZ, R18 ;  /* 0x000000ffff087224 */ /* 0x001fce00078e0012 */
.L_x_2257:
        /* <DEDUP_REMOVED lines=8> */
[----:B--2---:R-:W-:-:S13]  /*172f0*/  ISETP.NE.AND P1, PT, R3, RZ, PT ;  /* 0x000000ff0300720c */ /* 0x004fda0003f25270 */
[----:B------:R-:W-:Y:S05]  /*17300*/  @!P1 BRA `(.L_x_2235) ;  /* 0x0000000800849947 */ /* 0x000fea0003800000 */
[----:B------:R-:W-:Y:S01]  /*17310*/  ULDC.64 UR4, c[0x0][0x418] ;  /* 0x0001060000047ab9 */ /* 0x000fe20000000a00 */
[----:B------:R-:W-:Y:S01]  /*17320*/  IMAD.MOV.U32 R3, RZ, RZ, R2 ;  /* 0x000000ffff037224 */ /* 0x000fe200078e0002 */
[----:B------:R-:W-:-:S04]  /*17330*/  ISETP.NE.U32.AND P0, PT, RZ, UR4, PT ;  /* 0x00000004ff007c0c */ /* 0x000fc8000bf05070 */
[----:B------:R-:W-:-:S13]  /*17340*/  ISETP.NE.AND.EX P0, PT, RZ, UR5, PT, P0 ;  /* 0x00000005ff007c0c */ /* 0x000fda000bf05300 */
[----:B------:R-:W-:Y:S05]  /*17350*/  @!P0 BRA `(.L_x_2236) ;  /* 0x00000000004c8947 */ /* 0x000fea0003800000 */
[----:B------:R-:W2:Y:S01]  /*17360*/  LDL R9, [R1+0x10] ;  /* 0x0000100001097983 */ /* 0x000ea20000100800 */
        /* <DEDUP_REMOVED lines=18> */
.L_x_2236:
[----:B0-----:R-:W-:Y:S01]  /*17490*/  IMAD R6, R18, 0x8, R17 ;  /* 0x0000000812067824 */ /* 0x001fe200078e0211 */
[----:B------:R-:W-:Y:S01]  /*174a0*/  SHF.L.U32 R5, R19, 0x1f, RZ ;  /* 0x0000001f13057819 */ /* 0x000fe200000006ff */
[----:B------:R-:W0:Y:S01]  /*174b0*/  S2R R4, SR_TID.X ;  /* 0x0000000000047919 */ /* 0x000e220000002100 */
[----:B------:R-:W-:Y:S02]  /*174c0*/  BSSY B1, `(.L_x_2237) ;  /* 0x0000005000017945 */ /* 0x000fe40003800000 */
[----:B------:R-:W1:Y:S01]  /*174d0*/  SYNCS.PHASECHK.TRANS64.TRYWAIT P0, [R6+URZ+0x33480], R5 ;  /* 0x03348005060075a7 */ /* 0x000e62000800017f */
[----:B0-----:R-:W-:-:S04]  /*174e0*/  LOP3.LUT R4, R4, 0x7f, RZ, 0xc0, !PT ;  /* 0x0000007f04047812 */ /* 0x001fc800078ec0ff */
[----:B------:R-:W-:Y:S01]  /*174f0*/  ISETP.NE.AND P1, PT, R4, RZ, PT ;  /* 0x000000ff0400720c */ /* 0x000fe20003f25270 */
[----:B-1----:R-:W-:-:S12]  /*17500*/  @!P0 BRA `(.L_x_2238) ;  /* 0x00000038003c8947 */ /* 0x002fd80003800000 */
.L_x_2310:
[----:B------:R-:W-:Y:S05]  /*17510*/  BSYNC B1 ;  /* 0x0000000000017941 */ /* 0x000fea0003800000 */
.L_x_2237:
        /* <DEDUP_REMOVED lines=9> */
.L_x_2240:
[----:B------:R-:W-:Y:S05]  /*175b0*/  BSYNC B1 ;  /* 0x0000000000017941 */ /* 0x000fea0003800000 */
.L_x_2239:
        /* <DEDUP_REMOVED lines=12> */
.L_x_2241:
        /* <DEDUP_REMOVED lines=16> */
.L_x_2242:
        /* <DEDUP_REMOVED lines=16> */
.L_x_2243:
        /* <DEDUP_REMOVED lines=13> */
.L_x_2311:
[----:B------:R-:W-:Y:S05]  /*17950*/  BSYNC B1 ;  /* 0x0000000000017941 */ /* 0x000fea0003800000 */
.L_x_2244:
        /* <DEDUP_REMOVED lines=11> */
.L_x_2247:
[----:B------:R-:W-:Y:S05]  /*17a10*/  BSYNC B1 ;  /* 0x0000000000017941 */ /* 0x000fea0003800000 */
.L_x_2246:
        /* <DEDUP_REMOVED lines=8> */
.L_x_2248:
        /* <DEDUP_REMOVED lines=15> */
.L_x_2249:
        /* <DEDUP_REMOVED lines=15> */
.L_x_2250:
        /* <DEDUP_REMOVED lines=10> */
.L_x_2235:
[----:B------:R-:W-:Y:S05]  /*17d20*/  BSYNC B0 ;  /* 0x0000000000007941 */ /* 0x000fea0003800000 */
.L_x_2234:
[----:B------:R-:W-:-:S06]  /*17d30*/  UISETP.NE.AND UP0, UPT, UR39, 0x3, UPT ;  /* 0x000000032700788c */ /* 0x000fcc000bf05270 */
[----:B------:R-:W-:-:S13]  /*17d40*/  PLOP3.LUT P0, PT, PT, PT, UP0, 0x80, 0x0 ;  /* 0x000000000000781c */ /* 0x000fda0003f0f008 */
[----:B------:R-:W-:Y:S05]  /*17d50*/  @!P0 BRA `(.L_x_2251) ;  /* 0x0000000000048947 */ /* 0x000fea0003800000 */
[----:B------:R-:W-:Y:S01]  /*17d60*/  BPT.TRAP 0x1 ;  /* 0x000000040000795c */ /* 0x000fe20000300000 */
.L_x_2251:
[----:B------:R-:W-:Y:S01]  /*17d70*/  IMAD.U32 R3, RZ, RZ, UR41 ;  /* 0x00000029ff037e24 */ /* 0x000fe2000f8e00ff */
[----:B------:R-:W-:Y:S01]  /*17d80*/  LOP3.LUT R4, R0, 0x1, RZ, 0x3c, !PT ;  /* 0x0000000100047812 */ /* 0x000fe200078e3cff */
[----:B------:R-:W-:Y:S03]  /*17d90*/  BSSY B0, `(.L_x_2252) ;  /* 0x0000006000007945 */ /* 0x000fe60003800000 */
[----:B------:R-:W-:Y:S01]  /*17da0*/  ISETP.NE.AND P1, PT, R3, 0x3, PT ;  /* 0x000000030300780c */ /* 0x000fe20003f25270 */
[----:B------:R-:W-:Y:S01]  /*17db0*/  IMAD R3, R8, 0x8, R17 ;  /* 0x0000000808037824 */ /* 0x000fe200078e0211 */
[----:B------:R-:W-:-:S04]  /*17dc0*/  SHF.L.U32 R4, R4, 0x1f, RZ ;  /* 0x0000001f04047819 */ /* 0x000fc800000006ff */
[----:B------:R-:W0:Y:S02]  /*17dd0*/  SYNCS.PHASECHK.TRANS64.TRYWAIT P0, [R3+URZ+0x33470], R4 ;  /* 0x03347004030075a7 */ /* 0x000e24000800017f */
[----:B0-----:R-:W-:Y:S05]  /*17de0*/  @!P0 BRA `(.L_x_2253) ;  /* 0x00000030002c8947 */ /* 0x001fea0003800000 */
.L_x_2312:
[----:B------:R-:W-:Y:S05]  /*17df0*/  BSYNC B0 ;  /* 0x0000000000007941 */ /* 0x000fea0003800000 */
.L_x_2252:
[----:B------:R-:W-:Y:S05]  /*17e00*/  @!P1 BRA `(.L_x_2254) ;  /* 0x0000000000049947 */ /* 0x000fea0003800000 */
[----:B------:R-:W-:Y:S01]  /*17e10*/  BPT.TRAP 0x1 ;  /* 0x000000040000795c */ /* 0x000fe20000300000 */
.L_x_2254:
[----:B------:R-:W-:Y:S01]  /*17e20*/  SHF.L.U32 R0, R0, 0x1f, RZ ;  /* 0x0000001f00007819 */ /* 0x000fe200000006ff */
[----:B------:R-:W-:-:S03]  /*17e30*/  IMAD R10, R8, 0x7800, RZ ;  /* 0x00007800080a7824 */ /* 0x000fc600078e02ff */
[----:B------:R-:W1:Y:S02]  /*17e40*/  SYNCS.PHASECHK.TRANS64.TRYWAIT P0, [R3+URZ+0x33460], R0 ;  /* 0x03346000030075a7 */ /* 0x000e64000800017f */
[----:B-1----:R-:W-:Y:S05]  /*17e50*/  @!P0 BRA `(.L_x_2255) ;  /* 0x0000003000248947 */ /* 0x002fea0003800000 */
.L_x_2313:
[----:B0-----:R-:W1:Y:S04]  /*17e60*/  LDL R4, [R1+0x20] ;  /* 0x0000200001047983 */ /* 0x001e680000100800 */
[----:B------:R-:W2:Y:S01]  /*17e70*/  LDL R11, [R1+0x1c] ;  /* 0x00001c00010b7983 */ /* 0x000ea20000100800 */
[----:B------:R-:W-:Y:S05]  /*17e80*/  WARPSYNC.ALL ;  /* 0x0000000000007948 */ /* 0x000fea0003800000 */
[----:B-1----:R-:W-:-:S02]  /*17e90*/  LOP3.LUT R0, R10, R4, RZ, 0xfc, !PT ;  /* 0x000000040a007212 */ /* 0x002fc400078efcff */
[----:B--2---:R-:W-:-:S03]  /*17ea0*/  LOP3.LUT R12, R10, R11, RZ, 0xfc, !PT ;  /* 0x0000000b0a0c7212 */ /* 0x004fc600078efcff */
[C---:B------:R-:W-:Y:S02]  /*17eb0*/  IMAD.IADD R0, R17.reuse, 0x1, R0 ;  /* 0x0000000111007824 */ /* 0x040fe400078e0200 */
[----:B------:R-:W-:-:S03]  /*17ec0*/  IMAD.IADD R12, R17, 0x1, R12 ;  /* 0x00000001110c7824 */ /* 0x000fc600078e020c */
[----:B------:R-:W0:Y:S02]  /*17ed0*/  LDSM.16.MT88.4 R4, [R0+0xf200] ;  /* 0x00f200000004783b */ /* 0x000e240000004200 */
        /* <DEDUP_REMOVED lines=97> */
.L_x_2256:
        /* <DEDUP_REMOVED lines=14> */
.L_x_2233:
        /* <DEDUP_REMOVED lines=18> */
.L_x_2259:
[----:B------:R-:W-:Y:S05]  /*186f0*/  BSYNC B0 ;  /* 0x0000000000007941 */ /* 0x000fea0003800000 */
.L_x_2258:
[----:B------:R-:W-:-:S06]  /*18700*/  UISETP.NE.AND UP0, UPT, UR39, 0x3, UPT ;  /* 0x000000032700788c */ /* 0x000fcc000bf05270 */
[----:B------:R-:W-:-:S13]  /*18710*/  PLOP3.LUT P1, PT, PT, PT, UP0, 0x80, 0x0 ;  /* 0x000000000000781c */ /* 0x000fda0003f2f008 */
[----:B------:R-:W-:Y:S05]  /*18720*/  @!P1 BRA `(.L_x_2260) ;  /* 0x0000000000049947 */ /* 0x000fea0003800000 */
[----:B------:R-:W-:Y:S01]  /*18730*/  BPT.TRAP 0x1 ;  /* 0x000000040000795c */ /* 0x000fe20000300000 */
.L_x_2260:
        /* <DEDUP_REMOVED lines=8> */
.L_x_2314:
[----:B------:R-:W-:Y:S05]  /*187c0*/  BSYNC B0 ;  /* 0x0000000000007941 */ /* 0x000fea0003800000 */
.L_x_2261:
[----:B------:R-:W-:Y:S05]  /*187d0*/  @!P2 BRA `(.L_x_2263) ;  /* 0x000000000004a947 */ /* 0x000fea0003800000 */
[----:B------:R-:W-:Y:S01]  /*187e0*/  BPT.TRAP 0x1 ;  /* 0x000000040000795c */ /* 0x000fe20000300000 */
.L_x_2263:
[----:B-1----:R-:W-:-:S04]  /*187f0*/  SHF.L.U32 R0, R19, 0x1f, RZ ;  /* 0x0000001f13007819 */ /* 0x002fc800000006ff */
[----:B------:R-:W1:Y:S02]  /*18800*/  SYNCS.PHASECHK.TRANS64.TRYWAIT P1, [R3+URZ+0x33460], R0 ;  /* 0x03346000030075a7 */ /* 0x000e64000802017f */
[----:B-1----:R-:W-:Y:S05]  /*18810*/  @!P1 BRA `(.L_x_2264) ;  /* 0x0000002400dc9947 */ /* 0x002fea0003800000 */
.L_x_2315:
        /* <DEDUP_REMOVED lines=106> */
.L_x_2265:
        /* <DEDUP_REMOVED lines=10> */
.L_x_2208:
[----:B------:R-:W-:Y:S05]  /*18f60*/  BSYNC B7 ;  /* 0x0000000000077941 */ /* 0x000fea0003800000 */
.L_x_2206:
[----:B--2---:R-:W2:Y:S02]  /*18f70*/  LDL R0, [R1+0x34] ;  /* 0x0000340001007983 */ /* 0x004ea40000100800 */
[----:B--2---:R-:W-:-:S13]  /*18f80*/  ISETP.NE.AND P0, PT, R0, RZ, PT ;  /* 0x000000ff0000720c */ /* 0x004fda0003f05270 */
[----:B------:R-:W-:Y:S05]  /*18f90*/  @!P0 BRA `(.L_x_2266) ;  /* 0x0000000000308947 */ /* 0x000fea0003800000 */
[----:B------:R-:W2:Y:S08]  /*18fa0*/  S2UR UR5, SR_CgaCtaId ;  /* 0x00000000000579c3 */ /* 0x000eb00000008800 */
[----:B------:R-:W-:Y:S06]  /*18fb0*/  BAR.SYNC.DEFER_BLOCKING 0x5, 0x180 ;  /* 0x0146000000007b1d */ /* 0x000fec0000010000 */
[----:B------:R-:W-:-:S02]  /*18fc0*/  UMOV UR4, 0x400 ;  /* 0x0000040000047882 */ /* 0x000fc40000000000 */
[----:B--2---:R-:W-:-:S06]  /*18fd0*/  ULEA UR4, UR5, UR4, 0x18 ;  /* 0x0000000405047291 */ /* 0x004fcc000f8ec03f */
[----:B------:R-:W-:-:S05]  /*18fe0*/  IMAD.U32 R17, RZ, RZ, UR4 ;  /* 0x00000004ff117e24 */ /* 0x000fca000f8e00ff */
[----:B0-----:R-:W0:Y:S04]  /*18ff0*/  LDS.128 R4, [R17+0x334d0] ;  /* 0x0334d00011047984 */ /* 0x001e280000000c00 */
[----:B0-----:R0:W-:Y:S01]  /*19000*/  STL.64 [R1], R4 ;  /* 0x0000000401007387 */ /* 0x0011e20000100a00 */
[----:B------:R-:W-:-:S03]  /*19010*/  IMAD.MOV.U32 R0, RZ, RZ, R7 ;  /* 0x000000ffff007224 */ /* 0x000fc600078e0007 */
[----:B------:R0:W-:Y:S02]  /*19020*/  STL [R1+0x8], R6 ;  /* 0x0000080601007387 */ /* 0x0001e40000100800 */
[----:B------:R-:W-:Y:S01]  /*19030*/  R2UR UR42, R0 ;  /* 0x00000000002a72ca */ /* 0x000fe200000e0000 */
[----:B------:R-:W-:Y:S06]  /*19040*/  BAR.ARV 0x4, 0x180 ;  /* 0x0106000000007b1d */ /* 0x000fec0000002000 */
[----:B------:R-:W-:Y:S08]  /*19050*/  BRA `(.L_x_2267) ;  /* 0x0000000c00e47947 */ /* 0x000ff00003800000 */
.L_x_2266:
        /* <DEDUP_REMOVED lines=13> */
[----:B------:R-:W2:Y:S01]  /*19130*/  @!P1 LDC.64 R4, c[0x0][0xc78] ;  /* 0x00031e00ff049b82 */ /* 0x000ea20000000a00 */
[----:B0-----:R-:W-:-:S05]  /*19140*/  @!P1 IMAD.WIDE R2, R6, 0x4, R2 ;  /* 0x0000000406029825 */ /* 0x001fca00078e0202 */
[----:B------:R2:W3:Y:S02]  /*19150*/  @!P1 LDG.E R0, desc[UR54][R2.64] ;  /* 0x0000003602009981 */ /* 0x0004e4000c1e1900 */
[----:B--2---:R-:W-:-:S05]  /*19160*/  @!P1 IMAD.WIDE R2, R6, 0x4, R4 ;  /* 0x0000000406029825 */ /* 0x004fca00078e0204 */
[----:B------:R-:W3:Y:S01]  /*19170*/  @!P1 LDG.E R8, desc[UR54][R2.64] ;  /* 0x0000003602089981 */ /* 0x000ee2000c1e1900 */
[C---:B------:R-:W-:Y:S02]  /*19180*/  ISETP.NE.AND P1, PT, R10.reuse, RZ, PT ;  /* 0x000000ff0a00720c */ /* 0x040fe40003f25270 */
        /* <DEDUP_REMOVED lines=13> */
[----:B------:R-:W0:Y:S01]  /*19260*/  LDC R7, c[0x0][0xc38] ;  /* 0x00030e00ff077b82 */ /* 0x000e220000000800 */
[----:B------:R-:W-:Y:S04]  /*19270*/  SHFL.IDX PT, R6, R9, 0x1, 0x1f ;  /* 0x00201f0009067f89 */ /* 0x000fe800000e0000 */
[----:B------:R-:W2:Y:S02]  /*19280*/  SHFL.UP PT, R2, R4, 0x8, RZ ;  /* 0x0500000004027989 */ /* 0x000ea400000e00ff */
[----:B--2---:R-:W-:-:S05]  /*19290*/  SEL R3, R2, RZ, P4 ;  /* 0x000000ff02037207 */ /* 0x004fca0002000000 */
[----:B------:R-:W-:Y:S02]  /*192a0*/  IMAD.IADD R5, R4, 0x1, R3 ;  /* 0x0000000104057824 */ /* 0x000fe400078e0203 */
[----:B------:R-:W-:Y:S04]  /*192b0*/  SHFL.IDX PT, R4, R9, RZ, 0x1f ;  /* 0x00001fff09047589 */ /* 0x000fe800000e0000 */
[----:B------:R-:W2:Y:S02]  /*192c0*/  SHFL.UP PT, R2, R5, 0x10, RZ ;  /* 0x0600000005027989 */ /* 0x000ea400000e00ff */
[----:B--2---:R-:W-:-:S05]  /*192d0*/  SEL R2, R2, RZ, P5 ;  /* 0x000000ff02027207 */ /* 0x004fca0002800000 */
[----:B------:R-:W-:Y:S02]  /*192e0*/  IMAD.IADD R2, R5, 0x1, R2 ;  /* 0x0000000105027824 */ /* 0x000fe400078e0202 */
[----:B------:R-:W-:-:S03]  /*192f0*/  IMAD.MOV.U32 R5, RZ, RZ, RZ ;  /* 0x000000ffff057224 */ /* 0x000fc600078e00ff */
[----:B------:R-:W0:Y:S02]  /*19300*/  SHFL.IDX PT, R3, R2, 0x1f, 0x1f ;  /* 0x03e01f0002037f89 */ /* 0x000e2400000e0000 */
[----:B0-----:R-:W-:-:S04]  /*19310*/  IMAD R3, R3, R7, RZ ;  /* 0x0000000703037224 */ /* 0x001fc800078e02ff */
[----:B------:R-:W-:-:S05]  /*19320*/  IMAD.IADD R6, R6, 0x1, R3 ;  /* 0x0000000106067824 */ /* 0x000fca00078e0203 */
[----:B------:R-:W-:-:S13]  /*19330*/  ISETP.GT.AND P6, PT, R6, R4, PT ;  /* 0x000000040600720c */ /* 0x000fda0003fc4270 */
[----:B------:R-:W-:Y:S05]  /*19340*/  @P6 BRA `(.L_x_2268) ;  /* 0x0000000000986947 */ /* 0x000fea0003800000 */
.L_x_2270:
        /* <DEDUP_REMOVED lines=11> */
[----:B------:R0:W2:Y:S01]  /*19400*/  @!P6 LDG.E R0, desc[UR54][R2.64] ;  /* 0x000000360200e981 */ /* 0x0000a2000c1e1900 */
[----:B------:R-:W-:Y:S01]  /*19410*/  IMAD.MOV.U32 R8, RZ, RZ, RZ ;  /* 0x000000ffff087224 */ /* 0x000fe200078e00ff */
[----:B0-----:R-:W0:Y:S02]  /*19420*/  @!P6 LDC.64 R2, c[0x0][0xc78] ;  /* 0x00031e00ff02eb82 */ /* 0x001e240000000a00 */
[----:B0-----:R-:W-:-:S06]  /*19430*/  @!P6 IMAD.WIDE R2, R7, 0x4, R2 ;  /* 0x000000040702e825 */ /* 0x001fcc00078e0202 */
[----:B------:R-:W0:Y:S01]  /*19440*/  LDC R7, c[0x0][0xc38] ;  /* 0x00030e00ff077b82 */ /* 0x000e220000000800 */
[----:B------:R-:W2:Y:S02]  /*19450*/  @!P6 LDG.E R8, desc[UR54][R2.64] ;  /* 0x000000360208e981 */ /* 0x000ea4000c1e1900 */
[----:B--2---:R-:W-:-:S05]  /*19460*/  IMAD R2, R8, R0, RZ ;  /* 0x0000000008027224 */ /* 0x004fca00078e02ff */
        /* <DEDUP_REMOVED lines=17> */
[----:B------:R-:W-:-:S05]  /*19580*/  IMAD.IADD R6, R3, 0x1, R6 ;  /* 0x0000000103067824 */ /* 0x000fca00078e0206 */
[----:B------:R-:W-:-:S13]  /*19590*/  ISETP.GT.AND P6, PT, R6, R4, PT ;  /* 0x000000040600720c */ /* 0x000fda0003fc4270 */
[----:B------:R-:W-:Y:S05]  /*195a0*/  @!P6 BRA `(.L_x_2270) ;  /* 0xfffffffc0068e947 */ /* 0x000fea000383ffff */
.L_x_2268:
[----:B------:R-:W-:-:S04]  /*195b0*/  IMAD.IADD R6, R6, 0x1, -R3 ;  /* 0x0000000106067824 */ /* 0x000fc800078e0a03 */
[----:B------:R-:W-:-:S05]  /*195c0*/  IMAD R3, R2, R7, R6 ;  /* 0x0000000702037224 */ /* 0x000fca00078e0206 */
[----:B------:R-:W-:-:S13]  /*195d0*/  ISETP.GT.AND P0, PT, R3, R4, PT ;  /* 0x000000040300720c */ /* 0x000fda0003f04270 */
[----:B------:R-:W-:Y:S02]  /*195e0*/  VOTEU.ANY UR5, UPT, !P0 ;  /* 0x0000000000057886 */ /* 0x000fe400040e0100 */
[----:B------:R-:W-:Y:S01]  /*195f0*/  ISETP.NE.AND P0, PT, RZ, UR5, PT ;  /* 0x00000005ff007c0c */ /* 0x000fe2000bf05270 */
[----:B------:R-:W-:-:S06]  /*19600*/  UPOPC UR4, UR5 ;  /* 0x00000005000472bf */ /* 0x000fcc0008000000 */
[----:B------:R-:W-:-:S05]  /*19610*/  IMAD.U32 R3, RZ, RZ, UR4 ;  /* 0x00000004ff037e24 */ /* 0x000fca000f8e00ff */
[----:B------:R0:W2:Y:S04]  /*19620*/  SHFL.IDX PT, R0, R0, R3, 0x1f ;  /* 0x00001f0300007589 */ /* 0x0000a800000e0000 */
[----:B------:R0:W3:Y:S01]  /*19630*/  SHFL.IDX PT, R8, R8, R3, 0x1f ;  /* 0x00001f0308087589 */ /* 0x0000e200000e0000 */
[----:B------:R-:W-:Y:S05]  /*19640*/  @!P0 BRA `(.L_x_2271) ;  /* 0x00000000000c8947 */ /* 0x000fea0003800000 */
[----:B------:R-:W-:-:S06]  /*19650*/  UIADD3 UR5, UR4, -0x1, URZ ;  /* 0xffffffff04057890 */ /* 0x000fcc000fffe03f */
[----:B------:R-:W-:-:S06]  /*19660*/  IMAD.U32 R5, RZ, RZ, UR5 ;  /* 0x00000005ff057e24 */ /* 0x000fcc000f8e00ff */
[----:B------:R4:W0:Y:S02]  /*19670*/  SHFL.IDX PT, R5, R2, R5, 0x1f ;  /* 0x00001f0502057589 */ /* 0x00082400000e0000 */
.L_x_2271:
[----:B0---4-:R-:W-:Y:S01]  /*19680*/  IMAD R2, R5, R7, R6 ;  /* 0x0000000705027224 */ /* 0x011fe200078e0206 */
[----:B---3--:R-:W-:Y:S01]  /*19690*/  ISETP.NE.AND P0, PT, R8, 0x1, PT ;  /* 0x000000010800780c */ /* 0x008fe20003f05270 */
[----:B------:R-:W-:Y:S02]  /*196a0*/  UIADD3 UR42, UR4, UR42, URZ ;  /* 0x0000002a042a7290 */ /* 0x000fe4000fffe03f */
[----:B------:R-:W-:Y:S01]  /*196b0*/  IMAD.IADD R4, R4, 0x1, -R2 ;  /* 0x0000000104047824 */ /* 0x000fe200078e0a02 */
[----:B------:R0:W-:Y:S09]  /*196c0*/  STL [R1], R2 ;  /* 0x0000000201007387 */ /* 0x0001f20000100800 */
[----:B------:R-:W-:Y:S05]  /*196d0*/  @!P0 BRA `(.L_x_2272) ;  /* 0x0000000000e48947 */ /* 0x000fea0003800000 */
[----:B--2---:R-:W-:-:S04]  /*196e0*/  IABS R5, R0 ;  /* 0x0000000000057213 */ /* 0x004fc80000000000 */
[----:B0-----:R-:W0:Y:S08]  /*196f0*/  I2F.RP R2, R5 ;  /* 0x0000000500027306 */ /* 0x001e300000209400 */
        /* <DEDUP_REMOVED lines=55> */
.L_x_2272:
[----:B------:R-:W-:Y:S02]  /*19a70*/  ULDC.64 UR4, c[0x0][0xc90] ;  /* 0x0003240000047ab9 */ /* 0x000fe40000000a00 */
[----:B------:R-:W-:-:S06]  /*19a80*/  UIMAD.WIDE UR4, UR42, 0x4, UR4 ;  /* 0x000000042a0478a5 */ /* 0x000fcc000f8e0204 */
[----:B0-----:R-:W-:Y:S02]  /*19a90*/  IMAD.U32 R2, RZ, RZ, UR4 ;  /* 0x00000004ff027e24 */ /* 0x001fe4000f8e00ff */
[----:B------:R-:W-:-:S05]  /*19aa0*/  IMAD.U32 R3, RZ, RZ, UR5 ;  /* 0x00000005ff037e24 */ /* 0x000fca000f8e00ff */
[----:B------:R-:W2:Y:S02]  /*19ab0*/  LDG.E R6, desc[UR54][R2.64] ;  /* 0x0000003602067981 */ /* 0x000ea4000c1e1900 */
[----:B--2---:R-:W-:-:S05]  /*19ac0*/  IMAD R5, R0, R6, RZ ;  /* 0x0000000600057224 */ /* 0x004fca00078e02ff */
        /* <DEDUP_REMOVED lines=49> */
[----:B------:R-:W-:Y:S02]  /*19de0*/  ISETP.GE.AND P2, PT, R3, RZ, PT ;  /* 0x000000ff0300720c */ /* 0x000fe40003f46270 */
[----:B------:R-:W-:-:S05]  /*19df0*/  IADD3 R3, R8, 0x1000000, R4 ;  /* 0x0100000008037810 */ /* 0x000fca0007ffe004 */
[----:B------:R-:W-:-:S06]  /*19e00*/  @P0 VIADD R2, R2, 0x1 ;  /* 0x0000000102020836 */ /* 0x000fcc0000000000 */
[----:B------:R-:W-:Y:S01]  /*19e10*/  @!P2 IMAD.MOV R2, RZ, RZ, -R2 ;  /* 0x000000ffff02a224 */ /* 0x000fe200078e0a02 */
[----:B------:R-:W-:Y:S01]  /*19e20*/  @!P1 LOP3.LUT R2, RZ, R6, RZ, 0x33, !PT ;  /* 0x00000006ff029212 */ /* 0x000fe200078e33ff */
[----:B------:R-:W-:-:S04]  /*19e30*/  IMAD.MOV R6, RZ, RZ, -R6 ;  /* 0x000000ffff067224 */ /* 0x000fc800078e0a06 */
[----:B------:R-:W-:Y:S02]  /*19e40*/  IMAD R3, R2, R6, R3 ;  /* 0x0000000602037224 */ /* 0x000fe400078e0203 */
[----:B------:R-:W-:-:S03]  /*19e50*/  IMAD.MOV.U32 R4, RZ, RZ, R2 ;  /* 0x000000ffff047224 */ /* 0x000fc600078e0002 */
[----:B------:R2:W-:Y:S04]  /*19e60*/  STL [R1+0x8], R3 ;  /* 0x0000080301007387 */ /* 0x0005e80000100800 */
.L_x_2273:
[----:B--2---:R-:W-:-:S05]  /*19e70*/  LOP3.LUT R3, RZ, R4, RZ, 0x33, !PT ;  /* 0x00000004ff037212 */ /* 0x004fca00078e33ff */
[----:B------:R-:W-:-:S05]  /*19e80*/  IMAD.IADD R0, R0, 0x1, R3 ;  /* 0x0000000100007824 */ /* 0x000fca00078e0203 */
[----:B------:R2:W-:Y:S01]  /*19e90*/  STL [R1+0x4], R0 ;  /* 0x0000040001007387 */ /* 0x0005e20000100800 */
[----:B------:R-:W-:Y:S05]  /*19ea0*/  BRA `(.L_x_2274) ;  /* 0x0000000000107947 */ /* 0x000fea0003800000 */
.L_x_2269:
[----:B------:R0:W-:Y:S01]  /*19eb0*/  STL [R1], R4 ;  /* 0x0000000401007387 */ /* 0x0001e20000100800 */
[----:B------:R-:W-:-:S03]  /*19ec0*/  ULDC UR42, c[0x0][0xc3c] ;  /* 0x00030f00002a7ab9 */ /* 0x000fc60000000800 */
[----:B------:R0:W-:Y:S04]  /*19ed0*/  STL [R1+0x4], RZ ;  /* 0x000004ff01007387 */ /* 0x0001e80000100800 */
[----:B------:R0:W-:Y:S02]  /*19ee0*/  STL [R1+0x8], RZ ;  /* 0x000008ff01007387 */ /* 0x0001e40000100800 */
.L_x_2274:
[----:B------:R-:W3:Y:S04]  /*19ef0*/  LDL R3, [R1+0x4] ;  /* 0x0000040001037983 */ /* 0x000ee80000100800 */
[----:B0-----:R-:W4:Y:S04]  /*19f00*/  LDL R2, [R1+0x8] ;  /* 0x0000080001027983 */ /* 0x001f280000100800 */
[----:B------:R-:W5:Y:S01]  /*19f10*/  LDL R4, [R1] ;  /* 0x0000000001047983 */ /* 0x000f620000100800 */
[----:B--2---:R-:W0:Y:S02]  /*19f20*/  S2R R0, SR_TID.X ;  /* 0x0000000000007919 */ /* 0x004e240000002100 */
[----:B0-----:R-:W-:Y:S01]  /*19f30*/  LOP3.LUT R0, R0, 0x1f, RZ, 0xc0, !PT ;  /* 0x0000001f00007812 */ /* 0x001fe200078ec0ff */
[----:B------:R-:W-:Y:S03]  /*19f40*/  BAR.SYNC.DEFER_BLOCKING 0x4, 0x180 ;  /* 0x0106000000007b1d */ /* 0x000fe60000010000 */
[----:B------:R-:W-:-:S13]  /*19f50*/  ISETP.NE.AND P0, PT, R0, RZ, PT ;  /* 0x000000ff0000720c */ /* 0x000fda0003f05270 */
[----:B------:R-:W-:Y:S01]  /*19f60*/  @!P0 MOV R0, 0x400 ;  /* 0x0000040000008802 */ /* 0x000fe20000000f00 */
[----:B---3--:R-:W-:Y:S02]  /*19f70*/  IMAD.MOV.U32 R5, RZ, RZ, R3 ;  /* 0x000000ffff057224 */ /* 0x008fe400078e0003 */
[----:B------:R-:W0:Y:S01]  /*19f80*/  @!P0 S2R R3, SR_CgaCtaId ;  /* 0x0000000000038919 */ /* 0x000e220000008800 */
[----:B----4-:R-:W-:Y:S01]  /*19f90*/  IMAD.MOV.U32 R6, RZ, RZ, R2 ;  /* 0x000000ffff067224 */ /* 0x010fe200078e0002 */
[----:B0-----:R-:W-:Y:S01]  /*19fa0*/  @!P0 LEA R17, R3, R0, 0x18 ;  /* 0x0000000003118211 */ /* 0x001fe200078ec0ff */
[----:B------:R-:W-:-:S04]  /*19fb0*/  IMAD.U32 R0, RZ, RZ, UR42 ;  /* 0x0000002aff007e24 */ /* 0x000fc8000f8e00ff */
[----:B------:R-:W-:-:S05]  /*19fc0*/  @!P0 IMAD.MOV.U32 R7, RZ, RZ, R0 ;  /* 0x000000ffff078224 */ /* 0x000fca00078e0000 */
[----:B-----5:R2:W-:Y:S01]  /*19fd0*/  @!P0 STS.128 [R17+0x334d0], R4 ;  /* 0x0334d00411008388 */ /* 0x0205e20000000c00 */
[----:B------:R-:W-:Y:S06]  /*19fe0*/  BAR.ARV 0x5, 0x180 ;  /* 0x0146000000007b1d */ /* 0x000fec0000002000 */
.L_x_2267:
[----:B------:R-:W-:Y:S02]  /*19ff0*/  ULDC UR4, c[0x0][0xc3c] ;  /* 0x00030f0000047ab9 */ /* 0x000fe40000000800 */
[----:B------:R-:W-:-:S06]  /*1a000*/  UISETP.GE.AND UP0, UPT, UR42, UR4, UPT ;  /* 0x000000042a00728c */ /* 0x000fcc000bf06270 */
[----:B------:R-:W-:-:S13]  /*1a010*/  PLOP3.LUT P0, PT, PT, PT, UP0, 0x80, 0x0 ;  /* 0x000000000000781c */ /* 0x000fda0003f0f008 */
[----:B------:R-:W-:Y:S05]  /*1a020*/  @!P0 BRA `(.L_x_2275) ;  /* 0xffffffac00d48947 */ /* 0x000fea000383ffff */
.L_x_2201:
        /* <DEDUP_REMOVED lines=12> */
.L_x_2316:
[----:B------:R-:W-:Y:S05]  /*1a0f0*/  BSYNC B0 ;  /* 0x0000000000007941 */ /* 0x000fea0003800000 */
.L_x_2276:
[----:B------:R-:W-:-:S03]  /*1a100*/  UMOV UR4, 0xffffffff ;  /* 0xffffffff00047882 */ /* 0x000fc60000000000 */
[----:B------:R-:W-:Y:S05]  /*1a110*/  BRA.DIV UR4, `(.L_x_2278) ;  /* 0x0000000e04c47947 */ /* 0x000fea000b800000 */
[----:B0-----:R-:W0:Y:S02]  /*1a120*/  S2R R0, SR_TID.X ;  /* 0x0000000000007919 */ /* 0x001e240000002100 */
[----:B0-----:R-:W-:-:S04]  /*1a130*/  SHF.R.U32.HI R0, RZ, 0x5, R0 ;  /* 0x00000005ff007819 */ /* 0x001fc80000011600 */
[----:B------:R-:W-:-:S05]  /*1a140*/  LOP3.LUT R0, R0, 0x3, RZ, 0xc0, !PT ;  /* 0x0000000300007812 */ /* 0x000fca00078ec0ff */
[----:B------:R0:W1:Y:S02]  /*1a150*/  SHFL.IDX PT, R14, R0, RZ, 0x1f ;  /* 0x00001fff000e7589 */ /* 0x00006400000e0000 */
.L_x_2319:
[----:B-1----:R-:W-:Y:S01]  /*1a160*/  ISETP.NE.AND P0, PT, R14, RZ, PT ;  /* 0x000000ff0e00720c */ /* 0x002fe20003f05270 */
[----:B------:R-:W-:-:S12]  /*1a170*/  BSSY B0, `(.L_x_2279) ;  /* 0x000002b000007945 */ /* 0x000fd80003800000 */
[----:B------:R-:W-:Y:S05]  /*1a180*/  @P0 BRA `(.L_x_2280) ;  /* 0x0000000000a40947 */ /* 0x000fea0003800000 */
[----:B------:R-:W-:-:S03]  /*1a190*/  UMOV UR4, 0xffffffff ;  /* 0xffffffff00047882 */ /* 0x000fc60000000000 */
[----:B------:R-:W-:Y:S05]  /*1a1a0*/  BRA.DIV UR4, `(.L_x_2281) ;  /* 0x0000000e04d47947 */ /* 0x000fea000b800000 */
[----:B------:R-:W-:-:S13]  /*1a1b0*/  ELECT P6, URZ, PT ;  /* 0x00000000003f782f */ /* 0x000fda00038c0000 */
.L_x_2322:
[----:B------:R-:W-:Y:S05]  /*1a1c0*/  @!P6 BRA `(.L_x_2280) ;  /* 0x000000000094e947 */ /* 0x000fea0003800000 */
[----:B------:R-:W-:-:S06]  /*1a1d0*/  ULOP3.LUT UR4, UR38, 0x2, URZ, 0xfc, !UPT ;  /* 0x0000000226047892 */ /* 0x000fcc000f8efc3f */
[----:B0-----:R-:W-:-:S05]  /*1a1e0*/  IMAD.U32 R0, RZ, RZ, UR4 ;  /* 0x00000004ff007e24 */ /* 0x001fca000f8e00ff */
[----:B------:R-:W-:-:S13]  /*1a1f0*/  ISETP.NE.AND P0, PT, R0, 0x3, PT ;  /* 0x000000030000780c */ /* 0x000fda0003f05270 */
[----:B------:R-:W-:Y:S05]  /*1a200*/  @!P0 BRA `(.L_x_2282) ;  /* 0x0000000000048947 */ /* 0x000fea0003800000 */
[----:B------:R-:W-:Y:S01]  /*1a210*/  BPT.TRAP 0x1 ;  /* 0x000000040000795c */ /* 0x000fe20000300000 */
.L_x_2282:
        /* <DEDUP_REMOVED lines=12> */
.L_x_2323:
[----:B------:R-:W1:Y:S02]  /*1a2e0*/  SYNCS.PHASECHK.TRANS64.TRYWAIT P1, [R5+URZ], R0 ;  /* 0x00000000050075a7 */ /* 0x000e64000802017f */
[----:B-1----:R-:W-:Y:S05]  /*1a2f0*/  @!P1 BRA `(.L_x_2284) ;  /* 0x0000000c00b49947 */ /* 0x002fea0003800000 */
.L_x_2324:
[----:B------:R-:W-:Y:S05]  /*1a300*/  @!P0 BRA `(.L_x_2285) ;  /* 0x0000000000048947 */ /* 0x000fea0003800000 */
[----:B------:R-:W-:Y:S01]  /*1a310*/  BPT.TRAP 0x1 ;  /* 0x000000040000795c */ /* 0x000fe20000300000 */
.L_x_2285:
[----:B-1----:R-:W-:-:S04]  /*1a320*/  IMAD R5, R18, 0x8, R3 ;  /* 0x0000000812057824 */ /* 0x002fc800078e0203 */
[----:B------:R-:W1:Y:S02]  /*1a330*/  SYNCS.PHASECHK.TRANS64.TRYWAIT P1, [R5+URZ+0x33460], R4 ;  /* 0x03346004050075a7 */ /* 0x000e64000802017f */
[----:B-1----:R-:W-:Y:S05]  /*1a340*/  @!P1 BRA `(.L_x_2286) ;  /* 0x0000000c00b49947 */ /* 0x002fea0003800000 */
.L_x_2325:
[----:B------:R-:W-:Y:S05]  /*1a350*/  @!P0 BRA `(.L_x_2287) ;  /* 0x0000000000048947 */ /* 0x000fea0003800000 */
[----:B------:R-:W-:Y:S01]  /*1a360*/  BPT.TRAP 0x1 ;  /* 0x000000040000795c */ /* 0x000fe20000300000 */
.L_x_2287:
[----:B------:R-:W-:-:S04]  /*1a370*/  IMAD R3, R2, 0x8, R3 ;  /* 0x0000000802037824 */ /* 0x000fc800078e0203 */
[----:B------:R-:W2:Y:S02]  /*1a380*/  SYNCS.PHASECHK.TRANS64.TRYWAIT P1, [R3+URZ+0x33460], R0 ;  /* 0x03346000030075a7 */ /* 0x000ea4000802017f */
[----:B--2---:R-:W-:Y:S05]  /*1a390*/  @!P1 BRA `(.L_x_2288) ;  /* 0x0000000c00b49947 */ /* 0x004fea0003800000 */
.L_x_2326:
[----:B------:R-:W-:Y:S05]  /*1a3a0*/  @!P0 BRA `(.L_x_2289) ;  /* 0x0000000000048947 */ /* 0x000fea0003800000 */
[----:B------:R-:W-:Y:S01]  /*1a3b0*/  BPT.TRAP 0x1 ;  /* 0x000000040000795c */ /* 0x000fe20000300000 */
.L_x_2289:
[----:B------:R-:W3:Y:S02]  /*1a3c0*/  SYNCS.PHASECHK.TRANS64.TRYWAIT P0, [R5+URZ+0x33480], R4 ;  /* 0x03348004050075a7 */ /* 0x000ee4000800017f */
[----:B---3--:R-:W-:Y:S05]  /*1a3d0*/  @!P0 BRA `(.L_x_2290) ;  /* 0x0000000c00b88947 */ /* 0x008fea0003800000 */
.L_x_2291:
[----:B----4-:R4:W0:Y:S02]  /*1a3e0*/  SYNCS.PHASECHK.TRANS64.TRYWAIT P0, [R3+URZ+0x33480], R0 ;  /* 0x03348000030075a7 */ /* 0x010824000800017f */
[----:B0-----:R-:W-:Y:S05]  /*1a3f0*/  @!P0 NANOSLEEP.SYNCS 0x989680 ;  /* 0x009896800000895d */ /* 0x001fea0003900000 */
[----:B------:R-:W0:Y:S02]  /*1a400*/  @!P0 SYNCS.PHASECHK.TRANS64 P0, [R3+URZ+0x33480], R0 ;  /* 0x03348000030085a7 */ /* 0x000e24000800007f */
[----:B0-----:R-:W-:Y:S05]  /*1a410*/  @!P0 BRA `(.L_x_2291) ;  /* 0xfffffffc00f08947 */ /* 0x001fea000383ffff */
.L_x_2280:
[----:B------:R-:W-:Y:S05]  /*1a420*/  BSYNC B0 ;  /* 0x0000000000007941 */ /* 0x000fea0003800000 */
.L_x_2279:
[----:B------:R-:W-:Y:S05]  /*1a430*/  EXIT ;  /* 0x000000000000794d */ /* 0x000fea0003800000 */
.L_x_2137:
[----:B0-----:R-:W-:-:S04]  /*1a440*/  IMAD.U32 R3, RZ, RZ, UR41 ;  /* 0x00000029ff037e24 */ /* 0x001fc8000f8e00ff */
[----:B------:R0:W1:Y:S03]  /*1a450*/  SYNCS.PHASECHK.TRANS64.TRYWAIT P0, [R3+URZ+0x33400], R2 ;  /* 0x03340002030075a7 */ /* 0x000066000800017f */
[----:B-1----:R-:W-:Y:S05]  /*1a460*/  @!P0 NANOSLEEP.SYNCS 0x989680 ;  /* 0x009896800000895d */ /* 0x002fea0003900000 */
[----:B------:R-:W1:Y:S02]  /*1a470*/  @!P0 SYNCS.PHASECHK.TRANS64 P0, [R3+URZ+0x33400], R2 ;  /* 0x03340002030085a7 */ /* 0x000e64000800007f */
[----:B-1----:R-:W-:Y:S05]  /*1a480*/  @!P0 BRA `(.L_x_2137) ;  /* 0xfffffffc00ec8947 */ /* 0x002fea000383ffff */
[----:B------:R-:W-:Y:S05]  /*1a490*/  BRA `(.L_x_2292) ;  /* 0xfffffe7c00847947 */ /* 0x000fea000383ffff */
.L_x_2141:
[----:B-1----:R1:W2:Y:S02]  /*1a4a0*/  SYNCS.PHASECHK.TRANS64.TRYWAIT P2, [R2+URZ+0x33430], R3 ;  /* 0x03343003020075a7 */ /* 0x0022a4000804017f */
[----:B--2---:R-:W-:Y:S05]  /*1a4b0*/  @!P2 NANOSLEEP.SYNCS 0x989680 ;  /* 0x009896800000a95d */ /* 0x004fea0003900000 */
[----:B------:R-:W2:Y:S02]  /*1a4c0*/  @!P2 SYNCS.PHASECHK.TRANS64 P2, [R2+URZ+0x33430], R3 ;  /* 0x033430030200a5a7 */ /* 0x000ea4000804007f */
[----:B--2---:R-:W-:Y:S05]  /*1a4d0*/  @!P2 BRA `(.L_x_2141) ;  /* 0xfffffffc00f0a947 */ /* 0x004fea000383ffff */
[----:B------:R-:W-:Y:S05]  /*1a4e0*/  BRA `(.L_x_2140) ;  /* 0xfffffe7c00a87947 */ /* 0x000fea000383ffff */
.L_x_2146:
[----:B-1----:R-:W-:-:S04]  /*1a4f0*/  IMAD.U32 R7, RZ, RZ, UR6 ;  /* 0x00000006ff077e24 */ /* 0x002fc8000f8e00ff */
[----:B------:R1:W2:Y:S03]  /*1a500*/  SYNCS.PHASECHK.TRANS64.TRYWAIT P3, [R7+URZ+0x33430], R6 ;  /* 0x03343006070075a7 */ /* 0x0002a6000806017f */
[----:B--2---:R-:W-:Y:S05]  /*1a510*/  @!P3 NANOSLEEP.SYNCS 0x989680 ;  /* 0x009896800000b95d */ /* 0x004fea0003900000 */
[----:B------:R-:W2:Y:S02]  /*1a520*/  @!P3 SYNCS.PHASECHK.TRANS64 P3, [R7+URZ+0x33430], R6 ;  /* 0x033430060700b5a7 */ /* 0x000ea4000806007f */
[----:B--2---:R-:W-:Y:S05]  /*1a530*/  @!P3 BRA `(.L_x_2146) ;  /* 0xfffffffc00ecb947 */ /* 0x004fea000383ffff */
[----:B------:R-:W-:Y:S05]  /*1a540*/  BRA `(.L_x_2143) ;  /* 0xfffffebc00e47947 */ /* 0x000fea000383ffff */
.L_x_2150:
[----:B-1----:R-:W-:-:S04]  /*1a550*/  IMAD.U32 R7, RZ, RZ, UR6 ;  /* 0x00000006ff077e24 */ /* 0x002fc8000f8e00ff */
[----:B------:R1:W2:Y:S03]  /*1a560*/  SYNCS.PHASECHK.TRANS64.TRYWAIT P3, [R7+URZ+0x33450], R6 ;  /* 0x03345006070075a7 */ /* 0x0002a6000806017f */
[----:B--2---:R-:W-:Y:S05]  /*1a570*/  @!P3 NANOSLEEP.SYNCS 0x989680 ;  /* 0x009896800000b95d */ /* 0x004fea0003900000 */
[----:B------:R-:W2:Y:S02]  /*1a580*/  @!P3 SYNCS.PHASECHK.TRANS64 P3, [R7+URZ+0x33450], R6 ;  /* 0x033450060700b5a7 */ /* 0x000ea4000806007f */
[----:B--2---:R-:W-:Y:S05]  /*1a590*/  @!P3 BRA `(.L_x_2150) ;  /* 0xfffffffc00ecb947 */ /* 0x004fea000383ffff */
[----:B------:R-:W-:Y:S05]  /*1a5a0*/  BRA `(.L_x_2147) ;  /* 0xfffffec800f07947 */ /* 0x000fea000383ffff */
.L_x_2157:
[----:B-1----:R-:W-:-:S04]  /*1a5b0*/  IMAD.U32 R7, RZ, RZ, UR6 ;  /* 0x00000006ff077e24 */ /* 0x002fc8000f8e00ff */
[----:B------:R1:W2:Y:S03]  /*1a5c0*/  SYNCS.PHASECHK.TRANS64.TRYWAIT P2, [R7+URZ+0x33430], R6 ;  /* 0x03343006070075a7 */ /* 0x0002a6000804017f */
[----:B--2---:R-:W-:Y:S05]  /*1a5d0*/  @!P2 NANOSLEEP.SYNCS 0x989680 ;  /* 0x009896800000a95d */ /* 0x004fea0003900000 */
[----:B------:R-:W2:Y:S02]  /*1a5e0*/  @!P2 SYNCS.PHASECHK.TRANS64 P2, [R7+URZ+0x33430], R6 ;  /* 0x033430060700a5a7 */ /* 0x000ea4000804007f */
[----:B--2---:R-:W-:Y:S05]  /*1a5f0*/  @!P2 BRA `(.L_x_2157) ;  /* 0xfffffffc00eca947 */ /* 0x004fea000383ffff */
[----:B------:R-:W-:Y:S05]  /*1a600*/  BRA `(.L_x_2154) ;  /* 0xffffff0000d47947 */ /* 0x000fea000383ffff */
.L_x_2161:
[----:B-1----:R-:W-:-:S04]  /*1a610*/  IMAD.U32 R7, RZ, RZ, UR6 ;  /* 0x00000006ff077e24 */ /* 0x002fc8000f8e00ff */
[----:B------:R1:W2:Y:S03]  /*1a620*/  SYNCS.PHASECHK.TRANS64.TRYWAIT P2, [R7+URZ+0x33450], R6 ;  /* 0x03345006070075a7 */ /* 0x0002a6000804017f */
[----:B--2---:R-:W-:Y:S05]  /*1a630*/  @!P2 NANOSLEEP.SYNCS 0x989680 ;  /* 0x009896800000a95d */ /* 0x004fea0003900000 */
[----:B------:R-:W2:Y:S02]  /*1a640*/  @!P2 SYNCS.PHASECHK.TRANS64 P2, [R7+URZ+0x33450], R6 ;  /* 0x033450060700a5a7 */ /* 0x000ea4000804007f */
[----:B--2---:R-:W-:Y:S05]  /*1a650*/  @!P2 BRA `(.L_x_2161) ;  /* 0xfffffffc00eca947 */ /* 0x004fea000383ffff */
[----:B------:R-:W-:Y:S05]  /*1a660*/  BRA `(.L_x_2158) ;  /* 0xffffff0c00d47947 */ /* 0x000fea000383ffff */
.L_x_2167:
[----:B-1----:R-:W-:-:S04]  /*1a670*/  IMAD.U32 R5, RZ, RZ, UR5 ;  /* 0x00000005ff057e24 */ /* 0x002fc8000f8e00ff */
[----:B------:R1:W2:Y:S03]  /*1a680*/  SYNCS.PHASECHK.TRANS64.TRYWAIT P0, [R5+URZ+0x33450], R0 ;  /* 0x03345000050075a7 */ /* 0x0002a6000800017f */
[----:B--2---:R-:W-:Y:S05]  /*1a690*/  @!P0 NANOSLEEP.SYNCS 0x989680 ;  /* 0x009896800000895d */ /* 0x004fea0003900000 */
[----:B------:R-:W2:Y:S02]  /*1a6a0*/  @!P0 SYNCS.PHASECHK.TRANS64 P0, [R5+URZ+0x33450], R0 ;  /* 0x03345000050085a7 */ /* 0x000ea4000800007f */
[----:B--2---:R-:W-:Y:S05]  /*1a6b0*/  @!P0 BRA `(.L_x_2167) ;  /* 0xfffffffc00ec8947 */ /* 0x004fea000383ffff */
[----:B------:R-:W-:Y:S05]  /*1a6c0*/  BRA `(.L_x_2166) ;  /* 0xffffff3800ac7947 */ /* 0x000fea000383ffff */
.L_x_2217:
[----:B------:R-:W-:Y:S02]  /*1a6d0*/  IMAD.MOV.U32 R13, RZ, RZ, R0 ;  /* 0x000000ffff0d7224 */ /* 0x000fe400078e0000 */
[----:B-1----:R-:W-:Y:S02]  /*1a6e0*/  IMAD.MOV.U32 R12, RZ, RZ, RZ ;  /* 0x000000ffff0c7224 */ /* 0x002fe400078e00ff */
[----:B------:R-:W-:Y:S02]  /*1a6f0*/  IMAD.MOV.U32 R11, RZ, RZ, 0x1f ;  /* 0x0000001fff0b7424 */ /* 0x000fe400078e00ff */
[----:B------:R-:W-:-:S07]  /*1a700*/  IMAD.MOV.U32 R15, RZ, RZ, -0x1 ;  /* 0xffffffffff0f7424 */ /* 0x000fce00078e00ff */
[----:B0--3--:R-:W-:Y:S05]  /*1a710*/  WARPSYNC.COLLECTIVE R15, `(.L_x_2293) ;  /* 0x000000000f087348 */ /* 0x009fea0003c00000 */
[----:B------:R1:W2:Y:S02]  /*1a720*/  SHFL.IDX P6, R14, R13, R12, R11 ;  /* 0x0000000c0d0e7389 */ /* 0x0002a400000c000b */
[----:B0123--:R-:W-:Y:S01]  /*1a730*/  ENDCOLLECTIVE ;  /* 0x000000000000791b */ /* 0x00ffe20003800000 */
.L_x_2293:
[----:B------:R-:W-:Y:S05]  /*1a740*/  BRA `(.L_x_2294) ;  /* 0xffffffb800547947 */ /* 0x000fea000383ffff */
.L_x_2219:
[----:B------:R-:W-:Y:S01]  /*1a750*/  BSSY B0, `(.L_x_2295) ;  /* 0x0000006000007945 */ /* 0x000fe20003800000 */
[----:B------:R-:W-:-:S07]  /*1a760*/  IMAD.MOV.U32 R15, RZ, RZ, -0x1 ;  /* 0xffffffffff0f7424 */ /* 0x000fce00078e00ff */
[----:B01-3--:R-:W-:Y:S05]  /*1a770*/  WARPSYNC.COLLECTIVE R15, `(.L_x_2296) ;  /* 0x000000000f0c7348 */ /* 0x00bfea0003c00000 */
[----:B------:R-:W-:Y:S02]  /*1a780*/  ELECT P6, UR62, PT ;  /* 0x00000000003e782f */ /* 0x000fe400038c0000 */
[----:B------:R-:W-:Y:S01]  /*1a790*/  MOV R14, UR62 ;  /* 0x0000003e000e7c02 */ /* 0x000fe20008000f00 */
[----:B01-3--:R-:W-:Y:S10]  /*1a7a0*/  ENDCOLLECTIVE ;  /* 0x000000000000791b */ /* 0x00bff40003800000 */
.L_x_2296:
[----:B------:R-:W-:Y:S05]  /*1a7b0*/  BSYNC B0 ;  /* 0x0000000000007941 */ /* 0x000fea0003800000 */
.L_x_2295:
[----:B------:R-:W-:Y:S05]  /*1a7c0*/  BRA `(.L_x_2297) ;  /* 0xffffffb8005c7947 */ /* 0x000fea000383ffff */
.L_x_2221:
[----:B0-----:R0:W2:Y:S02]  /*1a7d0*/  SYNCS.PHASECHK.TRANS64.TRYWAIT P0, [R4+URZ+0x33480], R3 ;  /* 0x03348003040075a7 */ /* 0x0010a4000800017f */
[----:B--2---:R-:W-:Y:S05]  /*1a7e0*/  @!P0 NANOSLEEP.SYNCS 0x989680 ;  /* 0x009896800000895d */ /* 0x004fea0003900000 */
[----:B------:R-:W2:Y:S02]  /*1a7f0*/  @!P0 SYNCS.PHASECHK.TRANS64 P0, [R4+URZ+0x33480], R3 ;  /* 0x03348003040085a7 */ /* 0x000ea4000800007f */
[----:B--2---:R-:W-:Y:S05]  /*1a800*/  @!P0 BRA `(.L_x_2221) ;  /* 0xfffffffc00f08947 */ /* 0x004fea000383ffff */
[----:B------:R-:W-:Y:S05]  /*1a810*/  BRA `(.L_x_2298) ;  /* 0xffffffb800b87947 */ /* 0x000fea000383ffff */
.L_x_2223:
[----:B--2---:R2:W3:Y:S02]  /*1a820*/  SYNCS.PHASECHK.TRANS64.TRYWAIT P0, [R4+URZ+0x33440], R3 ;  /* 0x03344003040075a7 */ /* 0x0044e4000800017f */
[----:B---3--:R-:W-:Y:S05]  /*1a830*/  @!P0 NANOSLEEP.SYNCS 0x989680 ;  /* 0x009896800000895d */ /* 0x008fea0003900000 */
[----:B------:R-:W3:Y:S02]  /*1a840*/  @!P0 SYNCS.PHASECHK.TRANS64 P0, [R4+URZ+0x33440], R3 ;  /* 0x03344003040085a7 */ /* 0x000ee4000800007f */
[----:B---3--:R-:W-:Y:S05]  /*1a850*/  @!P0 BRA `(.L_x_2223) ;  /* 0xfffffffc00f08947 */ /* 0x008fea000383ffff */
[----:B------:R-:W-:Y:S05]  /*1a860*/  BRA `(.L_x_2299) ;  /* 0xffffffbc00407947 */ /* 0x000fea000383ffff */
.L_x_2227:
[----:B------:R0:W5:Y:S01]  /*1a870*/  LDL.LU R7, [R1+0x28] ;  /* 0x0000280001077983 */ /* 0x0001620000300800 */
[----:B------:R-:W-:Y:S01]  /*1a880*/  IMAD.MOV.U32 R13, RZ, RZ, R0 ;  /* 0x000000ffff0d7224 */ /* 0x000fe200078e0000 */
[----:B------:R-:W-:Y:S01]  /*1a890*/  LOP3.LUT R6, R6, 0x7f, RZ, 0xc0, !PT ;  /* 0x0000007f06067812 */ /* 0x000fe200078ec0ff */
[----:B------:R-:W-:Y:S02]  /*1a8a0*/  IMAD.MOV.U32 R12, RZ, RZ, RZ ;  /* 0x000000ffff0c7224 */ /* 0x000fe400078e00ff */
[----:B------:R-:W-:Y:S01]  /*1a8b0*/  IMAD.MOV.U32 R11, RZ, RZ, 0x1c1f ;  /* 0x00001c1fff0b7424 */ /* 0x000fe200078e00ff */
[----:B------:R-:W-:Y:S01]  /*1a8c0*/  SHF.R.U32.HI R3, RZ, 0x2, R6 ;  /* 0x00000002ff037819 */ /* 0x000fe20000011606 */
[----:B------:R-:W-:-:S04]  /*1a8d0*/  IMAD.MOV.U32 R15, RZ, RZ, -0x1 ;  /* 0xffffffffff0f7424 */ /* 0x000fc800078e00ff */
[----:B0-----:R-:W-:-:S07]  /*1a8e0*/  IMAD R3, R10, 0x80, R3 ;  /* 0x000000800a037824 */ /* 0x001fce00078e0203 */
[----:B-----5:R-:W-:Y:S05]  /*1a8f0*/  WARPSYNC.COLLECTIVE R15, `(.L_x_2300) ;  /* 0x000000000f087348 */ /* 0x020fea0003c00000 */
[----:B------:R0:W1:Y:S02]  /*1a900*/  SHFL.IDX P6, R14, R13, R12, R11 ;  /* 0x0000000c0d0e7389 */ /* 0x00006400000c000b */
[----:B01---5:R-:W-:Y:S01]  /*1a910*/  ENDCOLLECTIVE ;  /* 0x000000000000791b */ /* 0x023fe20003800000 */
.L_x_2300:
[----:B------:R-:W-:Y:S02]  /*1a920*/  IMAD.MOV.U32 R13, RZ, RZ, R4 ;  /* 0x000000ffff0d7224 */ /* 0x000fe400078e0004 */
[----:B------:R-:W-:Y:S02]  /*1a930*/  IMAD R2, R7, R5, RZ ;  /* 0x0000000507027224 */ /* 0x000fe400078e02ff */
[----:B------:R-:W-:-:S07]  /*1a940*/  IMAD.MOV.U32 R5, RZ, RZ, R14 ;  /* 0x000000ffff057224 */ /* 0x000fce00078e000e */
[----:B------:R-:W-:Y:S05]  /*1a950*/  WARPSYNC.COLLECTIVE R15, `(.L_x_2301) ;  /* 0x000000000f087348 */ /* 0x000fea0003c00000 */
[----:B------:R0:W1:Y:S02]  /*1a960*/  SHFL.IDX P6, R14, R13, R12, R11 ;  /* 0x0000000c0d0e7389 */ /* 0x00006400000c000b */
[----:B01----:R-:W-:Y:S01]  /*1a970*/  ENDCOLLECTIVE ;  /* 0x000000000000791b */ /* 0x003fe20003800000 */
.L_x_2301:
[----:B------:R-:W-:Y:S01]  /*1a980*/  ISETP.GE.AND P4, PT, R3, R2, PT ;  /* 0x000000020300720c */ /* 0x000fe20003f86270 */
[----:B------:R-:W-:Y:S02]  /*1a990*/  IMAD.MOV.U32 R13, RZ, RZ, R0 ;  /* 0x000000ffff0d7224 */ /* 0x000fe400078e0000 */
[----:B------:R-:W-:Y:S02]  /*1a9a0*/  IMAD.MOV.U32 R12, RZ, RZ, 0x1 ;  /* 0x00000001ff0c7424 */ /* 0x000fe400078e00ff */
[----:B------:R-:W-:-:S08]  /*1a9b0*/  IMAD.MOV.U32 R6, RZ, RZ, R14 ;  /* 0x000000ffff067224 */ /* 0x000fd000078e000e */
[----:B------:R-:W-:Y:S05]  /*1a9c0*/  WARPSYNC.COLLECTIVE R15, `(.L_x_2302) ;  /* 0x000000000f087348 */ /* 0x000fea0003c00000 */
[----:B------:R0:W1:Y:S02]  /*1a9d0*/  SHFL.IDX P6, R14, R13, R12, R11 ;  /* 0x0000000c0d0e7389 */ /* 0x00006400000c000b */
[----:B01----:R-:W-:Y:S01]  /*1a9e0*/  ENDCOLLECTIVE ;  /* 0x000000000000791b */ /* 0x003fe20003800000 */
.L_x_2302:
        /* <DEDUP_REMOVED lines=8> */
[----:B------:R0:W-:Y:S02]  /*1aa70*/  @!P4 LDGSTS.E.BYPASS.LTC128B.128 [R8+0x1e200], desc[UR54][R6.64], !P0 ;  /* 0x1e2000000608cfae */ /* 0x0001e4000c101d76 */
[----:B------:R-:W-:Y:S02]  /*1aa80*/  ISETP.GE.AND P3, PT, R5, R2, PT ;  /* 0x000000020500720c */ /* 0x000fe40003f66270 */
[----:B------:R0:W-:Y:S01]  /*1aa90*/  @!P4 LDGSTS.E.BYPASS.LTC128B.128 [R8+0x20200], desc[UR54][R6.64+0x40], !P1 ;  /* 0x202000400608cfae */ /* 0x0001e2000c901d76 */
[----:B------:R-:W-:-:S03]  /*1aaa0*/  IMAD.MOV.U32 R5, RZ, RZ, R14 ;  /* 0x000000ffff057224 */ /* 0x000fc600078e000e */
[----:B------:R0:W-:Y:S07]  /*1aab0*/  @!P4 LDGSTS.E.BYPASS.LTC128B.128 [R8+0x22200], desc[UR54][R6.64+0x80], !P2 ;  /* 0x222000800608cfae */ /* 0x0001ee000d101d76 */
[----:B0-----:R-:W-:Y:S05]  /*1aac0*/  WARPSYNC.COLLECTIVE R15, `(.L_x_2303) ;  /* 0x000000000f087348 */ /* 0x001fea0003c00000 */
[----:B------:R1:W2:Y:S02]  /*1aad0*/  SHFL.IDX P6, R14, R13, R12, R11 ;  /* 0x0000000c0d0e7389 */ /* 0x0002a400000c000b */
[----:B012---:R-:W-:Y:S01]  /*1aae0*/  ENDCOLLECTIVE ;  /* 0x000000000000791b */ /* 0x007fe20003800000 */
.L_x_2303:
[----:B------:R-:W-:Y:S02]  /*1aaf0*/  IMAD.MOV.U32 R13, RZ, RZ, R0 ;  /* 0x000000ffff0d7224 */ /* 0x000fe400078e0000 */
[----:B------:R-:W-:Y:S02]  /*1ab00*/  IMAD.MOV.U32 R12, RZ, RZ, 0x2 ;  /* 0x00000002ff0c7424 */ /* 0x000fe400078e00ff */
[----:B------:R-:W-:-:S07]  /*1ab10*/  IMAD.MOV.U32 R6, RZ, RZ, R14 ;  /* 0x000000ffff067224 */ /* 0x000fce00078e000e */
[----:B------:R-:W-:Y:S05]  /*1ab20*/  WARPSYNC.COLLECTIVE R15, `(.L_x_2304) ;  /* 0x000000000f087348 */ /* 0x000fea0003c00000 */
[----:B------:R0:W1:Y:S02]  /*1ab30*/  SHFL.IDX P6, R14, R13, R12, R11 ;  /* 0x0000000c0d0e7389 */ /* 0x00006400000c000b */
[----:B01----:R-:W-:Y:S01]  /*1ab40*/  ENDCOLLECTIVE ;  /* 0x000000000000791b */ /* 0x003fe20003800000 */
.L_x_2304:
        /* <DEDUP_REMOVED lines=16> */
.L_x_2305:
[----:B------:R-:W-:Y:S02]  /*1ac50*/  IMAD.MOV.U32 R13, RZ, RZ, R0 ;  /* 0x000000ffff0d7224 */ /* 0x000fe400078e0000 */
[----:B------:R-:W-:Y:S02]  /*1ac60*/  IMAD.MOV.U32 R12, RZ, RZ, 0x3 ;  /* 0x00000003ff0c7424 */ /* 0x000fe400078e00ff */
[----:B------:R-:W-:-:S07]  /*1ac70*/  IMAD.MOV.U32 R6, RZ, RZ, R14 ;  /* 0x000000ffff067224 */ /* 0x000fce00078e000e */
[----:B------:R-:W-:Y:S05]  /*1ac80*/  WARPSYNC.COLLECTIVE R15, `(.L_x_2306) ;  /* 0x000000000f087348 */ /* 0x000fea0003c00000 */
[----:B------:R0:W1:Y:S02]  /*1ac90*/  SHFL.IDX P6, R14, R13, R12, R11 ;  /* 0x0000000c0d0e7389 */ /* 0x00006400000c000b */
[----:B01----:R-:W-:Y:S01]  /*1aca0*/  ENDCOLLECTIVE ;  /* 0x000000000000791b */ /* 0x003fe20003800000 */
.L_x_2306:
        /* <DEDUP_REMOVED lines=14> */
.L_x_2307:
[----:B------:R-:W-:Y:S01]  /*1ad90*/  IMAD.MOV.U32 R4, RZ, RZ, R14 ;  /* 0x000000ffff047224 */ /* 0x000fe200078e000e */
[----:B------:R-:W-:Y:S06]  /*1ada0*/  BRA `(.L_x_2308) ;  /* 0xffffffc0008c7947 */ /* 0x000fec000383ffff */
.L_x_2232:
[----:B-1----:R1:W2:Y:S02]  /*1adb0*/  SYNCS.PHASECHK.TRANS64.TRYWAIT P0, [R17+URZ+0x33420], R0 ;  /* 0x03342000110075a7 */ /* 0x0022a4000800017f */
[----:B--2---:R-:W-:Y:S05]  /*1adc0*/  @!P0 NANOSLEEP.SYNCS 0x989680 ;  /* 0x009896800000895d */ /* 0x004fea0003900000 */
[----:B------:R-:W2:Y:S02]  /*1add0*/  @!P0 SYNCS.PHASECHK.TRANS64 P0, [R17+URZ+0x33420], R0 ;  /* 0x03342000110085a7 */ /* 0x000ea4000800007f */
[----:B--2---:R-:W-:Y:S05]  /*1ade0*/  @!P0 BRA `(.L_x_2232) ;  /* 0xfffffffc00f08947 */ /* 0x004fea000383ffff */
[----:B------:R-:W-:Y:S05]  /*1adf0*/  BRA `(.L_x_2309) ;  /* 0xffffffc000fc7947 */ /* 0x000fea000383ffff */
.L_x_2238:
[----:B0-----:R0:W1:Y:S02]  /*1ae00*/  SYNCS.PHASECHK.TRANS64.TRYWAIT P0, [R6+URZ+0x33480], R5 ;  /* 0x03348005060075a7 */ /* 0x001064000800017f */
[----:B-1----:R-:W-:Y:S05]  /*1ae10*/  @!P0 NANOSLEEP.SYNCS 0x989680 ;  /* 0x009896800000895d */ /* 0x002fea0003900000 */
[----:B------:R-:W1:Y:S02]  /*1ae20*/  @!P0 SYNCS.PHASECHK.TRANS64 P0, [R6+URZ+0x33480], R5 ;  /* 0x03348005060085a7 */ /* 0x000e64000800007f */
[----:B-1----:R-:W-:Y:S05]  /*1ae30*/  @!P0 BRA `(.L_x_2238) ;  /* 0xfffffffc00f08947 */ /* 0x002fea000383ffff */
[----:B------:R-:W-:Y:S05]  /*1ae40*/  BRA `(.L_x_2310) ;  /* 0xffffffc400b07947 */ /* 0x000fea000383ffff */
.L_x_2245:
[----:B-1----:R1:W2:Y:S02]  /*1ae50*/  SYNCS.PHASECHK.TRANS64.TRYWAIT P0, [R6+URZ+0x33440], R5 ;  /* 0x03344005060075a7 */ /* 0x0022a4000800017f */
[----:B--2---:R-:W-:Y:S05]  /*1ae60*/  @!P0 NANOSLEEP.SYNCS 0x989680 ;  /* 0x009896800000895d */ /* 0x004fea0003900000 */
[----:B------:R-:W2:Y:S02]  /*1ae70*/  @!P0 SYNCS.PHASECHK.TRANS64 P0, [R6+URZ+0x33440], R5 ;  /* 0x03344005060085a7 */ /* 0x000ea4000800007f */
[----:B--2---:R-:W-:Y:S05]  /*1ae80*/  @!P0 BRA `(.L_x_2245) ;  /* 0xfffffffc00f08947 */ /* 0x004fea000383ffff */
[----:B------:R-:W-:Y:S05]  /*1ae90*/  BRA `(.L_x_2311) ;  /* 0xffffffc800ac7947 */ /* 0x000fea000383ffff */
.L_x_2253:
[----:B0-----:R0:W1:Y:S02]  /*1aea0*/  SYNCS.PHASECHK.TRANS64.TRYWAIT P0, [R3+URZ+0x33470], R4 ;  /* 0x03347004030075a7 */ /* 0x001064000800017f */
[----:B-1----:R-:W-:Y:S05]  /*1aeb0*/  @!P0 NANOSLEEP.SYNCS 0x989680 ;  /* 0x009896800000895d */ /* 0x002fea0003900000 */
[----:B------:R-:W1:Y:S02]  /*1aec0*/  @!P0 SYNCS.PHASECHK.TRANS64 P0, [R3+URZ+0x33470], R4 ;  /* 0x03347004030085a7 */ /* 0x000e64000800007f */
[----:B-1----:R-:W-:Y:S05]  /*1aed0*/  @!P0 BRA `(.L_x_2253) ;  /* 0xfffffffc00f08947 */ /* 0x002fea000383ffff */
[----:B------:R-:W-:Y:S05]  /*1aee0*/  BRA `(.L_x_2312) ;  /* 0xffffffcc00c07947 */ /* 0x000fea000383ffff */
.L_x_2255:
[----:B-1----:R1:W2:Y:S02]  /*1aef0*/  SYNCS.PHASECHK.TRANS64.TRYWAIT P0, [R3+URZ+0x33460], R0 ;  /* 0x03346000030075a7 */ /* 0x0022a4000800017f */
[----:B--2---:R-:W-:Y:S05]  /*1af00*/  @!P0 NANOSLEEP.SYNCS 0x989680 ;  /* 0x009896800000895d */ /* 0x004fea0003900000 */
[----:B------:R-:W2:Y:S02]  /*1af10*/  @!P0 SYNCS.PHASECHK.TRANS64 P0, [R3+URZ+0x33460], R0 ;  /* 0x03346000030085a7 */ /* 0x000ea4000800007f */
[----:B--2---:R-:W-:Y:S05]  /*1af20*/  @!P0 BRA `(.L_x_2255) ;  /* 0xfffffffc00f08947 */ /* 0x004fea000383ffff */
[----:B------:R-:W-:Y:S05]  /*1af30*/  BRA `(.L_x_2313) ;  /* 0xffffffcc00c87947 */ /* 0x000fea000383ffff */
.L_x_2262:
[----:B-1----:R1:W2:Y:S02]  /*1af40*/  SYNCS.PHASECHK.TRANS64.TRYWAIT P1, [R3+URZ+0x33470], R0 ;  /* 0x03347000030075a7 */ /* 0x0022a4000802017f */
[----:B--2---:R-:W-:Y:S05]  /*1af50*/  @!P1 NANOSLEEP.SYNCS 0x989680 ;  /* 0x009896800000995d */ /* 0x004fea0003900000 */
[----:B------:R-:W2:Y:S02]  /*1af60*/  @!P1 SYNCS.PHASECHK.TRANS64 P1, [R3+URZ+0x33470], R0 ;  /* 0x03347000030095a7 */ /* 0x000ea4000802007f */
[----:B--2---:R-:W-:Y:S05]  /*1af70*/  @!P1 BRA `(.L_x_2262) ;  /* 0xfffffffc00f09947 */ /* 0x004fea000383ffff */
[----:B------:R-:W-:Y:S05]  /*1af80*/  BRA `(.L_x_2314) ;  /* 0xffffffd8000c7947 */ /* 0x000fea000383ffff */
.L_x_2264:
[----:B-1----:R1:W2:Y:S02]  /*1af90*/  SYNCS.PHASECHK.TRANS64.TRYWAIT P1, [R3+URZ+0x33460], R0 ;  /* 0x03346000030075a7 */ /* 0x0022a4000802017f */
[----:B--2---:R-:W-:Y:S05]  /*1afa0*/  @!P1 NANOSLEEP.SYNCS 0x989680 ;  /* 0x009896800000995d */ /* 0x004fea0003900000 */
[----:B------:R-:W2:Y:S02]  /*1afb0*/  @!P1 SYNCS.PHASECHK.TRANS64 P1, [R3+URZ+0x33460], R0 ;  /* 0x03346000030095a7 */ /* 0x000ea4000802007f */
[----:B--2---:R-:W-:Y:S05]  /*1afc0*/  @!P1 BRA `(.L_x_2264) ;  /* 0xfffffffc00f09947 */ /* 0x004fea000383ffff */
[----:B------:R-:W-:Y:S05]  /*1afd0*/  BRA `(.L_x_2315) ;  /* 0xffffffd800107947 */ /* 0x000fea000383ffff */
.L_x_2277:
[----:B0-----:R0:W1:Y:S02]  /*1afe0*/  SYNCS.PHASECHK.TRANS64.TRYWAIT P0, [R3+URZ+0x33420], R0 ;  /* 0x03342000030075a7 */ /* 0x001064000800017f */
[----:B-1----:R-:W-:Y:S05]  /*1aff0*/  @!P0 NANOSLEEP.SYNCS 0x989680 ;  /* 0x009896800000895d */ /* 0x002fea0003900000 */
[----:B------:R-:W1:Y:S02]  /*1b000*/  @!P0 SYNCS.PHASECHK.TRANS64 P0, [R3+URZ+0x33420], R0 ;  /* 0x03342000030085a7 */ /* 0x000e64000800007f */
[----:B-1----:R-:W-:Y:S05]  /*1b010*/  @!P0 BRA `(.L_x_2277) ;  /* 0xfffffffc00f08947 */ /* 0x002fea000383ffff */
[----:B------:R-:W-:Y:S05]  /*1b020*/  BRA `(.L_x_2316) ;  /* 0xfffffff000307947 */ /* 0x000fea000383ffff */
.L_x_2278:
        /* <DEDUP_REMOVED lines=11> */
.L_x_2318:
[----:B------:R-:W-:Y:S05]  /*1b0e0*/  BSYNC B0 ;  /* 0x0000000000007941 */ /* 0x000fea0003800000 */
.L_x_2317:
[----:B------:R-:W-:Y:S05]  /*1b0f0*/  BRA `(.L_x_2319) ;  /* 0xfffffff000187947 */ /* 0x000fea000383ffff */
.L_x_2281:
[----:B------:R-:W-:Y:S01]  /*1b100*/  BSSY B1, `(.L_x_2320) ;  /* 0x0000006000017945 */ /* 0x000fe20003800000 */
[----:B------:R-:W-:-:S07]  /*1b110*/  IMAD.MOV.U32 R15, RZ, RZ, -0x1 ;  /* 0xffffffffff0f7424 */ /* 0x000fce00078e00ff */
[----:B0-----:R-:W-:Y:S05]  /*1b120*/  WARPSYNC.COLLECTIVE R15, `(.L_x_2321) ;  /* 0x000000000f0c7348 */ /* 0x001fea0003c00000 */
[----:B------:R-:W-:Y:S02]  /*1b130*/  ELECT P6, UR62, PT ;  /* 0x00000000003e782f */ /* 0x000fe400038c0000 */
[----:B------:R-:W-:Y:S01]  /*1b140*/  MOV R14, UR62 ;  /* 0x0000003e000e7c02 */ /* 0x000fe20008000f00 */
[----:B0-----:R-:W-:Y:S10]  /*1b150*/  ENDCOLLECTIVE ;  /* 0x000000000000791b */ /* 0x001ff40003800000 */
.L_x_2321:
[----:B------:R-:W-:Y:S05]  /*1b160*/  BSYNC B1 ;  /* 0x0000000000017941 */ /* 0x000fea0003800000 */
.L_x_2320:
[----:B------:R-:W-:Y:S05]  /*1b170*/  BRA `(.L_x_2322) ;  /* 0xfffffff000107947 */ /* 0x000fea000383ffff */
.L_x_2283:
[----:B0-----:R0:W1:Y:S02]  /*1b180*/  SYNCS.PHASECHK.TRANS64.TRYWAIT P1, [R7+URZ], R4 ;  /* 0x00000004070075a7 */ /* 0x001064000802017f */
[----:B-1----:R-:W-:Y:S05]  /*1b190*/  @!P1 NANOSLEEP.SYNCS 0x989680 ;  /* 0x009896800000995d */ /* 0x002fea0003900000 */
[----:B------:R-:W1:Y:S02]  /*1b1a0*/  @!P1 SYNCS.PHASECHK.TRANS64 P1, [R7+URZ], R4 ;  /* 0x00000004070095a7 */ /* 0x000e64000802007f */
[----:B-1----:R-:W-:Y:S05]  /*1b1b0*/  @!P1 BRA `(.L_x_2283) ;  /* 0xfffffffc00f09947 */ /* 0x002fea000383ffff */
[----:B------:R-:W-:Y:S05]  /*1b1c0*/  BRA `(.L_x_2323) ;  /* 0xfffffff000447947 */ /* 0x000fea000383ffff */
.L_x_2284:
[----:B-1----:R1:W2:Y:S02]  /*1b1d0*/  SYNCS.PHASECHK.TRANS64.TRYWAIT P1, [R5+URZ], R0 ;  /* 0x00000000050075a7 */ /* 0x0022a4000802017f */
[----:B--2---:R-:W-:Y:S05]  /*1b1e0*/  @!P1 NANOSLEEP.SYNCS 0x989680 ;  /* 0x009896800000995d */ /* 0x004fea0003900000 */
[----:B------:R-:W2:Y:S02]  /*1b1f0*/  @!P1 SYNCS.PHASECHK.TRANS64 P1, [R5+URZ], R0 ;  /* 0x00000000050095a7 */ /* 0x000ea4000802007f */
[----:B--2---:R-:W-:Y:S05]  /*1b200*/  @!P1 BRA `(.L_x_2284) ;  /* 0xfffffffc00f09947 */ /* 0x004fea000383ffff */
[----:B------:R-:W-:Y:S05]  /*1b210*/  BRA `(.L_x_2324) ;  /* 0xfffffff000387947 */ /* 0x000fea000383ffff */
.L_x_2286:
[----:B-1----:R1:W2:Y:S02]  /*1b220*/  SYNCS.PHASECHK.TRANS64.TRYWAIT P1, [R5+URZ+0x33460], R4 ;  /* 0x03346004050075a7 */ /* 0x0022a4000802017f */
[----:B--2---:R-:W-:Y:S05]  /*1b230*/  @!P1 NANOSLEEP.SYNCS 0x989680 ;  /* 0x009896800000995d */ /* 0x004fea0003900000 */
[----:B------:R-:W2:Y:S02]  /*1b240*/  @!P1 SYNCS.PHASECHK.TRANS64 P1, [R5+URZ+0x33460], R4 ;  /* 0x03346004050095a7 */ /* 0x000ea4000802007f */
[----:B--2---:R-:W-:Y:S05]  /*1b250*/  @!P1 BRA `(.L_x_2286) ;  /* 0xfffffffc00f09947 */ /* 0x004fea000383ffff */
[----:B------:R-:W-:Y:S05]  /*1b260*/  BRA `(.L_x_2325) ;  /* 0xfffffff000387947 */ /* 0x000fea000383ffff */
.L_x_2288:
[----:B--2---:R2:W3:Y:S02]  /*1b270*/  SYNCS.PHASECHK.TRANS64.TRYWAIT P1, [R3+URZ+0x33460], R0 ;  /* 0x03346000030075a7 */ /* 0x0044e4000802017f */
[----:B---3--:R-:W-:Y:S05]  /*1b280*/  @!P1 NANOSLEEP.SYNCS 0x989680 ;  /* 0x009896800000995d */ /* 0x008fea0003900000 */
[----:B------:R-:W3:Y:S02]  /*1b290*/  @!P1 SYNCS.PHASECHK.TRANS64 P1, [R3+URZ+0x33460], R0 ;  /* 0x03346000030095a7 */ /* 0x000ee4000802007f */
[----:B---3--:R-:W-:Y:S05]  /*1b2a0*/  @!P1 BRA `(.L_x_2288) ;  /* 0xfffffffc00f09947 */ /* 0x008fea000383ffff */
[----:B------:R-:W-:Y:S05]  /*1b2b0*/  BRA `(.L_x_2326) ;  /* 0xfffffff000387947 */ /* 0x000fea000383ffff */
.L_x_2290:
[----:B---3--:R3:W4:Y:S02]  /*1b2c0*/  SYNCS.PHASECHK.TRANS64.TRYWAIT P0, [R5+URZ+0x33480], R4 ;  /* 0x03348004050075a7 */ /* 0x008724000800017f */
[----:B----4-:R-:W-:Y:S05]  /*1b2d0*/  @!P0 NANOSLEEP.SYNCS 0x989680 ;  /* 0x009896800000895d */ /* 0x010fea0003900000 */
[----:B------:R-:W4:Y:S02]  /*1b2e0*/  @!P0 SYNCS.PHASECHK.TRANS64 P0, [R5+URZ+0x33480], R4 ;  /* 0x03348004050085a7 */ /* 0x000f24000800007f */
[----:B----4-:R-:W-:Y:S05]  /*1b2f0*/  @!P0 BRA `(.L_x_2290) ;  /* 0xfffffffc00f08947 */ /* 0x010fea000383ffff */
[----:B------:R-:W-:Y:S05]  /*1b300*/  BRA `(.L_x_2291) ;  /* 0xfffffff000347947 */ /* 0x000fea000383ffff */
.L_x_2327:
        /* <DEDUP_REMOVED lines=15> */
.L_x_2933:


//--------------------- .text._ZN7cutlass13device_kernelIN5flash11enable_sm90INS1_16FlashAttnFwdSm90INS1_25CollectiveMainloopFwdSm90ILi2EN4cute5tupleIJNS5_1CILi1EEES8_S8_EEENS6_IJNS7_ILi128EEENS7_ILi160EEENS7_ILi192EEEEEELi192ENS_12float_e4m3_tEfNS_4arch4Sm90ELb1ELb0ELb1ELb1ELb0ELb1ELb0ELb1ELb1ELb1ELb1ELb0EEENS1_21CollectiveEpilogueFwdINS6_IJSA_SC_SB_EEES9_NS_10bfloat16_tESG_Li256ELb1ELb1ELb1ELb1EEENS1_36VarlenDynamicPersistentTileSchedulerILi128ELi160ELi256ELi128ELb1ELb1ELb1ELb1ELb1ELb1EEEEEEEEEvNT_6ParamsE --------------------------
	.section	.text._ZN7cutlass13device_kernelIN5flash11enable_sm90INS1_16FlashAttnFwdSm90INS1_25CollectiveMainloopFwdSm90ILi2EN4cute5tupleIJNS5_1CILi1EEES8_S8_EEENS6_IJNS7_ILi128EEENS7_ILi160EEENS7_ILi192EEEEEELi192ENS_12float_e4m3_tEfNS_4arch4Sm90ELb1ELb0ELb1ELb1ELb0ELb1ELb0ELb1ELb1ELb1ELb1ELb0EEENS1_21CollectiveEpilogueFwdINS6_IJSA_SC_SB_EEES9_NS_10bfloat16_tESG_Li256ELb1ELb1ELb1ELb1EEENS1_36VarlenDynamicPersistentTileSchedulerILi128ELi160ELi256ELi128ELb1ELb1ELb1ELb1ELb1ELb1EEEEEEEEEvNT_6ParamsE,"ax",@progbits
	.align	128
.text._ZN7cutlass13device_kernelIN5flash11enable_sm90INS1_16FlashAttnFwdSm90INS1_25CollectiveMainloopFwdSm90ILi2EN4cute5tupleIJNS5_1CILi1EEES8_S8_EEENS6_IJNS7_ILi128EEENS7_ILi160EEENS7_ILi192EEEEEELi192ENS_12float_e4m3_tEfNS_4arch4Sm90ELb1ELb0ELb1ELb1ELb0ELb1ELb0ELb1ELb1ELb1ELb1ELb0EEENS1_21CollectiveEpilogueFwdINS6_IJSA_SC_SB_EEES9_NS_10bfloat16_tESG_Li256ELb1ELb1ELb1ELb1EEENS1_36VarlenDynamicPersistentTileSchedulerILi128ELi160ELi256ELi128ELb1ELb1ELb1ELb1ELb1ELb1EEEEEEEEEvNT_6ParamsE:
        .type           _ZN7cutlass13device_kernelIN5flash11enable_sm90INS1_16FlashAttnFwdSm90INS1_25CollectiveMainloopFwdSm90ILi2EN4cute5tupleIJNS5_1CILi1EEES8_S8_EEENS6_IJNS7_ILi128EEENS7_ILi160EEENS7_ILi192EEEEEELi192ENS_12float_e4m3_tEfNS_4arch4Sm90ELb1ELb0ELb1ELb1ELb0ELb1ELb0ELb1ELb1ELb1ELb1ELb0EEENS1_21CollectiveEpilogueFwdINS6_IJSA_SC_SB_EEES9_NS_10bfloat16_tESG_Li256ELb1ELb1ELb1ELb1EEENS1_36VarlenDynamicPersistentTileSchedulerILi128ELi160ELi256ELi128ELb1ELb1ELb1ELb1ELb1ELb1EEEEEEEEEvNT_6ParamsE,@function
        .size           _ZN7cutlass13device_kernelIN5flash11enable_sm90INS1_16FlashAttnFwdSm90INS1_25CollectiveMainloopFwdSm90ILi2EN4cute5tupleIJNS5_1CILi1EEES8_S8_EEENS6_IJNS7_ILi128EEENS7_ILi160EEENS7_ILi192EEEEEELi192ENS_12float_e4m3_tEfNS_4arch4Sm90ELb1ELb0ELb1ELb1ELb0ELb1ELb0ELb1ELb1ELb1ELb1ELb0EEENS1_21CollectiveEpilogueFwdINS6_IJSA_SC_SB_EEES9_NS_10bfloat16_tESG_Li256ELb1ELb1ELb1ELb1EEENS1_36VarlenDynamicPersistentTileSchedulerILi128ELi160ELi256ELi128ELb1ELb1ELb1ELb1ELb1ELb1EEEEEEEEEvNT_6ParamsE,(.L_x_2934 - _ZN7cutlass13device_kernelIN5flash11enable_sm90INS1_16FlashAttnFwdSm90INS1_25CollectiveMainloopFwdSm90ILi2EN4cute5tupleIJNS5_1CILi1EEES8_S8_EEENS6_IJNS7_ILi128EEENS7_ILi160EEENS7_ILi192EEEEEELi192ENS_12float_e4m3_tEfNS_4arch4Sm90ELb1ELb0ELb1ELb1ELb0ELb1ELb0ELb1ELb1ELb1ELb1ELb0EEENS1_21CollectiveEpilogueFwdINS6_IJSA_SC_SB_EEES9_NS_10bfloat16_tESG_Li256ELb1ELb1ELb1ELb1EEENS1_36VarlenDynamicPersistentTileSchedulerILi128ELi160ELi256ELi128ELb1ELb1ELb1ELb1ELb1ELb1EEEEEEEEEvNT_6ParamsE)
        .other          _ZN7cutlass13device_kernelIN5flash11enable_sm90INS1_16FlashAttnFwdSm90INS1_25CollectiveMainloopFwdSm90ILi2EN4cute5tupleIJNS5_1CILi1EEES8_S8_EEENS6_IJNS7_ILi128EEENS7_ILi160EEENS7_ILi192EEEEEELi192ENS_12float_e4m3_tEfNS_4arch4Sm90ELb1ELb0ELb1ELb1ELb0ELb1ELb0ELb1ELb1ELb1ELb1ELb0EEENS1_21CollectiveEpilogueFwdINS6_IJSA_SC_SB_EEES9_NS_10bfloat16_tESG_Li256ELb1ELb1ELb1ELb1EEENS1_36VarlenDynamicPersistentTileSchedulerILi128ELi160ELi256ELi128ELb1ELb1ELb1ELb1ELb1ELb1EEEEEEEEEvNT_6ParamsE,@"STO_CUDA_ENTRY STV_DEFAULT"
_ZN7cutlass13device_kernelIN5flash11enable_sm90INS1_16FlashAttnFwdSm90INS1_25CollectiveMainloopFwdSm90ILi2EN4cute5tupleIJNS5_1CILi1EEES8_S8_EEENS6_IJNS7_ILi128EEENS7_ILi160EEENS7_ILi192EEEEEELi192ENS_12float_e4m3_tEfNS_4arch4Sm90ELb1ELb0ELb1ELb1ELb0ELb1ELb0ELb1ELb1ELb1ELb1ELb0EEENS1_21CollectiveEpilogueFwdINS6_IJSA_SC_SB_EEES9_NS_10bfloat16_tESG_Li256ELb1ELb1ELb1ELb1EEENS1_36VarlenDynamicPersistentTileSchedulerILi128ELi160ELi256ELi128ELb1ELb1ELb1ELb1ELb1ELb1EEEEEEEEEvNT_6ParamsE:
        /* <DEDUP_REMOVED lines=24> */
.L_x_2329:
[----:B------:R-:W-:Y:S05]  /*0180*/  BSYNC B0 ;  /* 0x0000000000007941 */ /* 0x000fea0003800000 */
.L_x_2328:
        /* <DEDUP_REMOVED lines=41> */
.L_x_2330:
        /* <DEDUP_REMOVED lines=22> */
.L_x_2331:
        /* <DEDUP_REMOVED lines=18> */
.L_x_2332:
        /* <DEDUP_REMOVED lines=22> */
.L_x_2333:
        /* <DEDUP_REMOVED lines=22> */
.L_x_2334:
        /* <DEDUP_REMOVED lines=8> */
.L_x_2337:
        /* <DEDUP_REMOVED lines=43> */
[----:B------:R-:W-:Y:S01]  /*0c90*/  LOP3.LUT R11, R2, 0xffffff80, RZ, 0xc0, !PT ;  /* 0xffffff80020b7812 */ /* 0x000fe200078ec0ff */
[----:B------:R-:W-:Y:S01]  /*0ca0*/  IMAD.IADD R18, R0, 0x1, -R7 ;  /* 0x0000000100127824 */ /* 0x000fe200078e0a07 */
[----:B------:R-:W-:Y:S01]  /*0cb0*/  SHF.R.S32.HI R220, RZ, 0x1, R9 ;  /* 0x00000001ffdc7819 */ /* 0x000fe20000011409 */
[----:B------:R-:W-:Y:S01]  /*0cc0*/  IMAD R7, R3, 0x40, R6 ;  /* 0x0000004003077824 */ /* 0x000fe200078e0206 */
[----:B------:R-:W-:Y:S01]  /*0cd0*/  LOP3.LUT R13, R8, 0xfffffffc, RZ, 0xc0, !PT ;  /* 0xfffffffc080d7812 */ /* 0x000fe200078ec0ff */
[----:B------:R-:W-:Y:S01]  /*0ce0*/  IMAD.IADD R14, R0, 0x1, -R11 ;  /* 0x00000001000e7824 */ /* 0x000fe200078e0a0b */
[----:B------:R-:W-:-:S02]  /*0cf0*/  SHF.R.S32.HI R5, RZ, 0x4, R4 ;  /* 0x00000004ff057819 */ /* 0x000fc40000011404 */
[----:B------:R-:W-:Y:S02]  /*0d00*/  SHF.R.S32.HI R3, RZ, 0x7, R2 ;  /* 0x00000007ff037819 */ /* 0x000fe40000011402 */
[----:B------:R-:W-:Y:S01]  /*0d10*/  LEA.HI R9, R9, R220, RZ, 0x1 ;  /* 0x000000dc09097211 */ /* 0x000fe200078f08ff */
[----:B------:R-:W-:Y:S01]  /*0d20*/  STL [R1+0x5c], R14 ;  /* 0x00005c0e01007387 */ /* 0x000fe20000100800 */
[----:B------:R-:W-:Y:S02]  /*0d30*/  IADD3 R13, R0, -R13, RZ ;  /* 0x8000000d000d7210 */ /* 0x000fe40007ffe0ff */
[----:B------:R-:W-:Y:S02]  /*0d40*/  LEA.HI R4, R4, R5, RZ, 0x1 ;  /* 0x0000000504047211 */ /* 0x000fe400078f08ff */
[--C-:B------:R-:W-:Y:S02]  /*0d50*/  SHF.R.S32.HI R0, RZ, 0x2, R8.reuse ;  /* 0x00000002ff007819 */ /* 0x100fe40000011408 */
[----:B------:R-:W-:-:S02]  /*0d60*/  SHF.R.S32.HI R11, RZ, 0x1f, R8 ;  /* 0x0000001fff0b7819 */ /* 0x000fc40000011408 */
[----:B------:R-:W-:Y:S02]  /*0d70*/  LEA.HI R2, R2, R3, RZ, 0x1 ;  /* 0x0000000302027211 */ /* 0x000fe400078f08ff */
[----:B------:R-:W-:Y:S02]  /*0d80*/  LOP3.LUT R9, R9, 0x3fffffe, RZ, 0xc0, !PT ;  /* 0x03fffffe09097812 */ /* 0x000fe400078ec0ff */
[----:B------:R-:W-:Y:S02]  /*0d90*/  LOP3.LUT R4, R4, 0x1ffffffe, RZ, 0xc0, !PT ;  /* 0x1ffffffe04047812 */ /* 0x000fe400078ec0ff */
[----:B------:R-:W-:Y:S02]  /*0da0*/  LEA.HI R11, R11, R0, RZ, 0x2 ;  /* 0x000000000b0b7211 */ /* 0x000fe400078f10ff */
[----:B------:R-:W-:Y:S01]  /*0db0*/  LOP3.LUT R6, R2, 0x3fffffe, RZ, 0xc0, !PT ;  /* 0x03fffffe02067812 */ /* 0x000fe200078ec0ff */
[----:B------:R-:W-:Y:S01]  /*0dc0*/  IMAD.IADD R2, R220, 0x1, -R9 ;  /* 0x00000001dc027824 */ /* 0x000fe200078e0a09 */
[----:B------:R-:W-:Y:S01]  /*0dd0*/  LOP3.LUT R11, R11, 0xfffffffc, RZ, 0xc0, !PT ;  /* 0xfffffffc0b0b7812 */ /* 0x000fe200078ec0ff */
[C---:B------:R-:W-:Y:S01]  /*0de0*/  IMAD.IADD R4, R5.reuse, 0x1, -R4 ;  /* 0x0000000105047824 */ /* 0x040fe200078e0a04 */
[----:B------:R-:W-:Y:S01]  /*0df0*/  SHF.L.U32 R22, R18, 0x3, RZ ;  /* 0x0000000312167819 */ /* 0x000fe200000006ff */
[----:B------:R-:W-:Y:S01]  /*0e00*/  IMAD R232, R5, 0x8, R2 ;  /* 0x0000000805e87824 */ /* 0x000fe200078e0202 */
[----:B------:R-:W-:Y:S01]  /*0e10*/  IADD3 R15, R220, 0x80, RZ ;  /* 0x00000080dc0f7810 */ /* 0x000fe20007ffe0ff */
[----:B------:R-:W-:Y:S01]  /*0e20*/  IMAD R2, R4, 0x8, R7 ;  /* 0x0000000804027824 */ /* 0x000fe200078e0207 */
[----:B------:R-:W-:Y:S01]  /*0e30*/  IADD3 R226, R22, 0x10, RZ ;  /* 0x0000001016e27810 */ /* 0x000fe20007ffe0ff */
[----:B------:R-:W-:Y:S01]  /*0e40*/  IMAD.IADD R11, R0, 0x1, -R11 ;  /* 0x00000001000b7824 */ /* 0x000fe200078e0a0b */
[----:B------:R-:W-:Y:S01]  /*0e50*/  SHF.R.S32.HI R0, RZ, 0x1f, R14 ;  /* 0x0000001fff007819 */ /* 0x000fe2000001140e */
[C---:B------:R-:W-:Y:S01]  /*0e60*/  VIADD R225, R22.reuse, 0x20 ;  /* 0x0000002016e17836 */ /* 0x040fe20000000000 */
[----:B------:R0:W-:Y:S01]  /*0e70*/  STL [R1+0x70], R2 ;  /* 0x0000700201007387 */ /* 0x0001e20000100800 */
[----:B------:R-:W-:Y:S01]  /*0e80*/  IMAD.IADD R6, R3, 0x1, -R6 ;  /* 0x0000000103067824 */ /* 0x000fe200078e0a06 */
[----:B------:R-:W-:Y:S01]  /*0e90*/  LEA.HI R3, R13, R13, RZ, 0x1 ;  /* 0x0000000d0d037211 */ /* 0x000fe200078f08ff */
[----:B------:R-:W-:-:S02]  /*0ea0*/  VIADD R224, R22, 0x40 ;  /* 0x0000004016e07836 */ /* 0x000fc40000000000 */
[C---:B------:R-:W-:Y:S01]  /*0eb0*/  IMAD.IADD R5, R22.reuse, 0x1, R225 ;  /* 0x0000000116057824 */ /* 0x040fe200078e02e1 */
[----:B------:R-:W-:Y:S01]  /*0ec0*/  LOP3.LUT R8, R3, 0x1ffffffe, RZ, 0xc0, !PT ;  /* 0x1ffffffe03087812 */ /* 0x000fe200078ec0ff */
[----:B------:R-:W-:Y:S02]  /*0ed0*/  IMAD.IADD R7, R22, 0x1, R224 ;  /* 0x0000000116077824 */ /* 0x000fe400078e02e0 */
[----:B------:R-:W-:Y:S01]  /*0ee0*/  IMAD.SHL.U32 R11, R11, 0x80, RZ ;  /* 0x000000800b0b7824 */ /* 0x000fe200078e00ff */
[----:B0-----:R-:W-:Y:S01]  /*0ef0*/  LEA.HI R2, R0, R14, RZ, 0x2 ;  /* 0x0000000e00027211 */ /* 0x001fe200078f10ff */
[----:B------:R-:W-:Y:S01]  /*0f00*/  IMAD.IADD R8, R13, 0x1, -R8 ;  /* 0x000000010d087824 */ /* 0x000fe200078e0a08 */
[----:B------:R-:W-:Y:S01]  /*0f10*/  SHF.R.S32.HI R10, RZ, 0x1f, R5 ;  /* 0x0000001fff0a7819 */ /* 0x000fe20000011405 */
[----:B------:R-:W-:Y:S01]  /*0f20*/  IMAD.SHL.U32 R232, R232, 0x40, RZ ;  /* 0x00000040e8e87824 */ /* 0x000fe200078e00ff */
[--C-:B------:R-:W-:Y:S01]  /*0f30*/  SHF.R.S32.HI R3, RZ, 0x2, R2.reuse ;  /* 0x00000002ff037819 */ /* 0x100fe20000011402 */
[----:B------:R-:W-:Y:S01]  /*0f40*/  IMAD.SHL.U32 R18, R18, 0x10, RZ ;  /* 0x0000001012127824 */ /* 0x000fe200078e00ff */
[----:B------:R-:W-:Y:S01]  /*0f50*/  SHF.R.S32.HI R4, RZ, 0x1f, R2 ;  /* 0x0000001fff047819 */ /* 0x000fe20000011402 */
[C---:B------:R-:W-:Y:S01]  /*0f60*/  VIADD R227, R22.reuse, 0x30 ;  /* 0x0000003016e37836 */ /* 0x040fe20000000000 */
[----:B------:R-:W-:Y:S01]  /*0f70*/  SHF.R.S32.HI R12, RZ, 0x1f, R7 ;  /* 0x0000001fff0c7819 */ /* 0x000fe20000011407 */
[----:B------:R-:W-:Y:S01]  /*0f80*/  VIADD R228, R22, 0x50 ;  /* 0x0000005016e47836 */ /* 0x000fe20000000000 */
[----:B------:R-:W-:-:S02]  /*0f90*/  LEA.HI R4, R4, R3, RZ, 0x3 ;  /* 0x0000000304047211 */ /* 0x000fc400078f18ff */
[CC--:B------:R-:W-:Y:S02]  /*0fa0*/  LEA.HI R9, R10.reuse, R5.reuse, RZ, 0x4 ;  /* 0x000000050a097211 */ /* 0x0c0fe400078f20ff */
[----:B------:R-:W-:Y:S02]  /*0fb0*/  LEA.HI R10, R10, R5, RZ, 0x6 ;  /* 0x000000050a0a7211 */ /* 0x000fe400078f30ff */
[----:B------:R-:W-:Y:S02]  /*0fc0*/  SHF.R.S32.HI R5, RZ, 0x1f, R15 ;  /* 0x0000001fff057819 */ /* 0x000fe4000001140f */
[----:B------:R-:W-:Y:S02]  /*0fd0*/  LOP3.LUT R4, R4, 0xfffffff8, RZ, 0xc0, !PT ;  /* 0xfffffff804047812 */ /* 0x000fe400078ec0ff */
[----:B------:R-:W-:Y:S02]  /*0fe0*/  LEA.HI R0, R0, R14, RZ, 0x5 ;  /* 0x0000000e00007211 */ /* 0x000fe400078f28ff */
[CC--:B------:R-:W-:Y:S01]  /*0ff0*/  LEA.HI R13, R12.reuse, R7.reuse, RZ, 0x4 ;  /* 0x000000070c0d7211 */ /* 0x0c0fe200078f20ff */
[----:B------:R-:W-:Y:S01]  /*1000*/  IMAD.IADD R3, R3, 0x1, -R4 ;  /* 0x0000000103037824 */ /* 0x000fe200078e0a04 */
[----:B------:R-:W-:-:S02]  /*1010*/  LEA.HI R12, R12, R7, RZ, 0x6 ;  /* 0x000000070c0c7211 */ /* 0x000fc400078f30ff */
[-C--:B------:R-:W-:Y:S02]  /*1020*/  LEA.HI R7, R5, R15.reuse, RZ, 0x3 ;  /* 0x0000000f05077211 */ /* 0x080fe400078f18ff */
[----:B------:R-:W-:Y:S02]  /*1030*/  SHF.R.S32.HI R0, RZ, 0x5, R0 ;  /* 0x00000005ff007819 */ /* 0x000fe40000011400 */
[----:B------:R-:W-:Y:S01]  /*1040*/  LOP3.LUT R230, R11, 0x180, RZ, 0xc0, !PT ;  /* 0x000001800be67812 */ /* 0x000fe200078ec0ff */
[----:B------:R-:W-:Y:S01]  /*1050*/  IMAD.SHL.U32 R7, R7, 0x40, RZ ;  /* 0x0000004007077824 */ /* 0x000fe200078e00ff */
[----:B------:R-:W-:Y:S01]  /*1060*/  SHF.L.U32 R10, R10, 0x7, RZ ;  /* 0x000000070a0a7819 */ /* 0x000fe200000006ff */
[----:B------:R-:W-:Y:S01]  /*1070*/  IMAD R3, R0, 0x10, R3 ;  /* 0x0000001000037824 */ /* 0x000fe200078e0203 */
[----:B------:R-:W-:Y:S01]  /*1080*/  LOP3.LUT R0, R230, 0x30, R9, 0xf8, !PT ;  /* 0x00000030e6007812 */ /* 0x000fe200078ef809 */
[----:B------:R-:W-:Y:S01]  /*1090*/  IMAD.SHL.U32 R9, R12, 0x80, RZ ;  /* 0x000000800c097824 */ /* 0x000fe200078e00ff */
[----:B------:R-:W-:Y:S01]  /*10a0*/  SHF.R.U32.HI R231, RZ, 0x3, R230 ;  /* 0x00000003ffe77819 */ /* 0x000fe200000116e6 */
[----:B------:R-:W-:Y:S01]  /*10b0*/  IMAD R11, R6, 0x40, R3 ;  /* 0x00000040060b7824 */ /* 0x000fe200078e0203 */
[----:B------:R-:W-:-:S02]  /*10c0*/  LEA.HI R4, R15, R15, RZ, 0x1 ;  /* 0x0000000f0f047211 */ /* 0x000fc400078f08ff */
[----:B------:R-:W-:Y:S02]  /*10d0*/  LOP3.LUT R234, R7, 0xfffffe00, RZ, 0xc0, !PT ;  /* 0xfffffe0007ea7812 */ /* 0x000fe400078ec0ff */
[----:B------:R-:W-:Y:S01]  /*10e0*/  LOP3.LUT R7, R10, 0xffffe000, RZ, 0xc0, !PT ;  /* 0xffffe0000a077812 */ /* 0x000fe200078ec0ff */
[----:B------:R-:W-:Y:S01]  /*10f0*/  STL [R1+0x6c], R11 ;  /* 0x00006c0b01007387 */ /* 0x000fe20000100800 */
[-C--:B------:R-:W-:Y:S02]  /*1100*/  LOP3.LUT R0, R0, R231.reuse, RZ, 0x3c, !PT ;  /* 0x000000e700007212 */ /* 0x080fe400078e3cff */
[----:B------:R-:W-:Y:S02]  /*1110*/  LOP3.LUT R5, R4, 0x3fffffe, RZ, 0xc0, !PT ;  /* 0x03fffffe04057812 */ /* 0x000fe400078ec0ff */
[----:B------:R-:W-:Y:S02]  /*1120*/  LOP3.LUT R2, R2, 0x7ffffffc, RZ, 0xc0, !PT ;  /* 0x7ffffffc02027812 */ /* 0x000fe400078ec0ff */
[----:B------:R-:W-:Y:S01]  /*1130*/  IADD3 R7, R0, R232, R7 ;  /* 0x000000e800077210 */ /* 0x000fe20007ffe007 */
[----:B------:R-:W-:Y:S01]  /*1140*/  IMAD.IADD R5, R15, 0x1, -R5 ;  /* 0x000000010f057824 */ /* 0x000fe200078e0a05 */
[----:B------:R-:W-:Y:S01]  /*1150*/  SHF.R.S32.HI R0, RZ, 0x1f, R220 ;  /* 0x0000001fff007819 */ /* 0x000fe200000114dc */
[----:B------:R-:W-:Y:S01]  /*1160*/  IMAD.IADD R2, R14, 0x1, -R2 ;  /* 0x000000010e027824 */ /* 0x000fe200078e0a02 */
[C---:B------:R-:W-:Y:S01]  /*1170*/  LOP3.LUT R0, R230.reuse, 0x10, R18, 0xf8, !PT ;  /* 0x00000010e6007812 */ /* 0x040fe200078ef812 */
[----:B------:R-:W-:Y:S01]  /*1180*/  IMAD R234, R5, 0x40, R234 ;  /* 0x0000004005ea7824 */ /* 0x000fe200078e02ea */
[----:B------:R-:W-:Y:S01]  /*1190*/  LOP3.LUT R6, R230, 0x30, R18, 0xf8, !PT ;  /* 0x00000030e6067812 */ /* 0x000fe200078ef812 */
[----:B------:R-:W-:Y:S01]  /*11a0*/  IMAD.SHL.U32 R237, R2, 0x2, RZ ;  /* 0x0000000202ed7824 */ /* 0x000fe200078e00ff */
[----:B------:R-:W-:-:S02]  /*11b0*/  LOP3.LUT R3, R0, R231, RZ, 0x3c, !PT ;  /* 0x000000e700037212 */ /* 0x000fc400078e3cff */
[-C--:B------:R-:W-:Y:S01]  /*11c0*/  LOP3.LUT R5, R6, R231.reuse, RZ, 0x3c, !PT ;  /* 0x000000e706057212 */ /* 0x080fe200078e3cff */
[C---:B------:R-:W-:Y:S01]  /*11d0*/  VIADD R2, R237.reuse, 0xa0 ;  /* 0x000000a0ed027836 */ /* 0x040fe20000000000 */
[----:B------:R-:W-:Y:S01]  /*11e0*/  LOP3.LUT R12, R230, 0x30, R13, 0xf8, !PT ;  /* 0x00000030e60c7812 */ /* 0x000fe200078ef80d */
[----:B------:R-:W-:Y:S01]  /*11f0*/  IMAD.IADD R0, R232, 0x1, R3 ;  /* 0x00000001e8007824 */ /* 0x000fe200078e0203 */
[-C--:B------:R-:W-:Y:S01]  /*1200*/  IADD3 R2, R16, R232.reuse, R5 ;  /* 0x000000e810027210 */ /* 0x080fe20007ffe005 */
[----:B------:R-:W-:Y:S01]  /*1210*/  VIADD R35, R237, 0x8 ;  /* 0x00000008ed237836 */ /* 0x000fe20000000000 */
[----:B------:R-:W-:Y:S01]  /*1220*/  LOP3.LUT R9, R9, 0xffffe000, RZ, 0xc0, !PT ;  /* 0xffffe00009097812 */ /* 0x000fe200078ec0ff */
[C---:B------:R-:W-:Y:S01]  /*1230*/  VIADD R33, R237.reuse, 0x18 ;  /* 0x00000018ed217836 */ /* 0x040fe20000000000 */
[----:B------:R-:W-:Y:S01]  /*1240*/  LOP3.LUT R12, R12, R231, RZ, 0x3c, !PT ;  /* 0x000000e70c0c7212 */ /* 0x000fe200078e3cff */
[C---:B------:R-:W-:Y:S01]  /*1250*/  VIADD R31, R237.reuse, 0x28 ;  /* 0x00000028ed1f7836 */ /* 0x040fe20000000000 */
[C---:B------:R-:W-:Y:S01]  /*1260*/  IADD3 R34, R237.reuse, 0x10, RZ ;  /* 0x00000010ed227810 */ /* 0x040fe20007ffe0ff */
[C---:B------:R-:W-:Y:S01]  /*1270*/  VIADD R32, R237.reuse, 0x20 ;  /* 0x00000020ed207836 */ /* 0x040fe20000000000 */
[C---:B------:R-:W-:Y:S01]  /*1280*/  IADD3 R27, R237.reuse, 0x48, RZ ;  /* 0x00000048ed1b7810 */ /* 0x040fe20007ffe0ff */
[C---:B------:R-:W-:Y:S01]  /*1290*/  VIADD R30, R237.reuse, 0x30 ;  /* 0x00000030ed1e7836 */ /* 0x040fe20000000000 */
[----:B------:R0:W-:Y:S01]  /*12a0*/  STL [R1+0xc], R0 ;  /* 0x00000c0001007387 */ /* 0x0001e20000100800 */
[C---:B------:R-:W-:Y:S01]  /*12b0*/  VIADD R28, R237.reuse, 0x40 ;  /* 0x00000040ed1c7836 */ /* 0x040fe20000000000 */
[----:B------:R-:W-:Y:S01]  /*12c0*/  IADD3 R9, R12, R232, R9 ;  /* 0x000000e80c097210 */ /* 0x000fe20007ffe009 */
[C---:B------:R-:W-:Y:S01]  /*12d0*/  VIADD R29, R237.reuse, 0x38 ;  /* 0x00000038ed1d7836 */ /* 0x040fe20000000000 */
[----:B------:R1:W-:Y:S01]  /*12e0*/  STL [R1+0x68], R2 ;  /* 0x0000680201007387 */ /* 0x0003e20000100800 */
[C---:B------:R-:W-:Y:S01]  /*12f0*/  VIADD R25, R237.reuse, 0x58 ;  /* 0x00000058ed197836 */ /* 0x040fe20000000000 */
[----:B------:R-:W-:Y:S01]  /*1300*/  SHF.R.S32.HI R3, RZ, 0x1f, R34 ;  /* 0x0000001fff037819 */ /* 0x000fe20000011422 */
[C---:B------:R-:W-:Y:S01]  /*1310*/  VIADD R26, R237.reuse, 0x50 ;  /* 0x00000050ed1a7836 */ /* 0x040fe20000000000 */
[----:B------:R-:W-:Y:S01]  /*1320*/  SHF.R.S32.HI R3, RZ, 0x1f, R31 ;  /* 0x0000001fff037819 */ /* 0x000fe2000001141f */
[C---:B------:R-:W-:Y:S01]  /*1330*/  VIADD R24, R237.reuse, 0x60 ;  /* 0x00000060ed187836 */ /* 0x040fe20000000000 */
[----:B0-----:R-:W-:Y:S01]  /*1340*/  SHF.R.S32.HI R0, RZ, 0x1f, R35 ;  /* 0x0000001fff007819 */ /* 0x001fe20000011423 */
[C---:B------:R-:W-:Y:S01]  /*1350*/  VIADD R20, R237.reuse, 0x70 ;  /* 0x00000070ed147836 */ /* 0x040fe20000000000 */
[C---:B------:R-:W-:Y:S01]  /*1360*/  IADD3 R14, R237.reuse, 0x80, RZ ;  /* 0x00000080ed0e7810 */ /* 0x040fe20007ffe0ff */
[C---:B------:R-:W-:Y:S01]  /*1370*/  VIADD R21, R237.reuse, 0x68 ;  /* 0x00000068ed157836 */ /* 0x040fe20000000000 */
[----:B-1----:R-:W-:Y:S01]  /*1380*/  SHF.R.S32.HI R2, RZ, 0x1f, R33 ;  /* 0x0000001fff027819 */ /* 0x002fe20000011421 */
        /* <DEDUP_REMOVED lines=9> */
[----:B------:R-:W-:Y:S02]  /*1420*/  SHF.R.S32.HI R3, RZ, 0x1f, R25 ;  /* 0x0000001fff037819 */ /* 0x000fe40000011419 */
[----:B------:R-:W-:Y:S02]  /*1430*/  SHF.R.S32.HI R0, RZ, 0x1f, R26 ;  /* 0x0000001fff007819 */ /* 0x000fe4000001141a */
[----:B------:R-:W-:Y:S02]  /*1440*/  SHF.R.S32.HI R2, RZ, 0x1f, R24 ;  /* 0x0000001fff027819 */ /* 0x000fe40000011418 */
[----:B------:R-:W-:Y:S02]  /*1450*/  SHF.R.S32.HI R3, RZ, 0x1f, R20 ;  /* 0x0000001fff037819 */ /* 0x000fe40000011414 */
[----:B------:R-:W-:-:S02]  /*1460*/  SHF.R.S32.HI R0, RZ, 0x1f, R21 ;  /* 0x0000001fff007819 */ /* 0x000fc40000011415 */
[----:B------:R-:W-:Y:S02]  /*1470*/  SHF.R.S32.HI R2, RZ, 0x1f, R15 ;  /* 0x0000001fff027819 */ /* 0x000fe4000001140f */
[----:B------:R-:W-:Y:S01]  /*1480*/  SHF.R.S32.HI R3, RZ, 0x1f, R13 ;  /* 0x0000001fff037819 */ /* 0x000fe2000001140d */
[----:B------:R-:W-:Y:S01]  /*1490*/  IMAD.IADD R3, R16, 0x1, R7 ;  /* 0x0000000110037824 */ /* 0x000fe200078e0207 */
[----:B------:R-:W-:Y:S02]  /*14a0*/  SHF.R.S32.HI R0, RZ, 0x1f, R14 ;  /* 0x0000001fff007819 */ /* 0x000fe4000001140e */
[----:B------:R-:W-:Y:S02]  /*14b0*/  SHF.R.S32.HI R2, RZ, 0x1f, R12 ;  /* 0x0000001fff027819 */ /* 0x000fe4000001140c */
[----:B------:R-:W-:Y:S01]  /*14c0*/  SHF.R.S32.HI R0, RZ, 0x1f, R10 ;  /* 0x0000001fff007819 */ /* 0x000fe2000001140a */
[----:B------:R-:W-:Y:S01]  /*14d0*/  IMAD R0, R8, 0x8, R11 ;  /* 0x0000000808007824 */ /* 0x000fe200078e020b */
[----:B------:R-:W-:Y:S01]  /*14e0*/  IADD3 R2, R16, R9, RZ ;  /* 0x0000000910027210 */ /* 0x000fe20007ffe0ff */
[----:B------:R0:W-:Y:S01]  /*14f0*/  STL [R1+0x64], R3 ;  /* 0x0000640301007387 */ /* 0x0001e20000100800 */
[----:B------:R-:W-:-:S03]  /*1500*/  SHF.R.S32.HI R4, RZ, 0x1, R4 ;  /* 0x00000001ff047819 */ /* 0x000fc60000011404 */
[----:B------:R0:W-:Y:S02]  /*1510*/  STL [R1+0x60], R2 ;  /* 0x0000600201007387 */ /* 0x0001e40000100800 */
[----:B------:R-:W-:Y:S02]  /*1520*/  IMAD.SHL.U32 R4, R4, 0x80, RZ ;  /* 0x0000008004047824 */ /* 0x000fe400078e00ff */
[----:B------:R0:W-:Y:S03]  /*1530*/  STL [R1+0x14], R0 ;  /* 0x0000140001007387 */ /* 0x0001e60000100800 */
[----:B------:R-:W-:-:S07]  /*1540*/  LOP3.LUT R233, R4, 0x180, RZ, 0xc0, !PT ;  /* 0x0000018004e97812 */ /* 0x000fce00078ec0ff */
.L_x_2554:
[----:B0123--:R-:W0:Y:S02]  /*1550*/  LDC.64 R2, c[0x0][0xc88] ;  /* 0x00032200ff027b82 */ /* 0x00fe240000000a00 */
[----:B0-----:R-:W-:-:S05]  /*1560*/  IMAD.WIDE R2, R43, 0x4, R2 ;  /* 0x000000042b027825 */ /* 0x001fca00078e0202 */
[----:B------:R-:W2:Y:S01]  /*1570*/  LDG.E R28, desc[UR54][R2.64] ;  /* 0x00000036021c7981 */ /* 0x000ea2000c1e1900 */
[----:B------:R-:W-:Y:S05]  /*1580*/  YIELD ;  /* 0x0000000000007946 */ /* 0x000fea0003800000 */
[----:B------:R-:W-:Y:S01]  /*1590*/  ULDC.64 UR4, c[0x0][0xa28] ;  /* 0x00028a0000047ab9 */ /* 0x000fe20000000a00 */
[----:B------:R-:W-:Y:S01]  /*15a0*/  ULDC.64 UR8, c[0x0][0xa18] ;  /* 0x0002860000087ab9 */ /* 0x000fe20000000a00 */
[----:B------:R-:W-:Y:S01]  /*15b0*/  ISETP.NE.U32.AND P1, PT, RZ, UR4, PT ;  /* 0x00000004ff007c0c */ /* 0x000fe2000bf25070 */
[----:B------:R-:W-:Y:S01]  /*15c0*/  IMAD.MOV.U32 R10, RZ, RZ, RZ ;  /* 0x000000ffff0a7224 */ /* 0x000fe200078e00ff */
[----:B------:R-:W-:Y:S01]  /*15d0*/  ULDC.64 UR6, c[0x0][0xa08] ;  /* 0x0002820000067ab9 */ /* 0x000fe20000000a00 */
[----:B------:R-:W-:Y:S01]  /*15e0*/  IMAD.MOV.U32 R26, RZ, RZ, RZ ;  /* 0x000000ffff1a7224 */ /* 0x000fe200078e00ff */
[----:B------:R-:W-:-:S02]  /*15f0*/  ISETP.NE.AND.EX P1, PT, RZ, UR5, PT, P1 ;  /* 0x00000005ff007c0c */ /* 0x000fc4000bf25310 */
[----:B------:R-:W-:-:S04]  /*1600*/  ISETP.NE.U32.AND P0, PT, RZ, UR6, PT ;  /* 0x00000006ff007c0c */ /* 0x000fc8000bf05070 */
[----:B------:R-:W-:Y:S02]  /*1610*/  ISETP.NE.AND.EX P0, PT, RZ, UR7, PT, P0 ;  /* 0x00000007ff007c0c */ /* 0x000fe4000bf05300 */
[----:B--2---:R-:W-:Y:S01]  /*1620*/  SHF.R.S32.HI R0, RZ, 0x1f, R28 ;  /* 0x0000001fff007819 */ /* 0x004fe2000001141c */
[----:B------:R-:W-:-:S04]  /*1630*/  IMAD.SHL.U32 R30, R28, 0x4, RZ ;  /* 0x000000041c1e7824 */ /* 0x000fc800078e00ff */
[C---:B------:R-:W-:Y:S01]  /*1640*/  @P1 LEA R4, P2, R28.reuse, UR4, 0x2 ;  /* 0x000000041c041c11 */ /* 0x040fe2000f8410ff */
[----:B------:R-:W-:Y:S01]  /*1650*/  STL [R1+0x18], R28 ;  /* 0x0000181c01007387 */ /* 0x000fe20000100800 */
[C-C-:B------:R-:W-:Y:S02]  /*1660*/  SHF.L.U64.HI R29, R28.reuse, 0x2, R0.reuse ;  /* 0x000000021c1d7819 */ /* 0x140fe40000010200 */
[----:B------:R-:W-:Y:S01]  /*1670*/  @P1 LEA.HI.X R5, R28, UR5, R0, 0x2, P2 ;  /* 0x000000051c051c11 */ /* 0x000fe200090f1400 */
[----:B------:R-:W-:Y:S01]  /*1680*/  ULDC UR4, c[0x0][0x288] ;  /* 0x0000a20000047ab9 */ /* 0x000fe20000000800 */
[----:B------:R-:W-:Y:S01]  /*1690*/  ISETP.NE.U32.AND P2, PT, RZ, UR8, PT ;  /* 0x00000008ff007c0c */ /* 0x000fe2000bf45070 */
[----:B------:R0:W-:Y:S01]  /*16a0*/  STL [R1+0x28], R0 ;  /* 0x0000280001007387 */ /* 0x0001e20000100800 */
[----:B------:R-:W-:Y:S02]  /*16b0*/  IADD3 R8, P3, R30, UR6, RZ ;  /* 0x000000061e087c10 */ /* 0x000fe4000ff7e0ff */
[----:B------:R-:W-:Y:S01]  /*16c0*/  ISETP.NE.AND.EX P2, PT, RZ, UR9, PT, P2 ;  /* 0x00000009ff007c0c */ /* 0x000fe2000bf45320 */
[----:B------:R1:W5:Y:S01]  /*16d0*/  @P1 LDG.E R10, desc[UR54][R4.64] ;  /* 0x00000036040a1981 */ /* 0x000362000c1e1900 */
[----:B------:R-:W-:-:S03]  /*16e0*/  IADD3.X R9, R29, UR7, RZ, P3, !PT ;  /* 0x000000071d097c10 */ /* 0x000fc60009ffe4ff */
[----:B------:R1:W-:Y:S01]  /*16f0*/  STL [R1+0x20], R30 ;  /* 0x0000201e01007387 */ /* 0x0003e20000100800 */
[----:B0-----:R-:W-:Y:S01]  /*1700*/  IMAD.U32 R0, RZ, RZ, UR4 ;  /* 0x00000004ff007e24 */ /* 0x001fe2000f8e00ff */
[----:B------:R-:W-:Y:S02]  /*1710*/  ULDC.64 UR4, c[0x0][0x418] ;  /* 0x0001060000047ab9 */ /* 0x000fe40000000a00 */
[----:B------:R1:W5:Y:S04]  /*1720*/  @P0 LDG.E R26, desc[UR54][R8.64] ;  /* 0x00000036081a0981 */ /* 0x000368000c1e1900 */
[----:B------:R-:W-:Y:S01]  /*1730*/  @P2 IADD3 R6, P1, R30, UR8, RZ ;  /* 0x000000081e062c10 */ /* 0x000fe2000ff3e0ff */
[----:B------:R1:W-:Y:S03]  /*1740*/  STL [R1+0x24], R29 ;  /* 0x0000241d01007387 */ /* 0x0003e60000100800 */
[----:B------:R-:W-:-:S05]  /*1750*/  @P2 IADD3.X R7, R29, UR9, RZ, P1, !PT ;  /* 0x000000091d072c10 */ /* 0x000fca0008ffe4ff */
[----:B------:R-:W2:Y:S01]  /*1760*/  @P2 LDG.E R0, desc[UR54][R6.64] ;  /* 0x0000003606002981 */ /* 0x000ea2000c1e1900 */
[----:B------:R-:W-:-:S03]  /*1770*/  UISETP.NE.U32.AND UP0, UPT, UR4, URZ, UPT ;  /* 0x0000003f0400728c */ /* 0x000fc6000bf05070 */
[----:B------:R-:W-:Y:S01]  /*1780*/  ULDC UR4, c[0x0][0x424] ;  /* 0x0001090000047ab9 */ /* 0x000fe20000000800 */
[----:B------:R-:W-:-:S03]  /*1790*/  UISETP.NE.AND.EX UP0, UPT, UR5, URZ, UPT, UP0 ;  /* 0x0000003f0500728c */ /* 0x000fc6000bf05300 */
[----:B------:R-:W-:Y:S01]  /*17a0*/  ULDC UR5, c[0x0][0x2f0] ;  /* 0x0000bc0000057ab9 */ /* 0x000fe20000000800 */
[----:B------:R-:W-:-:S04]  /*17b0*/  USEL UR4, UR4, 0x1, UP0 ;  /* 0x0000000104047887 */ /* 0x000fc80008000000 */
[----:B------:R-:W-:-:S03]  /*17c0*/  UIMAD UR4, UR4, UR5, URZ ;  /* 0x00000005040472a4 */ /* 0x000fc6000f8e023f */
[----:B------:R-:W-:Y:S02]  /*17d0*/  ULDC UR5, c[0x0][0x348] ;  /* 0x0000d20000057ab9 */ /* 0x000fe40000000800 */
[----:B------:R-:W-:Y:S01]  /*17e0*/  MOV R2, UR5 ;  /* 0x0000000500027c02 */ /* 0x000fe20008000f00 */
[----:B------:R-:W-:Y:S01]  /*17f0*/  IMAD.U32 R25, RZ, RZ, UR4 ;  /* 0x00000004ff197e24 */ /* 0x000fe2000f8e00ff */
[----:B--2---:R1:W-:Y:S01]  /*1800*/  STL [R1], R0 ;  /* 0x0000000001007387 */ /* 0x0043e20000100800 */
[----:B------:R-:W-:Y:S01]  /*1810*/  IMAD.MOV.U32 R14, RZ, RZ, R0 ;  /* 0x000000ffff0e7224 */ /* 0x000fe200078e0000 */
[----:B----4-:R-:W-:Y:S06]  /*1820*/  @P2 BRA `(.L_x_2339) ;  /* 0x0000000000282947 */ /* 0x010fec0003800000 */
[----:B------:R-:W-:Y:S02]  /*1830*/  ULDC.64 UR4, c[0x0][0xa00] ;  /* 0x0002800000047ab9 */ /* 0x000fe40000000a00 */
[----:B------:R-:W-:-:S04]  /*1840*/  ISETP.NE.U32.AND P1, PT, RZ, UR4, PT ;  /* 0x00000004ff007c0c */ /* 0x000fc8000bf25070 */
[----:B------:R-:W-:-:S13]  /*1850*/  ISETP.NE.AND.EX P1, PT, RZ, UR5, PT, P1 ;  /* 0x00000005ff007c0c */ /* 0x000fda000bf25310 */
[----:B------:R-:W-:Y:S05]  /*1860*/  @!P1 BRA `(.L_x_2339) ;  /* 0x0000000000189947 */ /* 0x000fea0003800000 */
[----:B-1----:R-:W0:Y:S02]  /*1870*/  LDC.64 R4, c[0x0][0xa00] ;  /* 0x00028000ff047b82 */ /* 0x002e240000000a00 */
[----:B0-----:R-:W-:-:S05]  /*1880*/  IMAD.WIDE R4, R28, 0x4, R4 ;  /* 0x000000041c047825 */ /* 0x001fca00078e0204 */
[----:B------:R-:W2:Y:S04]  /*1890*/  LDG.E R0, desc[UR54][R4.64] ;  /* 0x0000003604007981 */ /* 0x000ea8000c1e1900 */
[----:B------:R-:W2:Y:S02]  /*18a0*/  LDG.E R3, desc[UR54][R4.64+0x4] ;  /* 0x0000043604037981 */ /* 0x000ea4000c1e1900 */
[----:B--2---:R-:W-:-:S05]  /*18b0*/  IMAD.IADD R14, R3, 0x1, -R0 ;  /* 0x00000001030e7824 */ /* 0x004fca00078e0a00 */
[----:B------:R0:W-:Y:S02]  /*18c0*/  STL [R1], R14 ;  /* 0x0000000e01007387 */ /* 0x0001e40000100800 */
.L_x_2339:
[C---:B------:R-:W-:Y:S01]  /*18d0*/  LOP3.LUT R27, R42.reuse, 0xffff, RZ, 0xc0, !PT ;  /* 0x0000ffff2a1b7812 */ /* 0x040fe200078ec0ff */
[----:B------:R-:W-:Y:S01]  /*18e0*/  ULDC.64 UR4, c[0x0][0xa20] ;  /* 0x0002880000047ab9 */ /* 0x000fe20000000a00 */
[C---:B------:R-:W-:Y:S02]  /*18f0*/  LOP3.LUT R3, R42.reuse, 0xff000000, RZ, 0xc0, !PT ;  /* 0xff0000002a037812 */ /* 0x040fe400078ec0ff */
[----:B------:R-:W-:Y:S01]  /*1900*/  ISETP.NE.U32.AND P1, PT, RZ, UR4, PT ;  /* 0x00000004ff007c0c */ /* 0x000fe2000bf25070 */
[----:B------:R2:W-:Y:S01]  /*1910*/  STL [R1+0x8], R27 ;  /* 0x0000081b01007387 */ /* 0x0005e20000100800 */
[----:B-1----:R-:W-:Y:S02]  /*1920*/  LOP3.LUT R0, R42, 0xff0000, RZ, 0xc0, !PT ;  /* 0x00ff00002a007812 */ /* 0x002fe400078ec0ff */
[----:B------:R-:W-:Y:S02]  /*1930*/  ISETP.NE.AND.EX P1, PT, RZ, UR5, PT, P1 ;  /* 0x00000005ff007c0c */ /* 0x000fe4000bf25310 */
[----:B------:R-:W-:-:S04]  /*1940*/  SHF.R.U32.HI R3, RZ, 0x8, R3 ;  /* 0x00000008ff037819 */ /* 0x000fc80000011603 */
[----:B------:R-:W-:-:S07]  /*1950*/  LEA.HI R11, R0, R3, RZ, 0x10 ;  /* 0x00000003000b7211 */ /* 0x000fce00078f80ff */
[----:B--2---:R-:W-:Y:S05]  /*1960*/  @!P1 BRA `(.L_x_2340) ;  /* 0x0000000000109947 */ /* 0x004fea0003800000 */
[----:B------:R-:W-:-:S04]  /*1970*/  IADD3 R4, P0, R30, UR4, RZ ;  /* 0x000000041e047c10 */ /* 0x000fc8000ff1e0ff */
[----:B------:R-:W-:-:S05]  /*1980*/  IADD3.X R5, R29, UR5, RZ, P0, !PT ;  /* 0x000000051d057c10 */ /* 0x000fca00087fe4ff */
[----:B------:R1:W5:Y:S01]  /*1990*/  LDG.E R25, desc[UR54][R4.64] ;  /* 0x0000003604197981 */ /* 0x000362000c1e1900 */
[----:B------:R-:W-:Y:S05]  /*19a0*/  BRA `(.L_x_2341) ;  /* 0x0000000000107947 */ /* 0x000fea0003800000 */
.L_x_2340:
[----:B------:R-:W-:Y:S05]  /*19b0*/  @!P0 BRA `(.L_x_2341) ;  /* 0x00000000000c8947 */ /* 0x000fea0003800000 */
[----:B------:R-:W2:Y:S04]  /*19c0*/  LDG.E R0, desc[UR54][R8.64] ;  /* 0x0000003608007981 */ /* 0x000ea8000c1e1900 */
[----:B------:R-:W2:Y:S02]  /*19d0*/  LDG.E R25, desc[UR54][R8.64+0x4] ;  /* 0x0000043608197981 */ /* 0x000ea4000c1e1900 */
[----:B--2---:R-:W-:-:S07]  /*19e0*/  IMAD.IADD R25, R25, 0x1, -R0 ;  /* 0x0000000119197824 */ /* 0x004fce00078e0a00 */
.L_x_2341:
[----:B------:R-:W-:Y:S01]  /*19f0*/  ULDC.64 UR4, c[0x0][0xa10] ;  /* 0x0002840000047ab9 */ /* 0x000fe20000000a00 */
[----:B------:R-:W2:Y:S01]  /*1a00*/  LDC R8, c[0x0][0x448] ;  /* 0x00011200ff087b82 */ /* 0x000ea20000000800 */
[----:B------:R-:W-:-:S04]  /*1a10*/  ISETP.NE.U32.AND P0, PT, RZ, UR4, PT ;  /* 0x00000004ff007c0c */ /* 0x000fc8000bf05070 */
[----:B------:R-:W-:Y:S01]  /*1a20*/  ISETP.NE.AND.EX P0, PT, RZ, UR5, PT, P0 ;  /* 0x00000005ff007c0c */ /* 0x000fe2000bf05300 */
[----:B------:R-:W-:-:S12]  /*1a30*/  ULDC.64 UR4, c[0x0][0xa30] ;  /* 0x00028c0000047ab9 */ /* 0x000fd80000000a00 */
[----:B-1----:R-:W1:Y:S02]  /*1a40*/  @P0 LDC.64 R4, c[0x0][0xa10] ;  /* 0x00028400ff040b82 */ /* 0x002e640000000a00 */
[----:B-1----:R-:W-:-:S05]  /*1a50*/  @P0 IMAD.WIDE R4, R28, 0x4, R4 ;  /* 0x000000041c040825 */ /* 0x002fca00078e0204 */
[----:B------:R-:W3:Y:S04]  /*1a60*/  @P0 LDG.E R0, desc[UR54][R4.64] ;  /* 0x0000003604000981 */ /* 0x000ee8000c1e1900 */
[----:B------:R1:W3:Y:S01]  /*1a70*/  @P0 LDG.E R3, desc[UR54][R4.64+0x4] ;  /* 0x0000043604030981 */ /* 0x0002e2000c1e1900 */
[----:B------:R-:W-:Y:S01]  /*1a80*/  ISETP.NE.U32.AND P1, PT, RZ, UR4, PT ;  /* 0x00000004ff007c0c */ /* 0x000fe2000bf25070 */
[----:B-----5:R-:W-:-:S03]  /*1a90*/  IMAD.MOV.U32 R146, RZ, RZ, R25 ;  /* 0x000000ffff927224 */ /* 0x020fc600078e0019 */
[----:B------:R-:W-:-:S13]  /*1aa0*/  ISETP.NE.AND.EX P1, PT, RZ, UR5, PT, P1 ;  /* 0x00000005ff007c0c */ /* 0x000fda000bf25310 */
[----:B------:R-:W-:-:S04]  /*1ab0*/  @P1 IADD3 R6, P2, R30, UR4, RZ ;  /* 0x000000041e061c10 */ /* 0x000fc8000ff5e0ff */
[----:B------:R-:W-:-:S05]  /*1ac0*/  @P1 IADD3.X R7, R29, UR5, RZ, P2, !PT ;  /* 0x000000051d071c10 */ /* 0x000fca00097fe4ff */
[----:B------:R4:W5:Y:S01]  /*1ad0*/  @P1 LDG.E R146, desc[UR54][R6.64] ;  /* 0x0000003606921981 */ /* 0x000962000c1e1900 */
[----:B--2---:R-:W-:Y:S01]  /*1ae0*/  ISETP.NE.AND P1, PT, R8, 0x1, PT ;  /* 0x000000010800780c */ /* 0x004fe20003f25270 */
[----:B------:R-:W-:Y:S01]  /*1af0*/  IMAD.SHL.U32 R236, R41, 0x80, RZ ;  /* 0x0000008029ec7824 */ /* 0x000fe200078e00ff */
[----:B------:R-:W-:Y:S01]  /*1b00*/  BSSY B0, `(.L_x_2342) ;  /* 0x0000038000007945 */ /* 0x000fe20003800000 */
[----:B------:R-:W-:Y:S02]  /*1b10*/  IMAD.IADD R13, R25, 0x1, -R10 ;  /* 0x00000001190d7824 */ /* 0x000fe400078e0a0a */
[----:B-1----:R-:W-:Y:S01]  /*1b20*/  VIADD R4, R236, 0x7f ;  /* 0x0000007fec047836 */ /* 0x002fe20000000000 */
[----:B----4-:R-:W-:-:S07]  /*1b30*/  SHF.R.U32.HI R6, RZ, 0x10, R11 ;  /* 0x00000010ff067819 */ /* 0x010fce000001160b */
[----:B------:R-:W1:Y:S08]  /*1b40*/  @P1 LDC R9, c[0x0][0x44c] ;  /* 0x00011300ff091b82 */ /* 0x000e700000000800 */
[----:B------:R-:W2:Y:S01]  /*1b50*/  @P1 LDC R5, c[0x0][0x450] ;  /* 0x00011400ff051b82 */ /* 0x000ea20000000800 */
[----:B---3--:R-:W-:Y:S01]  /*1b60*/  @P0 IADD3 R2, -R0, R3, RZ ;  /* 0x0000000300020210 */ /* 0x008fe20007ffe1ff */
[----:B-1----:R-:W-:-:S04]  /*1b70*/  @P1 IMAD.HI.U32 R0, R4, R9, RZ ;  /* 0x0000000904001227 */ /* 0x002fc800078e00ff */
[----:B------:R-:W-:Y:S01]  /*1b80*/  IMAD.IADD R12, R13, 0x1, R2 ;  /* 0x000000010d0c7824 */ /* 0x000fe200078e0202 */
[----:B--2---:R-:W-:-:S03]  /*1b90*/  @P1 SHF.R.U32.HI R4, RZ, R5, R0 ;  /* 0x00000005ff041219 */ /* 0x004fc60000011600 */
[C---:B------:R-:W-:Y:S01]  /*1ba0*/  VIADD R0, R12.reuse, 0x9f ;  /* 0x0000009f0c007836 */ /* 0x040fe20000000000 */
[----:B------:R-:W-:Y:S01]  /*1bb0*/  IADD3 R159, R12, 0xa0, -R14 ;  /* 0x000000a00c9f7810 */ /* 0x000fe20007ffe80e */
[----:B------:R1:W-:Y:S02]  /*1bc0*/  STL [R1+0x4], R12 ;  /* 0x0000040c01007387 */ /* 0x0003e40000100800 */
[----:B------:R-:W-:-:S04]  /*1bd0*/  IMAD.HI R0, R0, 0x66666667, RZ ;  /* 0x6666666700007827 */ /* 0x000fc800078e02ff */
[----:B------:R-:W-:Y:S01]  /*1be0*/  IMAD.IADD R4, R159, 0x1, R4 ;  /* 0x000000019f047824 */ /* 0x000fe200078e0204 */
[----:B------:R-:W-:-:S03]  /*1bf0*/  SHF.R.U32.HI R3, RZ, 0x1f, R0 ;  /* 0x0000001fff037819 */ /* 0x000fc60000011600 */
[----:B------:R-:W-:Y:S01]  /*1c00*/  IMAD.HI R4, R4, 0x66666667, RZ ;  /* 0x6666666704047827 */ /* 0x000fe200078e02ff */
[----:B-1----:R-:W-:Y:S02]  /*1c10*/  LOP3.LUT R12, R11, 0xff, RZ, 0xc0, !PT ;  /* 0x000000ff0b0c7812 */ /* 0x002fe400078ec0ff */
[----:B------:R-:W-:Y:S01]  /*1c20*/  LEA.HI.SX32 R160, R0, R3, 0x1a ;  /* 0x0000000300a07211 */ /* 0x000fe200078fd2ff */
[----:B------:R-:W-:Y:S01]  /*1c30*/  IMAD.MOV.U32 R0, RZ, RZ, RZ ;  /* 0x000000ffff007224 */ /* 0x000fe200078e00ff */
[----:B------:R-:W-:Y:S01]  /*1c40*/  SHF.R.U32.HI R5, RZ, 0x1f, R4 ;  /* 0x0000001fff057819 */ /* 0x000fe20000011604 */
[----:B------:R1:W-:Y:S03]  /*1c50*/  STL [R1+0x34], R12 ;  /* 0x0000340c01007387 */ /* 0x0003e60000100800 */
[----:B------:R-:W-:Y:S01]  /*1c60*/  LEA.HI.SX32 R5, R4, R5, 0x1a ;  /* 0x0000000504057211 */ /* 0x000fe200078fd2ff */
[----:B------:R1:W-:Y:S03]  /*1c70*/  STL [R1+0x1c], R6 ;  /* 0x00001c0601007387 */ /* 0x0003e60000100800 */
[----:B------:R-:W-:-:S04]  /*1c80*/  VIMNMX R9, R160, R5, PT ;  /* 0x00000005a0097248 */ /* 0x000fc80003fe0100 */
[----:B------:R-:W-:-:S13]  /*1c90*/  ISETP.GE.AND P0, PT, R9, 0x1, PT ;  /* 0x000000010900780c */ /* 0x000fda0003f06270 */
[----:B-1----:R-:W-:Y:S05]  /*1ca0*/  @!P0 BRA `(.L_x_2343) ;  /* 0x0000000000748947 */ /* 0x002fea0003800000 */
[----:B------:R-:W-:Y:S01]  /*1cb0*/  ISETP.NE.AND P0, PT, R6, RZ, PT ;  /* 0x000000ff0600720c */ /* 0x000fe20003f05270 */
[----:B------:R-:W-:-:S03]  /*1cc0*/  ULDC UR4, c[0x0][0x9f0] ;  /* 0x00027c0000047ab9 */ /* 0x000fc60000000800 */
[----:B------:R-:W-:-:S04]  /*1cd0*/  SEL R10, R6, UR4, P0 ;  /* 0x00000004060a7c07 */ /* 0x000fc80008000000 */
[-C--:B------:R-:W-:Y:S02]  /*1ce0*/  IABS R6, R10.reuse ;  /* 0x0000000a00067213 */ /* 0x080fe40000000000 */
[----:B------:R-:W-:Y:S02]  /*1cf0*/  IADD3 R0, R10, -0x1, R9 ;  /* 0xffffffff0a007810 */ /* 0x000fe40007ffe009 */
[----:B------:R-:W1:Y:S01]  /*1d00*/  I2F.RP R3, R6 ;  /* 0x0000000600037306 */ /* 0x000e620000209400 */
[----:B------:R-:W-:Y:S02]  /*1d10*/  IABS R11, R10 ;  /* 0x0000000a000b7213 */ /* 0x000fe40000000000 */
[----:B------:R-:W-:Y:S02]  /*1d20*/  IABS R8, R0 ;  /* 0x0000000000087213 */ /* 0x000fe40000000000 */
[----:B------:R-:W-:-:S04]  /*1d30*/  LOP3.LUT R0, R0, R10, RZ, 0x3c, !PT ;  /* 0x0000000a00007212 */ /* 0x000fc800078e3cff */
[----:B------:R-:W-:Y:S01]  /*1d40*/  ISETP.GE.AND P2, PT, R0, RZ, PT ;  /* 0x000000ff0000720c */ /* 0x000fe20003f46270 */
[----:B-1----:R-:W1:Y:S02]  /*1d50*/  MUFU.RCP R3, R3 ;  /* 0x0000000300037308 */ /* 0x002e640000001000 */
[----:B-1----:R-:W-:Y:S02]  /*1d60*/  VIADD R4, R3, 0xffffffe ;  /* 0x0ffffffe03047836 */ /* 0x002fe40000000000 */
[----:B------:R-:W-:-:S04]  /*1d70*/  IMAD.MOV R3, RZ, RZ, -R11 ;  /* 0x000000ffff037224 */ /* 0x000fc800078e0a0b */
[----:B------:R1:W2:Y:S02]  /*1d80*/  F2I.FTZ.U32.TRUNC.NTZ R5, R4 ;  /* 0x0000000400057305 */ /* 0x0002a4000021f000 */
[----:B-1----:R-:W-:Y:S01]  /*1d90*/  IMAD.MOV.U32 R4, RZ, RZ, RZ ;  /* 0x000000ffff047224 */ /* 0x002fe200078e00ff */
[----:B--2---:R-:W-:-:S05]  /*1da0*/  IADD3 R7, RZ, -R5, RZ ;  /* 0x80000005ff077210 */ /* 0x004fca0007ffe0ff */
        /* <DEDUP_REMOVED lines=13> */
.L_x_2343:
[----:B------:R-:W-:Y:S05]  /*1e80*/  BSYNC B0 ;  /* 0x0000000000007941 */ /* 0x000fea0003800000 */
.L_x_2342:
        /* <DEDUP_REMOVED lines=25> */
[----:B0-----:R0:W1:Y:S01]  /*2020*/  LDC.64 R14, c[0x4][R0] ;  /* 0x01000000000e7b82 */ /* 0x0010620000000a00 */
        /* <DEDUP_REMOVED lines=8> */
[----:B0-----:R-:W-:-:S07]  /*20b0*/  IMAD.MOV.U32 R13, RZ, RZ, RZ ;  /* 0x000000ffff0d7224 */ /* 0x001fce00078e00ff */
[----:B------:R-:W-:-:S07]  /*20c0*/  LEPC R20, `(.L_x_2346) ;  /* 0x000000001014794e */ /* 0x000fce0000000000 */
[----:B-1---5:R-:W-:Y:S05]  /*20d0*/  CALL.ABS.NOINC R14 ;  /* 0x000000000e007343 */ /* 0x022fea0003c00000 */
.L_x_2346:
[----:B------:R-:W-:Y:S05]  /*20e0*/  BSYNC B6 ;  /* 0x0000000000067941 */ /* 0x000fea0003800000 */
.L_x_2345:
[----:B------:R-:W-:Y:S01]  /*20f0*/  VIADD R0, R16, 0xf200 ;  /* 0x0000f20010007836 */ /* 0x000fe20000000000 */
[----:B------:R-:W-:Y:S04]  /*2100*/  BSSY B6, `(.L_x_2347) ;  /* 0x0000013000067945 */ /* 0x000fe80003800000 */
[----:B------:R-:W-:-:S13]  /*2110*/  LOP3.LUT P0, RZ, R0, 0x1bf, RZ, 0xc0, !PT ;  /* 0x000001bf00ff7812 */ /* 0x000fda000780c0ff */
[----:B------:R-:W-:Y:S05]  /*2120*/  @!P0 BRA `(.L_x_2348) ;  /* 0x0000000000408947 */ /* 0x000fea0003800000 */
[----:B------:R-:W-:Y:S01]  /*2130*/  MOV R0, 0x0 ;  /* 0x0000000000007802 */ /* 0x000fe20000000f00 */
[----:B------:R-:W-:Y:S01]  /*2140*/  ULDC.64 UR4, c[0x4][0xc0] ;  /* 0x0100300000047ab9 */ /* 0x000fe20000000a00 */
[----:B------:R-:W-:Y:S01]  /*2150*/  ULDC.64 UR6, c[0x4][0x20] ;  /* 0x0100080000067ab9 */ /* 0x000fe20000000a00 */
[----:B------:R-:W-:Y:S01]  /*2160*/  MOV R4, UR4 ;  /* 0x0000000400047c02 */ /* 0x000fe20008000f00 */
[----:B0-----:R0:W1:Y:S01]  /*2170*/  LDC.64 R14, c[0x4][R0] ;  /* 0x01000000000e7b82 */ /* 0x0010620000000a00 */
[----:B------:R-:W-:Y:S01]  /*2180*/  IMAD.U32 R5, RZ, RZ, UR5 ;  /* 0x00000005ff057e24 */ /* 0x000fe2000f8e00ff */
        /* <DEDUP_REMOVED lines=9> */
[----:B-1---5:R-:W-:Y:S05]  /*2220*/  CALL.ABS.NOINC R14 ;  /* 0x000000000e007343 */ /* 0x022fea0003c00000 */
.L_x_2348:
[----:B------:R-:W-:Y:S05]  /*2230*/  BSYNC B6 ;  /* 0x0000000000067941 */ /* 0x000fea0003800000 */
.L_x_2347:
[----:B------:R-:W-:Y:S01]  /*2240*/  ULDC.64 UR4, c[0x0][0x9f8] ;  /* 0x00027e0000047ab9 */ /* 0x000fe20000000a00 */
[----:B------:R-:W-:Y:S01]  /*2250*/  IMAD.MOV.U32 R0, RZ, RZ, R28 ;  /* 0x000000ffff007224 */ /* 0x000fe200078e001c */
[----:B------:R-:W-:Y:S01]  /*2260*/  ISETP.NE.U32.AND P0, PT, RZ, UR4, PT ;  /* 0x00000004ff007c0c */ /* 0x000fe2000bf05070 */
[----:B0-----:R-:W2:Y:S01]  /*2270*/  LDL.LU R14, [R1+0x10] ;  /* 0x00001000010e7983 */ /* 0x001ea20000300800 */
[----:B------:R-:W0:Y:S02]  /*2280*/  LDC.64 R114, c[0x0][0x300] ;  /* 0x0000c000ff727b82 */ /* 0x000e240000000a00 */
[----:B------:R-:W-:Y:S01]  /*2290*/  ISETP.NE.AND.EX P0, PT, RZ, UR5, PT, P0 ;  /* 0x00000005ff007c0c */ /* 0x000fe2000bf05300 */
[----:B------:R-:W1:Y:S01]  /*22a0*/  S2R R20, SR_TID.X ;  /* 0x0000000000147919 */ /* 0x000e620000002100 */
[----:B------:R-:W-:Y:S01]  /*22b0*/  IMAD.IADD R123, R26, 0x1, R25 ;  /* 0x000000011a7b7824 */ /* 0x000fe200078e0219 */
[----:B------:R-:W-:-:S03]  /*22c0*/  SHF.R.S32.HI R19, RZ, 0x1f, R18 ;  /* 0x0000001fff137819 */ /* 0x000fc60000011412 */
[----:B------:R-:W3:Y:S07]  /*22d0*/  LDC.64 R108, c[0x0][0x3f8] ;  /* 0x0000fe00ff6c7b82 */ /* 0x000eee0000000a00 */
[----:B------:R-:W-:Y:S01]  /*22e0*/  @P0 IADD3 R4, P1, R30, UR4, RZ ;  /* 0x000000041e040c10 */ /* 0x000fe2000ff3e0ff */
[----:B------:R-:W4:Y:S03]  /*22f0*/  LDC.64 R102, c[0x0][0x408] ;  /* 0x00010200ff667b82 */ /* 0x000f260000000a00 */
[----:B------:R-:W-:Y:S01]  /*2300*/  @P0 IADD3.X R5, R29, UR5, RZ, P1, !PT ;  /* 0x000000051d050c10 */ /* 0x000fe20008ffe4ff */
[----:B------:R-:W-:-:S04]  /*2310*/  ULDC.64 UR4, c[0x0][0xa08] ;  /* 0x0002820000047ab9 */ /* 0x000fc80000000a00 */
[----:B------:R1:W2:Y:S01]  /*2320*/  @P0 LDG.E R0, desc[UR54][R4.64] ;  /* 0x0000003604000981 */ /* 0x0002a2000c1e1900 */
[----:B------:R-:W-:Y:S01]  /*2330*/  SHF.R.S32.HI R15, RZ, 0x1f, R123 ;  /* 0x0000001fff0f7819 */ /* 0x000fe2000001147b */
[-C--:B0-----:R-:W-:Y:S01]  /*2340*/  IMAD.WIDE.U32 R6, R123, R114.reuse, RZ ;  /* 0x000000727b067225 */ /* 0x081fe200078e00ff */
[----:B------:R-:W-:Y:S01]  /*2350*/  SHF.R.S32.HI R31, RZ, 0x1f, R220 ;  /* 0x0000001fff1f7819 */ /* 0x000fe200000114dc */
[----:B------:R-:W0:Y:S02]  /*2360*/  LDC R121, c[0x0][0x3f4] ;  /* 0x0000fd00ff797b82 */ /* 0x000e240000000800 */
[----:B------:R-:W-:Y:S01]  /*2370*/  IMAD R8, R15, R114, RZ ;  /* 0x000000720f087224 */ /* 0x000fe200078e02ff */
[----:B------:R-:W-:-:S03]  /*2380*/  ISETP.NE.U32.AND P0, PT, RZ, UR4, PT ;  /* 0x00000004ff007c0c */ /* 0x000fc6000bf05070 */
[----:B------:R-:W-:Y:S02]  /*2390*/  IMAD R3, R123, R115, R8 ;  /* 0x000000737b037224 */ /* 0x000fe400078e0208 */
[----:B-1----:R-:W-:Y:S01]  /*23a0*/  VIADD R9, R20, 0xffffff80 ;  /* 0xffffff8014097836 */ /* 0x002fe20000000000 */
[----:B------:R-:W-:Y:S01]  /*23b0*/  SHF.R.U32.HI R32, RZ, 0x7, R20 ;  /* 0x00000007ff207819 */ /* 0x000fe20000011614 */
[----:B------:R-:W-:Y:S01]  /*23c0*/  IMAD.IADD R7, R7, 0x1, R3 ;  /* 0x0000000107077824 */ /* 0x000fe200078e0203 */
[----:B------:R-:W-:Y:S01]  /*23d0*/  ISETP.NE.AND.EX P0, PT, RZ, UR5, PT, P0 ;  /* 0x00000005ff007c0c */ /* 0x000fe2000bf05300 */
[----:B------:R-:W-:Y:S01]  /*23e0*/  ULDC.64 UR4, c[0x0][0x308] ;  /* 0x0000c20000047ab9 */ /* 0x000fe20000000a00 */
[----:B------:R-:W-:Y:S01]  /*23f0*/  SHF.R.S32.HI R8, RZ, 0x1f, R9 ;  /* 0x0000001fff087819 */ /* 0x000fe20000011409 */
[C---:B------:R-:W-:Y:S01]  /*2400*/  IMAD.WIDE.U32 R4, R27.reuse, UR4, R6 ;  /* 0x000000041b047c25 */ /* 0x040fe2000f8e0006 */
[----:B------:R-:W-:Y:S02]  /*2410*/  ISETP.NE.AND P6, PT, R32, 0x1, PT ;  /* 0x000000012000780c */ /* 0x000fe40003fc5270 */
[----:B------:R-:W-:Y:S01]  /*2420*/  LEA.HI R8, R8, R9, RZ, 0x2 ;  /* 0x0000000908087211 */ /* 0x000fe200078f10ff */
[----:B------:R-:W-:Y:S01]  /*2430*/  IMAD R5, R27, UR5, R5 ;  /* 0x000000051b057c24 */ /* 0x000fe2000f8e0205 */
[----:B------:R-:W-:-:S02]  /*2440*/  ULDC.64 UR4, c[0x0][0x310] ;  /* 0x0000c40000047ab9 */ /* 0x000fc40000000a00 */
[--C-:B------:R-:W-:Y:S02]  /*2450*/  SHF.R.S32.HI R127, RZ, 0x2, R8.reuse ;  /* 0x00000002ff7f7819 */ /* 0x100fe40000011408 */
[----:B------:R-:W-:-:S04]  /*2460*/  SHF.R.S32.HI R8, RZ, 0x1f, R8 ;  /* 0x0000001fff087819 */ /* 0x000fc80000011408 */
[----:B------:R-:W-:-:S04]  /*2470*/  LEA.HI R8, R8, R127, RZ, 0x2 ;  /* 0x0000007f08087211 */ /* 0x000fc800078f10ff */
[----:B------:R-:W-:-:S05]  /*2480*/  LOP3.LUT R8, R8, 0xfffffffc, RZ, 0xc0, !PT ;  /* 0xfffffffc08087812 */ /* 0x000fca00078ec0ff */
[----:B------:R-:W-:Y:S02]  /*2490*/  IMAD.IADD R127, R127, 0x1, -R8 ;  /* 0x000000017f7f7824 */ /* 0x000fe400078e0a08 */
[-C--:B---3--:R-:W-:Y:S02]  /*24a0*/  IMAD R10, R31, R108.reuse, RZ ;  /* 0x0000006c1f0a7224 */ /* 0x088fe400078e02ff */
[----:B------:R-:W-:Y:S02]  /*24b0*/  VIADD R8, R18, 0x80 ;  /* 0x0000008012087836 */ /* 0x000fe40000000000 */
[C---:B------:R-:W-:Y:S01]  /*24c0*/  IMAD R13, R220.reuse, R109, R10 ;  /* 0x0000006ddc0d7224 */ /* 0x040fe200078e020a */
[----:B------:R-:W-:Y:S01]  /*24d0*/  SHF.R.S32.HI R23, RZ, 0x1f, R22 ;  /* 0x0000001fff177819 */ /* 0x000fe20000011416 */
[----:B------:R-:W-:-:S04]  /*24e0*/  IMAD.WIDE.U32 R110, R220, R108, R18 ;  /* 0x0000006cdc6e7225 */ /* 0x000fc800078e0012 */
[----:B------:R-:W-:Y:S01]  /*24f0*/  IMAD.WIDE.U32 R112, R220, R108, R22 ;  /* 0x0000006cdc707225 */ /* 0x000fe200078e0016 */
[----:B------:R-:W-:-:S03]  /*2500*/  IADD3 R111, R13, R111, RZ ;  /* 0x0000006f0d6f7210 */ /* 0x000fc60007ffe0ff */
[----:B------:R-:W-:Y:S02]  /*2510*/  IMAD.IADD R113, R113, 0x1, R13 ;  /* 0x0000000171717824 */ /* 0x000fe400078e020d */
[----:B----4-:R-:W-:-:S04]  /*2520*/  IMAD.WIDE.U32 R106, R220, R102, R22 ;  /* 0x00000066dc6a7225 */ /* 0x010fc800078e0016 */
[----:B------:R-:W-:Y:S01]  /*2530*/  IMAD.WIDE.U32 R104, R220, R102, R18 ;  /* 0x00000066dc687225 */ /* 0x000fe200078e0012 */
[----:B------:R-:W-:-:S03]  /*2540*/  SHF.L.U64.HI R131, R114, 0x7, R115 ;  /* 0x0000000772837819 */ /* 0x000fc60000010273 */
[----:B------:R-:W-:Y:S02]  /*2550*/  VIADD R33, R220, 0x80 ;  /* 0x00000080dc217836 */ /* 0x000fe40000000000 */
[----:B------:R-:W-:Y:S02]  /*2560*/  IMAD R25, R115, 0xa0, RZ ;  /* 0x000000a073197824 */ /* 0x000fe400078e02ff */
[----:B------:R-:W-:Y:S01]  /*2570*/  IMAD.SHL.U32 R133, R114, 0x80, RZ ;  /* 0x0000008072857824 */ /* 0x000fe200078e00ff */
[----:B------:R-:W-:Y:S01]  /*2580*/  SHF.R.S32.HI R147, RZ, 0x1f, R33 ;  /* 0x0000001fff937819 */ /* 0x000fe20000011421 */
[----:B-----5:R-:W-:-:S04]  /*2590*/  IMAD.WIDE.U32 R112, R146, R108, R112 ;  /* 0x0000006c92707225 */ /* 0x020fc800078e0070 */
[----:B------:R-:W-:-:S04]  /*25a0*/  IMAD.WIDE.U32 R110, R146, R108, R110 ;  /* 0x0000006c926e7225 */ /* 0x000fc800078e006e */
[----:B------:R-:W-:Y:S02]  /*25b0*/  IMAD R129, R109, 0xa0, RZ ;  /* 0x000000a06d817824 */ /* 0x000fe400078e02ff */
[----:B------:R-:W-:Y:S01]  /*25c0*/  VIADD R153, R32, 0x8 ;  /* 0x0000000820997836 */ /* 0x000fe20000000000 */
[----:B--2---:R-:W-:-:S04]  /*25d0*/  SHF.R.S32.HI R3, RZ, 0x1f, R0 ;  /* 0x0000001fff037819 */ /* 0x004fc80000011400 */
[----:B------:R-:W-:Y:S02]  /*25e0*/  SEL R12, R3, RZ, !P0 ;  /* 0x000000ff030c7207 */ /* 0x000fe40004000000 */
[----:B------:R-:W-:-:S03]  /*25f0*/  SEL R21, R0, RZ, !P0 ;  /* 0x000000ff00157207 */ /* 0x000fc60004000000 */
[----:B------:R-:W-:Y:S02]  /*2600*/  IMAD R0, R12, UR4, RZ ;  /* 0x000000040c007c24 */ /* 0x000fe4000f8e02ff */
[----:B------:R-:W-:-:S04]  /*2610*/  IMAD.WIDE.U32 R118, R21, UR4, R4 ;  /* 0x0000000415767c25 */ /* 0x000fc8000f8e0004 */
[----:B------:R-:W-:Y:S01]  /*2620*/  IMAD R9, R21, UR5, R0 ;  /* 0x0000000515097c24 */ /* 0x000fe2000f8e0200 */
[----:B------:R-:W-:Y:S05]  /*2630*/  @!P6 WARPSYNC.ALL ;  /* 0x000000000000e948 */ /* 0x000fea0003800000 */
[----:B------:R-:W-:Y:S01]  /*2640*/  ULDC.64 UR4, c[0x0][0x330] ;  /* 0x0000cc0000047ab9 */ /* 0x000fe20000000a00 */
[----:B------:R-:W-:Y:S01]  /*2650*/  IADD3 R0, R18, 0x20, RZ ;  /* 0x0000002012007810 */ /* 0x000fe20007ffe0ff */
[----:B------:R-:W-:Y:S01]  /*2660*/  IMAD.WIDE.U32 R116, R27, UR4, R18 ;  /* 0x000000041b747c25 */ /* 0x000fe2000f8e0012 */
[----:B------:R-:W-:Y:S01]  /*2670*/  ULDC UR4, c[0x0][0x2f4] ;  /* 0x0000bd0000047ab9 */ /* 0x000fe20000000800 */
[----:B------:R-:W-:Y:S01]  /*2680*/  LOP3.LUT R14, R14, 0xfffffffb, RZ, 0xc0, !PT ;  /* 0xfffffffb0e0e7812 */ /* 0x000fe200078ec0ff */
[----:B------:R-:W-:Y:S01]  /*2690*/  ULDC.64 UR6, c[0x0][0x338] ;  /* 0x0000ce0000067ab9 */ /* 0x000fe20000000a00 */
[----:B------:R-:W-:Y:S01]  /*26a0*/  @!P6 BAR.SYNC.DEFER_BLOCKING 0x9, 0x100 ;  /* 0x024400000000eb1d */ /* 0x000fe20000010000 */
[----:B------:R-:W-:-:S02]  /*26b0*/  ISETP.GE.AND P1, PT, R0, UR4, PT ;  /* 0x0000000400007c0c */ /* 0x000fc4000bf26270 */
[----:B------:R-:W-:Y:S02]  /*26c0*/  ISETP.GE.AND P0, PT, R18, UR4, PT ;  /* 0x0000000412007c0c */ /* 0x000fe4000bf06270 */
[----:B------:R-:W-:Y:S02]  /*26d0*/  SEL R7, RZ, 0xffffffff, P1 ;  /* 0xffffffffff077807 */ /* 0x000fe40000800000 */
[----:B------:R-:W-:Y:S01]  /*26e0*/  SEL R6, RZ, 0x1, P0 ;  /* 0x00000001ff067807 */ /* 0x000fe20000000000 */
[-C--:B------:R-:W-:Y:S01]  /*26f0*/  IMAD R3, R31, R114.reuse, RZ ;  /* 0x000000721f037224 */ /* 0x080fe200078e02ff */
[----:B------:R-:W-:Y:S01]  /*2700*/  LOP3.LUT P0, RZ, R127, 0x2, RZ, 0xc0, !PT ;  /* 0x000000027fff7812 */ /* 0x000fe2000780c0ff */
[----:B------:R-:W-:-:S04]  /*2710*/  IMAD.WIDE.U32 R4, R220, R114, R18 ;  /* 0x00000072dc047225 */ /* 0x000fc800078e0012 */
[----:B------:R-:W-:Y:S02]  /*2720*/  IMAD.SHL.U32 R7, R7, 0x2, RZ ;  /* 0x0000000207077824 */ /* 0x000fe400078e00ff */
[----:B------:R-:W-:Y:S01]  /*2730*/  IMAD R11, R220, R115, R3 ;  /* 0x00000073dc0b7224 */ /* 0x000fe200078e0203 */
[----:B------:R-:W-:Y:S01]  /*2740*/  IADD3 R3, P1, R118, R4, RZ ;  /* 0x0000000476037210 */ /* 0x000fe20007f3e0ff */
[----:B------:R-:W-:Y:S01]  /*2750*/  IMAD.IADD R4, R119, 0x1, R9 ;  /* 0x0000000177047824 */ /* 0x000fe200078e0209 */
[----:B------:R-:W-:Y:S01]  /*2760*/  LOP3.LUT R9, R7, 0x2, R6, 0xe2, !PT ;  /* 0x0000000207097812 */ /* 0x000fe200078ee206 */
[C---:B------:R-:W-:Y:S02]  /*2770*/  VIADD R6, R18.reuse, 0x40 ;  /* 0x0000004012067836 */ /* 0x040fe40000000000 */
[----:B------:R-:W-:Y:S01]  /*2780*/  VIADD R7, R18, 0x60 ;  /* 0x0000006012077836 */ /* 0x000fe20000000000 */
[----:B------:R-:W-:Y:S02]  /*2790*/  IADD3.X R5, R4, R5, R11, P1, !PT ;  /* 0x0000000504057210 */ /* 0x000fe40000ffe40b */
[----:B------:R-:W-:-:S02]  /*27a0*/  @P0 LOP3.LUT R14, R14, 0x4, RZ, 0xfc, !PT ;  /* 0x000000040e0e0812 */ /* 0x000fc400078efcff */
[----:B------:R-:W-:Y:S02]  /*27b0*/  ISETP.GE.AND P0, PT, R6, UR4, PT ;  /* 0x0000000406007c0c */ /* 0x000fe4000bf06270 */
[----:B------:R-:W-:Y:S02]  /*27c0*/  ISETP.GE.AND P1, PT, R7, UR4, PT ;  /* 0x0000000407007c0c */ /* 0x000fe4000bf26270 */
[----:B------:R-:W-:Y:S02]  /*27d0*/  SEL R10, RZ, 0x4, P0 ;  /* 0x00000004ff0a7807 */ /* 0x000fe40000000000 */
[----:B------:R-:W-:Y:S02]  /*27e0*/  SEL R11, RZ, 0x8, P1 ;  /* 0x00000008ff0b7807 */ /* 0x000fe40000800000 */
[----:B------:R-:W-:Y:S02]  /*27f0*/  ISETP.GE.AND P0, PT, R8, UR4, PT ;  /* 0x0000000408007c0c */ /* 0x000fe4000bf06270 */
[----:B------:R-:W-:-:S02]  /*2800*/  LOP3.LUT R9, R11, R9, R10, 0xfe, !PT ;  /* 0x000000090b097212 */ /* 0x000fc400078efe0a */
[----:B------:R-:W-:Y:S01]  /*2810*/  SEL R10, RZ, 0x10, P0 ;  /* 0x00000010ff0a7807 */ /* 0x000fe20000000000 */
[----:B------:R-:W-:Y:S01]  /*2820*/  IMAD R11, R12, UR6, RZ ;  /* 0x000000060c0b7c24 */ /* 0x000fe2000f8e02ff */
[-C--:B0-----:R-:W-:Y:S02]  /*2830*/  ISETP.GE.AND P0, PT, R18, R121.reuse, PT ;  /* 0x000000791200720c */ /* 0x081fe40003f06270 */
[----:B------:R-:W-:Y:S01]  /*2840*/  LOP3.LUT R36, R9, R10, RZ, 0xfc, !PT ;  /* 0x0000000a09247212 */ /* 0x000fe200078efcff */
[----:B------:R-:W-:Y:S01]  /*2850*/  IMAD R9, R31, R102, RZ ;  /* 0x000000661f097224 */ /* 0x000fe200078e02ff */
[----:B------:R-:W-:Y:S01]  /*2860*/  ISETP.GE.AND P1, PT, R0, R121, PT ;  /* 0x000000790000720c */ /* 0x000fe20003f26270 */
[----:B------:R-:W-:Y:S02]  /*2870*/  IMAD R35, R21, UR7, R11 ;  /* 0x0000000715237c24 */ /* 0x000fe4000f8e020b */
[----:B------:R-:W-:Y:S01]  /*2880*/  IMAD R13, R220, R103, R9 ;  /* 0x00000067dc0d7224 */ /* 0x000fe200078e0209 */
[----:B------:R-:W-:-:S02]  /*2890*/  SEL R9, R121, RZ, P0 ;  /* 0x000000ff79097207 */ /* 0x000fc40000000000 */
[----:B------:R-:W-:Y:S02]  /*28a0*/  ISETP.GE.AND P2, PT, R6, R121, PT ;  /* 0x000000790600720c */ /* 0x000fe40003f46270 */
[----:B------:R-:W-:Y:S01]  /*28b0*/  SEL R11, R121, RZ, P1 ;  /* 0x000000ff790b7207 */ /* 0x000fe20000800000 */
[----:B------:R-:W-:-:S04]  /*28c0*/  IMAD.IADD R9, R18, 0x1, R9 ;  /* 0x0000000112097824 */ /* 0x000fc800078e0209 */
[----:B------:R-:W-:Y:S01]  /*28d0*/  IMAD.IADD R11, R0, 0x1, R11 ;  /* 0x00000001000b7824 */ /* 0x000fe200078e020b */
[----:B------:R-:W-:Y:S01]  /*28e0*/  LOP3.LUT R14, R14, 0xfffffffe, RZ, 0xc0, !PT ;  /* 0xfffffffe0e0e7812 */ /* 0x000fe200078ec0ff */
[----:B------:R-:W-:Y:S01]  /*28f0*/  IMAD.IADD R107, R107, 0x1, R13 ;  /* 0x000000016b6b7824 */ /* 0x000fe200078e020d */
[----:B------:R-:W-:Y:S01]  /*2900*/  SHF.R.S32.HI R10, RZ, 0x1f, R9 ;  /* 0x0000001fff0a7819 */ /* 0x000fe20000011409 */
[----:B------:R-:W-:Y:S01]  /*2910*/  IMAD.IADD R105, R13, 0x1, R105 ;  /* 0x000000010d697824 */ /* 0x000fe200078e0269 */
[----:B------:R-:W-:Y:S02]  /*2920*/  SHF.R.S32.HI R12, RZ, 0x1f, R11 ;  /* 0x0000001fff0c7819 */ /* 0x000fe4000001140b */
[----:B------:R-:W-:Y:S02]  /*2930*/  SEL R13, R121, RZ, P2 ;  /* 0x000000ff790d7207 */ /* 0x000fe40001000000 */
[----:B------:R-:W-:Y:S02]  /*2940*/  @P2 LOP3.LUT R14, R14, 0x1, RZ, 0xfc, !PT ;  /* 0x000000010e0e2812 */ /* 0x000fe400078efcff */
[----:B------:R-:W-:-:S02]  /*2950*/  LEA.HI R26, R10, R9, RZ, 0x4 ;  /* 0x000000090a1a7211 */ /* 0x000fc400078f20ff */
[----:B------:R-:W-:Y:S02]  /*2960*/  LEA.HI R10, R10, R9, RZ, 0x6 ;  /* 0x000000090a0a7211 */ /* 0x000fe400078f30ff */
[CC--:B------:R-:W-:Y:S01]  /*2970*/  LEA.HI R28, R12.reuse, R11.reuse, RZ, 0x4 ;  /* 0x0000000b0c1c7211 */ /* 0x0c0fe200078f20ff */
[----:B------:R-:W-:Y:S01]  /*2980*/  IMAD R117, R27, UR5, R117 ;  /* 0x000000051b757c24 */ /* 0x000fe2000f8e0275 */
[----:B------:R-:W-:Y:S01]  /*2990*/  LEA.HI R12, R12, R11, RZ, 0x6 ;  /* 0x0000000b0c0c7211 */ /* 0x000fe200078f30ff */
[----:B------:R-:W-:Y:S01]  /*29a0*/  IMAD.IADD R20, R6, 0x1, R13 ;  /* 0x0000000106147824 */ /* 0x000fe200078e020d */
[----:B------:R0:W-:Y:S01]  /*29b0*/  STL [R1+0x10], R14 ;  /* 0x0000100e01007387 */ /* 0x0001e20000100800 */
[----:B------:R-:W-:Y:S01]  /*29c0*/  SHF.R.S32.HI R11, RZ, 0x6, R10 ;  /* 0x00000006ff0b7819 */ /* 0x000fe2000001140a */
[----:B------:R-:W-:Y:S01]  /*29d0*/  IMAD.WIDE.U32 R116, R21, UR6, R116 ;  /* 0x0000000615747c25 */ /* 0x000fe2000f8e0074 */
[----:B------:R-:W-:Y:S02]  /*29e0*/  SHF.R.U32.HI R9, RZ, 0x3, R233 ;  /* 0x00000003ff097819 */ /* 0x000fe400000116e9 */
[----:B------:R-:W-:-:S02]  /*29f0*/  SHF.R.S32.HI R13, RZ, 0x6, R12 ;  /* 0x00000006ff0d7819 */ /* 0x000fc4000001140c */
[C---:B------:R-:W-:Y:S02]  /*2a00*/  LOP3.LUT R12, R230.reuse, 0x30, R28, 0xf8, !PT ;  /* 0x00000030e60c7812 */ /* 0x040fe400078ef81c */
[----:B0-----:R-:W-:Y:S02]  /*2a10*/  LOP3.LUT R14, R233, 0x30, R26, 0xf8, !PT ;  /* 0x00000030e90e7812 */ /* 0x001fe400078ef81a */
[----:B------:R-:W-:Y:S01]  /*2a20*/  SHF.R.S32.HI R21, RZ, 0x1f, R20 ;  /* 0x0000001fff157819 */ /* 0x000fe20000011414 */
[C---:B------:R-:W-:Y:S01]  /*2a30*/  IMAD R145, R11.reuse, 0x2800, R232 ;  /* 0x000028000b917824 */ /* 0x040fe200078e02e8 */
[----:B------:R-:W-:Y:S01]  /*2a40*/  LOP3.LUT R10, R230, 0x30, R26, 0xf8, !PT ;  /* 0x00000030e60a7812 */ /* 0x000fe200078ef81a */
[----:B------:R-:W-:Y:S01]  /*2a50*/  IMAD R143, R11, 0x2800, R234 ;  /* 0x000028000b8f7824 */ /* 0x000fe200078e02ea */
[----:B------:R-:W-:Y:S01]  /*2a60*/  LOP3.LUT R14, R14, R9, RZ, 0x3c, !PT ;  /* 0x000000090e0e7212 */ /* 0x000fe200078e3cff */
[----:B------:R-:W-:Y:S01]  /*2a70*/  IMAD R144, R13, 0x2800, R232 ;  /* 0x000028000d907824 */ /* 0x000fe200078e02e8 */
[----:B------:R-:W-:-:S02]  /*2a80*/  LOP3.LUT R11, R12, R231, RZ, 0x3c, !PT ;  /* 0x000000e70c0b7212 */ /* 0x000fc400078e3cff */
[-C--:B------:R-:W-:Y:S02]  /*2a90*/  LEA.HI R30, R21, R20.reuse, RZ, 0x4 ;  /* 0x00000014151e7211 */ /* 0x080fe400078f20ff */
[----:B------:R-:W-:Y:S02]  /*2aa0*/  LOP3.LUT R12, R233, 0x30, R28, 0xf8, !PT ;  /* 0x00000030e90c7812 */ /* 0x000fe400078ef81c */
[----:B------:R-:W-:Y:S01]  /*2ab0*/  LEA.HI R20, R21, R20, RZ, 0x6 ;  /* 0x0000001415147211 */ /* 0x000fe200078f30ff */
[----:B------:R-:W-:Y:S01]  /*2ac0*/  IMAD.IADD R143, R143, 0x1, R14 ;  /* 0x000000018f8f7824 */ /* 0x000fe200078e020e */
[----:B------:R-:W-:Y:S01]  /*2ad0*/  LOP3.LUT R10, R10, R231, RZ, 0x3c, !PT ;  /* 0x000000e70a0a7212 */ /* 0x000fe200078e3cff */
[----:B------:R-:W-:Y:S01]  /*2ae0*/  IMAD R141, R13, 0x2800, R234 ;  /* 0x000028000d8d7824 */ /* 0x000fe200078e02ea */
[----:B------:R-:W-:Y:S02]  /*2af0*/  IADD3 R144, R144, R11, RZ ;  /* 0x0000000b90907210 */ /* 0x000fe40007ffe0ff */
[----:B------:R-:W-:-:S02]  /*2b00*/  LOP3.LUT R14, R233, 0x30, R30, 0xf8, !PT ;  /* 0x00000030e90e7812 */ /* 0x000fc400078ef81e */
[-C--:B------:R-:W-:Y:S02]  /*2b10*/  LOP3.LUT R12, R12, R9.reuse, RZ, 0x3c, !PT ;  /* 0x000000090c0c7212 */ /* 0x080fe400078e3cff */
[----:B------:R-:W-:Y:S02]  /*2b20*/  SHF.R.S32.HI R11, RZ, 0x6, R20 ;  /* 0x00000006ff0b7819 */ /* 0x000fe40000011414 */
[----:B------:R-:W-:Y:S01]  /*2b30*/  SHF.R.S32.HI R21, RZ, 0x1f, R146 ;  /* 0x0000001fff157819 */ /* 0x000fe20000011492 */
[----:B------:R-:W-:Y:S01]  /*2b40*/  IMAD.IADD R145, R145, 0x1, R10 ;  /* 0x0000000191917824 */ /* 0x000fe200078e020a */
[----:B------:R-:W-:Y:S01]  /*2b50*/  LOP3.LUT R10, R230, 0x30, R30, 0xf8, !PT ;  /* 0x00000030e60a7812 */ /* 0x000fe200078ef81e */
[----:B------:R-:W-:Y:S01]  /*2b60*/  IMAD.IADD R141, R141, 0x1, R12 ;  /* 0x000000018d8d7824 */ /* 0x000fe200078e020c */
[----:B------:R-:W-:Y:S01]  /*2b70*/  LOP3.LUT R13, R14, R9, RZ, 0x3c, !PT ;  /* 0x000000090e0d7212 */ /* 0x000fe200078e3cff */
[----:B------:R-:W-:Y:S01]  /*2b80*/  VIADD R14, R18, 0xa0 ;  /* 0x000000a0120e7836 */ /* 0x000fe20000000000 */
[----:B------:R-:W-:Y:S01]  /*2b90*/  IADD3 R122, P2, R220, R123, RZ ;  /* 0x0000007bdc7a7210 */ /* 0x000fe20007f5e0ff */
[----:B------:R-:W-:-:S02]  /*2ba0*/  IMAD R140, R11, 0x2800, R234 ;  /* 0x000028000b8c7824 */ /* 0x000fc400078e02ea */
[----:B------:R-:W-:Y:S02]  /*2bb0*/  IMAD R12, R21, R102, RZ ;  /* 0x00000066150c7224 */ /* 0x000fe400078e02ff */
[----:B------:R-:W-:Y:S01]  /*2bc0*/  IMAD R142, R11, 0x2800, R232 ;  /* 0x000028000b8e7824 */ /* 0x000fe200078e02e8 */
[----:B------:R-:W-:Y:S01]  /*2bd0*/  LOP3.LUT R11, R10, R231, RZ, 0x3c, !PT ;  /* 0x000000e70a0b7212 */ /* 0x000fe200078e3cff */
[----:B------:R-:W-:Y:S02]  /*2be0*/  IMAD R10, R21, R108, RZ ;  /* 0x0000006c150a7224 */ /* 0x000fe400078e02ff */
[----:B------:R-:W-:Y:S01]  /*2bf0*/  IMAD.X R123, R31, 0x1, R15, P2 ;  /* 0x000000011f7b7824 */ /* 0x000fe200010e060f */
[----:B------:R-:W-:Y:S01]  /*2c00*/  ISETP.GE.AND P2, PT, R14, UR4, PT ;  /* 0x000000040e007c0c */ /* 0x000fe2000bf46270 */
[----:B------:R-:W-:Y:S01]  /*2c10*/  IMAD.IADD R140, R140, 0x1, R13 ;  /* 0x000000018c8c7824 */ /* 0x000fe200078e020d */
[----:B------:R-:W-:Y:S01]  /*2c20*/  SHF.L.U32 R13, R102, 0x7, RZ ;  /* 0x00000007660d7819 */ /* 0x000fe200000006ff */
[----:B------:R-:W-:Y:S01]  /*2c30*/  IMAD R29, R146, R103, R12 ;  /* 0x00000067921d7224 */ /* 0x000fe200078e020c */
[----:B------:R-:W-:Y:S01]  /*2c40*/  SHF.L.U64.HI R12, R102, 0x7, R103 ;  /* 0x00000007660c7819 */ /* 0x000fe20000010267 */
[----:B------:R-:W-:-:S02]  /*2c50*/  IMAD R21, R103, 0xa0, RZ ;  /* 0x000000a067157824 */ /* 0x000fc400078e02ff */
[----:B------:R-:W-:Y:S01]  /*2c60*/  IMAD.WIDE.U32 R106, R146, R102, R106 ;  /* 0x00000066926a7225 */ /* 0x000fe200078e006a */
[----:B------:R-:W-:-:S03]  /*2c70*/  SEL R33, RZ, 0x20, P2 ;  /* 0x00000020ff217807 */ /* 0x000fc60001000000 */
[----:B------:R-:W-:-:S04]  /*2c80*/  IMAD.WIDE.U32 R104, R146, R102, R104 ;  /* 0x0000006692687225 */ /* 0x000fc800078e0068 */
[----:B------:R-:W-:-:S04]  /*2c90*/  IMAD.WIDE.U32 R114, R114, 0xa0, RZ ;  /* 0x000000a072727825 */ /* 0x000fc800078e00ff */
[----:B------:R-:W-:-:S04]  /*2ca0*/  IMAD.WIDE.U32 R102, R102, 0xa0, RZ ;  /* 0x000000a066667825 */ /* 0x000fc800078e00ff */
[----:B------:R-:W-:Y:S01]  /*2cb0*/  IMAD R27, R146, R109, R10 ;  /* 0x0000006d921b7224 */ /* 0x000fe200078e020a */
[----:B------:R-:W-:Y:S01]  /*2cc0*/  SHF.L.U64.HI R10, R108, 0x7, R109 ;  /* 0x000000076c0a7819 */ /* 0x000fe2000001026d */
[----:B------:R-:W-:Y:S02]  /*2cd0*/  IMAD.IADD R142, R142, 0x1, R11 ;  /* 0x000000018e8e7824 */ /* 0x000fe400078e020b */
[----:B------:R-:W-:Y:S02]  /*2ce0*/  IMAD.IADD R128, R115, 0x1, R25 ;  /* 0x0000000173807824 */ /* 0x000fe400078e0219 */
[----:B------:R-:W-:Y:S01]  /*2cf0*/  IMAD.IADD R130, R103, 0x1, R21 ;  /* 0x0000000167827824 */ /* 0x000fe200078e0215 */
[----:B------:R-:W-:Y:S01]  /*2d00*/  SHF.R.S32.HI R120, RZ, 0x4, R26 ;  /* 0x00000004ff787819 */ /* 0x000fe2000001141a */
[----:B------:R-:W-:Y:S01]  /*2d10*/  IMAD.SHL.U32 R11, R108, 0x80, RZ ;  /* 0x000000806c0b7824 */ /* 0x000fe200078e00ff */
[----:B------:R-:W-:Y:S01]  /*2d20*/  LOP3.LUT R40, R36, R33, RZ, 0xfc, !PT ;  /* 0x0000002124287212 */ /* 0x000fe200078efcff */
[----:B------:R-:W-:-:S02]  /*2d30*/  IMAD.IADD R15, R113, 0x1, R27 ;  /* 0x00000001710f7824 */ /* 0x000fc400078e021b */
[----:B------:R-:W-:Y:S01]  /*2d40*/  IMAD.IADD R20, R27, 0x1, R111 ;  /* 0x000000011b147824 */ /* 0x000fe200078e026f */
[----:B------:R-:W-:Y:S01]  /*2d50*/  SHF.R.S32.HI R27, RZ, 0x4, R28 ;  /* 0x00000004ff1b7819 */ /* 0x000fe2000001141c */
[----:B------:R-:W-:Y:S02]  /*2d60*/  IMAD.IADD R21, R107, 0x1, R29 ;  /* 0x000000016b157824 */ /* 0x000fe400078e021d */
[----:B------:R-:W-:Y:S01]  /*2d70*/  IMAD.IADD R25, R29, 0x1, R105 ;  /* 0x000000011d197824 */ /* 0x000fe200078e0269 */
[----:B------:R-:W-:Y:S01]  /*2d80*/  SHF.R.S32.HI R29, RZ, 0x4, R30 ;  /* 0x00000004ff1d7819 */ /* 0x000fe2000001141e */
[----:B------:R-:W-:Y:S01]  /*2d90*/  IMAD.WIDE.U32 R108, R108, 0xa0, RZ ;  /* 0x000000a06c6c7825 */ /* 0x000fe200078e00ff */
[----:B------:R-:W-:Y:S02]  /*2da0*/  LOP3.LUT R26, R26, 0xfffffff0, RZ, 0xc0, !PT ;  /* 0xfffffff01a1a7812 */ /* 0x000fe400078ec0ff */
[----:B------:R-:W-:Y:S01]  /*2db0*/  LOP3.LUT R28, R28, 0xfffffff0, RZ, 0xc0, !PT ;  /* 0xfffffff01c1c7812 */ /* 0x000fe200078ec0ff */
[----:B------:R-:W-:Y:S01]  /*2dc0*/  IMAD.IADD R34, R117, 0x1, R35 ;  /* 0x0000000175227824 */ /* 0x000fe200078e0223 */
[----:B------:R-:W-:-:S02]  /*2dd0*/  LOP3.LUT R30, R30, 0xfffffff0, RZ, 0xc0, !PT ;  /* 0xfffffff01e1e7812 */ /* 0x000fc400078ec0ff */
[----:B------:R-:W-:Y:S01]  /*2de0*/  LOP3.LUT R35, R36, 0x1, RZ, 0xc0, !PT ;  /* 0x0000000124237812 */ /* 0x000fe200078ec0ff */
[----:B------:R-:W-:Y:S01]  /*2df0*/  IMAD.SHL.U32 R121, R121, 0x2, RZ ;  /* 0x0000000279797824 */ /* 0x000fe200078e00ff */
[C---:B------:R-:W-:Y:S02]  /*2e00*/  LOP3.LUT R36, R40.reuse, 0x2, RZ, 0xc0, !PT ;  /* 0x0000000228247812 */ /* 0x040fe400078ec0ff */
[C---:B------:R-:W-:Y:S02]  /*2e10*/  LOP3.LUT R37, R40.reuse, 0x4, RZ, 0xc0, !PT ;  /* 0x0000000428257812 */ /* 0x040fe400078ec0ff */
[C---:B------:R-:W-:Y:S02]  /*2e20*/  LOP3.LUT R38, R40.reuse, 0x8, RZ, 0xc0, !PT ;  /* 0x0000000828267812 */ /* 0x040fe400078ec0ff */
[----:B------:R-:W-:Y:S02]  /*2e30*/  LOP3.LUT R39, R40, 0x10, RZ, 0xc0, !PT ;  /* 0x0000001028277812 */ /* 0x000fe400078ec0ff */
[----:B------:R-:W-:-:S02]  /*2e40*/  IADD3 R129, R109, R129, RZ ;  /* 0x000000816d817210 */ /* 0x000fc40007ffe0ff */
[----:B------:R-:W-:Y:S02]  /*2e50*/  SHF.R.S32.HI R31, RZ, 0x1f, R26 ;  /* 0x0000001fff1f7819 */ /* 0x000fe4000001141a */
[----:B------:R-:W-:Y:S02]  /*2e60*/  SHF.R.S32.HI R32, RZ, 0x1f, R28 ;  /* 0x0000001fff207819 */ /* 0x000fe4000001141c */
[----:B------:R-:W-:Y:S02]  /*2e70*/  SHF.R.S32.HI R33, RZ, 0x1f, R30 ;  /* 0x0000001fff217819 */ /* 0x000fe4000001141e */
[----:B------:R-:W-:-:S07]  /*2e80*/  LOP3.LUT R40, R40, 0x20, RZ, 0xc0, !PT ;  /* 0x0000002028287812 */ /* 0x000fce00078ec0ff */
.L_x_2448:
[----:B------:R-:W2:Y:S01]  /*2e90*/  LDL R43, [R1+0xc] ;  /* 0x00000c00012b7983 */ /* 0x000ea20000100800 */
[----:B0-----:R-:W0:Y:S03]  /*2ea0*/  LDC.64 R124, c[0x0][0x2e8] ;  /* 0x0000ba00ff7c7b82 */ /* 0x001e260000000a00 */
[----:B------:R-:W3:Y:S01]  /*2eb0*/  LDL.LU R42, [R1+0x10] ;  /* 0x00001000012a7983 */ /* 0x000ee20000300800 */
[----:B------:R-:W-:Y:S01]  /*2ec0*/  IADD3 R53, R24, -0x1, RZ ;  /* 0xffffffff18357810 */ /* 0x000fe20007ffe0ff */
[----:B------:R-:W-:Y:S05]  /*2ed0*/  YIELD ;  /* 0x0000000000007946 */ /* 0x000fea0003800000 */
[----:B------:R-:W-:Y:S01]  /*2ee0*/  SHF.R.S32.HI R44, RZ, 0x1f, R53 ;  /* 0x0000001fff2c7819 */ /* 0x000fe20000011435 */
[-C--:B------:R-:W-:Y:S01]  /*2ef0*/  IMAD R41, R128, R53.reuse, RZ ;  /* 0x0000003580297224 */ /* 0x080fe200078e02ff */
[----:B------:R-:W1:Y:S01]  /*2f00*/  LDC R132, c[0x0][0x3f4] ;  /* 0x0000fd00ff847b82 */ /* 0x000e620000000800 */
[----:B------:R-:W-:Y:S01]  /*2f10*/  IMAD.WIDE.U32 R134, R114, R53, RZ ;  /* 0x0000003572867225 */ /* 0x000fe200078e00ff */
[----:B------:R-:W-:Y:S01]  /*2f20*/  LOP3.LUT P4, RZ, R127, 0x2, RZ, 0xc0, !PT ;  /* 0x000000027fff7812 */ /* 0x000fe2000788c0ff */
[----:B------:R-:W-:Y:S02]  /*2f30*/  BSSY B0, `(.L_x_2349) ;  /* 0x0000cac000007945 */ /* 0x000fe40003800000 */
[----:B------:R-:W-:Y:S01]  /*2f40*/  IMAD R41, R44, R114, R41 ;  /* 0x000000722c297224 */ /* 0x000fe200078e0229 */
[----:B------:R-:W-:-:S03]  /*2f50*/  IADD3 R49, P2, P3, R3, R134, R133 ;  /* 0x0000008603317210 */ /* 0x000fc60007b5e085 */
[----:B------:R-:W-:-:S05]  /*2f60*/  IMAD.IADD R96, R135, 0x1, R41 ;  /* 0x0000000187607824 */ /* 0x000fca00078e0229 */
[----:B------:R-:W-:Y:S02]  /*2f70*/  IADD3.X R24, R5, R96, R131, P2, P3 ;  /* 0x0000006005187210 */ /* 0x000fe400017e6483 */
[----:B0-----:R-:W-:-:S04]  /*2f80*/  IADD3 R50, P2, P3, R134, R124, R3 ;  /* 0x0000007c86327210 */ /* 0x001fc80007b5e003 */
[----:B------:R-:W-:Y:S02]  /*2f90*/  IADD3.X R51, R96, R125, R5, P2, P3 ;  /* 0x0000007d60337210 */ /* 0x000fe400017e6405 */
[----:B------:R-:W-:Y:S02]  /*2fa0*/  IADD3 R48, P2, R49, R124, RZ ;  /* 0x0000007c31307210 */ /* 0x000fe40007f5e0ff */
[----:B------:R-:W-:-:S03]  /*2fb0*/  ISETP.GT.AND P3, PT, R53, R126, PT ;  /* 0x0000007e3500720c */ /* 0x000fc60003f64270 */
[----:B------:R-:W-:Y:S01]  /*2fc0*/  IMAD.X R49, R24, 0x1, R125, P2 ;  /* 0x0000000118317824 */ /* 0x000fe200010e067d */
[----:B-1----:R-:W-:Y:S01]  /*2fd0*/  ISETP.GE.AND P2, PT, R132, 0x1, PT ;  /* 0x000000018400780c */ /* 0x002fe20003f46270 */
[----:B------:R-:W-:Y:S02]  /*2fe0*/  IMAD.MOV.U32 R24, RZ, RZ, R53 ;  /* 0x000000ffff187224 */ /* 0x000fe400078e0035 */
[----:B--2---:R-:W-:Y:S01]  /*2ff0*/  IMAD R41, R17, 0x7800, R43 ;  /* 0x0000780011297824 */ /* 0x004fe200078e022b */
[----:B---3--:R-:W-:-:S03]  /*3000*/  LOP3.LUT R42, R42, 0xfffffffd, RZ, 0xc0, !PT ;  /* 0xfffffffd2a2a7812 */ /* 0x008fc600078ec0ff */
[C---:B------:R-:W-:Y:S02]  /*3010*/  VIADD R43, R41.reuse, 0x20 ;  /* 0x00000020292b7836 */ /* 0x040fe40000000000 */
[----:B------:R-:W-:Y:S01]  /*3020*/  @P4 VIADD R43, R41, 0xffffffe0 ;  /* 0xffffffe0292b4836 */ /* 0x000fe20000000000 */
[----:B------:R-:W-:Y:S01]  /*3030*/  @P3 LOP3.LUT R42, R42, 0x2, RZ, 0xfc, !PT ;  /* 0x000000022a2a3812 */ /* 0x000fe200078efcff */
[----:B------:R-:W-:-:S04]  /*3040*/  IMAD.IADD R41, R16, 0x1, R41 ;  /* 0x0000000110297824 */ /* 0x000fc800078e0229 */
[----:B------:R0:W-:Y:S02]  /*3050*/  STL [R1+0x10], R42 ;  /* 0x0000102a01007387 */ /* 0x0001e40000100800 */
[----:B0-----:R-:W-:Y:S01]  /*3060*/  IADD3 R42, R16, R43, RZ ;  /* 0x0000002b102a7210 */ /* 0x001fe20007ffe0ff */
[----:B------:R-:W-:Y:S06]  /*3070*/  @!P2 BRA `(.L_x_2350) ;  /* 0x000000c40080a947 */ /* 0x000fec0003800000 */
[----:B------:R-:W-:Y:S01]  /*3080*/  ULDC.U8 UR4, c[0x0][0x410] ;  /* 0x0001040000047ab9 */ /* 0x000fe20000000000 */
[-C--:B------:R-:W-:Y:S01]  /*3090*/  IMAD R43, R129, R53.reuse, RZ ;  /* 0x00000035812b7224 */ /* 0x080fe200078e02ff */
[----:B------:R-:W-:Y:S01]  /*30a0*/  ISETP.NE.AND P2, PT, RZ, UR4, PT ;  /* 0x00000004ff007c0c */ /* 0x000fe2000bf45270 */
[-C--:B------:R-:W-:Y:S02]  /*30b0*/  IMAD R47, R130, R53.reuse, RZ ;  /* 0x00000035822f7224 */ /* 0x080fe400078e02ff */
[----:B------:R-:W-:Y:S02]  /*30c0*/  IMAD R45, R44, R108, R43 ;  /* 0x0000006c2c2d7224 */ /* 0x000fe400078e022b */
[----:B------:R-:W-:Y:S02]  /*30d0*/  IMAD R43, R24, -0xa0, R2 ;  /* 0xffffff60182b7824 */ /* 0x000fe400078e0202 */
[----:B------:R-:W-:Y:S02]  /*30e0*/  IMAD R47, R44, R102, R47 ;  /* 0x000000662c2f7224 */ /* 0x000fe400078e022f */
[----:B------:R-:W-:Y:S01]  /*30f0*/  IMAD.WIDE.U32 R94, R108, R53, RZ ;  /* 0x000000356c5e7225 */ /* 0x000fe200078e00ff */
[----:B------:R-:W-:-:S03]  /*3100*/  VIMNMX R43, R43, 0xa0, PT ;  /* 0x000000a02b2b7848 */ /* 0x000fc60003fe0100 */
        /* <DEDUP_REMOVED lines=67> */
.L_x_2353:
[----:B------:R-:W-:Y:S05]  /*3540*/  BSYNC B1 ;  /* 0x0000000000017941 */ /* 0x000fea0003800000 */
.L_x_2352:
        /* <DEDUP_REMOVED lines=46> */
.L_x_2355:
[----:B------:R-:W-:Y:S05]  /*3830*/  BSYNC B1 ;  /* 0x0000000000017941 */ /* 0x000fea0003800000 */
.L_x_2354:
        /* <DEDUP_REMOVED lines=9> */
[----:B------:R-:W-:Y:S02]  /*38d0*/  IMAD.MOV.U32 R156, RZ, RZ, R82 ;  /* 0x000000ffff9c7224 */ /* 0x000fe400078e0052 */
        /* <DEDUP_REMOVED lines=13> */
[----:B------:R-:W-:Y:S01]  /*39b0*/  IMAD.MOV.U32 R154, RZ, RZ, R74 ;  /* 0x000000ffff9a7224 */ /* 0x000fe200078e004a */
[----:B------:R-:W-:Y:S06]  /*39c0*/  @!P2 BRA `(.L_x_2356) ;  /* 0x000000000004a947 */ /* 0x000fec0003800000 */
[----:B------:R-:W-:Y:S01]  /*39d0*/  BPT.TRAP 0x1 ;  /* 0x000000040000795c */ /* 0x000fe20000300000 */
.L_x_2356:
[----:B------:R-:W-:Y:S01]  /*39e0*/  LEA R100, R17, R16, 0x3 ;  /* 0x0000001011647211 */ /* 0x000fe200078e18ff */
[----:B------:R-:W-:Y:S01]  /*39f0*/  BSSY B1, `(.L_x_2357) ;  /* 0x0000004000017945 */ /* 0x000fe20003800000 */
[----:B------:R-:W-:-:S04]  /*3a00*/  SHF.L.U32 R101, R223, 0x1f, RZ ;  /* 0x0000001fdf657819 */ /* 0x000fc800000006ff */
[----:B------:R-:W1:Y:S02]  /*3a10*/  SYNCS.PHASECHK.TRANS64.TRYWAIT P5, [R100+URZ+0x33490], R101 ;  /* 0x03349065640075a7 */ /* 0x000e6400080a017f */
[----:B-1----:R-:W-:Y:S05]  /*3a20*/  @!P5 BRA `(.L_x_2358) ;  /* 0x000002fc00d8d947 */ /* 0x002fea0003800000 */
.L_x_2699:
[----:B------:R-:W-:Y:S05]  /*3a30*/  BSYNC B1 ;  /* 0x0000000000017941 */ /* 0x000fea0003800000 */
.L_x_2357:
        /* <DEDUP_REMOVED lines=13> */
[----:B------:R-:W-:Y:S01]  /*3b10*/  SHF.R.U32.HI R168, RZ, 0x8, R135 ;  /* 0x00000008ffa87819 */ /* 0x000fe20000011687 */
[----:B------:R-:W-:Y:S01]  /*3b20*/  IMAD.U32 R134, R134, 0x10000, RZ ;  /* 0x0001000086867824 */ /* 0x000fe200078e00ff */
[----:B------:R-:W-:Y:S02]  /*3b30*/  LOP3.LUT R169, R135, 0xff0000ff, RZ, 0xc0, !PT ;  /* 0xff0000ff87a97812 */ /* 0x000fe400078ec0ff */
[----:B------:R-:W-:Y:S01]  /*3b40*/  LOP3.LUT R125, R125, 0xff00, R167, 0xf8, !PT ;  /* 0x0000ff007d7d7812 */ /* 0x000fe200078ef8a7 */
[----:B------:R-:W-:Y:S01]  /*3b50*/  IMAD.SHL.U32 R168, R168, 0x100, RZ ;  /* 0x00000100a8a87824 */ /* 0x000fe200078e00ff */
[----:B--2---:R-:W-:-:S02]  /*3b60*/  F2FP.F16.E4M3.UNPACK_B R167, R45 ;  /* 0x0000002dffa7723e */ /* 0x004fc400020006ff */
[----:B------:R-:W-:Y:S02]  /*3b70*/  LOP3.LUT R125, R125, 0xff0000, R134, 0xf8, !PT ;  /* 0x00ff00007d7d7812 */ /* 0x000fe400078ef886 */
[-C--:B------:R-:W-:Y:S02]  /*3b80*/  F2FP.F16.E4M3.UNPACK_B R134, R166.reuse.H1 ;  /* 0x000000a6ff86723e */ /* 0x080fe400030006ff */
[----:B------:R-:W-:Y:S01]  /*3b90*/  SHF.R.U32.HI R124, RZ, 0x10, R135 ;  /* 0x00000010ff7c7819 */ /* 0x000fe20000011687 */
[--C-:B------:R-:W-:Y:S01]  /*3ba0*/  HADD2.F32 R135, -RZ, R167.reuse.H1_H1 ;  /* 0x300000a7ff877230 */ /* 0x100fe20000004100 */
[----:B------:R-:W-:Y:S01]  /*3bb0*/  LOP3.LUT R169, R169, 0xff00, R168, 0xf8, !PT ;  /* 0x0000ff00a9a97812 */ /* 0x000fe200078ef8a8 */
[----:B------:R-:W-:Y:S01]  /*3bc0*/  HADD2.F32 R171, -RZ, R134.H0_H0 ;  /* 0x20000086ffab7230 */ /* 0x000fe20000004100 */
[----:B------:R-:W-:Y:S01]  /*3bd0*/  F2FP.F16.E4M3.UNPACK_B R168, R165.H1 ;  /* 0x000000a5ffa8723e */ /* 0x000fe200030006ff */
[----:B------:R-:W-:Y:S01]  /*3be0*/  HADD2.F32 R167, -RZ, R167.H0_H0 ;  /* 0x200000a7ffa77230 */ /* 0x000fe20000004100 */
[----:B------:R-:W-:-:S02]  /*3bf0*/  F2FP.F16.E4M3.UNPACK_B R166, R166 ;  /* 0x000000a6ffa6723e */ /* 0x000fc400020006ff */
[-C--:B------:R-:W-:Y:S01]  /*3c00*/  FMUL.FTZ R172, R135, R171.reuse ;  /* 0x000000ab87ac7220 */ /* 0x080fe20000410000 */
[--C-:B------:R-:W-:Y:S02]  /*3c10*/  HADD2.F32 R170, -RZ, R168.reuse.H0_H0 ;  /* 0x200000a8ffaa7230 */ /* 0x100fe40000004100 */
[----:B------:R-:W-:Y:S01]  /*3c20*/  FMUL.FTZ R171, R167, R171 ;  /* 0x000000aba7ab7220 */ /* 0x000fe20000410000 */
[----:B------:R-:W-:Y:S01]  /*3c30*/  HADD2.F32 R168, -RZ, R168.H1_H1 ;  /* 0x300000a8ffa87230 */ /* 0x000fe20000004100 */
[----:B------:R-:W-:Y:S02]  /*3c40*/  F2FP.F16.E4M3.UNPACK_B R165, R165 ;  /* 0x000000a5ffa5723e */ /* 0x000fe400020006ff */
[-C--:B------:R-:W-:Y:S01]  /*3c50*/  FFMA.FTZ R135, R135, R170.reuse, R171 ;  /* 0x000000aa87877223 */ /* 0x080fe200000100ab */
        /* <DEDUP_REMOVED lines=26> */
[-C--:B------:R-:W-:Y:S02]  /*3e00*/  F2FP.F16.E4M3.UNPACK_B R134, R46.reuse ;  /* 0x0000002eff86723e */ /* 0x080fe400020006ff */
        /* <DEDUP_REMOVED lines=10> */
[C---:B------:R-:W-:Y:S01]  /*3eb0*/  FFMA.FTZ R171, R124.reuse, R47, -R171 ;  /* 0x0000002f7cab7223 */ /* 0x040fe200000108ab */
        /* <DEDUP_REMOVED lines=26> */
[----:B------:R-:W-:Y:S01]  /*4060*/  FMUL.FTZ R167, R47, R170 ;  /* 0x000000aa2fa77220 */ /* 0x000fe20000410000 */
[----:B------:R-:W-:Y:S01]  /*4070*/  F2FP.SATFINITE.E4M3.F32.PACK_AB_MERGE_C R168, R169, R168, R45 ;  /* 0x000000a8a9a8723e */ /* 0x000fe2000480702d */
[C---:B------:R-:W-:Y:S01]  /*4080*/  FMUL.FTZ R170, R134.reuse, R170 ;  /* 0x000000aa86aa7220 */ /* 0x040fe20000410000 */
[----:B------:R-:W-:Y:S01]  /*4090*/  MOV R45, R135 ;  /* 0x00000087002d7202 */ /* 0x000fe20000000f00 */
[-C--:B------:R-:W-:Y:S02]  /*40a0*/  FFMA.FTZ R167, R134, R125.reuse, -R167 ;  /* 0x0000007d86a77223 */ /* 0x080fe400000108a7 */
        /* <DEDUP_REMOVED lines=8> */
[-C--:B------:R-:W-:Y:S01]  /*4130*/  FFMA.FTZ R125, R47, R165.reuse, -R125 ;  /* 0x000000a52f7d7223 */ /* 0x080fe2000001087d */
[----:B------:R-:W-:Y:S02]  /*4140*/  IMAD.MOV.U32 R47, RZ, RZ, R124 ;  /* 0x000000ffff2f7224 */ /* 0x000fe400078e007c */
[----:B------:R-:W-:-:S05]  /*4150*/  FFMA.FTZ R166, R44, R165, R166 ;  /* 0x000000a52ca67223 */ /* 0x000fca00000100a6 */
[----:B------:R-:W-:-:S05]  /*4160*/  F2FP.SATFINITE.E4M3.F32.PACK_AB_MERGE_C R125, R166, R125, R167 ;  /* 0x0000007da67d723e */ /* 0x000fca00048070a7 */
[----:B------:R-:W-:-:S07]  /*4170*/  IMAD.MOV.U32 R44, RZ, RZ, R125 ;  /* 0x000000ffff2c7224 */ /* 0x000fce00078e007d */
.L_x_2364:
[----:B------:R-:W-:Y:S05]  /*4180*/  BSYNC B3 ;  /* 0x0000000000037941 */ /* 0x000fea0003800000 */
.L_x_2363:
[----:B--2---:R2:W-:Y:S02]  /*4190*/  STG.E.128 desc[UR54][R50.64], R44 ;  /* 0x0000002c32007986 */ /* 0x0045e4000c101d36 */
.L_x_2362:
[----:B------:R-:W-:Y:S05]  /*41a0*/  BSYNC B2 ;  /* 0x0000000000027941 */ /* 0x000fea0003800000 */
.L_x_2361:
        /* <DEDUP_REMOVED lines=41> */
[----:B------:R-:W-:Y:S01]  /*4440*/  IMAD.U32 R45, R96, 0x10000, RZ ;  /* 0x00010000602d7824 */ /* 0x000fe200078e00ff */
[----:B------:R-:W-:Y:S02]  /*4450*/  MOV R96, R47 ;  /* 0x0000002f00607202 */ /* 0x000fe40000000f00 */
[----:B------:R-:W-:-:S02]  /*4460*/  F2FP.F16.E4M3.UNPACK_B R47, R97.H1 ;  /* 0x00000061ff2f723e */ /* 0x000fc400030006ff */
[----:B------:R-:W-:Y:S02]  /*4470*/  LOP3.LUT R45, R134, 0xff0000, R45, 0xf8, !PT ;  /* 0x00ff0000862d7812 */ /* 0x000fe400078ef82d */
[-C--:B------:R-:W-:Y:S01]  /*4480*/  F2FP.F16.E4M3.UNPACK_B R166, R96.reuse ;  /* 0x00000060ffa6723e */ /* 0x080fe200020006ff */
[--C-:B------:R-:W-:Y:S01]  /*4490*/  HADD2.F32 R165, -RZ, R47.reuse.H0_H0 ;  /* 0x2000002fffa57230 */ /* 0x100fe20000004100 */
[-C--:B------:R-:W-:Y:S01]  /*44a0*/  F2FP.F16.E4M3.UNPACK_B R134, R45.reuse.H1 ;  /* 0x0000002dff86723e */ /* 0x080fe200030006ff */
[----:B------:R-:W-:Y:S01]  /*44b0*/  HADD2.F32 R47, -RZ, R47.H1_H1 ;  /* 0x3000002fff2f7230 */ /* 0x000fe20000004100 */
[----:B------:R-:W-:Y:S01]  /*44c0*/  F2FP.F16.E4M3.UNPACK_B R96, R96.H1 ;  /* 0x00000060ff60723e */ /* 0x000fe200030006ff */
[----:B------:R-:W-:Y:S01]  /*44d0*/  HADD2.F32 R135, -RZ, R166.H1_H1 ;  /* 0x300000a6ff877230 */ /* 0x000fe20000004100 */
[----:B------:R-:W-:Y:S01]  /*44e0*/  F2FP.SATFINITE.E4M3.F32.PACK_AB_MERGE_C R98, R125, R98, RZ ;  /* 0x000000627d62723e */ /* 0x000fe200048070ff */
[----:B------:R-:W-:Y:S01]  /*44f0*/  HADD2.F32 R167, -RZ, R134.H0_H0 ;  /* 0x20000086ffa77230 */ /* 0x000fe20000004100 */
[----:B------:R-:W-:Y:S01]  /*4500*/  F2FP.F16.E4M3.UNPACK_B R45, R45 ;  /* 0x0000002dff2d723e */ /* 0x000fe200020006ff */
[----:B------:R-:W-:Y:S01]  /*4510*/  HADD2.F32 R166, -RZ, R166.H0_H0 ;  /* 0x200000a6ffa67230 */ /* 0x000fe20000004100 */
[----:B------:R-:W-:Y:S01]  /*4520*/  F2FP.SATFINITE.E4M3.F32.PACK_AB_MERGE_C R99, R99, R124, R98 ;  /* 0x0000007c6363723e */ /* 0x000fe20004807062 */
[----:B------:R-:W-:-:S02]  /*4530*/  HADD2.F32 R134, -RZ, R134.H1_H1 ;  /* 0x30000086ff867230 */ /* 0x000fc40000004100 */
[C---:B------:R-:W-:Y:S01]  /*4540*/  FMUL.FTZ R168, R135.reuse, R167 ;  /* 0x000000a787a87220 */ /* 0x040fe20000410000 */
        /* <DEDUP_REMOVED lines=43> */
[----:B------:R-:W-:-:S04]  /*4800*/  F2FP.F16.E4M3.UNPACK_B R47, R44 ;  /* 0x0000002cff2f723e */ /* 0x000fc800020006ff */
[----:B------:R-:W-:Y:S01]  /*4810*/  F2FP.SATFINITE.E4M3.F32.PACK_AB_MERGE_C R124, R135, R124, RZ ;  /* 0x0000007c877c723e */ /* 0x000fe200048070ff */
[--C-:B------:R-:W-:Y:S02]  /*4820*/  HADD2.F32 R44, -RZ, R47.reuse.H1_H1 ;  /* 0x3000002fff2c7230 */ /* 0x100fe40000004100 */
[----:B------:R-:W-:-:S03]  /*4830*/  HADD2.F32 R47, -RZ, R47.H0_H0 ;  /* 0x2000002fff2f7230 */ /* 0x000fc60000004100 */
[-C--:B------:R-:W-:Y:S02]  /*4840*/  FMUL.FTZ R97, R44, R164.reuse ;  /* 0x000000a42c617220 */ /* 0x080fe40000410000 */
[C---:B------:R-:W-:Y:S02]  /*4850*/  FMUL.FTZ R164, R47.reuse, R164 ;  /* 0x000000a42fa47220 */ /* 0x040fe40000410000 */
[-C--:B------:R-:W-:Y:S01]  /*4860*/  FFMA.FTZ R97, R47, R163.reuse, -R97 ;  /* 0x000000a32f617223 */ /* 0x080fe20000010861 */
[----:B------:R-:W-:Y:S01]  /*4870*/  F2FP.SATFINITE.E4M3.F32.PACK_AB_MERGE_C R47, R166, R168, R96 ;  /* 0x000000a8a62f723e */ /* 0x000fe20004807060 */
[----:B------:R-:W-:-:S05]  /*4880*/  FFMA.FTZ R164, R44, R163, R164 ;  /* 0x000000a32ca47223 */ /* 0x000fca00000100a4 */
[----:B------:R-:W-:-:S07]  /*4890*/  F2FP.SATFINITE.E4M3.F32.PACK_AB_MERGE_C R44, R164, R97, R124 ;  /* 0x00000061a42c723e */ /* 0x000fce000480707c */
.L_x_2368:
[----:B------:R-:W-:Y:S05]  /*48a0*/  BSYNC B3 ;  /* 0x0000000000037941 */ /* 0x000fea0003800000 */
.L_x_2367:
[----:B--2---:R3:W-:Y:S02]  /*48b0*/  STG.E.128 desc[UR54][R50.64+0x20], R44 ;  /* 0x0000202c32007986 */ /* 0x0047e4000c101d36 */
.L_x_2366:
[----:B------:R-:W-:Y:S05]  /*48c0*/  BSYNC B2 ;  /* 0x0000000000027941 */ /* 0x000fea0003800000 */
.L_x_2365:
        /* <DEDUP_REMOVED lines=107> */
[----:B------:R-:W-:Y:S01]  /*4f80*/  FFMA.FTZ R89, R47, R161, -R89 ;  /* 0x000000a12f597223 */ /* 0x000fe20000010859 */
[----:B------:R-:W-:Y:S01]  /*4f90*/  F2FP.SATFINITE.E4M3.F32.PACK_AB_MERGE_C R47, R125, R135, R88 ;  /* 0x000000877d2f723e */ /* 0x000fe20004807058 */
[----:B------:R-:W-:-:S05]  /*4fa0*/  FFMA.FTZ R162, R44, R161, R162 ;  /* 0x000000a12ca27223 */ /* 0x000fca00000100a2 */
[----:B------:R-:W-:-:S07]  /*4fb0*/  F2FP.SATFINITE.E4M3.F32.PACK_AB_MERGE_C R44, R162, R89, R96 ;  /* 0x00000059a22c723e */ /* 0x000fce0004807060 */
.L_x_2372:
[----:B------:R-:W-:Y:S05]  /*4fc0*/  BSYNC B3 ;  /* 0x0000000000037941 */ /* 0x000fea0003800000 */
.L_x_2371:
[----:B--2---:R4:W-:Y:S02]  /*4fd0*/  STG.E.128 desc[UR54][R50.64+0x40], R44 ;  /* 0x0000402c32007986 */ /* 0x0049e4000c101d36 */
.L_x_2370:
[----:B------:R-:W-:Y:S05]  /*4fe0*/  BSYNC B2 ;  /* 0x0000000000027941 */ /* 0x000fea0003800000 */
.L_x_2369:
        /* <DEDUP_REMOVED lines=59> */
[----:B------:R-:W-:Y:S01]  /*53a0*/  LOP3.LUT R90, R89, 0xff00, R90, 0xf8, !PT ;  /* 0x0000ff00595a7812 */ /* 0x000fe200078ef85a */
[----:B------:R-:W-:Y:S01]  /*53b0*/  IMAD.U32 R87, R87, 0x10000, RZ ;  /* 0x0001000057577824 */ /* 0x000fe200078e00ff */
[----:B------:R-:W-:Y:S01]  /*53c0*/  F2FP.SATFINITE.E4M3.F32.PACK_AB_MERGE_C R44, R45, R44, RZ ;  /* 0x0000002c2d2c723e */ /* 0x000fe200048070ff */
[----:B------:R-:W-:Y:S01]  /*53d0*/  IMAD.MOV.U32 R45, RZ, RZ, R84 ;  /* 0x000000ffff2d7224 */ /* 0x000fe200078e0054 */
[----:B------:R-:W-:Y:S01]  /*53e0*/  LOP3.LUT R85, R88, 0xff00, R85, 0xf8, !PT ;  /* 0x0000ff0058557812 */ /* 0x000fe200078ef855 */
[----:B------:R-:W-:Y:S01]  /*53f0*/  IMAD.U32 R88, R96, 0x10000, RZ ;  /* 0x0001000060587824 */ /* 0x000fe200078e00ff */
[----:B------:R-:W-:-:S02]  /*5400*/  LOP3.LUT R90, R90, 0xff0000, R87, 0xf8, !PT ;  /* 0x00ff00005a5a7812 */ /* 0x000fc400078ef857 */
[----:B------:R-:W-:Y:S02]  /*5410*/  MOV R87, R47 ;  /* 0x0000002f00577202 */ /* 0x000fe40000000f00 */
[----:B------:R-:W-:Y:S02]  /*5420*/  LOP3.LUT R89, R85, 0xff0000, R88, 0xf8, !PT ;  /* 0x00ff000055597812 */ /* 0x000fe400078ef858 */
[----:B------:R-:W-:Y:S02]  /*5430*/  F2FP.F16.E4M3.UNPACK_B R47, R87 ;  /* 0x00000057ff2f723e */ /* 0x000fe400020006ff */
[----:B------:R-:W-:Y:S02]  /*5440*/  F2FP.F16.E4M3.UNPACK_B R96, R90.H1 ;  /* 0x0000005aff60723e */ /* 0x000fe400030006ff */
[-C--:B------:R-:W-:Y:S01]  /*5450*/  F2FP.F16.E4M3.UNPACK_B R85, R89.reuse.H1 ;  /* 0x00000059ff55723e */ /* 0x080fe200030006ff */
[--C-:B------:R-:W-:Y:S01]  /*5460*/  HADD2.F32 R97, -RZ, R47.reuse.H1_H1 ;  /* 0x3000002fff617230 */ /* 0x100fe20000004100 */
[----:B------:R-:W-:Y:S01]  /*5470*/  F2FP.F16.E4M3.UNPACK_B R89, R89 ;  /* 0x00000059ff59723e */ /* 0x000fe200020006ff */
[----:B------:R-:W-:Y:S01]  /*5480*/  HADD2.F32 R88, -RZ, R96.H0_H0 ;  /* 0x20000060ff587230 */ /* 0x000fe20000004100 */
[----:B------:R-:W-:Y:S01]  /*5490*/  F2FP.SATFINITE.E4M3.F32.PACK_AB_MERGE_C R44, R86, R91, R44 ;  /* 0x0000005b562c723e */ /* 0x000fe2000480702c */
[----:B------:R-:W-:-:S02]  /*54a0*/  HADD2.F32 R47, -RZ, R47.H0_H0 ;  /* 0x2000002fff2f7230 */ /* 0x000fc40000004100 */
[--C-:B------:R-:W-:Y:S02]  /*54b0*/  HADD2.F32 R98, -RZ, R85.reuse.H0_H0 ;  /* 0x20000055ff627230 */ /* 0x100fe40000004100 */
        /* <DEDUP_REMOVED lines=37> */
.L_x_2376:
[----:B------:R-:W-:Y:S05]  /*5710*/  BSYNC B3 ;  /* 0x0000000000037941 */ /* 0x000fea0003800000 */
.L_x_2375:
[----:B--2---:R0:W-:Y:S02]  /*5720*/  STG.E.128 desc[UR54][R50.64+0x60], R44 ;  /* 0x0000602c32007986 */ /* 0x0041e4000c101d36 */
.L_x_2374:
[----:B------:R-:W-:Y:S05]  /*5730*/  BSYNC B2 ;  /* 0x0000000000027941 */ /* 0x000fea0003800000 */
.L_x_2373:
        /* <DEDUP_REMOVED lines=57> */
[----:B------:R-:W-:Y:S01]  /*5ad0*/  F2FP.SATFINITE.E4M3.F32.PACK_AB_MERGE_C R44, R89, R84, R82 ;  /* 0x00000054592c723e */ /* 0x000fe20004807052 */
[----:B------:R-:W-:Y:S01]  /*5ae0*/  IMAD.SHL.U32 R83, R86, 0x100, RZ ;  /* 0x0000010056537824 */ /* 0x000fe200078e00ff */
[----:B------:R-:W-:Y:S01]  /*5af0*/  LOP3.LUT R86, R81, 0xff0000ff, RZ, 0xc0, !PT ;  /* 0xff0000ff51567812 */ /* 0x000fe200078ec0ff */
[----:B------:R-:W-:-:S03]  /*5b00*/  IMAD.SHL.U32 R81, R91, 0x100, RZ ;  /* 0x000001005b517824 */ /* 0x000fc600078e00ff */
[----:B------:R-:W-:Y:S02]  /*5b10*/  LOP3.LUT R88, R88, 0xff00, R83, 0xf8, !PT ;  /* 0x0000ff0058587812 */ /* 0x000fe400078ef853 */
[----:B------:R-:W-:Y:S02]  /*5b20*/  SHF.L.U32 R83, R90, 0x10, RZ ;  /* 0x000000105a537819 */ /* 0x000fe400000006ff */
[----:B------:R-:W-:Y:S02]  /*5b30*/  LOP3.LUT R86, R86, 0xff00, R81, 0xf8, !PT ;  /* 0x0000ff0056567812 */ /* 0x000fe400078ef851 */
[----:B------:R-:W-:Y:S01]  /*5b40*/  LOP3.LUT R81, R88, 0xff0000, R83, 0xf8, !PT ;  /* 0x00ff000058517812 */ /* 0x000fe200078ef853 */
[----:B------:R-:W-:Y:S02]  /*5b50*/  IMAD.U32 R83, R96, 0x10000, RZ ;  /* 0x0001000060537824 */ /* 0x000fe400078e00ff */
[----:B------:R-:W-:Y:S01]  /*5b60*/  IMAD.MOV.U32 R88, RZ, RZ, R47 ;  /* 0x000000ffff587224 */ /* 0x000fe200078e002f */
[----:B------:R-:W-:-:S02]  /*5b70*/  F2FP.F16.E4M3.UNPACK_B R97, R81.H1 ;  /* 0x00000051ff61723e */ /* 0x000fc400030006ff */
[----:B------:R-:W-:Y:S02]  /*5b80*/  LOP3.LUT R83, R86, 0xff0000, R83, 0xf8, !PT ;  /* 0x00ff000056537812 */ /* 0x000fe400078ef853 */
[----:B------:R-:W-:Y:S01]  /*5b90*/  F2FP.F16.E4M3.UNPACK_B R47, R88 ;  /* 0x00000058ff2f723e */ /* 0x000fe200020006ff */
[--C-:B------:R-:W-:Y:S01]  /*5ba0*/  HADD2.F32 R86, -RZ, R97.reuse.H0_H0 ;  /* 0x20000061ff567230 */ /* 0x100fe20000004100 */
[-C--:B------:R-:W-:Y:S01]  /*5bb0*/  F2FP.F16.E4M3.UNPACK_B R90, R83.reuse.H1 ;  /* 0x00000053ff5a723e */ /* 0x080fe200030006ff */
[----:B------:R-:W-:Y:S01]  /*5bc0*/  HADD2.F32 R97, -RZ, R97.H1_H1 ;  /* 0x30000061ff617230 */ /* 0x000fe20000004100 */
[----:B------:R-:W-:Y:S01]  /*5bd0*/  F2FP.F16.E4M3.UNPACK_B R83, R83 ;  /* 0x00000053ff53723e */ /* 0x000fe200020006ff */
[--C-:B------:R-:W-:Y:S02]  /*5be0*/  HADD2.F32 R91, -RZ, R47.reuse.H1_H1 ;  /* 0x3000002fff5b7230 */ /* 0x100fe40000004100 */
        /* <DEDUP_REMOVED lines=38> */
.L_x_2380:
[----:B------:R-:W-:Y:S05]  /*5e50*/  BSYNC B3 ;  /* 0x0000000000037941 */ /* 0x000fea0003800000 */
.L_x_2379:
[----:B--2---:R0:W-:Y:S02]  /*5e60*/  STG.E.128 desc[UR54][R50.64+0x80], R44 ;  /* 0x0000802c32007986 */ /* 0x0041e4000c101d36 */
.L_x_2378:
[----:B------:R-:W-:Y:S05]  /*5e70*/  BSYNC B2 ;  /* 0x0000000000027941 */ /* 0x000fea0003800000 */
.L_x_2377:
        /* <DEDUP_REMOVED lines=16> */
[----:B------:R-:W-:Y:S01]  /*5f80*/  SHF.L.U32 R77, R81, 0x10, RZ ;  /* 0x00000010514d7819 */ /* 0x000fe200000006ff */
[----:B------:R-:W-:Y:S01]  /*5f90*/  IMAD.U32 R82, R82, 0x10000, RZ ;  /* 0x0001000052527824 */ /* 0x000fe200078e00ff */
[----:B------:R-:W-:-:S02]  /*5fa0*/  LOP3.LUT R79, R80, 0xff00, R79, 0xf8, !PT ;  /* 0x0000ff00504f7812 */ /* 0x000fc400078ef84f */
        /* <DEDUP_REMOVED lines=25> */
[----:B------:R-:W-:Y:S01]  /*6140*/  F2FP.F16.E4M3.UNPACK_B R148, R148 ;  /* 0x00000094ff94723e */ /* 0x000fe200020006ff */
[----:B------:R-:W-:Y:S01]  /*6150*/  HADD2.F32 R84, -RZ, R155.H1_H1 ;  /* 0x3000009bff547230 */ /* 0x000fe20000004100 */
[----:B------:R-:W-:Y:S01]  /*6160*/  F2FP.F16.E4M3.UNPACK_B R90, R77.H1 ;  /* 0x0000004dff5a723e */ /* 0x000fe200030006ff */
[--C-:B------:R-:W-:Y:S01]  /*6170*/  HADD2.F32 R82, -RZ, R79.reuse.H0_H0 ;  /* 0x2000004fff527230 */ /* 0x100fe20000004100 */
[----:B------:R-:W-:Y:S01]  /*6180*/  F2FP.SATFINITE.E4M3.F32.PACK_AB_MERGE_C R81, R88, R81, RZ ;  /* 0x000000515851723e */ /* 0x000fe200048070ff */
[----:B------:R-:W-:-:S02]  /*6190*/  HADD2.F32 R83, -RZ, R79.H1_H1 ;  /* 0x3000004fff537230 */ /* 0x000fc40000004100 */
[----:B------:R-:W-:Y:S02]  /*61a0*/  HADD2.F32 R155, -RZ, R155.H0_H0 ;  /* 0x2000009bff9b7230 */ /* 0x000fe40000004100 */
[-C--:B------:R-:W-:Y:S01]  /*61b0*/  FMUL.FTZ R86, R82, R84.reuse ;  /* 0x0000005452567220 */ /* 0x080fe20000410000 */
[--C-:B------:R-:W-:Y:S02]  /*61c0*/  HADD2.F32 R79, -RZ, R78.reuse.H0_H0 ;  /* 0x2000004eff4f7230 */ /* 0x100fe40000004100 */
[----:B------:R-:W-:Y:S01]  /*61d0*/  FMUL.FTZ R85, R83, R84 ;  /* 0x0000005453557220 */ /* 0x000fe20000410000 */
[----:B------:R-:W-:Y:S01]  /*61e0*/  HADD2.F32 R80, -RZ, R78.H1_H1 ;  /* 0x3000004eff507230 */ /* 0x000fe20000004100 */
[----:B------:R-:W-:Y:S01]  /*61f0*/  F2FP.SATFINITE.E4M3.F32.PACK_AB_MERGE_C R45, R45, R44, R81 ;  /* 0x0000002c2d2d723e */ /* 0x000fe20004807051 */
[--C-:B------:R-:W-:Y:S02]  /*6200*/  HADD2.F32 R78, -RZ, R148.reuse.H1_H1 ;  /* 0x30000094ff4e7230 */ /* 0x100fe40000004100 */
[----:B------:R-:W-:-:S02]  /*6210*/  HADD2.F32 R148, -RZ, R148.H0_H0 ;  /* 0x20000094ff947230 */ /* 0x000fc40000004100 */
        /* <DEDUP_REMOVED lines=51> */
.L_x_2382:
[----:B------:R-:W-:Y:S05]  /*6550*/  BSYNC B2 ;  /* 0x0000000000027941 */ /* 0x000fea0003800000 */
.L_x_2381:
[----:B--2---:R0:W-:Y:S02]  /*6560*/  STG.E.128 desc[UR54][R50.64+0xa0], R44 ;  /* 0x0000a02c32007986 */ /* 0x0041e4000c101d36 */
.L_x_2360:
[----:B------:R-:W-:Y:S05]  /*6570*/  BSYNC B1 ;  /* 0x0000000000017941 */ /* 0x000fea0003800000 */
.L_x_2359:
        /* <DEDUP_REMOVED lines=19> */
[----:B------:R-:W-:Y:S01]  /*66b0*/  LOP3.LUT R73, R73, 0xff00, R74, 0xf8, !PT ;  /* 0x0000ff0049497812 */ /* 0x000fe200078ef84a */
[----:B------:R-:W-:Y:S01]  /*66c0*/  IMAD.U32 R76, R76, 0x10000, RZ ;  /* 0x000100004c4c7824 */ /* 0x000fe200078e00ff */
        /* <DEDUP_REMOVED lines=90> */
.L_x_2387:
[----:B------:R-:W-:Y:S05]  /*6c70*/  BSYNC B2 ;  /* 0x0000000000027941 */ /* 0x000fea0003800000 */
.L_x_2386:
[----:B--2---:R0:W-:Y:S02]  /*6c80*/  STG.E.128 desc[UR54][R48.64], R44 ;  /* 0x0000002c30007986 */ /* 0x0041e4000c101d36 */
.L_x_2385:
[----:B------:R-:W-:Y:S05]  /*6c90*/  BSYNC B1 ;  /* 0x0000000000017941 */ /* 0x000fea0003800000 */
.L_x_2384:
        /* <DEDUP_REMOVED lines=9> */
[--C-:B------:R-:W-:Y:S01]  /*6d30*/  SHF.R.U32.HI R50, RZ, 0x8, R69.reuse ;  /* 0x00000008ff327819 */ /* 0x100fe20000011645 */
[----:B------:R-:W-:Y:S01]  /*6d40*/  IMAD.MOV.U32 R68, RZ, RZ, R44 ;  /* 0x000000ffff447224 */ /* 0x000fe200078e002c */
[----:B------:R-:W-:Y:S01]  /*6d50*/  SHF.R.U32.HI R74, RZ, 0x10, R69 ;  /* 0x00000010ff4a7819 */ /* 0x000fe20000011645 */
[----:B------:R-:W-:Y:S01]  /*6d60*/  IMAD.SHL.U32 R70, R70, 0x100, RZ ;  /* 0x0000010046467824 */ /* 0x000fe200078e00ff */
[----:B------:R-:W-:Y:S02]  /*6d70*/  LOP3.LUT R69, R69, 0xff0000ff, RZ, 0xc0, !PT ;  /* 0xff0000ff45457812 */ /* 0x000fe400078ec0ff */
[----:B------:R-:W-:Y:S01]  /*6d80*/  SHF.R.U32.HI R73, RZ, 0x10, R71 ;  /* 0x00000010ff497819 */ /* 0x000fe20000011647 */
[----:B------:R-:W-:Y:S01]  /*6d90*/  IMAD.U32 R45, R74, 0x10000, RZ ;  /* 0x000100004a2d7824 */ /* 0x000fe200078e00ff */
[----:B------:R-:W-:-:S02]  /*6da0*/  SHF.L.U32 R50, R50, 0x8, RZ ;  /* 0x0000000832327819 */ /* 0x000fc400000006ff */
[----:B------:R-:W-:Y:S02]  /*6db0*/  LOP3.LUT R71, R71, 0xff0000ff, RZ, 0xc0, !PT ;  /* 0xff0000ff47477812 */ /* 0x000fe400078ec0ff */
        /* <DEDUP_REMOVED lines=93> */
.L_x_2391:
[----:B------:R-:W-:Y:S05]  /*7390*/  BSYNC B2 ;  /* 0x0000000000027941 */ /* 0x000fea0003800000 */
.L_x_2390:
[----:B--2---:R0:W-:Y:S02]  /*73a0*/  STG.E.128 desc[UR54][R48.64+0x20], R44 ;  /* 0x0000202c30007986 */ /* 0x0041e4000c101d36 */
.L_x_2389:
[----:B------:R-:W-:Y:S05]  /*73b0*/  BSYNC B1 ;  /* 0x0000000000017941 */ /* 0x000fea0003800000 */
.L_x_2388:
        /* <DEDUP_REMOVED lines=110> */
.L_x_2395:
[----:B------:R-:W-:Y:S05]  /*7aa0*/  BSYNC B2 ;  /* 0x0000000000027941 */ /* 0x000fea0003800000 */
.L_x_2394:
[----:B--2---:R0:W-:Y:S02]  /*7ab0*/  STG.E.128 desc[UR54][R48.64+0x40], R44 ;  /* 0x0000402c30007986 */ /* 0x0041e4000c101d36 */
.L_x_2393:
[----:B------:R-:W-:Y:S05]  /*7ac0*/  BSYNC B1 ;  /* 0x0000000000017941 */ /* 0x000fea0003800000 */
.L_x_2392:
        /* <DEDUP_REMOVED lines=110> */
.L_x_2399:
[----:B------:R-:W-:Y:S05]  /*81b0*/  BSYNC B2 ;  /* 0x0000000000027941 */ /* 0x000fea0003800000 */
.L_x_2398:
[----:B--2---:R0:W-:Y:S02]  /*81c0*/  STG.E.128 desc[UR54][R48.64+0x60], R44 ;  /* 0x0000602c30007986 */ /* 0x0041e4000c101d36 */
.L_x_2397:
[----:B------:R-:W-:Y:S05]  /*81d0*/  BSYNC B1 ;  /* 0x0000000000017941 */ /* 0x000fea0003800000 */
.L_x_2396:
        /* <DEDUP_REMOVED lines=18> */
[----:B------:R-:W-:Y:S01]  /*8300*/  LOP3.LUT R58, R57, 0xff00, R58, 0xf8, !PT ;  /* 0x0000ff00393a7812 */ /* 0x000fe200078ef83a */
[----:B------:R-:W-:Y:S01]  /*8310*/  IMAD.U32 R59, R59, 0x10000, RZ ;  /* 0x000100003b3b7824 */ /* 0x000fe200078e00ff */
        /* <DEDUP_REMOVED lines=90> */
.L_x_2403:
[----:B------:R-:W-:Y:S05]  /*88c0*/  BSYNC B2 ;  /* 0x0000000000027941 */ /* 0x000fea0003800000 */
.L_x_2402:
[----:B--2---:R0:W-:Y:S02]  /*88d0*/  STG.E.128 desc[UR54][R48.64+0x80], R44 ;  /* 0x0000802c30007986 */ /* 0x0041e4000c101d36 */
.L_x_2401:
[----:B------:R-:W-:Y:S05]  /*88e0*/  BSYNC B1 ;  /* 0x0000000000017941 */ /* 0x000fea0003800000 */
.L_x_2400:
        /* <DEDUP_REMOVED lines=10> */
[--C-:B------:R-:W-:Y:S02]  /*8990*/  SHF.R.U32.HI R53, RZ, 0x8, R55.reuse ;  /* 0x00000008ff357819 */ /* 0x100fe40000011637 */
[----:B------:R-:W-:Y:S02]  /*89a0*/  SHF.R.U32.HI R56, RZ, 0x10, R55 ;  /* 0x00000010ff387819 */ /* 0x000fe40000011637 */
[----:B------:R-:W-:Y:S01]  /*89b0*/  LOP3.LUT R54, R55, 0xff0000ff, RZ, 0xc0, !PT ;  /* 0xff0000ff37367812 */ /* 0x000fe200078ec0ff */
[----:B------:R-:W-:Y:S01]  /*89c0*/  IMAD.SHL.U32 R53, R53, 0x100, RZ ;  /* 0x0000010035357824 */ /* 0x000fe200078e00ff */
[----:B------:R-:W-:-:S02]  /*89d0*/  SHF.L.U32 R51, R51, 0x8, RZ ;  /* 0x0000000833337819 */ /* 0x000fc400000006ff */
[----:B------:R-:W-:Y:S02]  /*89e0*/  F2FP.F16.E4M3.UNPACK_B R44, R45 ;  /* 0x0000002dff2c723e */ /* 0x000fe400020006ff */
[----:B------:R-:W-:Y:S01]  /*89f0*/  LOP3.LUT R52, R52, 0xff00, R51, 0xf8, !PT ;  /* 0x0000ff0034347812 */ /* 0x000fe200078ef833 */
[----:B------:R-:W-:Y:S01]  /*8a00*/  IMAD.U32 R51, R57, 0x10000, RZ ;  /* 0x0001000039337824 */ /* 0x000fe200078e00ff */
        /* <DEDUP_REMOVED lines=91> */
.L_x_2405:
[----:B------:R-:W-:Y:S05]  /*8fc0*/  BSYNC B1 ;  /* 0x0000000000017941 */ /* 0x000fea0003800000 */
.L_x_2404:
[----:B--2---:R0:W-:Y:S01]  /*8fd0*/  STG.E.128 desc[UR54][R48.64+0xa0], R44 ;  /* 0x0000a02c30007986 */ /* 0x0041e2000c101d36 */
[----:B------:R-:W-:Y:S05]  /*8fe0*/  BRA `(.L_x_2383) ;  /* 0x0000006800807947 */ /* 0x000fea0003800000 */
.L_x_2351:
        /* <DEDUP_REMOVED lines=49> */
.L_x_2407:
[----:B------:R-:W-:Y:S05]  /*9300*/  BSYNC B1 ;  /* 0x0000000000017941 */ /* 0x000fea0003800000 */
.L_x_2406:
[----:B------:R-:W-:Y:S01]  /*9310*/  VIADD R97, R220, 0x80 ;  /* 0x00000080dc617836 */ /* 0x000fe20000000000 */
[----:B------:R-:W-:Y:S01]  /*9320*/  BSSY B1, `(.L_x_2408) ;  /* 0x0000029000017945 */ /* 0x000fe20003800000 */
[----:B0-----:R-:W-:Y:S02]  /*9330*/  CS2R R82, SRZ ;  /* 0x0000000000527805 */ /* 0x001fe4000001ff00 */
[----:B------:R-:W-:Y:S02]  /*9340*/  CS2R R84, SRZ ;  /* 0x0000000000547805 */ /* 0x000fe4000001ff00 */
[----:B------:R-:W-:Y:S02]  /*9350*/  CS2R R86, SRZ ;  /* 0x0000000000567805 */ /* 0x000fe4000001ff00 */
[----:B------:R-:W-:Y:S02]  /*9360*/  ISETP.GE.AND P3, PT, R97, R43, PT ;  /* 0x0000002b6100720c */ /* 0x000fe40003f66270 */
[----:B------:R-:W-:-:S02]  /*9370*/  CS2R R88, SRZ ;  /* 0x0000000000587805 */ /* 0x000fc4000001ff00 */
[----:B------:R-:W-:Y:S01]  /*9380*/  CS2R R90, SRZ ;  /* 0x00000000005a7805 */ /* 0x000fe2000001ff00 */
[----:B-----5:R-:W-:Y:S01]  /*9390*/  IMAD.MOV.U32 R174, RZ, RZ, R44 ;  /* 0x000000ffffae7224 */ /* 0x020fe200078e002c */
[----:B------:R-:W-:-:S07]  /*93a0*/  MOV R175, R46 ;  /* 0x0000002e00af7202 */ /* 0x000fce0000000f00 */
        /* <DEDUP_REMOVED lines=32> */
.L_x_2409:
[----:B------:R-:W-:Y:S05]  /*95b0*/  BSYNC B1 ;  /* 0x0000000000017941 */ /* 0x000fea0003800000 */
.L_x_2408:
[----:B------:R-:W-:Y:S01]  /*95c0*/  UISETP.NE.AND UP0, UPT, UR53, 0x3, UPT ;  /* 0x000000033500788c */ /* 0x000fe2000bf05270 */
[----:B------:R-:W-:Y:S01]  /*95d0*/  IMAD.MOV.U32 R173, RZ, RZ, R48 ;  /* 0x000000ffffad7224 */ /* 0x000fe200078e0030 */
[----:B------:R-:W-:Y:S01]  /*95e0*/  MOV R171, R60 ;  /* 0x0000003c00ab7202 */ /* 0x000fe20000000f00 */
[----:B------:R-:W-:Y:S01]  /*95f0*/  IMAD.MOV.U32 R172, RZ, RZ, R50 ;  /* 0x000000ffffac7224 */ /* 0x000fe200078e0032 */
[----:B-----5:R-:W-:Y:S01]  /*9600*/  MOV R156, R70 ;  /* 0x00000046009c7202 */ /* 0x020fe20000000f00 */
[----:B------:R-:W-:Y:S01]  /*9610*/  IMAD.MOV.U32 R165, RZ, RZ, R52 ;  /* 0x000000ffffa57224 */ /* 0x000fe200078e0034 */
[----:B------:R-:W-:Y:S01]  /*9620*/  PLOP3.LUT P2, PT, PT, PT, UP0, 0x80, 0x0 ;  /* 0x000000000000781c */ /* 0x000fe20003f4f008 */
[----:B------:R-:W-:Y:S01]  /*9630*/  IMAD.MOV.U32 R166, RZ, RZ, R54 ;  /* 0x000000ffffa67224 */ /* 0x000fe200078e0036 */
[----:B------:R-:W-:Y:S01]  /*9640*/  MOV R150, R88 ;  /* 0x0000005800967202 */ /* 0x000fe20000000f00 */
        /* <DEDUP_REMOVED lines=17> */
.L_x_2410:
[----:B------:R-:W-:Y:S01]  /*9760*/  IMAD R100, R17, 0x8, R16 ;  /* 0x0000000811647824 */ /* 0x000fe200078e0210 */
[----:B------:R-:W-:Y:S01]  /*9770*/  SHF.L.U32 R101, R223, 0x1f, RZ ;  /* 0x0000001fdf657819 */ /* 0x000fe200000006ff */
[----:B------:R-:W1:Y:S01]  /*9780*/  LDC R152, c[0x0][0x2f4] ;  /* 0x0000bd00ff987b82 */ /* 0x000e620000000800 */
[----:B------:R-:W-:Y:S01]  /*9790*/  BSSY B1, `(.L_x_2411) ;  /* 0x0000004000017945 */ /* 0x000fe20003800000 */
[----:B------:R-:W-:Y:S01]  /*97a0*/  IMAD.MOV.U32 R135, RZ, RZ, R96 ;  /* 0x000000ffff877224 */ /* 0x000fe200078e0060 */
[----:B------:R-:W2:Y:S02]  /*97b0*/  SYNCS.PHASECHK.TRANS64.TRYWAIT P5, [R100+URZ+0x33490], R101 ;  /* 0x03349065640075a7 */ /* 0x000ea400080a017f */
[----:B--2---:R-:W-:Y:S05]  /*97c0*/  @!P5 BRA `(.L_x_2412) ;  /* 0x000002a00084d947 */ /* 0x004fea0003800000 */
.L_x_2700:
[----:B------:R-:W-:Y:S05]  /*97d0*/  BSYNC B1 ;  /* 0x0000000000017941 */ /* 0x000fea0003800000 */
.L_x_2411:
        /* <DEDUP_REMOVED lines=37> */
[--C-:B------:R-:W-:Y:S01]  /*9a30*/  SHF.R.U32.HI R46, RZ, 0x10, R59.reuse ;  /* 0x00000010ff2e7819 */ /* 0x100fe2000001163b */
[----:B------:R-:W-:Y:S01]  /*9a40*/  IMAD.U32 R44, R44, 0x10000, RZ ;  /* 0x000100002c2c7824 */ /* 0x000fe200078e00ff */
[----:B------:R-:W-:Y:S02]  /*9a50*/  SHF.R.U32.HI R57, RZ, 0x8, R59 ;  /* 0x00000008ff397819 */ /* 0x000fe4000001163b */
[----:B------:R-:W-:Y:S01]  /*9a60*/  LOP3.LUT R180, R59, 0xff0000ff, RZ, 0xc0, !PT ;  /* 0xff0000ff3bb47812 */ /* 0x000fe200078ec0ff */
[----:B------:R-:W-:Y:S01]  /*9a70*/  IMAD.U32 R46, R46, 0x10000, RZ ;  /* 0x000100002e2e7824 */ /* 0x000fe200078e00ff */
[----:B------:R-:W-:Y:S01]  /*9a80*/  SHF.R.U32.HI R59, RZ, 0x8, R45 ;  /* 0x00000008ff3b7819 */ /* 0x000fe2000001162d */
[----:B------:R-:W-:Y:S01]  /*9a90*/  IMAD.SHL.U32 R57, R57, 0x100, RZ ;  /* 0x0000010039397824 */ /* 0x000fe200078e00ff */
[----:B------:R-:W-:-:S02]  /*9aa0*/  LOP3.LUT R56, R56, 0xff00, R182, 0xf8, !PT ;  /* 0x0000ff0038387812 */ /* 0x000fc400078ef8b6 */
[----:B------:R-:W-:Y:S01]  /*9ab0*/  SHF.R.U32.HI R179, RZ, 0x10, R45 ;  /* 0x00000010ffb37819 */ /* 0x000fe2000001162d */
[----:B------:R-:W-:Y:S01]  /*9ac0*/  IMAD.SHL.U32 R182, R59, 0x100, RZ ;  /* 0x000001003bb67824 */ /* 0x000fe200078e00ff */
[----:B------:R-:W-:Y:S02]  /*9ad0*/  LOP3.LUT R181, R45, 0xff0000ff, RZ, 0xc0, !PT ;  /* 0xff0000ff2db57812 */ /* 0x000fe400078ec0ff */
[----:B------:R-:W-:Y:S02]  /*9ae0*/  LOP3.LUT R59, R180, 0xff00, R57, 0xf8, !PT ;  /* 0x0000ff00b43b7812 */ /* 0x000fe400078ef839 */
[----:B------:R-:W-:Y:S02]  /*9af0*/  LOP3.LUT R181, R181, 0xff00, R182, 0xf8, !PT ;  /* 0x0000ff00b5b57812 */ /* 0x000fe400078ef8b6 */
[----:B------:R-:W-:Y:S02]  /*9b00*/  SHF.L.U32 R57, R179, 0x10, RZ ;  /* 0x00000010b3397819 */ /* 0x000fe400000006ff */
[----:B------:R-:W-:-:S02]  /*9b10*/  LOP3.LUT R179, R56, 0xff0000, R44, 0xf8, !PT ;  /* 0x00ff000038b37812 */ /* 0x000fc400078ef82c */
[----:B------:R-:W-:Y:S02]  /*9b20*/  LOP3.LUT R44, R181, 0xff0000, R57, 0xf8, !PT ;  /* 0x00ff0000b52c7812 */ /* 0x000fe400078ef839 */
[----:B0-----:R-:W-:Y:S02]  /*9b30*/  F2FP.F16.E4M3.UNPACK_B R180, R97 ;  /* 0x00000061ffb4723e */ /* 0x001fe400020006ff */
[----:B------:R-:W-:Y:S02]  /*9b40*/  F2FP.F16.E4M3.UNPACK_B R182, R44 ;  /* 0x0000002cffb6723e */ /* 0x000fe400020006ff */
[----:B-1----:R-:W-:Y:S01]  /*9b50*/  F2FP.F16.E4M3.UNPACK_B R56, R93 ;  /* 0x0000005dff38723e */ /* 0x002fe200020006ff */
        /* <DEDUP_REMOVED lines=93> */
[----:B------:R-:W-:Y:S01]  /*a130*/  IMAD.MOV.U32 R45, RZ, RZ, R92 ;  /* 0x000000ffff2d7224 */ /* 0x000fe200078e005c */
[-C--:B------:R-:W-:Y:S01]  /*a140*/  F2FP.F16.E4M3.UNPACK_B R59, R174.reuse.H1 ;  /* 0x000000aeff3b723e */ /* 0x080fe200030006ff */
[----:B------:R-:W-:Y:S01]  /*a150*/  HADD2.F32 R97, -RZ, R93.H0_H0 ;  /* 0x2000005dff617230 */ /* 0x000fe20000004100 */
[----:B------:R-:W-:Y:S01]  /*a160*/  F2FP.F16.E4M3.UNPACK_B R174, R174 ;  /* 0x000000aeffae723e */ /* 0x000fe200020006ff */
[----:B------:R-:W-:Y:S01]  /*a170*/  HADD2.F32 R181, -RZ, R99.H0_H0 ;  /* 0x20000063ffb57230 */ /* 0x000fe20000004100 */
[-C--:B------:R-:W-:Y:S01]  /*a180*/  F2FP.F16.E4M3.UNPACK_B R92, R45.reuse.H1 ;  /* 0x0000002dff5c723e */ /* 0x080fe200030006ff */
[--C-:B------:R-:W-:Y:S01]  /*a190*/  HADD2.F32 R185, -RZ, R59.reuse.H0_H0 ;  /* 0x2000003bffb97230 */ /* 0x100fe20000004100 */
[----:B------:R-:W-:Y:S01]  /*a1a0*/  F2FP.F16.E4M3.UNPACK_B R45, R45 ;  /* 0x0000002dff2d723e */ /* 0x000fe200020006ff */
[----:B------:R-:W-:Y:S01]  /*a1b0*/  HADD2.F32 R59, -RZ, R59.H1_H1 ;  /* 0x3000003bff3b7230 */ /* 0x000fe20000004100 */
[----:B------:R-:W-:Y:S01]  /*a1c0*/  F2FP.F16.E4M3.UNPACK_B R176, R176 ;  /* 0x000000b0ffb0723e */ /* 0x000fe200020006ff */
[----:B------:R-:W-:-:S02]  /*a1d0*/  HADD2.F32 R179, -RZ, R92.H0_H0 ;  /* 0x2000005cffb37230 */ /* 0x000fc40000004100 */
[-C--:B------:R-:W-:Y:S01]  /*a1e0*/  FMUL.FTZ R182, R97, R185.reuse ;  /* 0x000000b961b67220 */ /* 0x080fe20000410000 */
[----:B------:R-:W-:Y:S01]  /*a1f0*/  HADD2.F32 R93, -RZ, R93.H1_H1 ;  /* 0x3000005dff5d7230 */ /* 0x000fe20000004100 */
[----:B------:R-:W-:Y:S01]  /*a200*/  F2FP.SATFINITE.E4M3.F32.PACK_AB_MERGE_C R95, R95, R186, RZ ;  /* 0x000000ba5f5f723e */ /* 0x000fe200048070ff */
[----:B------:R-:W-:Y:S02]  /*a210*/  HADD2.F32 R92, -RZ, R92.H1_H1 ;  /* 0x3000005cff5c7230 */ /* 0x000fe40000004100 */
[C---:B------:R-:W-:Y:S01]  /*a220*/  FMUL.FTZ R185, R179.reuse, R185 ;  /* 0x000000b9b3b97220 */ /* 0x040fe20000410000 */
[----:B------:R-:W-:Y:S02]  /*a230*/  HADD2.F32 R99, -RZ, R99.H1_H1 ;  /* 0x30000063ff637230 */ /* 0x000fe40000004100 */
[----:B------:R-:W-:Y:S01]  /*a240*/  FFMA.FTZ R182, R179, R181, -R182 ;  /* 0x000000b5b3b67223 */ /* 0x000fe200000108b6 */
[----:B------:R-:W-:Y:S01]  /*a250*/  F2FP.SATFINITE.E4M3.F32.PACK_AB_MERGE_C R46, R46, R183, RZ ;  /* 0x000000b72e2e723e */ /* 0x000fe200048070ff */
[----:B------:R-:W-:Y:S01]  /*a260*/  FFMA.FTZ R185, R97, R181, R185 ;  /* 0x000000b561b97223 */ /* 0x000fe200000100b9 */
[-C--:B------:R-:W-:Y:S01]  /*a270*/  FMUL.FTZ R97, R93, R59.reuse ;  /* 0x0000003b5d617220 */ /* 0x080fe20000410000 */
[C---:B------:R-:W-:Y:S01]  /*a280*/  FMUL.FTZ R59, R92.reuse, R59 ;  /* 0x0000003b5c3b7220 */ /* 0x040fe20000410000 */
[----:B------:R-:W-:Y:S01]  /*a290*/  HADD2.F32 R181, -RZ, R174.H0_H0 ;  /* 0x200000aeffb57230 */ /* 0x000fe20000004100 */
[----:B------:R-:W-:Y:S01]  /*a2a0*/  F2FP.SATFINITE.E4M3.F32.PACK_AB_MERGE_C R46, R47, R184, R46 ;  /* 0x000000b82f2e723e */ /* 0x000fe2000480702e */
        /* <DEDUP_REMOVED lines=26> */
[-C--:B------:R-:W-:Y:S01]  /*a450*/  F2FP.F16.E4M3.UNPACK_B R92, R175.reuse.H1 ;  /* 0x000000afff5c723e */ /* 0x080fe200030006ff */
        /* <DEDUP_REMOVED lines=12> */
[----:B------:R-:W-:Y:S01]  /*a520*/  F2FP.SATFINITE.E4M3.F32.PACK_AB_MERGE_C R45, R45, R181, R59 ;  /* 0x000000b52d2d723e */ /* 0x000fe2000480703b */
[-C--:B------:R-:W-:Y:S02]  /*a530*/  FFMA.FTZ R182, R174, R176.reuse, -R182 ;  /* 0x000000b0aeb67223 */ /* 0x080fe400000108b6 */
        /* <DEDUP_REMOVED lines=28> */
[----:B------:R-:W-:Y:S01]  /*a700*/  IMAD.MOV.U32 R92, RZ, RZ, R179 ;  /* 0x000000ffff5c7224 */ /* 0x000fe200078e00b3 */
[----:B------:R-:W-:Y:S01]  /*a710*/  MOV R93, R180 ;  /* 0x000000b4005d7202 */ /* 0x000fe20000000f00 */
[----:B------:R-:W-:Y:S02]  /*a720*/  IMAD.MOV.U32 R94, RZ, RZ, R174 ;  /* 0x000000ffff5e7224 */ /* 0x000fe400078e00ae */
[----:B------:R-:W-:-:S07]  /*a730*/  IMAD.MOV.U32 R98, RZ, RZ, R175 ;  /* 0x000000ffff627224 */ /* 0x000fce00078e00af */
.L_x_2418:
[----:B------:R-:W-:Y:S05]  /*a740*/  BSYNC B3 ;  /* 0x0000000000037941 */ /* 0x000fea0003800000 */
.L_x_2417:
        /* <DEDUP_REMOVED lines=9> */
[----:B------:R-:W-:Y:S01]  /*a7e0*/  @!P4 IADD3.X R47, R47, R125, RZ, P5, !PT ;  /* 0x0000007d2f2fc210 */ /* 0x000fe20002ffe4ff */
[----:B-1----:R1:W-:Y:S04]  /*a7f0*/  STG.E.128 desc[UR54][R44.64], R92 ;  /* 0x0000005c2c007986 */ /* 0x0023e8000c101d36 */
[----:B0-----:R1:W-:Y:S04]  /*a800*/  @!P4 STG.E.128 desc[UR54][R46.64], R96 ;  /* 0x000000602e00c986 */ /* 0x0013e8000c101d36 */
.L_x_2416:
[----:B------:R-:W-:Y:S05]  /*a810*/  BSYNC B2 ;  /* 0x0000000000027941 */ /* 0x000fea0003800000 */
.L_x_2415:
        /* <DEDUP_REMOVED lines=19> */
[C---:B------:R-:W-:Y:S02]  /*a950*/  IMAD.IADD R56, R16.reuse, 0x1, R56 ;  /* 0x0000000110387824 */ /* 0x040fe400078e0238 */
[----:B------:R-:W-:-:S04]  /*a960*/  IMAD.IADD R44, R16, 0x1, R44 ;  /* 0x00000001102c7824 */ /* 0x000fc800078e022c */
        /* <DEDUP_REMOVED lines=12> */
[----:B------:R-:W-:Y:S01]  /*aa30*/  LOP3.LUT R60, R61, 0xff0000ff, RZ, 0xc0, !PT ;  /* 0xff0000ff3d3c7812 */ /* 0x000fe200078ec0ff */
[----:B------:R-:W-:Y:S01]  /*aa40*/  IMAD.U32 R62, R62, 0x10000, RZ ;  /* 0x000100003e3e7824 */ /* 0x000fe200078e00ff */
[----:B------:R-:W-:-:S02]  /*aa50*/  LOP3.LUT R95, R49, 0xff0000ff, RZ, 0xc0, !PT ;  /* 0xff0000ff315f7812 */ /* 0x000fc400078ec0ff */
[----:B------:R-:W-:Y:S02]  /*aa60*/  SHF.R.U32.HI R96, RZ, 0x10, R49 ;  /* 0x00000010ff607819 */ /* 0x000fe40000011631 */
[--C-:B------:R-:W-:Y:S02]  /*aa70*/  SHF.R.U32.HI R49, RZ, 0x8, R51.reuse ;  /* 0x00000008ff317819 */ /* 0x100fe40000011633 */
[----:B------:R-:W-:Y:S01]  /*aa80*/  LOP3.LUT R50, R51, 0xff0000ff, RZ, 0xc0, !PT ;  /* 0xff0000ff33327812 */ /* 0x000fe200078ec0ff */
[----:B------:R-:W-:Y:S01]  /*aa90*/  IMAD.U32 R96, R96, 0x10000, RZ ;  /* 0x0001000060607824 */ /* 0x000fe200078e00ff */
[----:B------:R-:W-:Y:S01]  /*aaa0*/  SHF.R.U32.HI R61, RZ, 0x10, R51 ;  /* 0x00000010ff3d7819 */ /* 0x000fe20000011633 */
[----:B------:R-:W-:Y:S01]  /*aab0*/  IMAD.SHL.U32 R49, R49, 0x100, RZ ;  /* 0x0000010031317824 */ /* 0x000fe200078e00ff */
[----:B------:R-:W-:Y:S02]  /*aac0*/  SHF.L.U32 R51, R63, 0x8, RZ ;  /* 0x000000083f337819 */ /* 0x000fe400000006ff */
[----:B------:R-:W-:-:S02]  /*aad0*/  LOP3.LUT R60, R60, 0xff00, R97, 0xf8, !PT ;  /* 0x0000ff003c3c7812 */ /* 0x000fc400078ef861 */
        /* <DEDUP_REMOVED lines=25> */
[----:B------:R-:W-:Y:S01]  /*ac70*/  LOP3.LUT R61, R63, 0xff0000, R48, 0xf8, !PT ;  /* 0x00ff00003f3d7812 */ /* 0x000fe200078ef830 */
[----:B------:R-:W-:-:S02]  /*ac80*/  IMAD.MOV.U32 R63, RZ, RZ, R47 ;  /* 0x000000ffff3f7224 */ /* 0x000fc400078e002f */
[-C--:B------:R-:W-:Y:S01]  /*ac90*/  FMUL.FTZ R93, R98, R96.reuse ;  /* 0x00000060625d7220 */ /* 0x080fe20000410000 */
[C---:B------:R-:W-:Y:S01]  /*aca0*/  FMUL.FTZ R96, R51.reuse, R96 ;  /* 0x0000006033607220 */ /* 0x040fe20000410000 */
[----:B------:R-:W-:Y:S02]  /*acb0*/  LOP3.LUT R48, R50, 0xff0000, R49, 0xf8, !PT ;  /* 0x00ff000032307812 */ /* 0x000fe400078ef831 */
        /* <DEDUP_REMOVED lines=35> */
[-C--:B------:R-:W-:Y:S01]  /*aef0*/  FMUL.FTZ R175, R98, R59.reuse ;  /* 0x0000003b62af7220 */ /* 0x080fe20000410000 */
[C---:B------:R-:W-:Y:S01]  /*af00*/  FMUL.FTZ R59, R174.reuse, R59 ;  /* 0x0000003bae3b7220 */ /* 0x040fe20000410000 */
        /* <DEDUP_REMOVED lines=12> */
[C---:B------:R-:W-:Y:S01]  /*afd0*/  FFMA.FTZ R50, R47.reuse, R97, -R50 ;  /* 0x000000612f327223 */ /* 0x040fe20000010832 */
        /* <DEDUP_REMOVED lines=22> */
[-C--:B------:R-:W-:Y:S01]  /*b140*/  F2FP.F16.E4M3.UNPACK_B R48, R173.reuse.H1 ;  /* 0x000000adff30723e */ /* 0x080fe200030006ff */
[--C-:B------:R-:W-:Y:S01]  /*b150*/  HADD2.F32 R61, -RZ, R60.reuse.H0_H0 ;  /* 0x2000003cff3d7230 */ /* 0x100fe20000004100 */
[-C--:B------:R-:W-:Y:S01]  /*b160*/  F2FP.F16.E4M3.UNPACK_B R59, R44.reuse.H1 ;  /* 0x0000002cff3b723e */ /* 0x080fe200030006ff */
        /* <DEDUP_REMOVED lines=14> */
[CC--:B------:R-:W-:Y:S01]  /*b250*/  FMUL.FTZ R61, R60.reuse, R48.reuse ;  /* 0x000000303c3d7220 */ /* 0x0c0fe20000410000 */
[----:B------:R-:W-:Y:S01]  /*b260*/  FMUL.FTZ R48, R59, R48 ;  /* 0x000000303b307220 */ /* 0x000fe20000410000 */
[----:B------:R-:W-:Y:S01]  /*b270*/  HADD2.F32 R95, -RZ, R173.H0_H0 ;  /* 0x200000adff5f7230 */ /* 0x000fe20000004100 */
[----:B------:R-:W-:Y:S01]  /*b280*/  F2FP.SATFINITE.E4M3.F32.PACK_AB_MERGE_C R98, R47, R98, R49 ;  /* 0x000000622f62723e */ /* 0x000fe20004807031 */
[-C--:B------:R-:W-:Y:S01]  /*b290*/  FFMA.FTZ R59, R59, R62.reuse, -R61 ;  /* 0x0000003e3b3b7223 */ /* 0x080fe2000001083d */
[----:B------:R-:W-:Y:S01]  /*b2a0*/  FFMA.FTZ R48, R60, R62, R48 ;  /* 0x0000003e3c307223 */ /* 0x000fe20000010030 */
[----:B------:R-:W-:Y:S01]  /*b2b0*/  HADD2.F32 R60, -RZ, R56.H0_H0 ;  /* 0x20000038ff3c7230 */ /* 0x000fe20000004100 */
[----:B------:R-:W-:Y:S01]  /*b2c0*/  MOV R47, R50 ;  /* 0x00000032002f7202 */ /* 0x000fe20000000f00 */
        /* <DEDUP_REMOVED lines=11> */
[-C--:B------:R-:W-:Y:S01]  /*b380*/  FMUL.FTZ R60, R56, R173.reuse ;  /* 0x000000ad383c7220 */ /* 0x080fe20000410000 */
[-C--:B------:R-:W-:Y:S01]  /*b390*/  F2FP.F16.E4M3.UNPACK_B R62, R170.reuse.H1 ;  /* 0x000000aaff3e723e */ /* 0x080fe200030006ff */
[C---:B------:R-:W-:Y:S01]  /*b3a0*/  FMUL.FTZ R173, R44.reuse, R173 ;  /* 0x000000ad2cad7220 */ /* 0x040fe20000410000 */
[----:B------:R-:W-:Y:S01]  /*b3b0*/  F2FP.F16.E4M3.UNPACK_B R170, R170 ;  /* 0x000000aaffaa723e */ /* 0x000fe200020006ff */
[----:B------:R-:W-:Y:S01]  /*b3c0*/  FFMA.FTZ R60, R44, R171, -R60 ;  /* 0x000000ab2c3c7223 */ /* 0x000fe2000001083c */
[----:B------:R-:W-:Y:S01]  /*b3d0*/  F2FP.SATFINITE.E4M3.F32.PACK_AB_MERGE_C R48, R48, R99, RZ ;  /* 0x000000633030723e */ /* 0x000fe200048070ff */
[----:B------:R-:W-:Y:S01]  /*b3e0*/  FFMA.FTZ R44, R56, R171, R173 ;  /* 0x000000ab382c7223 */ /* 0x000fe200000100ad */
[----:B------:R-:W-:Y:S01]  /*b3f0*/  IMAD.MOV.U32 R56, RZ, RZ, R46 ;  /* 0x000000ffff387224 */ /* 0x000fe200078e002e */
        /* <DEDUP_REMOVED lines=46> */
[----:B------:R-:W-:-:S03]  /*b6e0*/  IMAD.MOV.U32 R46, RZ, RZ, R59 ;  /* 0x000000ffff2e7224 */ /* 0x000fc600078e003b */
[----:B------:R-:W-:Y:S02]  /*b6f0*/  IMAD.MOV.U32 R58, RZ, RZ, R171 ;  /* 0x000000ffff3a7224 */ /* 0x000fe400078e00ab */
[----:B------:R-:W-:-:S07]  /*b700*/  IMAD.MOV.U32 R59, RZ, RZ, R98 ;  /* 0x000000ffff3b7224 */ /* 0x000fce00078e0062 */
.L_x_2422:
[----:B------:R-:W-:Y:S05]  /*b710*/  BSYNC B3 ;  /* 0x0000000000037941 */ /* 0x000fea0003800000 */
.L_x_2421:
        /* <DEDUP_REMOVED lines=12> */
.L_x_2420:
[----:B------:R-:W-:Y:S05]  /*b7e0*/  BSYNC B2 ;  /* 0x0000000000027941 */ /* 0x000fea0003800000 */
.L_x_2419:
        /* <DEDUP_REMOVED lines=19> */
[----:B------:R-:W-:-:S03]  /*b920*/  IMAD R47, R17, 0x7800, R44 ;  /* 0x00007800112f7824 */ /* 0x000fc600078e022c */
[C---:B------:R-:W-:Y:S01]  /*b930*/  IADD3 R45, R16.reuse, R45, RZ ;  /* 0x0000002d102d7210 */ /* 0x040fe20007ffe0ff */
[----:B------:R-:W-:-:S05]  /*b940*/  IMAD.IADD R48, R16, 0x1, R47 ;  /* 0x0000000110307824 */ /* 0x000fca00078e022f */
        /* <DEDUP_REMOVED lines=13> */
[----:B------:R-:W-:Y:S01]  /*ba20*/  LOP3.LUT R53, R53, 0xff0000ff, RZ, 0xc0, !PT ;  /* 0xff0000ff35357812 */ /* 0x000fe200078ec0ff */
[----:B------:R-:W-:Y:S01]  /*ba30*/  IMAD.U32 R61, R61, 0x10000, RZ ;  /* 0x000100003d3d7824 */ /* 0x000fe200078e00ff */
[----:B------:R-:W-:-:S02]  /*ba40*/  LOP3.LUT R76, R79, 0xff0000ff, RZ, 0xc0, !PT ;  /* 0xff0000ff4f4c7812 */ /* 0x000fc400078ec0ff */
[----:B------:R-:W-:Y:S02]  /*ba50*/  LOP3.LUT R57, R57, 0xff00, R63, 0xf8, !PT ;  /* 0x0000ff0039397812 */ /* 0x000fe400078ef83f */
[----:B------:R-:W-:Y:S02]  /*ba60*/  LOP3.LUT R62, R53, 0xff00, R62, 0xf8, !PT ;  /* 0x0000ff00353e7812 */ /* 0x000fe400078ef83e */
[----:B------:R-:W-:Y:S02]  /*ba70*/  LOP3.LUT R76, R76, 0xff00, R59, 0xf8, !PT ;  /* 0x0000ff004c4c7812 */ /* 0x000fe400078ef83b */
[----:B------:R-:W-:Y:S02]  /*ba80*/  LOP3.LUT R59, R57, 0xff0000, R54, 0xf8, !PT ;  /* 0x00ff0000393b7812 */ /* 0x000fe400078ef836 */
[----:B------:R-:W-:Y:S02]  /*ba90*/  LOP3.LUT R57, R62, 0xff0000, R61, 0xf8, !PT ;  /* 0x00ff00003e397812 */ /* 0x000fe400078ef83d */
[----:B-1----:R-:W-:-:S02]  /*baa0*/  F2FP.F16.E4M3.UNPACK_B R61, R49 ;  /* 0x00000031ff3d723e */ /* 0x002fc400020006ff */
        /* <DEDUP_REMOVED lines=8> */
[----:B------:R-:W-:Y:S02]  /*bb30*/  HADD2.F32 R63, -RZ, R63.H1_H1 ;  /* 0x3000003fff3f7230 */ /* 0x000fe40000004100 */
[----:B------:R-:W-:Y:S01]  /*bb40*/  FMUL.FTZ R92, R54, R79 ;  /* 0x0000004f365c7220 */ /* 0x000fe20000410000 */
[----:B------:R-:W-:-:S02]  /*bb50*/  HADD2.F32 R78, -RZ, R77.H0_H0 ;  /* 0x2000004dff4e7230 */ /* 0x000fc40000004100 */
[C---:B------:R-:W-:Y:S01]  /*bb60*/  FMUL.FTZ R79, R62.reuse, R79 ;  /* 0x0000004f3e4f7220 */ /* 0x040fe20000410000 */
[----:B------:R-:W-:Y:S01]  /*bb70*/  HADD2.F32 R53, -RZ, R53.H1_H1 ;  /* 0x30000035ff357230 */ /* 0x000fe20000004100 */
[----:B------:R-:W-:Y:S01]  /*bb80*/  F2FP.F16.E4M3.UNPACK_B R59, R59.H1 ;  /* 0x0000003bff3b723e */ /* 0x000fe200030006ff */
[----:B------:R-:W-:Y:S02]  /*bb90*/  HADD2.F32 R77, -RZ, R77.H1_H1 ;  /* 0x3000004dff4d7230 */ /* 0x000fe40000004100 */
[-C--:B------:R-:W-:Y:S01]  /*bba0*/  FFMA.FTZ R62, R62, R78.reuse, -R92 ;  /* 0x0000004e3e3e7223 */ /* 0x080fe2000001085c */
[----:B------:R-:W-:Y:S01]  /*bbb0*/  FFMA.FTZ R54, R54, R78, R79 ;  /* 0x0000004e36367223 */ /* 0x000fe2000001004f */
[----:B------:R-:W-:Y:S01]  /*bbc0*/  HADD2.F32 R78, -RZ, R61.H1_H1 ;  /* 0x3000003dff4e7230 */ /* 0x000fe20000004100 */
[--C-:B------:R-:W-:Y:S02]  /*bbd0*/  SHF.R.U32.HI R60, RZ, 0x8, R55.reuse ;  /* 0x00000008ff3c7819 */ /* 0x100fe40000011637 */
[----:B------:R-:W-:-:S02]  /*bbe0*/  SHF.R.U32.HI R58, RZ, 0x10, R55 ;  /* 0x00000010ff3a7819 */ /* 0x000fc40000011637 */
[CC--:B------:R-:W-:Y:S01]  /*bbf0*/  FMUL.FTZ R61, R78.reuse, R63.reuse ;  /* 0x0000003f4e3d7220 */ /* 0x0c0fe20000410000 */
[----:B------:R-:W-:Y:S01]  /*bc00*/  FMUL.FTZ R63, R53, R63 ;  /* 0x0000003f353f7220 */ /* 0x000fe20000410000 */
[----:B------:R-:W-:Y:S02]  /*bc10*/  LOP3.LUT R55, R55, 0xff0000ff, RZ, 0xc0, !PT ;  /* 0xff0000ff37377812 */ /* 0x000fe400078ec0ff */
[-C--:B------:R-:W-:Y:S01]  /*bc20*/  FFMA.FTZ R61, R53, R77.reuse, -R61 ;  /* 0x0000004d353d7223 */ /* 0x080fe2000001083d */
[----:B------:R-:W-:Y:S01]  /*bc30*/  FFMA.FTZ R53, R78, R77, R63 ;  /* 0x0000004d4e357223 */ /* 0x000fe2000001003f */
[----:B------:R-:W-:Y:S01]  /*bc40*/  F2FP.F16.E4M3.UNPACK_B R63, R57.H1 ;  /* 0x00000039ff3f723e */ /* 0x000fe200030006ff */
[----:B------:R-:W-:Y:S01]  /*bc50*/  HADD2.F32 R78, -RZ, R59.H0_H0 ;  /* 0x2000003bff4e7230 */ /* 0x000fe20000004100 */
[----:B------:R-:W-:Y:S01]  /*bc60*/  F2FP.F16.E4M3.UNPACK_B R77, R45.H1 ;  /* 0x0000002dff4d723e */ /* 0x000fe200030006ff */
[----:B------:R-:W-:Y:S01]  /*bc70*/  HADD2.F32 R45, -RZ, R49.H0_H0 ;  /* 0x20000031ff2d7230 */ /* 0x000fe20000004100 */
[----:B------:R-:W-:Y:S01]  /*bc80*/  SHF.L.U32 R60, R60, 0x8, RZ ;  /* 0x000000083c3c7819 */ /* 0x000fe200000006ff */
[----:B------:R-:W-:-:S02]  /*bc90*/  HADD2.F32 R79, -RZ, R63.H0_H0 ;  /* 0x2000003fff4f7230 */ /* 0x000fc40000004100 */
[----:B------:R-:W-:Y:S02]  /*bca0*/  HADD2.F32 R57, -RZ, R77.H0_H0 ;  /* 0x2000004dff397230 */ /* 0x000fe40000004100 */
[----:B------:R-:W-:Y:S02]  /*bcb0*/  HADD2.F32 R49, -RZ, R49.H1_H1 ;  /* 0x30000031ff317230 */ /* 0x000fe40000004100 */
[-C--:B------:R-:W-:Y:S01]  /*bcc0*/  FMUL.FTZ R92, R45, R79.reuse ;  /* 0x0000004f2d5c7220 */ /* 0x080fe20000410000 */
[----:B------:R-:W-:Y:S02]  /*bcd0*/  HADD2.F32 R63, -RZ, R63.H1_H1 ;  /* 0x3000003fff3f7230 */ /* 0x000fe40000004100 */
[C---:B------:R-:W-:Y:S01]  /*bce0*/  FMUL.FTZ R79, R57.reuse, R79 ;  /* 0x0000004f394f7220 */ /* 0x040fe20000410000 */
[----:B------:R-:W-:Y:S02]  /*bcf0*/  HADD2.F32 R77, -RZ, R77.H1_H1 ;  /* 0x3000004dff4d7230 */ /* 0x000fe40000004100 */
[----:B------:R-:W-:Y:S01]  /*bd00*/  FFMA.FTZ R57, R57, R78, -R92 ;  /* 0x0000004e39397223 */ /* 0x000fe2000001085c */
[----:B------:R-:W-:-:S02]  /*bd10*/  HADD2.F32 R59, -RZ, R59.H1_H1 ;  /* 0x3000003bff3b7230 */ /* 0x000fc40000004100 */
        /* <DEDUP_REMOVED lines=37> */
[C---:B------:R-:W-:Y:S01]  /*bf70*/  FFMA.FTZ R52, R47.reuse, R77, -R52 ;  /* 0x0000004d2f347223 */ /* 0x040fe20000010834 */
        /* <DEDUP_REMOVED lines=62> */
[-C--:B------:R-:W-:Y:S02]  /*c360*/  FFMA.FTZ R57, R44, R167.reuse, -R57 ;  /* 0x000000a72c397223 */ /* 0x080fe40000010839 */
        /* <DEDUP_REMOVED lines=14> */
[----:B------:R-:W-:Y:S01]  /*c450*/  F2FP.F16.E4M3.UNPACK_B R48, R48 ;  /* 0x00000030ff30723e */ /* 0x000fe200020006ff */
[----:B------:R-:W-:-:S02]  /*c460*/  HADD2.F32 R57, -RZ, R57.H1_H1 ;  /* 0x30000039ff397230 */ /* 0x000fc40000004100 */
[-C--:B------:R-:W-:Y:S01]  /*c470*/  FMUL.FTZ R94, R58, R95.reuse ;  /* 0x0000005f3a5e7220 */ /* 0x080fe20000410000 */
[----:B------:R-:W-:Y:S02]  /*c480*/  HADD2.F32 R55, -RZ, R55.H1_H1 ;  /* 0x30000037ff377230 */ /* 0x000fe40000004100 */
[C---:B------:R-:W-:Y:S01]  /*c490*/  FMUL.FTZ R95, R76.reuse, R95 ;  /* 0x0000005f4c5f7220 */ /* 0x040fe20000410000 */
[----:B------:R-:W-:-:S03]  /*c4a0*/  FFMA.FTZ R94, R76, R92, -R94 ;  /* 0x0000005c4c5e7223 */ /* 0x000fc6000001085e */
[----:B------:R-:W-:Y:S01]  /*c4b0*/  FFMA.FTZ R95, R58, R92, R95 ;  /* 0x0000005c3a5f7223 */ /* 0x000fe2000001005f */
[-C--:B------:R-:W-:Y:S01]  /*c4c0*/  FMUL.FTZ R58, R57, R46.reuse ;  /* 0x0000002e393a7220 */ /* 0x080fe20000410000 */
[C---:B------:R-:W-:Y:S01]  /*c4d0*/  FMUL.FTZ R46, R55.reuse, R46 ;  /* 0x0000002e372e7220 */ /* 0x040fe20000410000 */
[----:B------:R-:W-:Y:S02]  /*c4e0*/  HADD2.F32 R92, -RZ, R166.H0_H0 ;  /* 0x200000a6ff5c7230 */ /* 0x000fe40000004100 */
[-C--:B------:R-:W-:Y:S01]  /*c4f0*/  FFMA.FTZ R55, R55, R59.reuse, -R58 ;  /* 0x0000003b37377223 */ /* 0x080fe2000001083a */
[----:B------:R-:W-:Y:S01]  /*c500*/  FFMA.FTZ R46, R57, R59, R46 ;  /* 0x0000003b392e7223 */ /* 0x000fe2000001002e */
[----:B------:R-:W-:Y:S02]  /*c510*/  HADD2.F32 R57, -RZ, R50.H0_H0 ;  /* 0x20000032ff397230 */ /* 0x000fe40000004100 */
        /* <DEDUP_REMOVED lines=12> */
[----:B------:R-:W-:Y:S01]  /*c5e0*/  F2FP.SATFINITE.E4M3.F32.PACK_AB_MERGE_C R95, R46, R95, RZ ;  /* 0x0000005f2e5f723e */ /* 0x000fe200048070ff */
[C---:B------:R-:W-:Y:S02]  /*c5f0*/  FMUL.FTZ R166, R48.reuse, R166 ;  /* 0x000000a630a67220 */ /* 0x040fe40000410000 */
[-C--:B------:R-:W-:Y:S01]  /*c600*/  FFMA.FTZ R57, R48, R168.reuse, -R57 ;  /* 0x000000a830397223 */ /* 0x080fe20000010839 */
        /* <DEDUP_REMOVED lines=8> */
.L_x_2424:
[----:B------:R-:W-:Y:S05]  /*c690*/  BSYNC B2 ;  /* 0x0000000000027941 */ /* 0x000fea0003800000 */
.L_x_2423:
        /* <DEDUP_REMOVED lines=12> */
.L_x_2414:
[----:B------:R-:W-:Y:S05]  /*c760*/  BSYNC B1 ;  /* 0x0000000000017941 */ /* 0x000fea0003800000 */
.L_x_2413:
[----:B-1-34-:R-:W-:Y:S02]  /*c770*/  VIADD R45, R220, 0x80 ;  /* 0x00000080dc2d7836 */ /* 0x01afe40000000000 */
[-C--:B------:R-:W-:Y:S02]  /*c780*/  IMAD R44, R147, R136.reuse, RZ ;  /* 0x00000088932c7224 */ /* 0x080fe400078e02ff */
        /* <DEDUP_REMOVED lines=24> */
[----:B------:R-:W-:-:S03]  /*c910*/  IMAD R47, R17, 0x7800, R44 ;  /* 0x00007800112f7824 */ /* 0x000fc600078e022c */
[C---:B------:R-:W-:Y:S01]  /*c920*/  IADD3 R45, R16.reuse, R45, RZ ;  /* 0x0000002d102d7210 */ /* 0x040fe20007ffe0ff */
[----:B------:R-:W-:-:S05]  /*c930*/  IMAD.IADD R48, R16, 0x1, R47 ;  /* 0x0000000110307824 */ /* 0x000fca00078e022f */
[----:B------:R-:W1:Y:S04]  /*c940*/  LDS.128 R44, [R45+0x24200] ;  /* 0x024200002d2c7984 */ /* 0x000e680000000c00 */
[----:B------:R-:W3:Y:S01]  /*c950*/  LDS.128 R48, [R48+0x24200] ;  /* 0x0242000030307984 */ /* 0x000ee20000000c00 */
[----:B------:R-:W-:Y:S05]  /*c960*/  @P3 BRA `(.L_x_2428) ;  /* 0x0000000c00403947 */ /* 0x000fea0003800000 */
[----:B---3--:R-:W-:Y:S01]  /*c970*/  IMAD.MOV.U32 R58, RZ, RZ, R48 ;  /* 0x000000ffff3a7224 */ /* 0x008fe200078e0030 */
[----:B------:R-:W-:Y:S01]  /*c980*/  F2FP.F16.E4M3.UNPACK_B R60, R161.H1 ;  /* 0x000000a1ff3c723e */ /* 0x000fe200030006ff */
[----:B-1----:R-:W-:Y:S01]  /*c990*/  IMAD.MOV.U32 R52, RZ, RZ, R44 ;  /* 0x000000ffff347224 */ /* 0x002fe200078e002c */
[----:B------:R-:W-:Y:S02]  /*c9a0*/  F2FP.F16.E4M3.UNPACK_B R61, R163.H1 ;  /* 0x000000a3ff3d723e */ /* 0x000fe400030006ff */
[----:B------:R-:W-:Y:S01]  /*c9b0*/  F2FP.F16.E4M3.UNPACK_B R59, R58.H1 ;  /* 0x0000003aff3b723e */ /* 0x000fe200030006ff */
[--C-:B------:R-:W-:Y:S01]  /*c9c0*/  HADD2.F32 R77, -RZ, R60.reuse.H0_H0 ;  /* 0x2000003cff4d7230 */ /* 0x100fe20000004100 */
[----:B------:R-:W-:Y:S01]  /*c9d0*/  F2FP.F16.E4M3.UNPACK_B R57, R52.H1 ;  /* 0x00000034ff39723e */ /* 0x000fe200030006ff */
[----:B------:R-:W-:Y:S01]  /*c9e0*/  HADD2.F32 R62, -RZ, R60.H1_H1 ;  /* 0x3000003cff3e7230 */ /* 0x000fe20000004100 */
[----:B0-----:R-:W-:Y:S01]  /*c9f0*/  SHF.R.U32.HI R92, RZ, 0x8, R67 ;  /* 0x00000008ff5c7819 */ /* 0x001fe20000011643 */
[----:B------:R-:W-:Y:S01]  /*ca00*/  HADD2.F32 R44, -RZ, R59.H0_H0 ;  /* 0x2000003bff2c7230 */ /* 0x000fe20000004100 */
[----:B------:R-:W-:Y:S01]  /*ca10*/  SHF.R.U32.HI R82, RZ, 0x10, R83 ;  /* 0x00000010ff527819 */ /* 0x000fe20000011653 */
[----:B------:R-:W-:Y:S01]  /*ca20*/  HADD2.F32 R48, -RZ, R57.H0_H0 ;  /* 0x20000039ff307230 */ /* 0x000fe20000004100 */
[----:B------:R-:W-:Y:S01]  /*ca30*/  LOP3.LUT R94, R67, 0xff0000ff, RZ, 0xc0, !PT ;  /* 0xff0000ff435e7812 */ /* 0x000fe200078ec0ff */
        /* <DEDUP_REMOVED lines=13> */
[----:B------:R-:W-:Y:S02]  /*cb10*/  F2FP.F16.E4M3.UNPACK_B R60, R58 ;  /* 0x0000003aff3c723e */ /* 0x000fe400020006ff */
        /* <DEDUP_REMOVED lines=22> */
[----:B------:R-:W-:Y:S02]  /*cc80*/  F2FP.F16.E4M3.UNPACK_B R76, R62.H1 ;  /* 0x0000003eff4c723e */ /* 0x000fe400030006ff */
[-C--:B------:R-:W-:Y:S01]  /*cc90*/  FFMA.FTZ R58, R58, R61.reuse, -R79 ;  /* 0x0000003d3a3a7223 */ /* 0x080fe2000001084f */
[----:B------:R-:W-:Y:S01]  /*cca0*/  FFMA.FTZ R61, R60, R61, R77 ;  /* 0x0000003d3c3d7223 */ /* 0x000fe2000001004d */
[----:B------:R-:W-:Y:S01]  /*ccb0*/  IMAD.MOV.U32 R60, RZ, RZ, R46 ;  /* 0x000000ffff3c7224 */ /* 0x000fe200078e002e */
[----:B------:R-:W-:Y:S01]  /*ccc0*/  F2FP.F16.E4M3.UNPACK_B R77, R162.H1 ;  /* 0x000000a2ff4d723e */ /* 0x000fe200030006ff */
[----:B------:R-:W-:Y:S01]  /*ccd0*/  HADD2.F32 R46, -RZ, R76.H0_H0 ;  /* 0x2000004cff2e7230 */ /* 0x000fe20000004100 */
[----:B------:R-:W-:Y:S01]  /*cce0*/  F2FP.SATFINITE.E4M3.F32.PACK_AB_MERGE_C R44, R58, R63, R48 ;  /* 0x0000003f3a2c723e */ /* 0x000fe20004807030 */
[----:B------:R-:W-:Y:S01]  /*ccf0*/  HADD2.F32 R79, -RZ, R64.H0_H0 ;  /* 0x20000040ff4f7230 */ /* 0x000fe20000004100 */
[-C--:B------:R-:W-:Y:S01]  /*cd00*/  F2FP.F16.E4M3.UNPACK_B R66, R60.reuse.H1 ;  /* 0x0000003cff42723e */ /* 0x080fe200030006ff */
[----:B------:R-:W-:Y:S01]  /*cd10*/  HADD2.F32 R93, -RZ, R77.H0_H0 ;  /* 0x2000004dff5d7230 */ /* 0x000fe20000004100 */
[----:B------:R-:W-:Y:S01]  /*cd20*/  F2FP.F16.E4M3.UNPACK_B R60, R60 ;  /* 0x0000003cff3c723e */ /* 0x000fe200020006ff */
[----:B------:R-:W-:Y:S01]  /*cd30*/  HADD2.F32 R76, -RZ, R76.H1_H1 ;  /* 0x3000004cff4c7230 */ /* 0x000fe20000004100 */
[----:B------:R-:W-:Y:S01]  /*cd40*/  F2FP.SATFINITE.E4M3.F32.PACK_AB_MERGE_C R48, R61, R52, R59 ;  /* 0x000000343d30723e */ /* 0x000fe2000480703b */
[----:B------:R-:W-:-:S02]  /*cd50*/  HADD2.F32 R50, -RZ, R66.H0_H0 ;  /* 0x20000042ff327230 */ /* 0x000fc40000004100 */
[----:B------:R-:W-:Y:S01]  /*cd60*/  FMUL.FTZ R95, R46, R93 ;  /* 0x0000005d2e5f7220 */ /* 0x000fe20000410000 */
[----:B------:R-:W-:Y:S01]  /*cd70*/  HADD2.F32 R66, -RZ, R66.H1_H1 ;  /* 0x30000042ff427230 */ /* 0x000fe20000004100 */
[----:B------:R-:W-:Y:S01]  /*cd80*/  F2FP.F16.E4M3.UNPACK_B R52, R45 ;  /* 0x0000002dff34723e */ /* 0x000fe200020006ff */
[----:B------:R-:W-:Y:S02]  /*cd90*/  HADD2.F32 R59, -RZ, R57.H0_H0 ;  /* 0x20000039ff3b7230 */ /* 0x000fe40000004100 */
[C---:B------:R-:W-:Y:S01]  /*cda0*/  FMUL.FTZ R93, R50.reuse, R93 ;  /* 0x0000005d325d7220 */ /* 0x040fe20000410000 */
[----:B------:R-:W-:-:S03]  /*cdb0*/  FFMA.FTZ R50, R50, R79, -R95 ;  /* 0x0000004f32327223 */ /* 0x000fc6000001085f */
[----:B------:R-:W-:Y:S01]  /*cdc0*/  FFMA.FTZ R46, R46, R79, R93 ;  /* 0x0000004f2e2e7223 */ /* 0x000fe2000001005d */
[----:B------:R-:W-:Y:S02]  /*cdd0*/  HADD2.F32 R79, -RZ, R77.H1_H1 ;  /* 0x3000004dff4f7230 */ /* 0x000fe40000004100 */
[----:B------:R-:W-:Y:S01]  /*cde0*/  HADD2.F32 R77, -RZ, R64.H1_H1 ;  /* 0x30000040ff4d7230 */ /* 0x000fe20000004100 */
[----:B------:R-:W-:Y:S02]  /*cdf0*/  F2FP.F16.E4M3.UNPACK_B R64, R162 ;  /* 0x000000a2ff40723e */ /* 0x000fe400020006ff */
[-C--:B------:R-:W-:Y:S01]  /*ce00*/  FMUL.FTZ R93, R76, R79.reuse ;  /* 0x0000004f4c5d7220 */ /* 0x080fe20000410000 */
[C---:B------:R-:W-:Y:S02]  /*ce10*/  FMUL.FTZ R95, R66.reuse, R79 ;  /* 0x0000004f425f7220 */ /* 0x040fe40000410000 */
[----:B------:R-:W-:Y:S02]  /*ce20*/  HADD2.F32 R99, -RZ, R64.H1_H1 ;  /* 0x30000040ff637230 */ /* 0x000fe40000004100 */
[-C--:B------:R-:W-:Y:S01]  /*ce30*/  FFMA.FTZ R79, R66, R77.reuse, -R93 ;  /* 0x0000004d424f7223 */ /* 0x080fe2000001085d */
[----:B------:R-:W-:Y:S01]  /*ce40*/  F2FP.F16.E4M3.UNPACK_B R66, R62 ;  /* 0x0000003eff42723e */ /* 0x000fe200020006ff */
[----:B------:R-:W-:Y:S01]  /*ce50*/  FFMA.FTZ R77, R76, R77, R95 ;  /* 0x0000004d4c4d7223 */ /* 0x000fe2000001005f */
[----:B------:R-:W-:Y:S01]  /*ce60*/  F2FP.F16.E4M3.UNPACK_B R62, R164 ;  /* 0x000000a4ff3e723e */ /* 0x000fe200020006ff */
[----:B------:R-:W-:Y:S01]  /*ce70*/  HADD2.F32 R93, -RZ, R60.H0_H0 ;  /* 0x2000003cff5d7230 */ /* 0x000fe20000004100 */
[----:B------:R-:W-:Y:S01]  /*ce80*/  F2FP.SATFINITE.E4M3.F32.PACK_AB_MERGE_C R50, R79, R50, RZ ;  /* 0x000000324f32723e */ /* 0x000fe200048070ff */
[--C-:B------:R-:W-:Y:S01]  /*ce90*/  HADD2.F32 R95, -RZ, R66.reuse.H0_H0 ;  /* 0x20000042ff5f7230 */ /* 0x100fe20000004100 */
[----:B------:R-:W-:Y:S01]  /*cea0*/  F2FP.SATFINITE.E4M3.F32.PACK_AB_MERGE_C R77, R77, R46, RZ ;  /* 0x0000002e4d4d723e */ /* 0x000fe200048070ff */
[----:B------:R-:W-:-:S02]  /*ceb0*/  HADD2.F32 R66, -RZ, R66.H1_H1 ;  /* 0x30000042ff427230 */ /* 0x000fc40000004100 */
[----:B------:R-:W-:Y:S01]  /*cec0*/  HADD2.F32 R78, -RZ, R64.H0_H0 ;  /* 0x20000040ff4e7230 */ /* 0x000fe20000004100 */
[----:B------:R-:W-:Y:S01]  /*ced0*/  SHF.R.U32.HI R64, RZ, 0x8, R81 ;  /* 0x00000008ff407819 */ /* 0x000fe20000011651 */
[----:B------:R-:W-:Y:S02]  /*cee0*/  HADD2.F32 R60, -RZ, R60.H1_H1 ;  /* 0x3000003cff3c7230 */ /* 0x000fe40000004100 */
[-C--:B------:R-:W-:Y:S01]  /*cef0*/  FMUL.FTZ R137, R66, R99.reuse ;  /* 0x0000006342897220 */ /* 0x080fe20000410000 */
[--C-:B------:R-:W-:Y:S02]  /*cf00*/  HADD2.F32 R97, -RZ, R62.reuse.H1_H1 ;  /* 0x3000003eff617230 */ /* 0x100fe40000004100 */
[-C--:B------:R-:W-:Y:S01]  /*cf10*/  FMUL.FTZ R80, R95, R78.reuse ;  /* 0x0000004e5f507220 */ /* 0x080fe20000410000 */
[----:B------:R-:W-:Y:S02]  /*cf20*/  HADD2.F32 R76, -RZ, R62.H0_H0 ;  /* 0x2000003eff4c7230 */ /* 0x000fe40000004100 */
[C---:B------:R-:W-:Y:S01]  /*cf30*/  FMUL.FTZ R99, R60.reuse, R99 ;  /* 0x000000633c637220 */ /* 0x040fe20000410000 */
[C---:B------:R-:W-:Y:S01]  /*cf40*/  FMUL.FTZ R78, R93.reuse, R78 ;  /* 0x0000004e5d4e7220 */ /* 0x040fe20000410000 */
[-C--:B------:R-:W-:Y:S01]  /*cf50*/  FFMA.FTZ R62, R60, R97.reuse, -R137 ;  /* 0x000000613c3e7223 */ /* 0x080fe20000010889 */
[-C--:B------:R-:W-:Y:S01]  /*cf60*/  FFMA.FTZ R93, R93, R76.reuse, -R80 ;  /* 0x0000004c5d5d7223 */ /* 0x080fe20000010850 */
[----:B------:R-:W-:Y:S01]  /*cf70*/  FFMA.FTZ R60, R66, R97, R99 ;  /* 0x00000061423c7223 */ /* 0x000fe20000010063 */
[----:B------:R-:W-:Y:S01]  /*cf80*/  FFMA.FTZ R95, R95, R76, R78 ;  /* 0x0000004c5f5f7223 */ /* 0x000fe2000001004e */
[----:B------:R-:W-:Y:S01]  /*cf90*/  LOP3.LUT R66, R81, 0xff0000ff, RZ, 0xc0, !PT ;  /* 0xff0000ff51427812 */ /* 0x000fe200078ec0ff */
[----:B------:R-:W-:Y:S01]  /*cfa0*/  IMAD.SHL.U32 R97, R64, 0x100, RZ ;  /* 0x0000010040617824 */ /* 0x000fe200078e00ff */
[----:B------:R-:W-:-:S02]  /*cfb0*/  SHF.R.U32.HI R80, RZ, 0x10, R81 ;  /* 0x00000010ff507819 */ /* 0x000fc40000011651 */
[----:B------:R-:W-:Y:S02]  /*cfc0*/  SHF.R.U32.HI R76, RZ, 0x8, R83 ;  /* 0x00000008ff4c7819 */ /* 0x000fe40000011653 */
[--C-:B------:R-:W-:Y:S02]  /*cfd0*/  SHF.R.U32.HI R81, RZ, 0x8, R65.reuse ;  /* 0x00000008ff517819 */ /* 0x100fe40000011641 */
[----:B------:R-:W-:Y:S02]  /*cfe0*/  SHF.L.U32 R99, R76, 0x8, RZ ;  /* 0x000000084c637819 */ /* 0x000fe400000006ff */
[----:B------:R-:W-:Y:S01]  /*cff0*/  LOP3.LUT R78, R83, 0xff0000ff, RZ, 0xc0, !PT ;  /* 0xff0000ff534e7812 */ /* 0x000fe200078ec0ff */
[----:B------:R-:W-:Y:S01]  /*d000*/  IMAD.SHL.U32 R76, R81, 0x100, RZ ;  /* 0x00000100514c7824 */ /* 0x000fe200078e00ff */
[----:B------:R-:W-:Y:S01]  /*d010*/  LOP3.LUT R83, R65, 0xff0000ff, RZ, 0xc0, !PT ;  /* 0xff0000ff41537812 */ /* 0x000fe200078ec0ff */
[----:B------:R-:W-:Y:S01]  /*d020*/  IMAD.SHL.U32 R81, R92, 0x100, RZ ;  /* 0x000001005c517824 */ /* 0x000fe200078e00ff */
[----:B------:R-:W-:-:S02]  /*d030*/  SHF.R.U32.HI R65, RZ, 0x10, R65 ;  /* 0x00000010ff417819 */ /* 0x000fc40000011641 */
[----:B------:R-:W-:Y:S02]  /*d040*/  LOP3.LUT R66, R66, 0xff00, R97, 0xf8, !PT ;  /* 0x0000ff0042427812 */ /* 0x000fe400078ef861 */
[----:B------:R-:W-:Y:S01]  /*d050*/  LOP3.LUT R94, R94, 0xff00, R81, 0xf8, !PT ;  /* 0x0000ff005e5e7812 */ /* 0x000fe200078ef851 */
[----:B------:R-:W-:Y:S01]  /*d060*/  IMAD.U32 R81, R80, 0x10000, RZ ;  /* 0x0001000050517824 */ /* 0x000fe200078e00ff */
[----:B------:R-:W-:Y:S01]  /*d070*/  LOP3.LUT R76, R83, 0xff00, R76, 0xf8, !PT ;  /* 0x0000ff00534c7812 */ /* 0x000fe200078ef84c */
[----:B------:R-:W-:Y:S01]  /*d080*/  IMAD.U32 R65, R65, 0x10000, RZ ;  /* 0x0001000041417824 */ /* 0x000fe200078e00ff */
[----:B------:R-:W-:Y:S01]  /*d090*/  F2FP.SATFINITE.E4M3.F32.PACK_AB_MERGE_C R46, R62, R93, R50 ;  /* 0x0000005d3e2e723e */ /* 0x000fe20004807032 */
[----:B------:R-:W-:Y:S01]  /*d0a0*/  IMAD.U32 R83, R82, 0x10000, RZ ;  /* 0x0001000052537824 */ /* 0x000fe200078e00ff */
[----:B------:R-:W-:Y:S01]  /*d0b0*/  LOP3.LUT R66, R66, 0xff0000, R81, 0xf8, !PT ;  /* 0x00ff000042427812 */ /* 0x000fe200078ef851 */
[----:B------:R-:W-:Y:S01]  /*d0c0*/  IMAD.U32 R81, R67, 0x10000, RZ ;  /* 0x0001000043517824 */ /* 0x000fe200078e00ff */
[----:B------:R-:W-:-:S02]  /*d0d0*/  LOP3.LUT R67, R76, 0xff0000, R65, 0xf8, !PT ;  /* 0x00ff00004c437812 */ /* 0x000fc400078ef841 */
[-C--:B------:R-:W-:Y:S02]  /*d0e0*/  F2FP.F16.E4M3.UNPACK_B R61, R66.reuse ;  /* 0x00000042ff3d723e */ /* 0x080fe400020006ff */
[----:B------:R-:W-:Y:S02]  /*d0f0*/  F2FP.F16.E4M3.UNPACK_B R58, R67 ;  /* 0x00000043ff3a723e */ /* 0x000fe400020006ff */
[----:B------:R-:W-:Y:S01]  /*d100*/  F2FP.SATFINITE.E4M3.F32.PACK_AB_MERGE_C R50, R60, R95, R77 ;  /* 0x0000005f3c32723e */ /* 0x000fe2000480704d */
[----:B------:R-:W-:Y:S01]  /*d110*/  HADD2.F32 R60, -RZ, R57.H1_H1 ;  /* 0x30000039ff3c7230 */ /* 0x000fe20000004100 */
[----:B------:R-:W-:Y:S01]  /*d120*/  LOP3.LUT R64, R78, 0xff00, R99, 0xf8, !PT ;  /* 0x0000ff004e407812 */ /* 0x000fe200078ef863 */
[----:B------:R-:W-:Y:S01]  /*d130*/  HADD2.F32 R76, -RZ, R58.H0_H0 ;  /* 0x2000003aff4c7230 */ /* 0x000fe20000004100 */
[----:B------:R-:W-:Y:S01]  /*d140*/  F2FP.F16.E4M3.UNPACK_B R67, R67.H1 ;  /* 0x00000043ff43723e */ /* 0x000fe200030006ff */
[----:B------:R-:W-:Y:S01]  /*d150*/  HADD2.F32 R57, -RZ, R52.H0_H0 ;  /* 0x20000034ff397230 */ /* 0x000fe20000004100 */
[----:B------:R-:W-:Y:S01]  /*d160*/  F2FP.F16.E4M3.UNPACK_B R66, R66.H1 ;  /* 0x00000042ff42723e */ /* 0x000fe200030006ff */
[----:B------:R-:W-:-:S02]  /*d170*/  HADD2.F32 R63, -RZ, R58.H1_H1 ;  /* 0x3000003aff3f7230 */ /* 0x000fc40000004100 */
[-C--:B------:R-:W-:Y:S01]  /*d180*/  FMUL.FTZ R78, R59, R76.reuse ;  /* 0x0000004c3b4e7220 */ /* 0x080fe20000410000 */
        /* <DEDUP_REMOVED lines=16> */
[----:B------:R-:W-:Y:S01]  /*d290*/  LOP3.LUT R64, R64, 0xff0000, R83, 0xf8, !PT ;  /* 0x00ff000040407812 */ /* 0x000fe200078ef853 */
[--C-:B------:R-:W-:Y:S01]  /*d2a0*/  HADD2.F32 R59, -RZ, R61.reuse.H0_H0 ;  /* 0x2000003dff3b7230 */ /* 0x100fe20000004100 */
[----:B------:R-:W-:Y:S01]  /*d2b0*/  F2FP.F16.E4M3.UNPACK_B R77, R51.H1 ;  /* 0x00000033ff4d723e */ /* 0x000fe200030006ff */
        /* <DEDUP_REMOVED lines=14> */
[----:B------:R-:W-:Y:S01]  /*d3a0*/  HADD2.F32 R83, -RZ, R82.H0_H0 ;  /* 0x20000052ff537230 */ /* 0x000fe20000004100 */
[----:B------:R-:W-:Y:S01]  /*d3b0*/  F2FP.F16.E4M3.UNPACK_B R61, R47 ;  /* 0x0000002fff3d723e */ /* 0x000fe200020006ff */
[----:B------:R-:W-:Y:S01]  /*d3c0*/  HADD2.F32 R79, -RZ, R77.H0_H0 ;  /* 0x2000004dff4f7230 */ /* 0x000fe20000004100 */
[----:B------:R-:W-:Y:S01]  /*d3d0*/  F2FP.F16.E4M3.UNPACK_B R63, R65 ;  /* 0x00000041ff3f723e */ /* 0x000fe200020006ff */
[----:B------:R-:W-:Y:S01]  /*d3e0*/  HADD2.F32 R78, -RZ, R66.H0_H0 ;  /* 0x20000042ff4e7230 */ /* 0x000fe20000004100 */
[----:B------:R-:W-:Y:S01]  /*d3f0*/  F2FP.F16.E4M3.UNPACK_B R67, R47.H1 ;  /* 0x0000002fff43723e */ /* 0x000fe200030006ff */
[----:B------:R-:W-:Y:S01]  /*d400*/  HADD2.F32 R51, -RZ, R61.H0_H0 ;  /* 0x2000003dff337230 */ /* 0x000fe20000004100 */
[-C--:B------:R-:W-:Y:S01]  /*d410*/  F2FP.F16.E4M3.UNPACK_B R47, R64.reuse ;  /* 0x00000040ff2f723e */ /* 0x080fe200020006ff */
[----:B------:R-:W-:Y:S01]  /*d420*/  HADD2.F32 R76, -RZ, R63.H0_H0 ;  /* 0x2000003fff4c7230 */ /* 0x000fe20000004100 */
[----:B------:R-:W-:Y:S01]  /*d430*/  F2FP.F16.E4M3.UNPACK_B R65, R64.H1 ;  /* 0x00000040ff41723e */ /* 0x000fe200030006ff */
[----:B------:R-:W-:-:S02]  /*d440*/  HADD2.F32 R82, -RZ, R82.H1_H1 ;  /* 0x30000052ff527230 */ /* 0x000fc40000004100 */
[----:B------:R-:W-:Y:S01]  /*d450*/  FMUL.FTZ R95, R79, R83 ;  /* 0x000000534f5f7220 */ /* 0x000fe20000410000 */
[----:B------:R-:W-:Y:S02]  /*d460*/  HADD2.F32 R80, -RZ, R47.H0_H0 ;  /* 0x2000002fff507230 */ /* 0x000fe40000004100 */
[-C--:B------:R-:W-:Y:S01]  /*d470*/  FMUL.FTZ R92, R78, R76.reuse ;  /* 0x0000004c4e5c7220 */ /* 0x080fe20000410000 */
[C---:B------:R-:W-:Y:S01]  /*d480*/  FMUL.FTZ R93, R51.reuse, R76 ;  /* 0x0000004c335d7220 */ /* 0x040fe20000410000 */
[----:B------:R-:W-:Y:S01]  /*d490*/  HADD2.F32 R76, -RZ, R67.H0_H0 ;  /* 0x20000043ff4c7230 */ /* 0x000fe20000004100 */
[----:B------:R-:W-:Y:S01]  /*d4a0*/  F2FP.SATFINITE.E4M3.F32.PACK_AB_MERGE_C R49, R60, R49, RZ ;  /* 0x000000313c31723e */ /* 0x000fe200048070ff */
[-C--:B------:R-:W-:Y:S01]  /*d4b0*/  FFMA.FTZ R51, R51, R80.reuse, -R92 ;  /* 0x0000005033337223 */ /* 0x080fe2000001085c */
[----:B------:R-:W-:Y:S02]  /*d4c0*/  HADD2.F32 R81, -RZ, R65.H0_H0 ;  /* 0x20000041ff517230 */ /* 0x000fe40000004100 */
[----:B------:R-:W-:Y:S01]  /*d4d0*/  FFMA.FTZ R64, R78, R80, R93 ;  /* 0x000000504e407223 */ /* 0x000fe2000001005d */
[----:B------:R-:W-:Y:S01]  /*d4e0*/  FMUL.FTZ R80, R76, R83 ;  /* 0x000000534c507220 */ /* 0x000fe20000410000 */
[----:B------:R-:W-:Y:S01]  /*d4f0*/  HADD2.F32 R78, -RZ, R77.H1_H1 ;  /* 0x3000004dff4e7230 */ /* 0x000fe20000004100 */
[----:B------:R-:W-:Y:S01]  /*d500*/  F2FP.SATFINITE.E4M3.F32.PACK_AB_MERGE_C R59, R62, R59, RZ ;  /* 0x0000003b3e3b723e */ /* 0x000fe200048070ff */
[----:B------:R-:W-:-:S02]  /*d510*/  HADD2.F32 R67, -RZ, R67.H1_H1 ;  /* 0x30000043ff437230 */ /* 0x000fc40000004100 */
[----:B------:R-:W-:Y:S01]  /*d520*/  FFMA.FTZ R77, R79, R81, R80 ;  /* 0x000000514f4d7223 */ /* 0x000fe20000010050 */
[----:B------:R-:W-:Y:S02]  /*d530*/  HADD2.F32 R65, -RZ, R65.H1_H1 ;  /* 0x30000041ff417230 */ /* 0x000fe40000004100 */
[-C--:B------:R-:W-:Y:S01]  /*d540*/  FMUL.FTZ R80, R78, R82.reuse ;  /* 0x000000524e507220 */ /* 0x080fe20000410000 */
[----:B------:R-:W-:Y:S02]  /*d550*/  HADD2.F32 R66, -RZ, R66.H1_H1 ;  /* 0x30000042ff427230 */ /* 0x000fe40000004100 */
[C---:B------:R-:W-:Y:S01]  /*d560*/  FMUL.FTZ R79, R67.reuse, R82 ;  /* 0x00000052434f7220 */ /* 0x040fe20000410000 */
[----:B------:R-:W-:Y:S02]  /*d570*/  HADD2.F32 R63, -RZ, R63.H1_H1 ;  /* 0x3000003fff3f7230 */ /* 0x000fe40000004100 */
[----:B------:R-:W-:Y:S01]  /*d580*/  FFMA.FTZ R67, R67, R65, -R80 ;  /* 0x0000004143437223 */ /* 0x000fe20000010850 */
[----:B------:R-:W-:-:S02]  /*d590*/  HADD2.F32 R61, -RZ, R61.H1_H1 ;  /* 0x3000003dff3d7230 */ /* 0x000fc40000004100 */
[----:B------:R-:W-:Y:S01]  /*d5a0*/  FFMA.FTZ R76, R76, R81, -R95 ;  /* 0x000000514c4c7223 */ /* 0x000fe2000001085f */
[----:B------:R-:W-:Y:S02]  /*d5b0*/  HADD2.F32 R47, -RZ, R47.H1_H1 ;  /* 0x3000002fff2f7230 */ /* 0x000fe40000004100 */
[----:B------:R-:W-:Y:S01]  /*d5c0*/  FMUL.FTZ R80, R66, R63 ;  /* 0x0000003f42507220 */ /* 0x000fe20000410000 */
[----:B------:R-:W-:Y:S01]  /*d5d0*/  FFMA.FTZ R78, R78, R65, R79 ;  /* 0x000000414e4e7223 */ /* 0x000fe2000001004f */
[----:B------:R-:W-:Y:S01]  /*d5e0*/  FMUL.FTZ R63, R61, R63 ;  /* 0x0000003f3d3f7220 */ /* 0x000fe20000410000 */
[----:B------:R-:W-:Y:S01]  /*d5f0*/  F2FP.SATFINITE.E4M3.F32.PACK_AB_MERGE_C R67, R67, R76, RZ ;  /* 0x0000004c4343723e */ /* 0x000fe200048070ff */
[-C--:B------:R-:W-:Y:S01]  /*d600*/  FFMA.FTZ R80, R61, R47.reuse, -R80 ;  /* 0x0000002f3d507223 */ /* 0x080fe20000010850 */
[----:B------:R-:W-:Y:S01]  /*d610*/  F2FP.SATFINITE.E4M3.F32.PACK_AB_MERGE_C R45, R45, R52, R49 ;  /* 0x000000342d2d723e */ /* 0x000fe20004807031 */
[----:B------:R-:W-:Y:S01]  /*d620*/  FFMA.FTZ R63, R66, R47, R63 ;  /* 0x0000002f423f7223 */ /* 0x000fe2000001003f */
[----:B------:R-:W-:-:S02]  /*d630*/  F2FP.SATFINITE.E4M3.F32.PACK_AB_MERGE_C R77, R78, R77, RZ ;  /* 0x0000004d4e4d723e */ /* 0x000fc400048070ff */
[----:B------:R-:W-:Y:S02]  /*d640*/  F2FP.SATFINITE.E4M3.F32.PACK_AB_MERGE_C R47, R80, R51, R67 ;  /* 0x00000033502f723e */ /* 0x000fe40004807043 */
[----:B------:R-:W-:Y:S02]  /*d650*/  F2FP.SATFINITE.E4M3.F32.PACK_AB_MERGE_C R49, R58, R57, R59 ;  /* 0x000000393a31723e */ /* 0x000fe4000480703b */
[----:B------:R-:W-:-:S07]  /*d660*/  F2FP.SATFINITE.E4M3.F32.PACK_AB_MERGE_C R51, R63, R64, R77 ;  /* 0x000000403f33723e */ /* 0x000fce000480704d */
.L_x_2428:
[----:B------:R-:W-:Y:S05]  /*d670*/  BSYNC B2 ;  /* 0x0000000000027941 */ /* 0x000fea0003800000 */
.L_x_2427:
        /* <DEDUP_REMOVED lines=10> */
.L_x_2426:
[----:B------:R-:W-:Y:S05]  /*d720*/  BSYNC B1 ;  /* 0x0000000000017941 */ /* 0x000fea0003800000 */
.L_x_2425:
        /* <DEDUP_REMOVED lines=28> */
[----:B------:R-:W-:Y:S01]  /*d8f0*/  LOP3.LUT R63, R85, 0xff0000ff, RZ, 0xc0, !PT ;  /* 0xff0000ff553f7812 */ /* 0x000fe200078ec0ff */
[----:B---3--:R-:W-:Y:S01]  /*d900*/  IMAD.MOV.U32 R59, RZ, RZ, R50 ;  /* 0x000000ffff3b7224 */ /* 0x008fe200078e0032 */
[----:B------:R-:W-:Y:S01]  /*d910*/  SHF.R.U32.HI R66, RZ, 0x8, R87 ;  /* 0x00000008ff427819 */ /* 0x000fe20000011657 */
[----:B------:R-:W-:Y:S01]  /*d920*/  IMAD.SHL.U32 R44, R58, 0x100, RZ ;  /* 0x000001003a2c7824 */ /* 0x000fe200078e00ff */
[----:B------:R-:W-:Y:S01]  /*d930*/  SHF.R.U32.HI R64, RZ, 0x8, R69 ;  /* 0x00000008ff407819 */ /* 0x000fe20000011645 */
[----:B------:R-:W-:Y:S01]  /*d940*/  IMAD.MOV.U32 R58, RZ, RZ, R46 ;  /* 0x000000ffff3a7224 */ /* 0x000fe200078e002e */
[----:B------:R-:W-:Y:S02]  /*d950*/  SHF.R.U32.HI R68, RZ, 0x10, R87 ;  /* 0x00000010ff447819 */ /* 0x000fe40000011657 */
[----:B------:R-:W-:Y:S01]  /*d960*/  LOP3.LUT R63, R63, 0xff00, R44, 0xf8, !PT ;  /* 0x0000ff003f3f7812 */ /* 0x000fe200078ef82c */
[----:B------:R-:W-:Y:S01]  /*d970*/  IMAD.SHL.U32 R44, R66, 0x100, RZ ;  /* 0x00000100422c7824 */ /* 0x000fe200078e00ff */
[----:B------:R-:W-:Y:S01]  /*d980*/  LOP3.LUT R65, R87, 0xff0000ff, RZ, 0xc0, !PT ;  /* 0xff0000ff57417812 */ /* 0x000fe200078ec0ff */
[----:B------:R-:W-:Y:S01]  /*d990*/  IMAD.SHL.U32 R46, R64, 0x100, RZ ;  /* 0x00000100402e7824 */ /* 0x000fe200078e00ff */
[----:B------:R-:W-:-:S02]  /*d9a0*/  LOP3.LUT R67, R69, 0xff0000ff, RZ, 0xc0, !PT ;  /* 0xff0000ff45437812 */ /* 0x000fc400078ec0ff */
[----:B------:R-:W-:Y:S02]  /*d9b0*/  SHF.R.U32.HI R62, RZ, 0x8, R71 ;  /* 0x00000008ff3e7819 */ /* 0x000fe40000011647 */
[----:B------:R-:W-:Y:S02]  /*d9c0*/  MOV R61, R48 ;  /* 0x00000030003d7202 */ /* 0x000fe40000000f00 */
[----:B------:R-:W-:Y:S01]  /*d9d0*/  SHF.R.U32.HI R70, RZ, 0x10, R85 ;  /* 0x00000010ff467819 */ /* 0x000fe20000011655 */
[----:B------:R-:W-:Y:S01]  /*d9e0*/  IMAD.SHL.U32 R50, R62, 0x100, RZ ;  /* 0x000001003e327824 */ /* 0x000fe200078e00ff */
[----:B------:R-:W-:Y:S02]  /*d9f0*/  SHF.R.U32.HI R52, RZ, 0x10, R69 ;  /* 0x00000010ff347819 */ /* 0x000fe40000011645 */
[----:B------:R-:W-:Y:S01]  /*da00*/  LOP3.LUT R65, R65, 0xff00, R44, 0xf8, !PT ;  /* 0x0000ff0041417812 */ /* 0x000fe200078ef82c */
[----:B------:R-:W-:Y:S01]  /*da10*/  IMAD.U32 R44, R68, 0x10000, RZ ;  /* 0x00010000442c7824 */ /* 0x000fe200078e00ff */
[----:B------:R-:W-:-:S02]  /*da20*/  LOP3.LUT R69, R67, 0xff00, R46, 0xf8, !PT ;  /* 0x0000ff0043457812 */ /* 0x000fc400078ef82e */
[----:B------:R-:W-:Y:S02]  /*da30*/  F2FP.F16.E4M3.UNPACK_B R67, R157.H1 ;  /* 0x0000009dff43723e */ /* 0x000fe400030006ff */
[----:B------:R-:W-:Y:S02]  /*da40*/  F2FP.F16.E4M3.UNPACK_B R64, R61.H1 ;  /* 0x0000003dff40723e */ /* 0x000fe400030006ff */
[----:B------:R-:W-:Y:S01]  /*da50*/  SHF.L.U32 R48, R70, 0x10, RZ ;  /* 0x0000001046307819 */ /* 0x000fe200000006ff */
[----:B------:R-:W-:Y:S01]  /*da60*/  HADD2.F32 R46, -RZ, R67.H0_H0 ;  /* 0x20000043ff2e7230 */ /* 0x000fe20000004100 */
[----:B------:R-:W-:Y:S02]  /*da70*/  F2FP.F16.E4M3.UNPACK_B R62, R60.H1 ;  /* 0x0000003cff3e723e */ /* 0x000fe400030006ff */
[----:B------:R-:W-:Y:S02]  /*da80*/  SHF.R.U32.HI R57, RZ, 0x10, R71 ;  /* 0x00000010ff397819 */ /* 0x000fe40000011647 */
[----:B------:R-:W-:-:S02]  /*da90*/  LOP3.LUT R71, R71, 0xff0000ff, RZ, 0xc0, !PT ;  /* 0xff0000ff47477812 */ /* 0x000fc400078ec0ff */
[----:B------:R-:W-:Y:S01]  /*daa0*/  LOP3.LUT R44, R65, 0xff0000, R44, 0xf8, !PT ;  /* 0x00ff0000412c7812 */ /* 0x000fe200078ef82c */
[----:B------:R-:W-:Y:S01]  /*dab0*/  HADD2.F32 R65, -RZ, R64.H0_H0 ;  /* 0x20000040ff417230 */ /* 0x000fe20000004100 */
[----:B------:R-:W-:Y:S01]  /*dac0*/  F2FP.F16.E4M3.UNPACK_B R66, R155.H1 ;  /* 0x0000009bff42723e */ /* 0x000fe200030006ff */
[----:B------:R-:W-:Y:S01]  /*dad0*/  IMAD.U32 R57, R57, 0x10000, RZ ;  /* 0x0001000039397824 */ /* 0x000fe200078e00ff */
[----:B------:R-:W-:Y:S01]  /*dae0*/  LOP3.LUT R48, R63, 0xff0000, R48, 0xf8, !PT ;  /* 0x00ff00003f307812 */ /* 0x000fe200078ef830 */
[----:B------:R-:W-:Y:S01]  /*daf0*/  HADD2.F32 R63, -RZ, R62.H0_H0 ;  /* 0x2000003eff3f7230 */ /* 0x000fe20000004100 */
[----:B------:R-:W-:Y:S01]  /*db00*/  LOP3.LUT R70, R71, 0xff00, R50, 0xf8, !PT ;  /* 0x0000ff0047467812 */ /* 0x000fe200078ef832 */
[----:B------:R-:W-:Y:S02]  /*db10*/  IMAD.U32 R50, R52, 0x10000, RZ ;  /* 0x0001000034327824 */ /* 0x000fe400078e00ff */
[----:B------:R-:W-:Y:S01]  /*db20*/  FMUL.FTZ R52, R65, R46 ;  /* 0x0000002e41347220 */ /* 0x000fe20000410000 */
[----:B------:R-:W-:-:S02]  /*db30*/  HADD2.F32 R68, -RZ, R66.H0_H0 ;  /* 0x20000042ff447230 */ /* 0x000fc40000004100 */
[C---:B------:R-:W-:Y:S01]  /*db40*/  FMUL.FTZ R76, R63.reuse, R46 ;  /* 0x0000002e3f4c7220 */ /* 0x040fe20000410000 */
[----:B------:R-:W-:Y:S01]  /*db50*/  LOP3.LUT R46, R70, 0xff0000, R57, 0xf8, !PT ;  /* 0x00ff0000462e7812 */ /* 0x000fe200078ef839 */
[----:B------:R-:W-:Y:S01]  /*db60*/  HADD2.F32 R62, -RZ, R62.H1_H1 ;  /* 0x3000003eff3e7230 */ /* 0x000fe20000004100 */
[----:B------:R-:W-:Y:S01]  /*db70*/  F2FP.F16.E4M3.UNPACK_B R157, R157 ;  /* 0x0000009dff9d723e */ /* 0x000fe200020006ff */
[-C--:B------:R-:W-:Y:S01]  /*db80*/  FFMA.FTZ R52, R63, R68.reuse, -R52 ;  /* 0x000000443f347223 */ /* 0x080fe20000010834 */
[----:B------:R-:W-:Y:S02]  /*db90*/  HADD2.F32 R63, -RZ, R67.H1_H1 ;  /* 0x30000043ff3f7230 */ /* 0x000fe40000004100 */
        /* <DEDUP_REMOVED lines=160> */
[----:B------:R-:W-:Y:S02]  /*e5a0*/  MOV R50, R52 ;  /* 0x0000003400327202 */ /* 0x000fe40000000f00 */
[----:B------:R-:W-:Y:S02]  /*e5b0*/  F2FP.SATFINITE.E4M3.F32.PACK_AB_MERGE_C R47, R47, R84, RZ ;  /* 0x000000542f2f723e */ /* 0x000fe400048070ff */
[----:B------:R-:W-:Y:S02]  /*e5c0*/  F2FP.SATFINITE.E4M3.F32.PACK_AB_MERGE_C R67, R67, R80, RZ ;  /* 0x000000504343723e */ /* 0x000fe400048070ff */
[----:B------:R-:W-:Y:S01]  /*e5d0*/  F2FP.SATFINITE.E4M3.F32.PACK_AB_MERGE_C R47, R65, R44, R47 ;  /* 0x0000002c412f723e */ /* 0x000fe2000480702f */
[----:B------:R-:W-:Y:S01]  /*e5e0*/  IMAD.MOV.U32 R44, RZ, RZ, R59 ;  /* 0x000000ffff2c7224 */ /* 0x000fe200078e003b */
[----:B------:R-:W-:Y:S01]  /*e5f0*/  F2FP.SATFINITE.E4M3.F32.PACK_AB_MERGE_C R51, R77, R46, R67 ;  /* 0x0000002e4d33723e */ /* 0x000fe20004807043 */
[----:B------:R-:W-:-:S07]  /*e600*/  IMAD.MOV.U32 R46, RZ, RZ, R57 ;  /* 0x000000ffff2e7224 */ /* 0x000fce00078e0039 */
.L_x_2432:
[----:B------:R-:W-:Y:S05]  /*e610*/  BSYNC B2 ;  /* 0x0000000000027941 */ /* 0x000fea0003800000 */
.L_x_2431:
        /* <DEDUP_REMOVED lines=10> */
.L_x_2430:
[----:B------:R-:W-:Y:S05]  /*e6c0*/  BSYNC B1 ;  /* 0x0000000000017941 */ /* 0x000fea0003800000 */
.L_x_2429:
        /* <DEDUP_REMOVED lines=9> */
[----:B------:R-:W-:-:S03]  /*e760*/  SHF.R.S32.HI R45, RZ, 0x1f, R158 ;  /* 0x0000001fff2d7819 */ /* 0x000fc6000001149e */
[----:B------:R-:W-:Y:S01]  /*e770*/  IMAD.X R53, R44, 0x1, R125, P3 ;  /* 0x000000012c357824 */ /* 0x000fe200018e067d */
[----:B------:R-:W-:Y:S02]  /*e780*/  LEA.HI R158, R45, R158, RZ, 0x5 ;  /* 0x0000009e2d9e7211 */ /* 0x000fe400078f28ff */
[----:B------:R-:W-:Y:S02]  /*e790*/  ISETP.GE.AND P3, PT, R6, R132, PT ;  /* 0x000000840600720c */ /* 0x000fe40003f66270 */
        /* <DEDUP_REMOVED lines=11> */
[----:B------:R-:W-:-:S03]  /*e850*/  IMAD.IADD R45, R16, 0x1, R45 ;  /* 0x00000001102d7824 */ /* 0x000fc600078e022d */
[----:B------:R-:W-:-:S03]  /*e860*/  IADD3 R48, R16, R47, RZ ;  /* 0x0000002f10307210 */ /* 0x000fc60007ffe0ff */
[----:B------:R-:W1:Y:S04]  /*e870*/  LDS.128 R44, [R45+0x24200] ;  /* 0x024200002d2c7984 */ /* 0x000e680000000c00 */
[----:B------:R-:W3:Y:S01]  /*e880*/  LDS.128 R48, [R48+0x24200] ;  /* 0x0242000030307984 */ /* 0x000ee20000000c00 */
[----:B------:R-:W-:Y:S05]  /*e890*/  @P3 BRA `(.L_x_2434) ;  /* 0x0000000c004c3947 */ /* 0x000fea0003800000 */
[----:B------:R-:W-:Y:S01]  /*e8a0*/  SHF.R.U32.HI R57, RZ, 0x8, R89 ;  /* 0x00000008ff397819 */ /* 0x000fe20000011659 */
[----:B-1----:R-:W-:Y:S01]  /*e8b0*/  IMAD.MOV.U32 R54, RZ, RZ, R45 ;  /* 0x000000ffff367224 */ /* 0x002fe200078e002d */
[----:B------:R-:W-:Y:S01]  /*e8c0*/  SHF.R.U32.HI R70, RZ, 0x10, R89 ;  /* 0x00000010ff467819 */ /* 0x000fe20000011659 */
[----:B------:R-:W-:Y:S01]  /*e8d0*/  IMAD.MOV.U32 R60, RZ, RZ, R44 ;  /* 0x000000ffff3c7224 */ /* 0x000fe200078e002c */
[----:B------:R-:W-:Y:S01]  /*e8e0*/  LOP3.LUT R58, R89, 0xff0000ff, RZ, 0xc0, !PT ;  /* 0xff0000ff593a7812 */ /* 0x000fe200078ec0ff */
[----:B------:R-:W-:Y:S01]  /*e8f0*/  IMAD.SHL.U32 R45, R57, 0x100, RZ ;  /* 0x00000100392d7824 */ /* 0x000fe200078e00ff */
[----:B------:R-:W-:Y:S01]  /*e900*/  SHF.R.U32.HI R64, RZ, 0x8, R75 ;  /* 0x00000008ff407819 */ /* 0x000fe2000001164b */
[----:B------:R-:W-:Y:S01]  /*e910*/  IMAD.MOV.U32 R57, RZ, RZ, R46 ;  /* 0x000000ffff397224 */ /* 0x000fe200078e002e */
[----:B------:R-:W-:Y:S01]  /*e920*/  SHF.R.U32.HI R68, RZ, 0x8, R91 ;  /* 0x00000008ff447819 */ /* 0x000fe2000001165b */
[----:B------:R-:W-:Y:S01]  /*e930*/  IMAD.U32 R46, R70, 0x10000, RZ ;  /* 0x00010000462e7824 */ /* 0x000fe200078e00ff */
[----:B------:R-:W-:Y:S01]  /*e940*/  SHF.R.U32.HI R65, RZ, 0x8, R73 ;  /* 0x00000008ff417819 */ /* 0x000fe20000011649 */
[----:B---3--:R-:W-:Y:S01]  /*e950*/  IMAD.MOV.U32 R62, RZ, RZ, R48 ;  /* 0x000000ffff3e7224 */ /* 0x008fe200078e0030 */
[----:B------:R-:W-:Y:S01]  /*e960*/  LOP3.LUT R45, R58, 0xff00, R45, 0xf8, !PT ;  /* 0x0000ff003a2d7812 */ /* 0x000fe200078ef82d */
[----:B------:R-:W-:Y:S01]  /*e970*/  IMAD.SHL.U32 R58, R64, 0x100, RZ ;  /* 0x00000100403a7824 */ /* 0x000fe200078e00ff */
[----:B------:R-:W-:Y:S01]  /*e980*/  SHF.R.U32.HI R66, RZ, 0x10, R91 ;  /* 0x00000010ff427819 */ /* 0x000fe2000001165b */
[----:B------:R-:W-:Y:S01]  /*e990*/  IMAD.SHL.U32 R44, R68, 0x100, RZ ;  /* 0x00000100442c7824 */ /* 0x000fe200078e00ff */
[----:B------:R-:W-:-:S02]  /*e9a0*/  LOP3.LUT R61, R73, 0xff0000ff, RZ, 0xc0, !PT ;  /* 0xff0000ff493d7812 */ /* 0x000fc400078ec0ff */
[----:B------:R-:W-:Y:S02]  /*e9b0*/  LOP3.LUT R63, R75, 0xff0000ff, RZ, 0xc0, !PT ;  /* 0xff0000ff4b3f7812 */ /* 0x000fe400078ec0ff */
[----:B------:R-:W-:Y:S02]  /*e9c0*/  SHF.L.U32 R48, R65, 0x8, RZ ;  /* 0x0000000841307819 */ /* 0x000fe400000006ff */
[----:B------:R-:W-:Y:S02]  /*e9d0*/  LOP3.LUT R59, R91, 0xff0000ff, RZ, 0xc0, !PT ;  /* 0xff0000ff5b3b7812 */ /* 0x000fe400078ec0ff */
[----:B------:R-:W-:Y:S01]  /*e9e0*/  LOP3.LUT R46, R45, 0xff0000, R46, 0xf8, !PT ;  /* 0x00ff00002d2e7812 */ /* 0x000fe200078ef82e */
[----:B------:R-:W-:Y:S01]  /*e9f0*/  IMAD.U32 R45, R66, 0x10000, RZ ;  /* 0x00010000422d7824 */ /* 0x000fe200078e00ff */
[----:B------:R-:W-:Y:S02]  /*ea00*/  LOP3.LUT R48, R61, 0xff00, R48, 0xf8, !PT ;  /* 0x0000ff003d307812 */ /* 0x000fe400078ef830 */
[----:B------:R-:W-:-:S02]  /*ea10*/  LOP3.LUT R68, R63, 0xff00, R58, 0xf8, !PT ;  /* 0x0000ff003f447812 */ /* 0x000fc400078ef83a */
[----:B------:R-:W-:Y:S02]  /*ea20*/  LOP3.LUT R44, R59, 0xff00, R44, 0xf8, !PT ;  /* 0x0000ff003b2c7812 */ /* 0x000fe400078ef82c */
[----:B------:R-:W-:Y:S02]  /*ea30*/  F2FP.F16.E4M3.UNPACK_B R66, R148.H1 ;  /* 0x00000094ff42723e */ /* 0x000fe400030006ff */
[----:B------:R-:W-:Y:S02]  /*ea40*/  F2FP.F16.E4M3.UNPACK_B R63, R62.H1 ;  /* 0x0000003eff3f723e */ /* 0x000fe400030006ff */
        /* <DEDUP_REMOVED lines=8> */
[----:B------:R-:W-:-:S02]  /*ead0*/  HADD2.F32 R65, -RZ, R64.H0_H0 ;  /* 0x20000040ff417230 */ /* 0x000fc40000004100 */
[-C--:B------:R-:W-:Y:S01]  /*eae0*/  FMUL.FTZ R71, R59, R45.reuse ;  /* 0x0000002d3b477220 */ /* 0x080fe20000410000 */
[----:B------:R-:W-:Y:S02]  /*eaf0*/  IMAD.U32 R67, R67, 0x10000, RZ ;  /* 0x0001000043437824 */ /* 0x000fe400078e00ff */
        /* <DEDUP_REMOVED lines=173> */
.L_x_2434:
[----:B------:R-:W-:Y:S05]  /*f5d0*/  BSYNC B1 ;  /* 0x0000000000017941 */ /* 0x000fea0003800000 */
.L_x_2433:
        /* <DEDUP_REMOVED lines=10> */
.L_x_2350:
[----:B------:R-:W-:-:S06]  /*f680*/  UISETP.NE.AND UP0, UPT, UR53, 0x3, UPT ;  /* 0x000000033500788c */ /* 0x000fcc000bf05270 */
[----:B------:R-:W-:-:S13]  /*f690*/  PLOP3.LUT P2, PT, PT, PT, UP0, 0x80, 0x0 ;  /* 0x000000000000781c */ /* 0x000fda0003f4f008 */
[----:B------:R-:W-:Y:S05]  /*f6a0*/  @!P2 BRA `(.L_x_2435) ;  /* 0x000000000004a947 */ /* 0x000fea0003800000 */
[----:B------:R-:W-:Y:S01]  /*f6b0*/  BPT.TRAP 0x1 ;  /* 0x000000040000795c */ /* 0x000fe20000300000 */
.L_x_2435:
[----:B------:R-:W-:Y:S01]  /*f6c0*/  IMAD R100, R17, 0x8, R16 ;  /* 0x0000000811647824 */ /* 0x000fe200078e0210 */
[----:B------:R-:W-:Y:S01]  /*f6d0*/  SHF.L.U32 R101, R223, 0x1f, RZ ;  /* 0x0000001fdf657819 */ /* 0x000fe200000006ff */
[----:B------:R-:W-:Y:S01]  /*f6e0*/  IMAD R43, R24, -0xa0, R2 ;  /* 0xffffff60182b7824 */ /* 0x000fe200078e0202 */
[----:B------:R-:W-:Y:S02]  /*f6f0*/  BSSY B1, `(.L_x_2436) ;  /* 0x0000004000017945 */ /* 0x000fe40003800000 */
[----:B------:R-:W0:Y:S02]  /*f700*/  SYNCS.PHASECHK.TRANS64.TRYWAIT P3, [R100+URZ+0x33490], R101 ;  /* 0x03349065640075a7 */ /* 0x000e24000806017f */
[----:B------:R-:W-:Y:S01]  /*f710*/  VIMNMX R43, R43, 0xa0, PT ;  /* 0x000000a02b2b7848 */ /* 0x000fe20003fe0100 */
[----:B0-----:R-:W-:Y:S06]  /*f720*/  @!P3 BRA `(.L_x_2437) ;  /* 0x0000024000c0b947 */ /* 0x001fec0003800000 */
.L_x_2701:
[----:B------:R-:W-:Y:S05]  /*f730*/  BSYNC B1 ;  /* 0x0000000000017941 */ /* 0x000fea0003800000 */
.L_x_2436:
        /* <DEDUP_REMOVED lines=21> */
.L_x_2439:
[----:B------:R-:W-:Y:S05]  /*f890*/  BSYNC B1 ;  /* 0x0000000000017941 */ /* 0x000fea0003800000 */
.L_x_2438:
        /* <DEDUP_REMOVED lines=21> */
.L_x_2383:
[----:B------:R-:W-:Y:S05]  /*f9f0*/  BSYNC B0 ;  /* 0x0000000000007941 */ /* 0x000fea0003800000 */
.L_x_2349:
        /* <DEDUP_REMOVED lines=17> */
.L_x_2441:
[----:B------:R-:W-:Y:S05]  /*fb10*/  BSYNC B0 ;  /* 0x0000000000007941 */ /* 0x000fea0003800000 */
.L_x_2440:
[----:B------:R-:W1:Y:S01]  /*fb20*/  SYNCS.PHASECHK.TRANS64.TRYWAIT P2, [R100+URZ+0x334b0], R101 ;  /* 0x0334b065640075a7 */ /* 0x000e62000804017f */
[----:B------:R-:W-:Y:S01]  /*fb30*/  ULDC UR37, c[0x0][0x2f4] ;  /* 0x0000bd0000257ab9 */ /* 0x000fe20000000800 */
[----:B------:R-:W-:Y:S01]  /*fb40*/  ULDC.64 UR38, c[0x0][0x328] ;  /* 0x0000ca0000267ab9 */ /* 0x000fe20000000a00 */
[----:B------:R-:W-:Y:S01]  /*fb50*/  ULDC.64 UR40, c[0x0][0x318] ;  /* 0x0000c60000287ab9 */ /* 0x000fe20000000a00 */
[----:B------:R-:W-:Y:S01]  /*fb60*/  BSSY B0, `(.L_x_2442) ;  /* 0x0000003000007945 */ /* 0x000fe20003800000 */
[----:B------:R-:W-:-:S03]  /*fb70*/  IMAD.WIDE R48, R24, 0xa0, R122 ;  /* 0x000000a018307825 */ /* 0x000fc600078e027a */
[----:B-1----:R-:W-:Y:S05]  /*fb80*/  @!P2 BRA `(.L_x_2443) ;  /* 0x0000023c00bca947 */ /* 0x002fea0003800000 */
.L_x_2702:
[----:B------:R-:W-:Y:S05]  /*fb90*/  BSYNC B0 ;  /* 0x0000000000007941 */ /* 0x000fea0003800000 */
.L_x_2442:
[----:B------:R-:W-:Y:S01]  /*fba0*/  ISETP.GE.AND P2, PT, R220, R43, PT ;  /* 0x0000002bdc00720c */ /* 0x000fe20003f46270 */
[----:B------:R-:W-:-:S12]  /*fbb0*/  BSSY B0, `(.L_x_2444) ;  /* 0x000001b000007945 */ /* 0x000fd80003800000 */
[----:B------:R-:W-:Y:S05]  /*fbc0*/  @P2 BRA `(.L_x_2445) ;  /* 0x0000000000642947 */ /* 0x000fea0003800000 */
[----:B------:R-:W-:Y:S01]  /*fbd0*/  MOV R45, R34 ;  /* 0x00000022002d7202 */ /* 0x000fe20000000f00 */
[----:B0-----:R-:W-:Y:S02]  /*fbe0*/  IMAD.MOV.U32 R44, RZ, RZ, R116 ;  /* 0x000000ffff2c7224 */ /* 0x001fe400078e0074 */
        /* <DEDUP_REMOVED lines=23> */
.L_x_2445:
[----:B------:R-:W-:Y:S05]  /*fd60*/  BSYNC B0 ;  /* 0x0000000000007941 */ /* 0x000fea0003800000 */
.L_x_2444:
        /* <DEDUP_REMOVED lines=31> */
.L_x_2447:
[----:B------:R-:W-:Y:S05]  /*ff60*/  BSYNC B0 ;  /* 0x0000000000007941 */ /* 0x000fea0003800000 */
.L_x_2446:
[----:B------:R-:W2:Y:S01]  /*ff70*/  LDL R41, [R1+0x10] ;  /* 0x0000100001297983 */ /* 0x000ea20000100800 */
[----:B------:R-:W-:Y:S02]  /*ff80*/  VIADD R17, R17, 0x1 ;  /* 0x0000000111117836 */ /* 0x000fe40000000000 */
[----:B-1----:R-:W-:Y:S01]  /*ff90*/  @!P3 VIADD R100, R100, 0x334c0 ;  /* 0x000334c06464b836 */ /* 0x002fe20000000000 */
        /* <DEDUP_REMOVED lines=9> */
[----:B------:R-:W-:Y:S02]  /*10030*/  SEL R42, RZ, 0x1, P2 ;  /* 0x00000001ff2a7807 */ /* 0x000fe40001000000 */
[----:B------:R-:W-:Y:S02]  /*10040*/  SEL R17, R17, RZ, P2 ;  /* 0x000000ff11117207 */ /* 0x000fe40001000000 */
[----:B------:R-:W-:Y:S01]  /*10050*/  LOP3.LUT R223, R223, R42, RZ, 0x3c, !PT ;  /* 0x0000002adfdf7212 */ /* 0x000fe200078e3cff */
[----:B------:R1:W-:Y:S01]  /*10060*/  @!P3 SYNCS.ARRIVE.TRANS64.RED.A1T0 RZ, [R100+URZ], RZ ;  /* 0x000000ff64ffb9a7 */ /* 0x0003e2000810043f */
[----:B--2---:R-:W-:-:S13]  /*10070*/  LOP3.LUT P4, RZ, R41, 0x2, RZ, 0xc0, !PT ;  /* 0x0000000229ff7812 */ /* 0x004fda000788c0ff */
[----:B-1----:R-:W-:Y:S05]  /*10080*/  @P4 BRA `(.L_x_2448) ;  /* 0xffffff2c00804947 */ /* 0x002fea000383ffff */
[----:B------:R-:W1:Y:S01]  /*10090*/  S2R R41, SR_TID.X ;  /* 0x0000000000297919 */ /* 0x000e620000002100 */
[----:B------:R-:W-:Y:S02]  /*100a0*/  PLOP3.LUT P0, PT, PT, PT, PT, 0x8, 0x0 ;  /* 0x000000000000781c */ /* 0x000fe40003f0e170 */
[----:B-1----:R-:W-:-:S04]  /*100b0*/  SHF.R.U32.HI R41, RZ, 0x7, R41 ;  /* 0x00000007ff297819 */ /* 0x002fc80000011629 */
[----:B------:R-:W-:-:S13]  /*100c0*/  ISETP.NE.AND P4, PT, R41, 0x1, PT ;  /* 0x000000012900780c */ /* 0x000fda0003f85270 */
[----:B------:R-:W-:Y:S06]  /*100d0*/  @!P4 BAR.ARV 0x9, 0x100 ;  /* 0x024400000000cb1d */ /* 0x000fec0000002000 */
.L_x_2344:
[----:B------:R-:W1:Y:S02]  /*100e0*/  LDC R0, c[0x0][0x448] ;  /* 0x00011200ff007b82 */ /* 0x000e640000000800 */
[----:B-1----:R-:W-:Y:S02]  /*100f0*/  ISETP.NE.AND P1, PT, R0, 0x1, PT ;  /* 0x000000010000780c */ /* 0x002fe40003f25270 */
[----:B------:R-:W-:-:S11]  /*10100*/  IADD3 R0, R236, 0x7f, RZ ;  /* 0x0000007fec007810 */ /* 0x000fd60007ffe0ff */
[----:B------:R-:W1:Y:S08]  /*10110*/  @P1 LDC R3, c[0x0][0x44c] ;  /* 0x00011300ff031b82 */ /* 0x000e700000000800 */
[----:B------:R-:W2:Y:S01]  /*10120*/  @P1 LDC R2, c[0x0][0x450] ;  /* 0x00011400ff021b82 */ /* 0x000ea20000000800 */
[----:B-1----:R-:W-:-:S05]  /*10130*/  @P1 IMAD.HI.U32 R3, R0, R3, RZ ;  /* 0x0000000300031227 */ /* 0x002fca00078e00ff */
[----:B--2---:R-:W-:-:S05]  /*10140*/  @P1 SHF.R.U32.HI R0, RZ, R2, R3 ;  /* 0x00000002ff001219 */ /* 0x004fca0000011603 */
[----:B------:R-:W-:-:S04]  /*10150*/  IMAD.IADD R0, R159, 0x1, R0 ;  /* 0x000000019f007824 */ /* 0x000fc800078e0200 */
[----:B------:R-:W-:-:S05]  /*10160*/  IMAD.HI R0, R0, 0x66666667, RZ ;  /* 0x6666666700007827 */ /* 0x000fca00078e02ff */
[----:B------:R-:W-:-:S04]  /*10170*/  SHF.R.U32.HI R3, RZ, 0x1f, R0 ;  /* 0x0000001fff037819 */ /* 0x000fc80000011600 */
[----:B------:R-:W-:Y:S01]  /*10180*/  LEA.HI.SX32 R3, R0, R3, 0x1a ;  /* 0x0000000300037211 */ /* 0x000fe200078fd2ff */
[----:B------:R-:W-:-:S03]  /*10190*/  IMAD.MOV.U32 R0, RZ, RZ, RZ ;  /* 0x000000ffff007224 */ /* 0x000fc600078e00ff */
[----:B------:R-:W-:-:S04]  /*101a0*/  VIMNMX R107, R160, R3, PT ;  /* 0x00000003a06b7248 */ /* 0x000fc80003fe0100 */
[----:B------:R-:W-:Y:S01]  /*101b0*/  ISETP.GE.AND P1, PT, R107, 0x1, PT ;  /* 0x000000016b00780c */ /* 0x000fe20003f26270 */
[----:B------:R-:W-:-:S12]  /*101c0*/  @P0 BRA `(.L_x_2449) ;  /* 0x00000000000c0947 */ /* 0x000fd80003800000 */
[----:B------:R-:W1:Y:S01]  /*101d0*/  FENCE.VIEW.ASYNC.G ;  /* 0x00000000000073c6 */ /* 0x000e620000000100 */
[----:B------:R-:W-:Y:S05]  /*101e0*/  WARPSYNC.ALL ;  /* 0x0000000000007948 */ /* 0x000fea0003800000 */
[----:B-1----:R-:W-:Y:S06]  /*101f0*/  BAR.ARV 0xc, 0x180 ;  /* 0x0306000000007b1d */ /* 0x002fec0000002000 */
.L_x_2449:
[----:B------:R-:W-:Y:S04]  /*10200*/  BSSY B0, `(.L_x_2450) ;  /* 0x0000021000007945 */ /* 0x000fe80003800000 */
[----:B------:R-:W-:Y:S05]  /*10210*/  @!P1 BRA `(.L_x_2451) ;  /* 0x00000000007c9947 */ /* 0x000fea0003800000 */
[----:B------:R-:W2:Y:S01]  /*10220*/  LDL R2, [R1+0x1c] ;  /* 0x00001c0001027983 */ /* 0x000ea20000100800 */
[----:B------:R-:W-:Y:S01]  /*10230*/  ULDC UR4, c[0x0][0x9f0] ;  /* 0x00027c0000047ab9 */ /* 0x000fe20000000800 */
[----:B--2---:R-:W-:-:S04]  /*10240*/  ISETP.NE.AND P0, PT, R2, RZ, PT ;  /* 0x000000ff0200720c */ /* 0x004fc80003f05270 */
[----:B------:R-:W-:-:S04]  /*10250*/  SEL R6, R2, UR4, P0 ;  /* 0x0000000402067c07 */ /* 0x000fc80008000000 */
[-C--:B------:R-:W-:Y:S02]  /*10260*/  IABS R5, R6.reuse ;  /* 0x0000000600057213 */ /* 0x080fe40000000000 */
[----:B------:R-:W-:Y:S02]  /*10270*/  IABS R9, R6 ;  /* 0x0000000600097213 */ /* 0x000fe40000000000 */
[----:B------:R-:W1:Y:S01]  /*10280*/  I2F.RP R4, R5 ;  /* 0x0000000500047306 */ /* 0x000e620000209400 */
[----:B------:R-:W-:Y:S02]  /*10290*/  IADD3 R0, R6, -0x1, R107 ;  /* 0xffffffff06007810 */ /* 0x000fe40007ffe06b */
[----:B------:R-:W-:-:S05]  /*102a0*/  IMAD.MOV R9, RZ, RZ, -R9 ;  /* 0x000000ffff097224 */ /* 0x000fca00078e0a09 */
[----:B-1----:R-:W1:Y:S02]  /*102b0*/  MUFU.RCP R4, R4 ;  /* 0x0000000400047308 */ /* 0x002e640000001000 */
[----:B-1----:R-:W-:Y:S01]  /*102c0*/  VIADD R2, R4, 0xffffffe ;  /* 0x0ffffffe04027836 */ /* 0x002fe20000000000 */
[----:B------:R-:W-:Y:S02]  /*102d0*/  IABS R4, R0 ;  /* 0x0000000000047213 */ /* 0x000fe40000000000 */
[----:B------:R-:W-:-:S03]  /*102e0*/  LOP3.LUT R0, R0, R6, RZ, 0x3c, !PT ;  /* 0x0000000600007212 */ /* 0x000fc600078e3cff */
[----:B------:R1:W2:Y:S01]  /*102f0*/  F2I.FTZ.U32.TRUNC.NTZ R3, R2 ;  /* 0x0000000200037305 */ /* 0x0002a2000021f000 */
[----:B------:R-:W-:Y:S01]  /*10300*/  ISETP.GE.AND P2, PT, R0, RZ, PT ;  /* 0x000000ff0000720c */ /* 0x000fe20003f46270 */
[----:B-1----:R-:W-:Y:S02]  /*10310*/  IMAD.MOV.U32 R2, RZ, RZ, RZ ;  /* 0x000000ffff027224 */ /* 0x002fe400078e00ff */
[----:B--2---:R-:W-:-:S04]  /*10320*/  IMAD.MOV R8, RZ, RZ, -R3 ;  /* 0x000000ffff087224 */ /* 0x004fc800078e0a03 */
[----:B------:R-:W-:-:S04]  /*10330*/  IMAD R7, R8, R5, RZ ;  /* 0x0000000508077224 */ /* 0x000fc800078e02ff */
[----:B------:R-:W-:Y:S01]  /*10340*/  IMAD.HI.U32 R3, R3, R7, R2 ;  /* 0x0000000703037227 */ /* 0x000fe200078e0002 */
[----:B------:R-:W-:-:S05]  /*10350*/  MOV R2, R9 ;  /* 0x0000000900027202 */ /* 0x000fca0000000f00 */
        /* <DEDUP_REMOVED lines=11> */
.L_x_2451:
[----:B------:R-:W-:Y:S05]  /*10410*/  BSYNC B0 ;  /* 0x0000000000007941 */ /* 0x000fea0003800000 */
.L_x_2450:
[----:B------:R-:W2:Y:S01]  /*10420*/  LDL R2, [R1+0x34] ;  /* 0x0000340001027983 */ /* 0x000ea20000100800 */
[----:B------:R-:W-:Y:S01]  /*10430*/  PLOP3.LUT P0, PT, PT, PT, PT, 0x80, 0x0 ;  /* 0x000000000000781c */ /* 0x000fe20003f0f070 */
[----:B------:R-:W-:Y:S01]  /*10440*/  IMAD.MOV.U32 R37, RZ, RZ, RZ ;  /* 0x000000ffff257224 */ /* 0x000fe200078e00ff */
        /* <DEDUP_REMOVED lines=33> */
[----:B0-----:R-:W-:-:S02]  /*10660*/  CS2R R46, SRZ ;  /* 0x00000000002e7805 */ /* 0x001fc4000001ff00 */
[----:B------:R-:W-:Y:S02]  /*10670*/  CS2R R132, SRZ ;  /* 0x0000000000847805 */ /* 0x000fe4000001ff00 */
[----:B------:R-:W-:Y:S02]  /*10680*/  CS2R R48, SRZ ;  /* 0x0000000000307805 */ /* 0x000fe4000001ff00 */
[----:B------:R-:W-:Y:S02]  /*10690*/  CS2R R124, SRZ ;  /* 0x00000000007c7805 */ /* 0x000fe4000001ff00 */
[----:B------:R-:W-:Y:S02]  /*106a0*/  CS2R R10, SRZ ;  /* 0x00000000000a7805 */ /* 0x000fe4000001ff00 */
[----:B------:R-:W-:Y:S02]  /*106b0*/  CS2R R50, SRZ ;  /* 0x0000000000327805 */ /* 0x000fe4000001ff00 */
[----:B------:R-:W-:-:S02]  /*106c0*/  CS2R R126, SRZ ;  /* 0x00000000007e7805 */ /* 0x000fc4000001ff00 */
[----:B------:R-:W-:Y:S02]  /*106d0*/  CS2R R118, SRZ ;  /* 0x0000000000767805 */ /* 0x000fe4000001ff00 */
[----:B------:R-:W-:Y:S01]  /*106e0*/  MOV R112, RZ ;  /* 0x000000ff00707202 */ /* 0x000fe20000000f00 */
[----:B------:R-:W-:Y:S01]  /*106f0*/  IMAD.MOV.U32 R106, RZ, RZ, RZ ;  /* 0x000000ffff6a7224 */ /* 0x000fe200078e00ff */
[----:B------:R-:W-:Y:S02]  /*10700*/  CS2R R14, SRZ ;  /* 0x00000000000e7805 */ /* 0x000fe4000001ff00 */
[----:B------:R-:W-:Y:S02]  /*10710*/  CS2R R62, SRZ ;  /* 0x00000000003e7805 */ /* 0x000fe4000001ff00 */
[----:B------:R-:W-:Y:S01]  /*10720*/  CS2R R58, SRZ ;  /* 0x00000000003a7805 */ /* 0x000fe2000001ff00 */
[----:B------:R-:W-:Y:S01]  /*10730*/  IMAD.MOV.U32 R103, RZ, RZ, RZ ;  /* 0x000000ffff677224 */ /* 0x000fe200078e00ff */
[----:B------:R-:W-:-:S02]  /*10740*/  CS2R R98, SRZ ;  /* 0x0000000000627805 */ /* 0x000fc4000001ff00 */
[----:B------:R-:W-:Y:S02]  /*10750*/  CS2R R122, SRZ ;  /* 0x00000000007a7805 */ /* 0x000fe4000001ff00 */
[----:B------:R-:W-:Y:S01]  /*10760*/  CS2R R104, SRZ ;  /* 0x0000000000687805 */ /* 0x000fe2000001ff00 */
[----:B------:R-:W-:Y:S01]  /*10770*/  IMAD.MOV.U32 R95, RZ, RZ, RZ ;  /* 0x000000ffff5f7224 */ /* 0x000fe200078e00ff */
[----:B------:R-:W-:Y:S01]  /*10780*/  CS2R R116, SRZ ;  /* 0x0000000000747805 */ /* 0x000fe2000001ff00 */
[----:B--2---:R-:W-:Y:S02]  /*10790*/  IMAD R235, R2, R0, RZ ;  /* 0x0000000002eb7224 */ /* 0x004fe400078e02ff */
[----:B------:R-:W-:-:S03]  /*107a0*/  IMAD.MOV.U32 R2, RZ, RZ, RZ ;  /* 0x000000ffff027224 */ /* 0x000fc600078e00ff */
[----:B------:R-:W-:Y:S02]  /*107b0*/  VIADDMNMX R107, R235, R0, R107, PT ;  /* 0x00000000eb6b7246 */ /* 0x000fe4000380016b */
[----:B------:R-:W-:Y:S02]  /*107c0*/  MOV R0, RZ ;  /* 0x000000ff00007202 */ /* 0x000fe40000000f00 */
        /* <DEDUP_REMOVED lines=10> */
.L_x_2705:
        /* <DEDUP_REMOVED lines=14> */
[----:B------:R-:W-:Y:S01]  /*10950*/  MOV R5, UR5 ;  /* 0x0000000500057c02 */ /* 0x000fe20008000f00 */
[----:B------:R-:W-:Y:S01]  /*10960*/  ULDC.64 UR4, c[0x4][0x30] ;  /* 0x01000c0000047ab9 */ /* 0x000fe20000000a00 */
[----:B------:R-:W-:Y:S01]  /*10970*/  IMAD.U32 R6, RZ, RZ, UR6 ;  /* 0x00000006ff067e24 */ /* 0x000fe2000f8e00ff */
[----:B0-----:R-:W-:Y:S01]  /*10980*/  MOV R13, RZ ;  /* 0x000000ff000d7202 */ /* 0x001fe20000000f00 */
[----:B------:R-:W-:Y:S02]  /*10990*/  IMAD.U32 R7, RZ, RZ, UR7 ;  /* 0x00000007ff077e24 */ /* 0x000fe4000f8e00ff */
[----:B------:R-:W-:-:S02]  /*109a0*/  IMAD.U32 R10, RZ, RZ, UR4 ;  /* 0x00000004ff0a7e24 */ /* 0x000fc4000f8e00ff */
[----:B------:R-:W-:Y:S02]  /*109b0*/  IMAD.U32 R11, RZ, RZ, UR5 ;  /* 0x00000005ff0b7e24 */ /* 0x000fe4000f8e00ff */
[----:B------:R-:W-:Y:S02]  /*109c0*/  IMAD.MOV.U32 R8, RZ, RZ, 0x70 ;  /* 0x00000070ff087424 */ /* 0x000fe400078e00ff */
[----:B-1----:R-:W-:-:S07]  /*109d0*/  IMAD.MOV.U32 R12, RZ, RZ, 0x1 ;  /* 0x00000001ff0c7424 */ /* 0x002fce00078e00ff */
[----:B------:R-:W-:-:S07]  /*109e0*/  LEPC R20, `(.L_x_2454) ;  /* 0x000000001014794e */ /* 0x000fce0000000000 */
[----:B--2--5:R-:W-:Y:S05]  /*109f0*/  CALL.ABS.NOINC R2 ;  /* 0x0000000002007343 */ /* 0x024fea0003c00000 */
.L_x_2454:
[----:B------:R-:W2:Y:S01]  /*10a00*/  LDL R2, [R1+0x28] ;  /* 0x0000280001027983 */ /* 0x000ea20000100800 */
[----:B------:R-:W-:Y:S01]  /*10a10*/  ULDC.64 UR4, c[0x0][0x990] ;  /* 0x0002640000047ab9 */ /* 0x000fe20000000a00 */
[----:B------:R-:W-:Y:S02]  /*10a20*/  ULDC.64 UR6, c[0x0][0x998] ;  /* 0x0002660000067ab9 */ /* 0x000fe40000000a00 */
[----:B------:R-:W3:Y:S04]  /*10a30*/  LDL R21, [R1+0x18] ;  /* 0x0000180001157983 */ /* 0x000ee80000100800 */
[----:B------:R-:W4:Y:S01]  /*10a40*/  LDL R20, [R1+0x8] ;  /* 0x0000080001147983 */ /* 0x000f220000100800 */
[----:B------:R-:W-:Y:S02]  /*10a50*/  ISETP.NE.U32.AND P0, PT, RZ, UR4, PT ;  /* 0x00000004ff007c0c */ /* 0x000fe4000bf05070 */
[----:B------:R-:W-:-:S02]  /*10a60*/  ISETP.NE.U32.AND P1, PT, RZ, UR6, PT ;  /* 0x00000006ff007c0c */ /* 0x000fc4000bf25070 */
[----:B------:R-:W-:Y:S02]  /*10a70*/  ISETP.NE.AND.EX P0, PT, RZ, UR5, PT, P0 ;  /* 0x00000005ff007c0c */ /* 0x000fe4000bf05300 */
[----:B------:R-:W-:-:S11]  /*10a80*/  ISETP.NE.AND.EX P1, PT, RZ, UR7, PT, P1 ;  /* 0x00000007ff007c0c */ /* 0x000fd6000bf25310 */
[----:B------:R-:W2:Y:S08]  /*10a90*/  @P0 LDC.64 R6, c[0x0][0x9a8] ;  /* 0x00026a00ff060b82 */ /* 0x000eb00000000a00 */
[----:B------:R-:W1:Y:S08]  /*10aa0*/  @P1 LDC.64 R8, c[0x0][0x9b8] ;  /* 0x00026e00ff081b82 */ /* 0x000e700000000a00 */
[----:B------:R-:W4:Y:S08]  /*10ab0*/  @P0 LDC.64 R10, c[0x0][0x9b0] ;  /* 0x00026c00ff0a0b82 */ /* 0x000f300000000a00 */
[----:B0-----:R-:W0:Y:S01]  /*10ac0*/  @P1 LDC.64 R12, c[0x0][0x9c0] ;  /* 0x00027000ff0c1b82 */ /* 0x001e220000000a00 */
[----:B--2---:R-:W-:-:S02]  /*10ad0*/  @P0 IMAD R0, R2, R6, RZ ;  /* 0x0000000602000224 */ /* 0x004fc400078e02ff */
[----:B-1----:R-:W-:Y:S02]  /*10ae0*/  @P1 IMAD R2, R2, R8, RZ ;  /* 0x0000000802021224 */ /* 0x002fe400078e02ff */
[C---:B---3--:R-:W-:Y:S02]  /*10af0*/  @P0 IMAD R7, R21.reuse, R7, R0 ;  /* 0x0000000715070224 */ /* 0x048fe400078e0200 */
[C---:B------:R-:W-:Y:S02]  /*10b00*/  @P1 IMAD R9, R21.reuse, R9, R2 ;  /* 0x0000000915091224 */ /* 0x040fe400078e0202 */
[----:B------:R-:W-:-:S04]  /*10b10*/  @P0 IMAD.WIDE.U32 R2, R21, R6, RZ ;  /* 0x0000000615020225 */ /* 0x000fc800078e00ff */
[----:B------:R-:W-:-:S04]  /*10b20*/  @P1 IMAD.WIDE.U32 R4, R21, R8, RZ ;  /* 0x0000000815041225 */ /* 0x000fc800078e00ff */
[----:B------:R-:W-:Y:S02]  /*10b30*/  @P0 IMAD.IADD R3, R3, 0x1, R7 ;  /* 0x0000000103030824 */ /* 0x000fe400078e0207 */
[----:B------:R-:W-:Y:S02]  /*10b40*/  @P1 IMAD.IADD R5, R5, 0x1, R9 ;  /* 0x0000000105051824 */ /* 0x000fe400078e0209 */
[----:B----4-:R-:W-:-:S04]  /*10b50*/  @P0 IMAD.WIDE.U32 R2, R20, R10, R2 ;  /* 0x0000000a14020225 */ /* 0x010fc800078e0002 */
[----:B0-----:R-:W-:Y:S01]  /*10b60*/  @P1 IMAD.WIDE.U32 R6, R20, R12, R4 ;  /* 0x0000000c14061225 */ /* 0x001fe200078e0004 */
[----:B------:R-:W-:Y:S01]  /*10b70*/  @P0 LEA R4, P2, R2, UR4, 0x2 ;  /* 0x0000000402040c11 */ /* 0x000fe2000f8410ff */
[----:B------:R-:W-:Y:S02]  /*10b80*/  ULDC UR4, c[0x0][0x3f4] ;  /* 0x0000fd0000047ab9 */ /* 0x000fe40000000800 */
[----:B------:R-:W-:Y:S01]  /*10b90*/  @P0 IMAD R5, R20, R11, R3 ;  /* 0x0000000b14050224 */ /* 0x000fe200078e0203 */
[----:B------:R-:W-:Y:S01]  /*10ba0*/  @P1 LEA R8, P3, R6, UR6, 0x2 ;  /* 0x0000000606081c11 */ /* 0x000fe2000f8610ff */
[----:B------:R-:W-:Y:S02]  /*10bb0*/  @P1 IMAD R3, R20, R13, R7 ;  /* 0x0000000d14031224 */ /* 0x000fe400078e0207 */
[----:B------:R-:W-:Y:S01]  /*10bc0*/  IMAD.MOV.U32 R0, RZ, RZ, 0x3f800000 ;  /* 0x3f800000ff007424 */ /* 0x000fe200078e00ff */
        /* <DEDUP_REMOVED lines=20> */
.L_x_2458:
[----:B-1----:R1:W2:Y:S02]  /*10d10*/  SYNCS.PHASECHK.TRANS64.TRYWAIT P0, [R16+URZ+0x33400], R3 ;  /* 0x03340003100075a7 */ /* 0x0022a4000800017f */
[----:B--2---:R-:W-:Y:S05]  /*10d20*/  @!P0 NANOSLEEP.SYNCS 0x989680 ;  /* 0x009896800000895d */ /* 0x004fea0003900000 */
[----:B------:R-:W2:Y:S02]  /*10d30*/  @!P0 SYNCS.PHASECHK.TRANS64 P0, [R16+URZ+0x33400], R3 ;  /* 0x03340003100085a7 */ /* 0x000ea4000800007f */
[----:B--2---:R-:W-:Y:S05]  /*10d40*/  @!P0 BRA `(.L_x_2458) ;  /* 0xfffffffc00f08947 */ /* 0x004fea000383ffff */
.L_x_2457:
[----:B------:R-:W-:Y:S05]  /*10d50*/  BSYNC B0 ;  /* 0x0000000000007941 */ /* 0x000fea0003800000 */
.L_x_2456:
[----:B------:R-:W-:Y:S05]  /*10d60*/  BRA `(.L_x_2459) ;  /* 0x0000007000387947 */ /* 0x000fea0003800000 */
.L_x_2455:
        /* <DEDUP_REMOVED lines=11> */
[----:B------:R-:W-:Y:S01]  /*10e20*/  IMAD.IADD R27, R3, 0x1, R25 ;  /* 0x00000001031b7824 */ /* 0x000fe200078e0219 */
[----:B------:R-:W-:Y:S01]  /*10e30*/  IADD3 R29, R5, R147, RZ ;  /* 0x00000093051d7210 */ /* 0x000fe20007ffe0ff */
        /* <DEDUP_REMOVED lines=17> */
.L_x_2460:
[----:B------:R-:W-:Y:S01]  /*10f50*/  ULDC.U8 UR4, c[0x0][0x410] ;  /* 0x0001040000047ab9 */ /* 0x000fe20000000000 */
[----:B------:R-:W-:Y:S01]  /*10f60*/  BSSY B0, `(.L_x_2461) ;  /* 0x00006e6000007945 */ /* 0x000fe20003800000 */
[----:B------:R-:W-:Y:S01]  /*10f70*/  ISETP.NE.AND P0, PT, RZ, UR4, PT ;  /* 0x00000004ff007c0c */ /* 0x000fe2000bf05270 */
[----:B------:R-:W-:-:S12]  /*10f80*/  IMAD.IADD R10, R220, 0x1, R236 ;  /* 0x00000001dc0a7824 */ /* 0x000fd800078e02ec */
[----:B------:R-:W-:Y:S05]  /*10f90*/  @!P0 BRA `(.L_x_2462) ;  /* 0x0000003400b88947 */ /* 0x000fea0003800000 */
[----:B------:R-:W0:Y:S01]  /*10fa0*/  LDC R45, c[0x0][0x448] ;  /* 0x00011200ff2d7b82 */ /* 0x000e220000000800 */
[----:B------:R-:W-:Y:S01]  /*10fb0*/  IMAD.MOV.U32 R5, RZ, RZ, R10 ;  /* 0x000000ffff057224 */ /* 0x000fe200078e000a */
[----:B------:R-:W-:Y:S01]  /*10fc0*/  MOV R8, R146 ;  /* 0x0000009200087202 */ /* 0x000fe20000000f00 */
[----:B------:R-:W-:Y:S01]  /*10fd0*/  IMAD.MOV.U32 R6, RZ, RZ, R24 ;  /* 0x000000ffff067224 */ /* 0x000fe200078e0018 */
[----:B------:R-:W-:Y:S01]  /*10fe0*/  ULDC.64 UR4, c[0x0][0x3f8] ;  /* 0x0000fe0000047ab9 */ /* 0x000fe20000000a00 */
[----:B------:R-:W-:Y:S01]  /*10ff0*/  IMAD.MOV.U32 R9, RZ, RZ, R29 ;  /* 0x000000ffff097224 */ /* 0x000fe200078e001d */
[----:B------:R-:W-:Y:S01]  /*11000*/  ULDC.64 UR6, c[0x0][0x408] ;  /* 0x0001020000067ab9 */ /* 0x000fe20000000a00 */
[----:B------:R-:W-:Y:S01]  /*11010*/  ULDC.64 UR8, c[0x0][0x400] ;  /* 0x0001000000087ab9 */ /* 0x000fe20000000a00 */
[----:B0-----:R-:W-:-:S13]  /*11020*/  ISETP.NE.AND P0, PT, R45, 0x1, PT ;  /* 0x000000012d00780c */ /* 0x001fda0003f05270 */
[----:B------:R-:W0:Y:S08]  /*11030*/  @P0 LDC R3, c[0x0][0x44c] ;  /* 0x00011300ff030b82 */ /* 0x000e300000000800 */
[----:B------:R-:W1:Y:S01]  /*11040*/  @P0 LDC R7, c[0x0][0x450] ;  /* 0x00011400ff070b82 */ /* 0x000e620000000800 */
[----:B0-----:R-:W-:-:S05]  /*11050*/  @P0 IMAD.HI.U32 R0, R10, R3, RZ ;  /* 0x000000030a000227 */ /* 0x001fca00078e00ff */
[----:B-1----:R-:W-:Y:S01]  /*11060*/  @P0 SHF.R.U32.HI R5, RZ, R7, R0 ;  /* 0x00000007ff050219 */ /* 0x002fe20000011600 */
[----:B------:R-:W-:-:S03]  /*11070*/  IMAD.MOV.U32 R7, RZ, RZ, R27 ;  /* 0x000000ffff077224 */ /* 0x000fc600078e001b */
[----:B------:R-:W-:Y:S01]  /*11080*/  SHF.R.S32.HI R0, RZ, 0x1f, R5 ;  /* 0x0000001fff007819 */ /* 0x000fe20000011405 */
[----:B------:R-:W-:-:S04]  /*11090*/  IMAD.WIDE.U32 R6, R5, UR4, R6 ;  /* 0x0000000405067c25 */ /* 0x000fc8000f8e0006 */
[----:B------:R-:W-:Y:S02]  /*110a0*/  IMAD R4, R0, UR4, RZ ;  /* 0x0000000400047c24 */ /* 0x000fe4000f8e02ff */
[----:B------:R-:W-:-:S04]  /*110b0*/  IMAD.WIDE.U32 R8, R5, UR6, R8 ;  /* 0x0000000605087c25 */ /* 0x000fc8000f8e0008 */
[----:B------:R-:W-:Y:S02]  /*110c0*/  IMAD R0, R0, UR6, RZ ;  /* 0x0000000600007c24 */ /* 0x000fe4000f8e02ff */
[C---:B------:R-:W-:Y:S01]  /*110d0*/  IMAD R13, R5.reuse, UR5, R4 ;  /* 0x00000005050d7c24 */ /* 0x040fe2000f8e0204 */
[----:B------:R-:W-:Y:S01]  /*110e0*/  ULDC.64 UR4, c[0x0][0x3e8] ;  /* 0x0000fa0000047ab9 */ /* 0x000fe20000000a00 */
[----:B------:R-:W-:Y:S01]  /*110f0*/  IMAD R11, R5, UR7, R0 ;  /* 0x00000007050b7c24 */ /* 0x000fe2000f8e0200 */
[----:B------:R-:W-:Y:S01]  /*11100*/  IADD3 R3, P0, R6, UR4, RZ ;  /* 0x0000000406037c10 */ /* 0x000fe2000ff1e0ff */
[----:B------:R-:W-:Y:S01]  /*11110*/  UMOV UR4, 0xffffffff ;  /* 0xffffffff00047882 */ /* 0x000fe20000000000 */
[----:B------:R-:W-:Y:S02]  /*11120*/  IADD3 R5, P1, R8, UR8, RZ ;  /* 0x0000000808057c10 */ /* 0x000fe4000ff3e0ff */
[----:B------:R-:W-:Y:S02]  /*11130*/  IADD3.X R13, R7, UR5, R13, P0, !PT ;  /* 0x00000005070d7c10 */ /* 0x000fe400087fe40d */
[----:B------:R-:W-:Y:S01]  /*11140*/  IADD3.X R4, R9, UR9, R11, P1, !PT ;  /* 0x0000000909047c10 */ /* 0x000fe20008ffe40b */
[----:B------:R-:W-:Y:S08]  /*11150*/  BRA.DIV UR4, `(.L_x_2463) ;  /* 0x0000022a04847947 */ /* 0x000ff0000b800000 */
[----:B------:R0:W1:Y:S04]  /*11160*/  SHFL.IDX PT, R0, R13, RZ, 0x1e1f ;  /* 0x001e1fff0d007589 */ /* 0x00006800000e0000 */
[----:B------:R-:W2:Y:S04]  /*11170*/  SHFL.IDX PT, R3, R3, RZ, 0x1e1f ;  /* 0x001e1fff03037589 */ /* 0x000ea800000e0000 */
[----:B------:R-:W3:Y:S04]  /*11180*/  SHFL.IDX PT, R4, R4, RZ, 0x1e1f ;  /* 0x001e1fff04047589 */ /* 0x000ee800000e0000 */
[----:B------:R0:W4:Y:S02]  /*11190*/  SHFL.IDX PT, R14, R5, RZ, 0x1e1f ;  /* 0x001e1fff050e7589 */ /* 0x00012400000e0000 */
.L_x_2711:
[----:B0-----:R-:W5:Y:S01]  /*111a0*/  LDL R5, [R1] ;  /* 0x0000000001057983 */ /* 0x001f620000100800 */
        /* <DEDUP_REMOVED lines=12> */
[----:B-----5:R-:W-:-:S05]  /*11270*/  IMAD R45, R5, R45, RZ ;  /* 0x0000002d052d7224 */ /* 0x020fca00078e02ff */
[----:B------:R-:W-:Y:S02]  /*11280*/  ISETP.GE.AND P0, PT, R10, R45, PT ;  /* 0x0000002d0a00720c */ /* 0x000fe40003f06270 */
[----:B------:R-:W-:-:S11]  /*11290*/  CS2R R10, SRZ ;  /* 0x00000000000a7805 */ /* 0x000fd6000001ff00 */
[----:B------:R-:W-:Y:S05]  /*112a0*/  @P0 BRA `(.L_x_2465) ;  /* 0x0000000000f40947 */ /* 0x000fea0003800000 */
        /* <DEDUP_REMOVED lines=24> */
[----:B------:R-:W-:Y:S01]  /*11430*/  @!P2 IADD3 R50, P5, R227, R14, RZ ;  /* 0x0000000ee332a210 */ /* 0x000fe20007fbe0ff */
[----:B------:R1:W5:Y:S01]  /*11440*/  @!P3 LD.E.64 R30, desc[UR54][R10.64] ;  /* 0x000000360a1eb980 */ /* 0x000362000c101b00 */
[----:B------:R-:W-:Y:S01]  /*11450*/  SHF.R.S32.HI R13, RZ, 0x1f, R224 ;  /* 0x0000001fff0d7819 */ /* 0x000fe200000114e0 */
[----:B------:R-:W-:Y:S01]  /*11460*/  @!P2 IMAD.X R49, R0, 0x1, R5, P4 ;  /* 0x000000010031a824 */ /* 0x000fe200020e0605 */
[----:B------:R-:W-:Y:S02]  /*11470*/  @!P1 IADD3 R52, P4, R224, R3, RZ ;  /* 0x00000003e0349210 */ /* 0x000fe40007f9e0ff */
[----:B------:R-:W-:Y:S02]  /*11480*/  CS2R R26, SRZ ;  /* 0x00000000001a7805 */ /* 0x000fe4000001ff00 */
[----:B------:R-:W-:Y:S02]  /*11490*/  @!P2 IADD3.X R51, R4, R5, RZ, P5, !PT ;  /* 0x000000050433a210 */ /* 0x000fe40002ffe4ff */
[----:B------:R-:W-:-:S02]  /*114a0*/  CS2R R24, SRZ ;  /* 0x0000000000187805 */ /* 0x000fc4000001ff00 */
[----:B------:R-:W-:Y:S01]  /*114b0*/  @!P1 IADD3 R54, P5, R224, R14, RZ ;  /* 0x0000000ee0369210 */ /* 0x000fe20007fbe0ff */
[--C-:B------:R-:W-:Y:S01]  /*114c0*/  @!P1 IMAD.X R53, R0, 0x1, R13.reuse, P4 ;  /* 0x0000000100359824 */ /* 0x100fe200020e060d */
[----:B------:R-:W-:Y:S02]  /*114d0*/  ISETP.GE.AND P4, PT, R228, UR4, PT ;  /* 0x00000004e4007c0c */ /* 0x000fe4000bf86270 */
[----:B0-----:R-:W-:Y:S01]  /*114e0*/  SHF.R.S32.HI R9, RZ, 0x1f, R228 ;  /* 0x0000001fff097819 */ /* 0x001fe200000114e4 */
[----:B------:R-:W-:Y:S01]  /*114f0*/  @!P1 IMAD.X R55, R4, 0x1, R13, P5 ;  /* 0x0000000104379824 */ /* 0x000fe200028e060d */
[----:B------:R-:W-:Y:S02]  /*11500*/  @!P0 SHF.R.S32.HI R5, RZ, 0x1f, R22 ;  /* 0x0000001fff058819 */ /* 0x000fe40000011416 */
[----:B------:R-:W-:Y:S02]  /*11510*/  CS2R R20, SRZ ;  /* 0x0000000000147805 */ /* 0x000fe4000001ff00 */
[----:B------:R-:W-:-:S02]  /*11520*/  @!P0 IADD3 R6, P5, R22, R3, RZ ;  /* 0x0000000316068210 */ /* 0x000fc40007fbe0ff */
[----:B------:R-:W-:Y:S02]  /*11530*/  CS2R R38, SRZ ;  /* 0x0000000000267805 */ /* 0x000fe4000001ff00 */
[----:B------:R-:W-:Y:S02]  /*11540*/  CS2R R40, SRZ ;  /* 0x0000000000287805 */ /* 0x000fe4000001ff00 */
[----:B-1----:R-:W-:Y:S01]  /*11550*/  CS2R R10, SRZ ;  /* 0x00000000000a7805 */ /* 0x002fe2000001ff00 */
[----:B------:R0:W5:Y:S01]  /*11560*/  @!P3 LD.E.64 R28, desc[UR54][R46.64] ;  /* 0x000000362e1cb980 */ /* 0x000162000c101b00 */
[--C-:B------:R-:W-:Y:S01]  /*11570*/  @!P0 IMAD.X R7, R0, 0x1, R5.reuse, P5 ;  /* 0x0000000100078824 */ /* 0x100fe200028e0605 */
[-C--:B------:R-:W-:Y:S02]  /*11580*/  @!P0 IADD3 R42, P5, R22, R14.reuse, RZ ;  /* 0x0000000e162a8210 */ /* 0x080fe40007fbe0ff */
[----:B------:R-:W-:Y:S01]  /*11590*/  CS2R R12, SRZ ;  /* 0x00000000000c7805 */ /* 0x000fe2000001ff00 */
[----:B------:R0:W5:Y:S02]  /*115a0*/  @!P2 LD.E.64 R26, desc[UR54][R48.64] ;  /* 0x00000036301aa980 */ /* 0x000164000c101b00 */
[----:B------:R-:W-:Y:S01]  /*115b0*/  @!P0 IMAD.X R43, R4, 0x1, R5, P5 ;  /* 0x00000001042b8824 */ /* 0x000fe200028e0605 */
[----:B------:R-:W-:Y:S01]  /*115c0*/  @!P4 IADD3 R56, P5, R228, R3, RZ ;  /* 0x00000003e438c210 */ /* 0x000fe20007fbe0ff */
[----:B------:R0:W5:Y:S04]  /*115d0*/  @!P2 LD.E.64 R24, desc[UR54][R50.64] ;  /* 0x000000363218a980 */ /* 0x000168000c101b00 */
        /* <DEDUP_REMOVED lines=9> */
[----:B------:R0:W5:Y:S02]  /*11670*/  @!P4 LD.E.64 R10, desc[UR54][R14.64] ;  /* 0x000000360e0ac980 */ /* 0x000164000c101b00 */
.L_x_2465:
[----:B------:R-:W-:Y:S05]  /*11680*/  BSYNC B1 ;  /* 0x0000000000017941 */ /* 0x000fea0003800000 */
.L_x_2464:
[----:B------:R-:W-:Y:S01]  /*11690*/  ULEA.HI UR4, UR43, UR43, URZ, 0x1 ;  /* 0x0000002b2b047291 */ /* 0x000fe2000f8f083f */
[----:B--2---:R-:W-:Y:S01]  /*116a0*/  VIADDMNMX R3, R45, -R236, 0x80, PT ;  /* 0x000000802d037446 */ /* 0x004fe200038009ec */
[----:B------:R-:W-:Y:S02]  /*116b0*/  BSSY B1, `(.L_x_2466) ;  /* 0x0000008000017945 */ /* 0x000fe40003800000 */
[----:B------:R-:W-:Y:S01]  /*116c0*/  ULOP3.LUT UR4, UR4, 0xfffffffe, URZ, 0xc0, !UPT ;  /* 0xfffffffe04047892 */ /* 0x000fe2000f8ec03f */
[----:B------:R-:W-:-:S03]  /*116d0*/  ISETP.GE.AND P1, PT, R220, R3, PT ;  /* 0x00000003dc00720c */ /* 0x000fc60003f26270 */
[----:B------:R-:W-:-:S06]  /*116e0*/  UIADD3 UR4, UR43, -UR4, URZ ;  /* 0x800000042b047290 */ /* 0x000fcc000fffe03f */
[----:B------:R-:W-:-:S04]  /*116f0*/  MOV R5, UR4 ;  /* 0x0000000400057c02 */ /* 0x000fc80008000f00 */
[----:B------:R-:W-:-:S04]  /*11700*/  SHF.L.U32 R5, R5, 0x1f, RZ ;  /* 0x0000001f05057819 */ /* 0x000fc800000006ff */
[----:B------:R-:W2:Y:S02]  /*11710*/  SYNCS.PHASECHK.TRANS64.TRYWAIT P0, [R16+URZ+0x33400], R5 ;  /* 0x03340005100075a7 */ /* 0x000ea4000800017f */
[----:B--2---:R-:W-:Y:S05]  /*11720*/  @!P0 BRA `(.L_x_2467) ;  /* 0x00000224007c8947 */ /* 0x004fea0003800000 */
.L_x_2712:
[----:B------:R-:W-:Y:S05]  /*11730*/  BSYNC B1 ;  /* 0x0000000000017941 */ /* 0x000fea0003800000 */
.L_x_2466:
[----:B------:R-:W-:Y:S05]  /*11740*/  @P1 BRA `(.L_x_2468) ;  /* 0x00000064009c1947 */ /* 0x000fea0003800000 */
[----:B---3--:R-:W3:Y:S01]  /*11750*/  LDL R4, [R1+0xc] ;  /* 0x00000c0001047983 */ /* 0x008ee20000100800 */
[----:B--2---:R-:W2:Y:S01]  /*11760*/  LDC R5, c[0x0][0x3f4] ;  /* 0x0000fd00ff057b82 */ /* 0x004ea20000000800 */
[----:B------:R-:W-:Y:S01]  /*11770*/  LEA.HI R36, R37, R36, RZ, 0x2 ;  /* 0x0000002425247211 */ /* 0x000fe200078f10ff */
[----:B------:R-:W-:Y:S03]  /*11780*/  BSSY B1, `(.L_x_2469) ;  /* 0x0000086000017945 */ /* 0x000fe60003800000 */
[--C-:B-1----:R-:W-:Y:S02]  /*11790*/  SHF.R.S32.HI R0, RZ, 0x2, R36.reuse ;  /* 0x00000002ff007819 */ /* 0x102fe40000011424 */
[----:B------:R-:W-:-:S04]  /*117a0*/  SHF.R.S32.HI R3, RZ, 0x1f, R36 ;  /* 0x0000001fff037819 */ /* 0x000fc80000011424 */
[----:B------:R-:W-:-:S04]  /*117b0*/  LEA.HI R3, R3, R0, RZ, 0x2 ;  /* 0x0000000003037211 */ /* 0x000fc800078f10ff */
[----:B0-----:R-:W-:-:S05]  /*117c0*/  LOP3.LUT R7, R3, 0xfffffffc, RZ, 0xc0, !PT ;  /* 0xfffffffc03077812 */ /* 0x001fca00078ec0ff */
[----:B------:R-:W-:Y:S01]  /*117d0*/  IMAD.IADD R7, R0, 0x1, -R7 ;  /* 0x0000000100077824 */ /* 0x000fe200078e0a07 */
[----:B--2---:R-:W-:-:S04]  /*117e0*/  ISETP.GE.AND P6, PT, R22, R5, PT ;  /* 0x000000051600720c */ /* 0x004fc80003fc6270 */
[----:B------:R-:W-:Y:S02]  /*117f0*/  LOP3.LUT P0, RZ, R7, 0x2, RZ, 0xc0, !PT ;  /* 0x0000000207ff7812 */ /* 0x000fe4000780c0ff */
[-C--:B------:R-:W-:Y:S02]  /*11800*/  ISETP.GE.AND P1, PT, R226, R5.reuse, PT ;  /* 0x00000005e200720c */ /* 0x080fe40003f26270 */
[-C--:B------:R-:W-:Y:S02]  /*11810*/  ISETP.GE.AND P2, PT, R225, R5.reuse, PT ;  /* 0x00000005e100720c */ /* 0x080fe40003f46270 */
[-C--:B------:R-:W-:Y:S02]  /*11820*/  ISETP.GE.AND P3, PT, R227, R5.reuse, PT ;  /* 0x00000005e300720c */ /* 0x080fe40003f66270 */
[-C--:B------:R-:W-:Y:S02]  /*11830*/  ISETP.GE.AND P4, PT, R224, R5.reuse, PT ;  /* 0x00000005e000720c */ /* 0x080fe40003f86270 */
[----:B------:R-:W-:Y:S01]  /*11840*/  ISETP.GE.AND P5, PT, R228, R5, PT ;  /* 0x00000005e400720c */ /* 0x000fe20003fa6270 */
[----:B---3--:R-:W-:-:S04]  /*11850*/  IMAD.IADD R3, R16, 0x1, R4 ;  /* 0x0000000110037824 */ /* 0x008fc800078e0204 */
[----:B------:R-:W-:Y:S01]  /*11860*/  VIADD R0, R3, 0x20 ;  /* 0x0000002003007836 */ /* 0x000fe20000000000 */
[----:B------:R-:W-:Y:S07]  /*11870*/  @P6 BRA `(.L_x_2470) ;  /* 0x0000000400d86947 */ /* 0x000fee0003800000 */
[----:B------:R-:W0:Y:S01]  /*11880*/  LDS.128 R4, [R3+0x1e200] ;  /* 0x01e2000003047984 */ /* 0x000e220000000c00 */
        /* <DEDUP_REMOVED lines=117> */
.L_x_2470:
[----:B------:R-:W-:Y:S05]  /*11fe0*/  BSYNC B1 ;  /* 0x0000000000017941 */ /* 0x000fea0003800000 */
.L_x_2469:
[----:B------:R-:W-:Y:S01]  /*11ff0*/  BSSY B1, `(.L_x_2471) ;  /* 0x000007d000017945 */ /* 0x000fe20003800000 */
[----:B------:R-:W-:-:S03]  /*12000*/  @P0 VIADD R0, R3, 0xffffffe0 ;  /* 0xffffffe003000836 */ /* 0x000fc60000000000 */
[----:B------:R-:W-:Y:S05]  /*12010*/  @P1 BRA `(.L_x_2472) ;  /* 0x0000000400e81947 */ /* 0x000fea0003800000 */
[----:B0-----:R-:W0:Y:S01]  /*12020*/  LDS.128 R4, [R0+0x1e200] ;  /* 0x01e2000000047984 */ /* 0x001e220000000c00 */
        /* <DEDUP_REMOVED lines=121> */
.L_x_2472:
[----:B------:R-:W-:Y:S05]  /*127c0*/  BSYNC B1 ;  /* 0x0000000000017941 */ /* 0x000fea0003800000 */
.L_x_2471:
[----:B------:R-:W-:Y:S04]  /*127d0*/  BSSY B1, `(.L_x_2473) ;  /* 0x0000078000017945 */ /* 0x000fe80003800000 */
[----:B------:R-:W-:Y:S05]  /*127e0*/  @P2 BRA `(.L_x_2474) ;  /* 0x0000000400d82947 */ /* 0x000fea0003800000 */
[----:B01----:R-:W0:Y:S01]  /*127f0*/  LDS.128 R4, [R3+0x20200] ;  /* 0x0202000003047984 */ /* 0x003e220000000c00 */
[----:B-----5:R-:W-:Y:S02]  /*12800*/  SHF.R.U32.HI R33, RZ, 0x8, R31 ;  /* 0x00000008ff217819 */ /* 0x020fe4000001161f */
        /* <DEDUP_REMOVED lines=12> */
[----:B------:R-:W-:-:S02]  /*128d0*/  LOP3.LUT R35, R33, 0xff, RZ, 0xc0, !PT ;  /* 0x000000ff21237812 */ /* 0x000fc400078ec0ff */
[----:B------:R-:W-:Y:S02]  /*128e0*/  SHF.L.U32 R33, R38, 0x10, RZ ;  /* 0x0000001026217819 */ /* 0x000fe400000006ff */
[----:B----4-:R-:W-:Y:S02]  /*128f0*/  LOP3.LUT R14, R30, 0xff, RZ, 0xc0, !PT ;  /* 0x000000ff1e0e7812 */ /* 0x010fe400078ec0ff */
[----:B------:R-:W-:Y:S02]  /*12900*/  LOP3.LUT R15, R15, 0xff, RZ, 0xc0, !PT ;  /* 0x000000ff0f0f7812 */ /* 0x000fe400078ec0ff */
[----:B------:R-:W-:Y:S02]  /*12910*/  LOP3.LUT R33, R32, 0xff0000, R33, 0xf8, !PT ;  /* 0x00ff000020217812 */ /* 0x000fe400078ef821 */
[----:B------:R-:W-:Y:S02]  /*12920*/  LOP3.LUT R37, R34, 0xff0000, R37, 0xf8, !PT ;  /* 0x00ff000022257812 */ /* 0x000fe400078ef825 */
[----:B------:R-:W-:-:S02]  /*12930*/  PRMT R15, R15, 0x7604, R14 ;  /* 0x000076040f0f7816 */ /* 0x000fc4000000000e */
[----:B------:R-:W-:Y:S02]  /*12940*/  LOP3.LUT R14, R28, 0xff, RZ, 0xc0, !PT ;  /* 0x000000ff1c0e7812 */ /* 0x000fe400078ec0ff */
[----:B------:R-:W-:Y:S02]  /*12950*/  LOP3.LUT R37, R37, 0xff000000, R29, 0xf8, !PT ;  /* 0xff00000025257812 */ /* 0x000fe400078ef81d */
[----:B------:R-:W-:Y:S02]  /*12960*/  LOP3.LUT R33, R33, 0xff000000, R31, 0xf8, !PT ;  /* 0xff00000021217812 */ /* 0x000fe400078ef81f */
[----:B------:R-:W-:Y:S02]  /*12970*/  PRMT R35, R35, 0x7604, R14 ;  /* 0x0000760423237816 */ /* 0x000fe4000000000e */
[----:B0-----:R-:W-:Y:S02]  /*12980*/  F2FP.F16.E4M3.UNPACK_B R14, R6.H1 ;  /* 0x00000006ff0e723e */ /* 0x001fe400030006ff */
[----:B------:R-:W-:-:S02]  /*12990*/  F2FP.F16.E4M3.UNPACK_B R36, R37 ;  /* 0x00000025ff24723e */ /* 0x000fc400020006ff */
        /* <DEDUP_REMOVED lines=91> */
.L_x_2474:
[----:B------:R-:W-:Y:S05]  /*12f50*/  BSYNC B1 ;  /* 0x0000000000017941 */ /* 0x000fea0003800000 */
.L_x_2473:
[----:B------:R-:W-:Y:S04]  /*12f60*/  BSSY B1, `(.L_x_2475) ;  /* 0x000007c000017945 */ /* 0x000fe80003800000 */
[----:B------:R-:W-:Y:S05]  /*12f70*/  @P3 BRA `(.L_x_2476) ;  /* 0x0000000400e83947 */ /* 0x000fea0003800000 */
[----:B012---:R-:W0:Y:S01]  /*12f80*/  LDS.128 R4, [R0+0x20200] ;  /* 0x0202000000047984 */ /* 0x007e220000000c00 */
        /* <DEDUP_REMOVED lines=20> */
[----:B------:R-:W-:Y:S02]  /*130d0*/  PRMT R29, R28, 0x7054, R29 ;  /* 0x000070541c1d7816 */ /* 0x000fe4000000001d */
[----:B------:R-:W-:Y:S02]  /*130e0*/  PRMT R33, R32, 0x7054, R33 ;  /* 0x0000705420217816 */ /* 0x000fe40000000021 */
[----:B------:R-:W-:Y:S02]  /*130f0*/  PRMT R31, R30, 0x7604, R31 ;  /* 0x000076041e1f7816 */ /* 0x000fe4000000001f */
[----:B------:R-:W-:-:S02]  /*13100*/  SHF.R.U32.HI R30, RZ, 0x10, R24 ;  /* 0x00000010ff1e7819 */ /* 0x000fc40000011618 */
[----:B------:R-:W-:Y:S02]  /*13110*/  LOP3.LUT R14, R14, 0xff, RZ, 0xc0, !PT ;  /* 0x000000ff0e0e7812 */ /* 0x000fe400078ec0ff */
[----:B------:R-:W-:Y:S02]  /*13120*/  LOP3.LUT R33, R33, 0xff000000, R25, 0xf8, !PT ;  /* 0xff00000021217812 */ /* 0x000fe400078ef819 */
[----:B------:R-:W-:Y:S02]  /*13130*/  LOP3.LUT R29, R29, 0xff000000, R27, 0xf8, !PT ;  /* 0xff0000001d1d7812 */ /* 0x000fe400078ef81b */
[----:B------:R-:W-:Y:S02]  /*13140*/  LOP3.LUT R30, R30, 0xff, RZ, 0xc0, !PT ;  /* 0x000000ff1e1e7812 */ /* 0x000fe400078ec0ff */
[----:B------:R-:W-:Y:S02]  /*13150*/  PRMT R15, R14, 0x7054, R15 ;  /* 0x000070540e0f7816 */ /* 0x000fe4000000000f */
[----:B0-----:R-:W-:-:S02]  /*13160*/  F2FP.F16.E4M3.UNPACK_B R14, R6.H1 ;  /* 0x00000006ff0e723e */ /* 0x001fc400030006ff */
[----:B------:R-:W-:Y:S02]  /*13170*/  F2FP.F16.E4M3.UNPACK_B R32, R33 ;  /* 0x00000021ff20723e */ /* 0x000fe400020006ff */
[----:B------:R-:W-:Y:S01]  /*13180*/  F2FP.F16.E4M3.UNPACK_B R27, R29 ;  /* 0x0000001dff1b723e */ /* 0x000fe200020006ff */
[--C-:B------:R-:W-:Y:S01]  /*13190*/  HADD2.F32 R25, -RZ, R14.reuse.H0_H0 ;  /* 0x2000000eff197230 */ /* 0x100fe20000004100 */
[----:B------:R-:W-:Y:S01]  /*131a0*/  PRMT R31, R30, 0x7054, R31 ;  /* 0x000070541e1f7816 */ /* 0x000fe2000000001f */
[----:B------:R-:W-:Y:S01]  /*131b0*/  HADD2.F32 R14, -RZ, R14.H1_H1 ;  /* 0x3000000eff0e7230 */ /* 0x000fe20000004100 */
[----:B------:R-:W-:Y:S01]  /*131c0*/  LOP3.LUT R28, R15, 0xff000000, R26, 0xf8, !PT ;  /* 0xff0000000f1c7812 */ /* 0x000fe200078ef81a */
[--C-:B------:R-:W-:Y:S01]  /*131d0*/  HADD2.F32 R34, -RZ, R32.reuse.H1_H1 ;  /* 0x30000020ff227230 */ /* 0x100fe20000004100 */
[----:B------:R-:W-:Y:S01]  /*131e0*/  LOP3.LUT R31, R31, 0xff000000, R24, 0xf8, !PT ;  /* 0xff0000001f1f7812 */ /* 0x000fe200078ef818 */
[----:B------:R-:W-:Y:S01]  /*131f0*/  HADD2.F32 R30, -RZ, R27.H1_H1 ;  /* 0x3000001bff1e7230 */ /* 0x000fe20000004100 */
[----:B------:R-:W-:Y:S01]  /*13200*/  F2FP.F16.E4M3.UNPACK_B R24, R6 ;  /* 0x00000006ff18723e */ /* 0x000fe200020006ff */
[----:B------:R-:W-:-:S02]  /*13210*/  HADD2.F32 R32, -RZ, R32.H0_H0 ;  /* 0x20000020ff207230 */ /* 0x000fc40000004100 */
[C---:B------:R-:W-:Y:S01]  /*13220*/  FMUL.FTZ R36, R14.reuse, R34 ;  /* 0x000000220e247220 */ /* 0x040fe20000410000 */
[-C--:B------:R-:W-:Y:S01]  /*13230*/  F2FP.F16.E4M3.UNPACK_B R15, R5.reuse.H1 ;  /* 0x00000005ff0f723e */ /* 0x080fe200030006ff */
[-C--:B------:R-:W-:Y:S01]  /*13240*/  FMUL.FTZ R35, R14, R30.reuse ;  /* 0x0000001e0e237220 */ /* 0x080fe20000410000 */
[----:B------:R-:W-:Y:S01]  /*13250*/  F2FP.F16.E4M3.UNPACK_B R14, R5 ;  /* 0x00000005ff0e723e */ /* 0x000fe200020006ff */
[--C-:B------:R-:W-:Y:S02]  /*13260*/  HADD2.F32 R5, -RZ, R24.reuse.H1_H1 ;  /* 0x30000018ff057230 */ /* 0x100fe40000004100 */
        /* <DEDUP_REMOVED lines=75> */
.L_x_2476:
[----:B------:R-:W-:Y:S05]  /*13720*/  BSYNC B1 ;  /* 0x0000000000017941 */ /* 0x000fea0003800000 */
.L_x_2475:
        /* <DEDUP_REMOVED lines=21> */
[----:B------:R-:W-:Y:S02]  /*13880*/  PRMT R15, R15, 0x7604, R14 ;  /* 0x000076040f0f7816 */ /* 0x000fe4000000000e */
[----:B------:R-:W-:Y:S02]  /*13890*/  LOP3.LUT R14, R12, 0xff, RZ, 0xc0, !PT ;  /* 0x000000ff0c0e7812 */ /* 0x000fe400078ec0ff */
[----:B------:R-:W-:Y:S02]  /*138a0*/  LOP3.LUT R29, R26, 0xff0000, R29, 0xf8, !PT ;  /* 0x00ff00001a1d7812 */ /* 0x000fe400078ef81d */
[----:B------:R-:W-:-:S02]  /*138b0*/  PRMT R27, R27, 0x7604, R14 ;  /* 0x000076041b1b7816 */ /* 0x000fc4000000000e */
[----:B------:R-:W-:Y:S02]  /*138c0*/  LOP3.LUT R29, R29, 0xff000000, R13, 0xf8, !PT ;  /* 0xff0000001d1d7812 */ /* 0x000fe400078ef80d */
[----:B------:R-:W-:Y:S02]  /*138d0*/  LOP3.LUT R25, R25, 0xff000000, R21, 0xf8, !PT ;  /* 0xff00000019197812 */ /* 0x000fe400078ef815 */
[----:B0-----:R-:W-:Y:S02]  /*138e0*/  F2FP.F16.E4M3.UNPACK_B R14, R6.H1 ;  /* 0x00000006ff0e723e */ /* 0x001fe400030006ff */
[----:B------:R-:W-:Y:S02]  /*138f0*/  LOP3.LUT R27, R27, 0xff0000, R12, 0xf8, !PT ;  /* 0x00ff00001b1b7812 */ /* 0x000fe400078ef80c */
[----:B------:R-:W-:Y:S02]  /*13900*/  F2FP.F16.E4M3.UNPACK_B R28, R29 ;  /* 0x0000001dff1c723e */ /* 0x000fe400020006ff */
[----:B------:R-:W-:-:S02]  /*13910*/  F2FP.F16.E4M3.UNPACK_B R21, R25 ;  /* 0x00000019ff15723e */ /* 0x000fc400020006ff */
        /* <DEDUP_REMOVED lines=89> */
.L_x_2478:
[----:B------:R-:W-:Y:S05]  /*13eb0*/  BSYNC B1 ;  /* 0x0000000000017941 */ /* 0x000fea0003800000 */
.L_x_2477:
        /* <DEDUP_REMOVED lines=124> */
.L_x_2462:
[----:B------:R-:W0:Y:S01]  /*14680*/  LDC R25, c[0x0][0x448] ;  /* 0x00011200ff197b82 */ /* 0x000e220000000800 */
[----:B------:R-:W-:Y:S01]  /*14690*/  IMAD.MOV.U32 R9, RZ, RZ, R10 ;  /* 0x000000ffff097224 */ /* 0x000fe200078e000a */
[----:B------:R-:W-:Y:S01]  /*146a0*/  MOV R6, R146 ;  /* 0x0000009200067202 */ /* 0x000fe20000000f00 */
[----:B------:R-:W-:Y:S01]  /*146b0*/  IMAD.MOV.U32 R4, RZ, RZ, R24 ;  /* 0x000000ffff047224 */ /* 0x000fe200078e0018 */
[----:B------:R-:W-:Y:S01]  /*146c0*/  ULDC.64 UR4, c[0x0][0x3f8] ;  /* 0x0000fe0000047ab9 */ /* 0x000fe20000000a00 */
[----:B------:R-:W-:Y:S01]  /*146d0*/  IMAD.MOV.U32 R5, RZ, RZ, R27 ;  /* 0x000000ffff057224 */ /* 0x000fe200078e001b */
[----:B------:R-:W-:Y:S01]  /*146e0*/  ULDC.64 UR6, c[0x0][0x408] ;  /* 0x0001020000067ab9 */ /* 0x000fe20000000a00 */
[----:B------:R-:W-:Y:S01]  /*146f0*/  IMAD.MOV.U32 R7, RZ, RZ, R29 ;  /* 0x000000ffff077224 */ /* 0x000fe200078e001d */
[----:B------:R-:W-:Y:S01]  /*14700*/  ULDC.64 UR8, c[0x0][0x400] ;  /* 0x0001000000087ab9 */ /* 0x000fe20000000a00 */
[----:B0-----:R-:W-:-:S13]  /*14710*/  ISETP.NE.AND P0, PT, R25, 0x1, PT ;  /* 0x000000011900780c */ /* 0x001fda0003f05270 */
[----:B------:R-:W0:Y:S08]  /*14720*/  @P0 LDC R3, c[0x0][0x44c] ;  /* 0x00011300ff030b82 */ /* 0x000e300000000800 */
[----:B------:R-:W1:Y:S01]  /*14730*/  @P0 LDC R0, c[0x0][0x450] ;  /* 0x00011400ff000b82 */ /* 0x000e620000000800 */
[----:B0-----:R-:W-:-:S05]  /*14740*/  @P0 IMAD.HI.U32 R3, R10, R3, RZ ;  /* 0x000000030a030227 */ /* 0x001fca00078e00ff */
[----:B-1----:R-:W-:-:S04]  /*14750*/  @P0 SHF.R.U32.HI R9, RZ, R0, R3 ;  /* 0x00000000ff090219 */ /* 0x002fc80000011603 */
[----:B------:R-:W-:Y:S01]  /*14760*/  SHF.R.S32.HI R0, RZ, 0x1f, R9 ;  /* 0x0000001fff007819 */ /* 0x000fe20000011409 */
[----:B------:R-:W-:-:S04]  /*14770*/  IMAD.WIDE.U32 R4, R9, UR4, R4 ;  /* 0x0000000409047c25 */ /* 0x000fc8000f8e0004 */
[----:B------:R-:W-:Y:S02]  /*14780*/  IMAD R8, R0, UR4, RZ ;  /* 0x0000000400087c24 */ /* 0x000fe4000f8e02ff */
[----:B------:R-:W-:-:S04]  /*14790*/  IMAD.WIDE.U32 R6, R9, UR6, R6 ;  /* 0x0000000609067c25 */ /* 0x000fc8000f8e0006 */
[----:B------:R-:W-:Y:S01]  /*147a0*/  IMAD R0, R0, UR6, RZ ;  /* 0x0000000600007c24 */ /* 0x000fe2000f8e02ff */
[----:B------:R-:W-:Y:S01]  /*147b0*/  IADD3 R21, P1, R6, UR8, RZ ;  /* 0x0000000806157c10 */ /* 0x000fe2000ff3e0ff */
        /* <DEDUP_REMOVED lines=12> */
.L_x_2718:
[----:B------:R-:W5:Y:S01]  /*14880*/  LDL R4, [R1] ;  /* 0x0000000001047983 */ /* 0x000f620000100800 */
        /* <DEDUP_REMOVED lines=10> */
[----:B-----5:R-:W-:Y:S01]  /*14930*/  IMAD R37, R4, R25, RZ ;  /* 0x0000001904257224 */ /* 0x020fe200078e02ff */
[----:B------:R-:W-:Y:S02]  /*14940*/  CS2R R4, SRZ ;  /* 0x0000000000047805 */ /* 0x000fe4000001ff00 */
[----:B------:R-:W-:-:S02]  /*14950*/  CS2R R24, SRZ ;  /* 0x0000000000187805 */ /* 0x000fc4000001ff00 */
[----:B------:R-:W-:Y:S02]  /*14960*/  ISETP.GE.AND P0, PT, R10, R37, PT ;  /* 0x000000250a00720c */ /* 0x000fe40003f06270 */
[----:B------:R-:W-:-:S11]  /*14970*/  CS2R R10, SRZ ;  /* 0x00000000000a7805 */ /* 0x000fd6000001ff00 */
[----:B------:R-:W-:Y:S05]  /*14980*/  @P0 BRA `(.L_x_2481) ;  /* 0x0000000000c40947 */ /* 0x000fea0003800000 */
        /* <DEDUP_REMOVED lines=18> */
[----:B----4-:R-:W-:Y:S01]  /*14ab0*/  @!P2 IADD3 R40, P4, R18, R21, RZ ;  /* 0x000000151228a210 */ /* 0x010fe20007f9e0ff */
[----:B------:R-:W-:Y:S01]  /*14ac0*/  @!P1 IMAD.SHL.U32 R46, R4, 0x10, RZ ;  /* 0x00000010042e9824 */ /* 0x000fe200078e00ff */
[----:B------:R-:W-:Y:S02]  /*14ad0*/  SHF.R.S32.HI R7, RZ, 0x4, R7 ;  /* 0x00000004ff077819 */ /* 0x000fe40000011407 */
[----:B--2---:R-:W-:Y:S01]  /*14ae0*/  @!P2 IADD3 R38, P3, R18, R3, RZ ;  /* 0x000000031226a210 */ /* 0x004fe20007f7e0ff */
[----:B---3--:R-:W-:Y:S01]  /*14af0*/  @!P2 IMAD.X R41, R20, 0x1, R5, P4 ;  /* 0x000000011429a824 */ /* 0x008fe200020e0605 */
[----:B------:R-:W-:Y:S01]  /*14b00*/  @!P1 IADD3 R42, P5, R3, R46, RZ ;  /* 0x0000002e032a9210 */ /* 0x000fe20007fbe0ff */
[----:B------:R-:W-:Y:S01]  /*14b10*/  @!P0 IMAD.SHL.U32 R50, R7, 0x10, RZ ;  /* 0x0000001007328824 */ /* 0x000fe200078e00ff */
[----:B-1----:R-:W-:-:S02]  /*14b20*/  @!P2 IADD3.X R39, R0, R5, RZ, P3, !PT ;  /* 0x000000050027a210 */ /* 0x002fc40001ffe4ff */
[----:B------:R-:W-:Y:S02]  /*14b30*/  CS2R R6, SRZ ;  /* 0x0000000000067805 */ /* 0x000fe4000001ff00 */
[----:B------:R-:W-:Y:S02]  /*14b40*/  @!P1 SHF.R.S32.HI R5, RZ, 0x1f, R46 ;  /* 0x0000001fff059819 */ /* 0x000fe4000001142e */
        /* <DEDUP_REMOVED lines=21> */
.L_x_2481:
[----:B------:R-:W-:Y:S05]  /*14ca0*/  BSYNC B1 ;  /* 0x0000000000017941 */ /* 0x000fea0003800000 */
.L_x_2480:
[----:B------:R-:W-:Y:S01]  /*14cb0*/  ULEA.HI UR4, UR43, UR43, URZ, 0x1 ;  /* 0x0000002b2b047291 */ /* 0x000fe2000f8f083f */
[----:B--2---:R-:W-:Y:S01]  /*14cc0*/  VIADDMNMX R3, R37, -R236, 0x80, PT ;  /* 0x0000008025037446 */ /* 0x004fe200038009ec */
[----:B------:R-:W-:Y:S02]  /*14cd0*/  BSSY B1, `(.L_x_2482) ;  /* 0x0000008000017945 */ /* 0x000fe40003800000 */
[----:B------:R-:W-:Y:S01]  /*14ce0*/  ULOP3.LUT UR4, UR4, 0xfffffffe, URZ, 0xc0, !UPT ;  /* 0xfffffffe04047892 */ /* 0x000fe2000f8ec03f */
[----:B------:R-:W-:-:S03]  /*14cf0*/  ISETP.GE.AND P1, PT, R220, R3, PT ;  /* 0x00000003dc00720c */ /* 0x000fc60003f26270 */
[----:B------:R-:W-:-:S06]  /*14d00*/  UIADD3 UR4, UR43, -UR4, URZ ;  /* 0x800000042b047290 */ /* 0x000fcc000fffe03f */
[----:B----4-:R-:W-:-:S04]  /*14d10*/  MOV R21, UR4 ;  /* 0x0000000400157c02 */ /* 0x010fc80008000f00 */
[----:B------:R-:W-:-:S04]  /*14d20*/  SHF.L.U32 R21, R21, 0x1f, RZ ;  /* 0x0000001f15157819 */ /* 0x000fc800000006ff */
[----:B------:R-:W2:Y:S02]  /*14d30*/  SYNCS.PHASECHK.TRANS64.TRYWAIT P0, [R16+URZ+0x33400], R21 ;  /* 0x03340015100075a7 */ /* 0x000ea4000800017f */
[----:B--2---:R-:W-:Y:S05]  /*14d40*/  @!P0 BRA `(.L_x_2483) ;  /* 0x000001f000788947 */ /* 0x004fea0003800000 */
.L_x_2719:
[----:B------:R-:W-:Y:S05]  /*14d50*/  BSYNC B1 ;  /* 0x0000000000017941 */ /* 0x000fea0003800000 */
.L_x_2482:
[----:B------:R-:W-:Y:S05]  /*14d60*/  @P1 BRA `(.L_x_2468) ;  /* 0x0000003000141947 */ /* 0x000fea0003800000 */
[----:B------:R-:W4:Y:S01]  /*14d70*/  LDC R3, c[0x0][0x3f4] ;  /* 0x0000fd00ff037b82 */ /* 0x000f220000000800 */
[C---:B-1----:R-:W-:Y:S01]  /*14d80*/  VIADD R0, R18.reuse, 0x20 ;  /* 0x0000002012007836 */ /* 0x042fe20000000000 */
[----:B------:R-:W-:Y:S01]  /*14d90*/  BSSY B1, `(.L_x_2484) ;  /* 0x0000100000017945 */ /* 0x000fe20003800000 */
[C---:B---3--:R-:W-:Y:S01]  /*14da0*/  VIADD R20, R18.reuse, 0x40 ;  /* 0x0000004012147836 */ /* 0x048fe20000000000 */
[-C--:B----4-:R-:W-:Y:S02]  /*14db0*/  ISETP.GE.AND P0, PT, R18, R3.reuse, PT ;  /* 0x000000031200720c */ /* 0x090fe40003f06270 */
[-C--:B------:R-:W-:Y:S02]  /*14dc0*/  ISETP.GE.AND P1, PT, R0, R3.reuse, PT ;  /* 0x000000030000720c */ /* 0x080fe40003f26270 */
[----:B------:R-:W-:-:S09]  /*14dd0*/  ISETP.GE.AND P2, PT, R20, R3, PT ;  /* 0x000000031400720c */ /* 0x000fd20003f46270 */
[----:B------:R-:W-:Y:S05]  /*14de0*/  @P0 BRA `(.L_x_2485) ;  /* 0x0000000c00e80947 */ /* 0x000fea0003800000 */
[----:B------:R-:W3:Y:S01]  /*14df0*/  LDL R68, [R1+0x68] ;  /* 0x0000680001447983 */ /* 0x000ee20000100800 */
[----:B------:R-:W-:Y:S02]  /*14e00*/  LEA.HI R0, R36, R36, RZ, 0x1 ;  /* 0x0000002424007211 */ /* 0x000fe400078f08ff */
[----:B-----5:R-:W-:Y:S02]  /*14e10*/  LOP3.LUT R20, R24, 0xff, RZ, 0xc0, !PT ;  /* 0x000000ff18147812 */ /* 0x020fe400078ec0ff */
[----:B--2---:R-:W-:Y:S02]  /*14e20*/  LOP3.LUT R21, R0, 0xfffffffe, RZ, 0xc0, !PT ;  /* 0xfffffffe00157812 */ /* 0x004fe400078ec0ff */
        /* <DEDUP_REMOVED lines=46> */
[----:B------:R-:W-:Y:S02]  /*15110*/  SHF.R.U32.HI R49, RZ, 0x10, R27 ;  /* 0x00000010ff317819 */ /* 0x000fe4000001161b */
[----:B------:R-:W-:Y:S02]  /*15120*/  SHF.L.U32 R21, R21, 0x10, RZ ;  /* 0x0000001015157819 */ /* 0x000fe400000006ff */
[----:B------:R-:W-:Y:S01]  /*15130*/  LOP3.LUT R55, R48, 0xff0000, R53, 0xf8, !PT ;  /* 0x00ff000030377812 */ /* 0x000fe200078ef835 */
[----:B------:R-:W-:Y:S01]  /*15140*/  IMAD.U32 R49, R49, 0x10000, RZ ;  /* 0x0001000031317824 */ /* 0x000fe200078e00ff */
[----:B------:R-:W-:Y:S02]  /*15150*/  LOP3.LUT R45, R45, 0xff0000, R24, 0xf8, !PT ;  /* 0x00ff00002d2d7812 */ /* 0x000fe400078ef818 */
[----:B------:R-:W-:Y:S02]  /*15160*/  LOP3.LUT R21, R46, 0xff0000, R21, 0xf8, !PT ;  /* 0x00ff00002e157812 */ /* 0x000fe400078ef815 */
[----:B------:R-:W-:-:S02]  /*15170*/  LOP3.LUT R47, R47, 0xff0000, R26, 0xf8, !PT ;  /* 0x00ff00002f2f7812 */ /* 0x000fc400078ef81a */
[----:B------:R-:W-:Y:S02]  /*15180*/  LOP3.LUT R55, R55, 0xff000000, R5, 0xf8, !PT ;  /* 0xff00000037377812 */ /* 0x000fe400078ef805 */
[----:B------:R-:W-:Y:S02]  /*15190*/  SHF.R.U32.HI R59, RZ, 0x10, R7 ;  /* 0x00000010ff3b7819 */ /* 0x000fe40000011607 */
[----:B------:R-:W-:Y:S02]  /*151a0*/  LOP3.LUT R45, R45, 0xff000000, R24, 0xf8, !PT ;  /* 0xff0000002d2d7812 */ /* 0x000fe400078ef818 */
[----:B------:R-:W-:Y:S01]  /*151b0*/  LOP3.LUT R49, R20, 0xff0000, R49, 0xf8, !PT ;  /* 0x00ff000014317812 */ /* 0x000fe200078ef831 */
[----:B------:R-:W-:Y:S01]  /*151c0*/  IMAD.U32 R59, R59, 0x10000, RZ ;  /* 0x000100003b3b7824 */ /* 0x000fe200078e00ff */
[----:B------:R-:W-:Y:S02]  /*151d0*/  LOP3.LUT R24, R21, 0xff000000, R25, 0xf8, !PT ;  /* 0xff00000015187812 */ /* 0x000fe400078ef819 */
[----:B------:R-:W-:-:S02]  /*151e0*/  LOP3.LUT R21, R57, 0xff0000, R6, 0xf8, !PT ;  /* 0x00ff000039157812 */ /* 0x000fc400078ef806 */
[----:B------:R-:W-:Y:S02]  /*151f0*/  LOP3.LUT R20, R47, 0xff000000, R26, 0xf8, !PT ;  /* 0xff0000002f147812 */ /* 0x000fe400078ef81a */
[----:B------:R-:W-:Y:S02]  /*15200*/  F2FP.F16.E4M3.UNPACK_B R54, R55 ;  /* 0x00000037ff36723e */ /* 0x000fe400020006ff */
[----:B0-----:R-:W-:Y:S02]  /*15210*/  F2FP.F16.E4M3.UNPACK_B R26, R41 ;  /* 0x00000029ff1a723e */ /* 0x001fe400020006ff */
[----:B------:R-:W-:Y:S02]  /*15220*/  LOP3.LUT R53, R49, 0xff000000, R27, 0xf8, !PT ;  /* 0xff00000031357812 */ /* 0x000fe400078ef81b */
[----:B------:R-:W-:Y:S02]  /*15230*/  LOP3.LUT R51, R51, 0xff0000, R4, 0xf8, !PT ;  /* 0x00ff000033337812 */ /* 0x000fe400078ef804 */
[----:B------:R-:W-:Y:S01]  /*15240*/  LOP3.LUT R5, R21, 0xff000000, R6, 0xf8, !PT ;  /* 0xff00000015057812 */ /* 0x000fe200078ef806 */
[--C-:B------:R-:W-:Y:S01]  /*15250*/  HADD2.F32 R6, -RZ, R26.reuse.H0_H0 ;  /* 0x2000001aff067230 */ /* 0x100fe20000004100 */
[----:B------:R-:W-:Y:S01]  /*15260*/  F2FP.F16.E4M3.UNPACK_B R27, R24 ;  /* 0x00000018ff1b723e */ /* 0x000fe200020006ff */
[----:B------:R-:W-:Y:S01]  /*15270*/  HADD2.F32 R26, -RZ, R26.H1_H1 ;  /* 0x3000001aff1a7230 */ /* 0x000fe20000004100 */
[----:B------:R-:W-:-:S02]  /*15280*/  LOP3.LUT R59, R52, 0xff0000, R59, 0xf8, !PT ;  /* 0x00ff0000343b7812 */ /* 0x000fc400078ef83b */
[----:B------:R-:W-:Y:S02]  /*15290*/  LOP3.LUT R57, R51, 0xff000000, R4, 0xf8, !PT ;  /* 0xff00000033397812 */ /* 0x000fe400078ef804 */
[-C--:B------:R-:W-:Y:S02]  /*152a0*/  F2FP.F16.E4M3.UNPACK_B R51, R43.reuse ;  /* 0x0000002bff33723e */ /* 0x080fe400020006ff */
[----:B------:R-:W-:Y:S02]  /*152b0*/  F2FP.F16.E4M3.UNPACK_B R52, R43.H1 ;  /* 0x0000002bff34723e */ /* 0x000fe400030006ff */
[-C--:B------:R-:W-:Y:S02]  /*152c0*/  F2FP.F16.E4M3.UNPACK_B R43, R40.reuse ;  /* 0x00000028ff2b723e */ /* 0x080fe400020006ff */
[----:B------:R-:W-:Y:S02]  /*152d0*/  F2FP.F16.E4M3.UNPACK_B R50, R40.H1 ;  /* 0x00000028ff32723e */ /* 0x000fe400030006ff */
[----:B------:R-:W-:-:S02]  /*152e0*/  F2FP.F16.E4M3.UNPACK_B R41, R41.H1 ;  /* 0x00000029ff29723e */ /* 0x000fc400030006ff */
[----:B------:R-:W-:Y:S02]  /*152f0*/  F2FP.F16.E4M3.UNPACK_B R55, R55.H1 ;  /* 0x00000037ff37723e */ /* 0x000fe400030006ff */
[----:B------:R-:W-:Y:S01]  /*15300*/  LOP3.LUT R58, R59, 0xff000000, R7, 0xf8, !PT ;  /* 0xff0000003b3a7812 */ /* 0x000fe200078ef807 */
[----:B------:R-:W-:Y:S01]  /*15310*/  HADD2.F32 R59, -RZ, R54.H1_H1 ;  /* 0x30000036ff3b7230 */ /* 0x000fe20000004100 */
[-C--:B------:R-:W-:Y:S02]  /*15320*/  F2FP.F16.E4M3.UNPACK_B R7, R42.reuse ;  /* 0x0000002aff07723e */ /* 0x080fe400020006ff */
[----:B------:R-:W-:Y:S02]  /*15330*/  F2FP.F16.E4M3.UNPACK_B R42, R42.H1 ;  /* 0x0000002aff2a723e */ /* 0x000fe400030006ff */
[----:B------:R-:W-:Y:S01]  /*15340*/  FMUL.FTZ R61, R26, R59 ;  /* 0x0000003b1a3d7220 */ /* 0x000fe20000410000 */
[----:B---3--:R-:W0:Y:S02]  /*15350*/  LDS.128 R36, [R68+0x1e200] ;  /* 0x01e2000044247984 */ /* 0x008e240000000c00 */
[----:B0-----:R-:W-:-:S02]  /*15360*/  F2FP.F16.E4M3.UNPACK_B R21, R37 ;  /* 0x00000025ff15723e */ /* 0x001fc400020006ff */
[-C--:B------:R-:W-:Y:S02]  /*15370*/  F2FP.F16.E4M3.UNPACK_B R48, R39.reuse ;  /* 0x00000027ff30723e */ /* 0x080fe400020006ff */
[----:B------:R-:W-:Y:S01]  /*15380*/  F2FP.F16.E4M3.UNPACK_B R49, R39.H1 ;  /* 0x00000027ff31723e */ /* 0x000fe200030006ff */
[----:B------:R-:W-:Y:S01]  /*15390*/  HADD2.F32 R39, -RZ, R54.H0_H0 ;  /* 0x20000036ff277230 */ /* 0x000fe20000004100 */
[-C--:B------:R-:W-:Y:S01]  /*153a0*/  F2FP.F16.E4M3.UNPACK_B R46, R36.reuse ;  /* 0x00000024ff2e723e */ /* 0x080fe200020006ff */
[----:B------:R-:W-:Y:S01]  /*153b0*/  HADD2.F32 R25, -RZ, R21.H0_H0 ;  /* 0x20000015ff197230 */ /* 0x000fe20000004100 */
[----:B------:R-:W-:Y:S01]  /*153c0*/  F2FP.F16.E4M3.UNPACK_B R47, R36.H1 ;  /* 0x00000024ff2f723e */ /* 0x000fe200030006ff */
[----:B------:R-:W-:Y:S02]  /*153d0*/  HADD2.F32 R36, -RZ, R27.H0_H0 ;  /* 0x2000001bff247230 */ /* 0x000fe40000004100 */
[C---:B------:R-:W-:Y:S01]  /*153e0*/  FMUL.FTZ R40, R6.reuse, R39 ;  /* 0x0000002706287220 */ /* 0x040fe20000410000 */
[----:B------:R-:W-:Y:S01]  /*153f0*/  F2FP.F16.E4M3.UNPACK_B R37, R37.H1 ;  /* 0x00000025ff25723e */ /* 0x000fe200030006ff */
[----:B------:R-:W-:Y:S01]  /*15400*/  HADD2.F32 R54, -RZ, R55.H0_H0 ;  /* 0x20000037ff367230 */ /* 0x000fe20000004100 */
[----:B------:R-:W-:Y:S01]  /*15410*/  F2FP.F16.E4M3.UNPACK_B R4, R38 ;  /* 0x00000026ff04723e */ /* 0x000fe200020006ff */
[-C--:B------:R-:W-:Y:S01]  /*15420*/  FMUL.FTZ R56, R6, R36.reuse ;  /* 0x0000002406387220 */ /* 0x080fe20000410000 */
[----:B------:R-:W-:Y:S01]  /*15430*/  FFMA.FTZ R6, R25, R36, -R40 ;  /* 0x0000002419067223 */ /* 0x000fe20000010828 */
[----:B------:R-:W-:Y:S01]  /*15440*/  F2FP.F16.E4M3.UNPACK_B R36, R24.H1 ;  /* 0x00000018ff24723e */ /* 0x000fe200030006ff */
[----:B------:R-:W-:-:S02]  /*15450*/  HADD2.F32 R24, -RZ, R21.H1_H1 ;  /* 0x30000015ff187230 */ /* 0x000fc40000004100 */
[----:B------:R-:W-:Y:S01]  /*15460*/  FFMA.FTZ R25, R25, R39, R56 ;  /* 0x0000002719197223 */ /* 0x000fe20000010038 */
[----:B------:R-:W-:Y:S01]  /*15470*/  HADD2.F32 R39, -RZ, R27.H1_H1 ;  /* 0x3000001bff277230 */ /* 0x000fe20000004100 */
[----:B------:R-:W-:Y:S01]  /*15480*/  F2FP.F16.E4M3.UNPACK_B R38, R38.H1 ;  /* 0x00000026ff26723e */ /* 0x000fe200030006ff */
[----:B------:R-:W-:Y:S02]  /*15490*/  HADD2.F32 R21, -RZ, R41.H0_H0 ;  /* 0x20000029ff157230 */ /* 0x000fe40000004100 */
[----:B------:R-:W-:Y:S02]  /*154a0*/  HADD2.F32 R40, -RZ, R36.H0_H0 ;  /* 0x20000024ff287230 */ /* 0x000fe40000004100 */
[----:B------:R-:W-:Y:S01]  /*154b0*/  FMUL.FTZ R26, R26, R39 ;  /* 0x000000271a1a7220 */ /* 0x000fe20000410000 */
[----:B------:R-:W-:Y:S02]  /*154c0*/  HADD2.F32 R27, -RZ, R37.H0_H0 ;  /* 0x20000025ff1b7230 */ /* 0x000fe40000004100 */
[----:B------:R-:W-:Y:S01]  /*154d0*/  FMUL.FTZ R56, R21, R54 ;  /* 0x0000003615387220 */ /* 0x000fe20000410000 */
[----:B------:R-:W-:-:S02]  /*154e0*/  HADD2.F32 R41, -RZ, R41.H1_H1 ;  /* 0x30000029ff297230 */ /* 0x000fc40000004100 */
[-C--:B------:R-:W-:Y:S01]  /*154f0*/  FMUL.FTZ R63, R21, R40.reuse ;  /* 0x00000028153f7220 */ /* 0x080fe20000410000 */
[C---:B------:R-:W-:Y:S01]  /*15500*/  FFMA.FTZ R21, R24.reuse, R39, -R61 ;  /* 0x0000002718157223 */ /* 0x040fe2000001083d */
[----:B------:R-:W-:Y:S01]  /*15510*/  FFMA.FTZ R24, R24, R59, R26 ;  /* 0x0000003b18187223 */ /* 0x000fe2000001001a */
[C---:B------:R-:W-:Y:S01]  /*15520*/  FFMA.FTZ R26, R27.reuse, R40, -R56 ;  /* 0x000000281b1a7223 */ /* 0x040fe20000010838 */
[----:B------:R-:W-:Y:S01]  /*15530*/  F2FP.F16.E4M3.UNPACK_B R59, R58 ;  /* 0x0000003aff3b723e */ /* 0x000fe200020006ff */
[----:B------:R-:W-:Y:S01]  /*15540*/  FFMA.FTZ R27, R27, R54, R63 ;  /* 0x000000361b1b7223 */ /* 0x000fe2000001003f */
[----:B------:R-:W-:Y:S01]  /*15550*/  F2FP.F16.E4M3.UNPACK_B R54, R53 ;  /* 0x00000035ff36723e */ /* 0x000fe200020006ff */
[----:B------:R-:W-:Y:S01]  /*15560*/  HADD2.F32 R39, -RZ, R36.H1_H1 ;  /* 0x30000024ff277230 */ /* 0x000fe20000004100 */
[----:B------:R-:W-:Y:S01]  /*15570*/  F2FP.F16.E4M3.UNPACK_B R58, R58.H1 ;  /* 0x0000003aff3a723e */ /* 0x000fe200030006ff */
[----:B------:R-:W-:Y:S02]  /*15580*/  HADD2.F32 R56, -RZ, R55.H1_H1 ;  /* 0x30000037ff387230 */ /* 0x000fe40000004100 */
[----:B------:R-:W-:-:S02]  /*15590*/  HADD2.F32 R36, -RZ, R37.H1_H1 ;  /* 0x30000025ff247230 */ /* 0x000fc40000004100 */
[----:B------:R-:W-:Y:S02]  /*155a0*/  HADD2.F32 R60, -RZ, R59.H0_H0 ;  /* 0x2000003bff3c7230 */ /* 0x000fe40000004100 */
[C---:B------:R-:W-:Y:S01]  /*155b0*/  FMUL.FTZ R61, R41.reuse, R56 ;  /* 0x00000038293d7220 */ /* 0x040fe20000410000 */
[----:B------:R-:W-:Y:S02]  /*155c0*/  HADD2.F32 R37, -RZ, R51.H0_H0 ;  /* 0x20000033ff257230 */ /* 0x000fe40000004100 */
[----:B------:R-:W-:Y:S01]  /*155d0*/  FMUL.FTZ R41, R41, R39 ;  /* 0x0000002729297220 */ /* 0x000fe20000410000 */
[----:B------:R-:W-:Y:S02]  /*155e0*/  HADD2.F32 R55, -RZ, R54.H0_H0 ;  /* 0x20000036ff377230 */ /* 0x000fe40000004100 */
[----:B------:R-:W-:Y:S02]  /*155f0*/  HADD2.F32 R40, -RZ, R48.H0_H0 ;  /* 0x20000030ff287230 */ /* 0x000fe40000004100 */
[----:B------:R-:W-:Y:S01]  /*15600*/  FMUL.FTZ R63, R37, R60 ;  /* 0x0000003c253f7220 */ /* 0x000fe20000410000 */
[----:B------:R-:W-:-:S02]  /*15610*/  HADD2.F32 R59, -RZ, R59.H1_H1 ;  /* 0x3000003bff3b7230 */ /* 0x000fc40000004100 */
[----:B------:R-:W-:Y:S01]  /*15620*/  FMUL.FTZ R65, R37, R55 ;  /* 0x0000003725417220 */ /* 0x000fe20000410000 */
[----:B------:R-:W-:Y:S01]  /*15630*/  FFMA.FTZ R37, R36, R39, -R61 ;  /* 0x0000002724257223 */ /* 0x000fe2000001083d */
[C---:B------:R-:W-:Y:S01]  /*15640*/  FFMA.FTZ R39, R40.reuse, R55, -R63 ;  /* 0x0000003728277223 */ /* 0x040fe2000001083f */
[----:B------:R-:W-:Y:S01]  /*15650*/  HADD2.F32 R55, -RZ, R54.H1_H1 ;  /* 0x30000036ff377230 */ /* 0x000fe20000004100 */
[----:B------:R-:W-:Y:S01]  /*15660*/  F2FP.F16.E4M3.UNPACK_B R54, R53.H1 ;  /* 0x00000035ff36723e */ /* 0x000fe200030006ff */
[----:B------:R-:W-:Y:S02]  /*15670*/  HADD2.F32 R51, -RZ, R51.H1_H1 ;  /* 0x30000033ff337230 */ /* 0x000fe40000004100 */
[----:B------:R-:W-:Y:S01]  /*15680*/  FFMA.FTZ R40, R40, R60, R65 ;  /* 0x0000003c28287223 */ /* 0x000fe20000010041 */
[----:B------:R-:W-:Y:S02]  /*15690*/  HADD2.F32 R48, -RZ, R48.H1_H1 ;  /* 0x30000030ff307230 */ /* 0x000fe40000004100 */
[----:B------:R-:W-:Y:S01]  /*156a0*/  FFMA.FTZ R36, R36, R56, R41 ;  /* 0x0000003824247223 */ /* 0x000fe20000010029 */
[----:B------:R-:W-:-:S02]  /*156b0*/  HADD2.F32 R60, -RZ, R58.H0_H0 ;  /* 0x2000003aff3c7230 */ /* 0x000fc40000004100 */
[C---:B------:R-:W-:Y:S01]  /*156c0*/  FMUL.FTZ R61, R51.reuse, R59 ;  /* 0x0000003b333d7220 */ /* 0x040fe20000410000 */
[----:B------:R-:W-:Y:S02]  /*156d0*/  HADD2.F32 R53, -RZ, R52.H0_H0 ;  /* 0x20000034ff357230 */ /* 0x000fe40000004100 */
[-C--:B------:R-:W-:Y:S01]  /*156e0*/  FMUL.FTZ R64, R51, R55.reuse ;  /* 0x0000003733407220 */ /* 0x080fe20000410000 */
[----:B------:R-:W-:Y:S02]  /*156f0*/  HADD2.F32 R56, -RZ, R54.H0_H0 ;  /* 0x20000036ff387230 */ /* 0x000fe40000004100 */
[----:B------:R-:W-:Y:S01]  /*15700*/  FFMA.FTZ R62, R48, R55, -R61 ;  /* 0x00000037303e7223 */ /* 0x000fe2000001083d */
[----:B------:R-:W-:Y:S02]  /*15710*/  HADD2.F32 R41, -RZ, R49.H0_H0 ;  /* 0x20000031ff297230 */ /* 0x000fe40000004100 */
[C---:B------:R-:W-:Y:S01]  /*15720*/  FMUL.FTZ R66, R53.reuse, R60 ;  /* 0x0000003c35427220 */ /* 0x040fe20000410000 */
[----:B------:R-:W-:Y:S01]  /*15730*/  F2FP.F16.E4M3.UNPACK_B R55, R57.H1 ;  /* 0x00000039ff37723e */ /* 0x000fe200030006ff */
[----:B------:R-:W-:Y:S01]  /*15740*/  FMUL.FTZ R53, R53, R56 ;  /* 0x0000003835357220 */ /* 0x000fe20000410000 */
[----:B------:R-:W-:Y:S01]  /*15750*/  HADD2.F32 R58, -RZ, R58.H1_H1 ;  /* 0x3000003aff3a7230 */ /* 0x000fe20000004100 */
[----:B------:R-:W-:Y:S01]  /*15760*/  F2FP.F16.E4M3.UNPACK_B R51, R45.H1 ;  /* 0x0000002dff33723e */ /* 0x000fe200030006ff */
[----:B------:R-:W-:-:S02]  /*15770*/  HADD2.F32 R52, -RZ, R52.H1_H1 ;  /* 0x30000034ff347230 */ /* 0x000fc40000004100 */
[----:B------:R-:W-:Y:S01]  /*15780*/  FFMA.FTZ R61, R48, R59, R64 ;  /* 0x0000003b303d7223 */ /* 0x000fe20000010040 */
[C---:B------:R-:W-:Y:S01]  /*15790*/  FFMA.FTZ R66, R41.reuse, R56, -R66 ;  /* 0x0000003829427223 */ /* 0x040fe20000010842 */
[----:B------:R-:W-:Y:S01]  /*157a0*/  FFMA.FTZ R63, R41, R60, R53 ;  /* 0x0000003c293f7223 */ /* 0x000fe20000010035 */
[----:B------:R-:W-:Y:S02]  /*157b0*/  HADD2.F32 R54, -RZ, R54.H1_H1 ;  /* 0x30000036ff367230 */ /* 0x000fe40000004100 */
[C---:B------:R-:W-:Y:S01]  /*157c0*/  FMUL.FTZ R60, R52.reuse, R58 ;  /* 0x0000003a343c7220 */ /* 0x040fe20000410000 */
[----:B------:R-:W-:Y:S01]  /*157d0*/  HADD2.F32 R49, -RZ, R49.H1_H1 ;  /* 0x30000031ff317230 */ /* 0x000fe20000004100 */
[----:B------:R-:W-:Y:S01]  /*157e0*/  F2FP.F16.E4M3.UNPACK_B R57, R57 ;  /* 0x00000039ff39723e */ /* 0x000fe200020006ff */
[----:B------:R-:W-:Y:S02]  /*157f0*/  HADD2.F32 R56, -RZ, R55.H0_H0 ;  /* 0x20000037ff387230 */ /* 0x000fe40000004100 */
[----:B------:R-:W-:Y:S01]  /*15800*/  FMUL.FTZ R67, R52, R54 ;  /* 0x0000003634437220 */ /* 0x000fe20000410000 */
[----:B------:R-:W-:-:S02]  /*15810*/  HADD2.F32 R48, -RZ, R50.H0_H0 ;  /* 0x20000032ff307230 */ /* 0x000fc40000004100 */
[C---:B------:R-:W-:Y:S01]  /*15820*/  FFMA.FTZ R65, R49.reuse, R54, -R60 ;  /* 0x0000003631417223 */ /* 0x040fe2000001083c */
[----:B------:R-:W-:Y:S02]  /*15830*/  HADD2.F32 R53, -RZ, R51.H0_H0 ;  /* 0x20000033ff357230 */ /* 0x000fe40000004100 */
[----:B------:R-:W-:Y:S01]  /*15840*/  FFMA.FTZ R64, R49, R58, R67 ;  /* 0x0000003a31407223 */ /* 0x000fe20000010043 */
[----:B------:R-:W-:Y:S02]  /*15850*/  HADD2.F32 R55, -RZ, R55.H1_H1 ;  /* 0x30000037ff377230 */ /* 0x000fe40000004100 */
[C---:B------:R-:W-:Y:S01]  /*15860*/  FMUL.FTZ R52, R48.reuse, R56 ;  /* 0x0000003830347220 */ /* 0x040fe20000410000 */
[----:B------:R-:W-:Y:S02]  /*15870*/  HADD2.F32 R50, -RZ, R50.H1_H1 ;  /* 0x30000032ff327230 */ /* 0x000fe40000004100 */
[----:B------:R-:W-:Y:S01]  /*15880*/  FMUL.FTZ R59, R48, R53 ;  /* 0x00000035303b7220 */ /* 0x000fe20000410000 */
[----:B------:R-:W-:Y:S01]  /*15890*/  HADD2.F32 R51, -RZ, R51.H1_H1 ;  /* 0x30000033ff337230 */ /* 0x000fe20000004100 */
[----:B------:R-:W-:Y:S01]  /*158a0*/  F2FP.F16.E4M3.UNPACK_B R48, R45 ;  /* 0x0000002dff30723e */ /* 0x000fe200020006ff */
[----:B------:R-:W-:-:S02]  /*158b0*/  HADD2.F32 R41, -RZ, R47.H0_H0 ;  /* 0x2000002fff297230 */ /* 0x000fc40000004100 */
[C---:B------:R-:W-:Y:S01]  /*158c0*/  FMUL.FTZ R54, R50.reuse, R55 ;  /* 0x0000003732367220 */ /* 0x040fe20000410000 */
[----:B------:R-:W-:Y:S02]  /*158d0*/  HADD2.F32 R47, -RZ, R47.H1_H1 ;  /* 0x3000002fff2f7230 */ /* 0x000fe40000004100 */
[----:B------:R-:W-:Y:S01]  /*158e0*/  FMUL.FTZ R50, R50, R51 ;  /* 0x0000003332327220 */ /* 0x000fe20000410000 */
[----:B------:R-:W-:Y:S02]  /*158f0*/  HADD2.F32 R45, -RZ, R43.H0_H0 ;  /* 0x2000002bff2d7230 */ /* 0x000fe40000004100 */
[----:B------:R-:W-:Y:S01]  /*15900*/  FFMA.FTZ R53, R41, R53, -R52 ;  /* 0x0000003529357223 */ /* 0x000fe20000010834 */
[----:B------:R-:W-:Y:S02]  /*15910*/  HADD2.F32 R52, -RZ, R57.H0_H0 ;  /* 0x20000039ff347230 */ /* 0x000fe40000004100 */
[----:B------:R-:W-:Y:S01]  /*15920*/  FFMA.FTZ R60, R47, R55, R50 ;  /* 0x000000372f3c7223 */ /* 0x000fe20000010032 */
[----:B------:R-:W-:-:S02]  /*15930*/  HADD2.F32 R50, -RZ, R48.H0_H0 ;  /* 0x20000030ff327230 */ /* 0x000fc40000004100 */
[----:B------:R-:W-:Y:S01]  /*15940*/  FFMA.FTZ R59, R41, R56, R59 ;  /* 0x00000038293b7223 */ /* 0x000fe2000001003b */
[----:B------:R-:W-:Y:S01]  /*15950*/  FFMA.FTZ R58, R47, R51, -R54 ;  /* 0x000000332f3a7223 */ /* 0x000fe20000010836 */
        /* <DEDUP_REMOVED lines=9> */
[----:B------:R-:W-:Y:S01]  /*159f0*/  F2FP.F16.E4M3.UNPACK_B R47, R5.H1 ;  /* 0x00000005ff2f723e */ /* 0x000fe200030006ff */
[CC--:B------:R-:W-:Y:S01]  /*15a00*/  FMUL.FTZ R45, R43.reuse, R57.reuse ;  /* 0x000000392b2d7220 */ /* 0x0c0fe20000410000 */
[----:B------:R-:W-:Y:S01]  /*15a10*/  F2FP.F16.E4M3.UNPACK_B R41, R20.H1 ;  /* 0x00000014ff29723e */ /* 0x000fe200030006ff */
[-C--:B------:R-:W-:Y:S01]  /*15a20*/  FMUL.FTZ R50, R43, R48.reuse ;  /* 0x000000302b327220 */ /* 0x080fe20000410000 */
[----:B------:R-:W-:Y:S02]  /*15a30*/  HADD2.F32 R43, -RZ, R42.H0_H0 ;  /* 0x2000002aff2b7230 */ /* 0x000fe40000004100 */
[C---:B------:R-:W-:Y:S01]  /*15a40*/  FFMA.FTZ R49, R46.reuse, R48, -R45 ;  /* 0x000000302e317223 */ /* 0x040fe2000001082d */
[----:B------:R-:W-:Y:S02]  /*15a50*/  HADD2.F32 R48, -RZ, R47.H0_H0 ;  /* 0x2000002fff307230 */ /* 0x000fe40000004100 */
[----:B------:R-:W-:Y:S01]  /*15a60*/  FFMA.FTZ R57, R46, R57, R50 ;  /* 0x000000392e397223 */ /* 0x000fe20000010032 */
[----:B------:R-:W-:Y:S01]  /*15a70*/  HADD2.F32 R46, -RZ, R41.H0_H0 ;  /* 0x20000029ff2e7230 */ /* 0x000fe20000004100 */
[----:B------:R-:W-:Y:S01]  /*15a80*/  F2FP.F16.E4M3.UNPACK_B R20, R20 ;  /* 0x00000014ff14723e */ /* 0x000fe200020006ff */
[----:B------:R-:W-:-:S02]  /*15a90*/  HADD2.F32 R47, -RZ, R47.H1_H1 ;  /* 0x3000002fff2f7230 */ /* 0x000fc40000004100 */
[C---:B------:R-:W-:Y:S01]  /*15aa0*/  FMUL.FTZ R50, R43.reuse, R48 ;  /* 0x000000302b327220 */ /* 0x040fe20000410000 */
[----:B------:R-:W-:Y:S02]  /*15ab0*/  HADD2.F32 R42, -RZ, R42.H1_H1 ;  /* 0x3000002aff2a7230 */ /* 0x000fe40000004100 */
[-C--:B------:R-:W-:Y:S01]  /*15ac0*/  FMUL.FTZ R52, R43, R46.reuse ;  /* 0x0000002e2b347220 */ /* 0x080fe20000410000 */
[----:B------:R-:W-:Y:S01]  /*15ad0*/  HADD2.F32 R45, -RZ, R41.H1_H1 ;  /* 0x30000029ff2d7230 */ /* 0x000fe20000004100 */
[----:B------:R-:W-:Y:S01]  /*15ae0*/  F2FP.F16.E4M3.UNPACK_B R5, R5 ;  /* 0x00000005ff05723e */ /* 0x000fe200020006ff */
[--C-:B------:R-:W-:Y:S02]  /*15af0*/  HADD2.F32 R41, -RZ, R38.reuse.H0_H0 ;  /* 0x20000026ff297230 */ /* 0x100fe40000004100 */
        /* <DEDUP_REMOVED lines=9> */
[----:B------:R-:W-:Y:S01]  /*15b90*/  F2FP.SATFINITE.E4M3.F32.PACK_AB_MERGE_C R63, R64, R63, RZ ;  /* 0x0000003f403f723e */ /* 0x000fe200048070ff */
        /* <DEDUP_REMOVED lines=27> */
[----:B------:R-:W-:Y:S02]  /*15d50*/  F2FP.SATFINITE.E4M3.F32.PACK_AB_MERGE_C R24, R57, R56, R59 ;  /* 0x000000383918723e */ /* 0x000fe4000480703b */
[----:B------:R-:W-:Y:S01]  /*15d60*/  F2FP.SATFINITE.E4M3.F32.PACK_AB_MERGE_C R26, R20, R45, R26 ;  /* 0x0000002d141a723e */ /* 0x000fe2000480701a */
[----:B------:R1:W-:Y:S04]  /*15d70*/  STS.128 [R68+0x1e200], R4 ;  /* 0x01e2000444007388 */ /* 0x0003e80000000c00 */
[----:B------:R1:W-:Y:S02]  /*15d80*/  STS.128 [R0+0x1e200], R24 ;  /* 0x01e2001800007388 */ /* 0x0003e40000000c00 */
.L_x_2485:
[----:B------:R-:W-:Y:S05]  /*15d90*/  BSYNC B1 ;  /* 0x0000000000017941 */ /* 0x000fea0003800000 */
.L_x_2484:
[----:B------:R-:W-:Y:S04]  /*15da0*/  BSSY B1, `(.L_x_2486) ;  /* 0x0000105000017945 */ /* 0x000fe80003800000 */
[----:B------:R-:W-:Y:S05]  /*15db0*/  @P1 BRA `(.L_x_2487) ;  /* 0x00000010000c1947 */ /* 0x000fea0003800000 */
[----:B------:R-:W3:Y:S01]  /*15dc0*/  LDL R59, [R1+0x64] ;  /* 0x00006400013b7983 */ /* 0x000ee20000100800 */
[----:B-1---5:R-:W-:Y:S01]  /*15dd0*/  IMAD.IADD R4, R22, 0x1, R225 ;  /* 0x0000000116047824 */ /* 0x022fe200078e02e1 */
[----:B------:R-:W-:Y:S02]  /*15de0*/  SHF.R.U32.HI R0, RZ, 0x8, R28 ;  /* 0x00000008ff007819 */ /* 0x000fe4000001161c */
[----:B--2---:R-:W-:Y:S02]  /*15df0*/  LOP3.LUT R21, R31, 0xff, RZ, 0xc0, !PT ;  /* 0x000000ff1f157812 */ /* 0x004fe400078ec0ff */
        /* <DEDUP_REMOVED lines=34> */
[----:B------:R-:W-:-:S02]  /*16020*/  PRMT R45, R0, 0x7604, R25 ;  /* 0x00007604002d7816 */ /* 0x000fc40000000019 */
[----:B------:R-:W-:Y:S02]  /*16030*/  LOP3.LUT R20, R20, 0xff, RZ, 0xc0, !PT ;  /* 0x000000ff14147812 */ /* 0x000fe400078ec0ff */
[----:B------:R-:W-:Y:S02]  /*16040*/  LOP3.LUT R49, R11, 0xff, RZ, 0xc0, !PT ;  /* 0x000000ff0b317812 */ /* 0x000fe400078ec0ff */
[----:B------:R-:W-:Y:S02]  /*16050*/  IADD3 R0, R16, R21, RZ ;  /* 0x0000001510007210 */ /* 0x000fe40007ffe0ff */
[----:B------:R-:W-:Y:S02]  /*16060*/  LOP3.LUT R7, R30, 0xff, RZ, 0xc0, !PT ;  /* 0x000000ff1e077812 */ /* 0x000fe400078ec0ff */
[----:B------:R-:W-:Y:S02]  /*16070*/  LOP3.LUT R6, R6, 0xff, RZ, 0xc0, !PT ;  /* 0x000000ff06067812 */ /* 0x000fe400078ec0ff */
[----:B------:R-:W-:-:S02]  /*16080*/  PRMT R47, R20, 0x7604, R27 ;  /* 0x00007604142f7816 */ /* 0x000fc4000000001b */
[----:B------:R-:W-:Y:S02]  /*16090*/  PRMT R53, R24, 0x7604, R49 ;  /* 0x0000760418357816 */ /* 0x000fe40000000031 */
[----:B------:R-:W0:Y:S01]  /*160a0*/  LDS.128 R24, [R0+0x1e200] ;  /* 0x01e2000000187984 */ /* 0x000e220000000c00 */
[----:B------:R-:W-:Y:S02]  /*160b0*/  PRMT R39, R6, 0x7604, R7 ;  /* 0x0000760406277816 */ /* 0x000fe40000000007 */
[----:B------:R-:W-:Y:S02]  /*160c0*/  SHF.R.U32.HI R21, RZ, 0x10, R29 ;  /* 0x00000010ff157819 */ /* 0x000fe4000001161d */
[----:B------:R-:W-:Y:S02]  /*160d0*/  SHF.R.U32.HI R20, RZ, 0x10, R28 ;  /* 0x00000010ff147819 */ /* 0x000fe4000001161c */
[----:B------:R-:W-:Y:S02]  /*160e0*/  SHF.R.U32.HI R40, RZ, 0x10, R31 ;  /* 0x00000010ff287819 */ /* 0x000fe4000001161f */
[----:B------:R-:W-:-:S02]  /*160f0*/  LOP3.LUT R21, R21, 0xff, RZ, 0xc0, !PT ;  /* 0x000000ff15157812 */ /* 0x000fc400078ec0ff */
[----:B------:R-:W-:Y:S02]  /*16100*/  SHF.R.U32.HI R38, RZ, 0x10, R30 ;  /* 0x00000010ff267819 */ /* 0x000fe4000001161e */
[----:B------:R-:W-:Y:S02]  /*16110*/  LOP3.LUT R20, R20, 0xff, RZ, 0xc0, !PT ;  /* 0x000000ff14147812 */ /* 0x000fe400078ec0ff */
[----:B------:R-:W-:Y:S02]  /*16120*/  LOP3.LUT R40, R40, 0xff, RZ, 0xc0, !PT ;  /* 0x000000ff28287812 */ /* 0x000fe400078ec0ff */
[----:B------:R-:W-:Y:S02]  /*16130*/  PRMT R21, R21, 0x7054, R36 ;  /* 0x0000705415157816 */ /* 0x000fe40000000024 */
[----:B------:R-:W-:Y:S02]  /*16140*/  SHF.R.U32.HI R36, RZ, 0x10, R9 ;  /* 0x00000010ff247819 */ /* 0x000fe40000011609 */
[----:B------:R-:W-:-:S02]  /*16150*/  LOP3.LUT R38, R38, 0xff, RZ, 0xc0, !PT ;  /* 0x000000ff26267812 */ /* 0x000fc400078ec0ff */
[----:B------:R-:W-:Y:S02]  /*16160*/  PRMT R37, R20, 0x7054, R37 ;  /* 0x0000705414257816 */ /* 0x000fe40000000025 */
[----:B------:R-:W-:Y:S02]  /*16170*/  PRMT R41, R40, 0x7054, R41 ;  /* 0x0000705428297816 */ /* 0x000fe40000000029 */
[----:B------:R-:W-:Y:S02]  /*16180*/  SHF.R.U32.HI R20, RZ, 0x10, R8 ;  /* 0x00000010ff147819 */ /* 0x000fe40000011608 */
[----:B------:R-:W-:Y:S02]  /*16190*/  SHF.R.U32.HI R40, RZ, 0x10, R11 ;  /* 0x00000010ff287819 */ /* 0x000fe4000001160b */
[----:B------:R-:W-:Y:S02]  /*161a0*/  LOP3.LUT R36, R36, 0xff, RZ, 0xc0, !PT ;  /* 0x000000ff24247812 */ /* 0x000fe400078ec0ff */
[----:B------:R-:W-:-:S02]  /*161b0*/  PRMT R39, R38, 0x7054, R39 ;  /* 0x0000705426277816 */ /* 0x000fc40000000027 */
[----:B------:R-:W-:Y:S02]  /*161c0*/  SHF.R.U32.HI R38, RZ, 0x10, R10 ;  /* 0x00000010ff267819 */ /* 0x000fe4000001160a */
[----:B------:R-:W-:Y:S02]  /*161d0*/  LOP3.LUT R20, R20, 0xff, RZ, 0xc0, !PT ;  /* 0x000000ff14147812 */ /* 0x000fe400078ec0ff */
[----:B------:R-:W-:Y:S02]  /*161e0*/  LOP3.LUT R40, R40, 0xff, RZ, 0xc0, !PT ;  /* 0x000000ff28287812 */ /* 0x000fe400078ec0ff */
[----:B------:R-:W-:Y:S02]  /*161f0*/  PRMT R49, R36, 0x7054, R45 ;  /* 0x0000705424317816 */ /* 0x000fe4000000002d */
[----:B------:R-:W-:Y:S02]  /*16200*/  LOP3.LUT R38, R38, 0xff, RZ, 0xc0, !PT ;  /* 0x000000ff26267812 */ /* 0x000fe400078ec0ff */
[----:B------:R-:W-:-:S02]  /*16210*/  PRMT R43, R20, 0x7054, R43 ;  /* 0x00007054142b7816 */ /* 0x000fc4000000002b */
[----:B------:R-:W-:Y:S02]  /*16220*/  PRMT R53, R40, 0x7054, R53 ;  /* 0x0000705428357816 */ /* 0x000fe40000000035 */
[----:B------:R-:W-:Y:S02]  /*16230*/  LOP3.LUT R49, R49, 0xff000000, R9, 0xf8, !PT ;  /* 0xff00000031317812 */ /* 0x000fe400078ef809 */
[----:B------:R-:W-:Y:S02]  /*16240*/  LOP3.LUT R21, R21, 0xff000000, R29, 0xf8, !PT ;  /* 0xff00000015157812 */ /* 0x000fe400078ef81d */
[----:B------:R-:W-:Y:S02]  /*16250*/  PRMT R51, R38, 0x7054, R47 ;  /* 0x0000705426337816 */ /* 0x000fe4000000002f */
[----:B------:R-:W-:Y:S02]  /*16260*/  LOP3.LUT R47, R43, 0xff000000, R8, 0xf8, !PT ;  /* 0xff0000002b2f7812 */ /* 0x000fe400078ef808 */
[----:B------:R-:W-:-:S02]  /*16270*/  LOP3.LUT R53, R53, 0xff000000, R11, 0xf8, !PT ;  /* 0xff00000035357812 */ /* 0x000fc400078ef80b */
[----:B------:R-:W-:Y:S02]  /*16280*/  LOP3.LUT R45, R41, 0xff000000, R31, 0xf8, !PT ;  /* 0xff000000292d7812 */ /* 0x000fe400078ef81f */
[----:B------:R-:W-:Y:S02]  /*16290*/  F2FP.F16.E4M3.UNPACK_B R43, R49 ;  /* 0x00000031ff2b723e */ /* 0x000fe400020006ff */
[----:B0-----:R-:W-:Y:S02]  /*162a0*/  F2FP.F16.E4M3.UNPACK_B R11, R25 ;  /* 0x00000019ff0b723e */ /* 0x001fe400020006ff */
[----:B------:R-:W-:Y:S01]  /*162b0*/  F2FP.F16.E4M3.UNPACK_B R41, R21 ;  /* 0x00000015ff29723e */ /* 0x000fe200020006ff */
[----:B------:R-:W-:Y:S01]  /*162c0*/  HADD2.F32 R48, -RZ, R43.H0_H0 ;  /* 0x2000002bff307230 */ /* 0x000fe20000004100 */
        /* <DEDUP_REMOVED lines=13> */
[----:B------:R-:W-:Y:S01]  /*163a0*/  F2FP.F16.E4M3.UNPACK_B R30, R5.H1 ;  /* 0x00000005ff1e723e */ /* 0x000fe200030006ff */
[--C-:B------:R-:W-:Y:S01]  /*163b0*/  HADD2.F32 R5, -RZ, R11.reuse.H0_H0 ;  /* 0x2000000bff057230 */ /* 0x100fe20000004100 */
[-C--:B------:R-:W-:Y:S01]  /*163c0*/  F2FP.F16.E4M3.UNPACK_B R31, R7.reuse ;  /* 0x00000007ff1f723e */ /* 0x080fe200020006ff */
[--C-:B------:R-:W-:Y:S01]  /*163d0*/  HADD2.F32 R9, -RZ, R10.reuse.H0_H0 ;  /* 0x2000000aff097230 */ /* 0x100fe20000004100 */
[----:B------:R-:W-:Y:S01]  /*163e0*/  F2FP.F16.E4M3.UNPACK_B R36, R7.H1 ;  /* 0x00000007ff24723e */ /* 0x000fe200030006ff */
[----:B------:R-:W-:Y:S02]  /*163f0*/  HADD2.F32 R11, -RZ, R11.H1_H1 ;  /* 0x3000000bff0b7230 */ /* 0x000fe40000004100 */
[C---:B------:R-:W-:Y:S01]  /*16400*/  FMUL.FTZ R24, R5.reuse, R48 ;  /* 0x0000003005187220 */ /* 0x040fe20000410000 */
[----:B------:R-:W-:Y:S01]  /*16410*/  FMUL.FTZ R27, R5, R46 ;  /* 0x0000002e051b7220 */ /* 0x000fe20000410000 */
[----:B------:R-:W-:Y:S02]  /*16420*/  F2FP.F16.E4M3.UNPACK_B R29, R4.H1 ;  /* 0x00000004ff1d723e */ /* 0x000fe400030006ff */
[C---:B------:R-:W-:Y:S01]  /*16430*/  FFMA.FTZ R5, R9.reuse, R46, -R24 ;  /* 0x0000002e09057223 */ /* 0x040fe20000010818 */
[----:B------:R-:W-:Y:S01]  /*16440*/  FFMA.FTZ R9, R9, R48, R27 ;  /* 0x0000003009097223 */ /* 0x000fe2000001001b */
[----:B------:R-:W-:Y:S01]  /*16450*/  F2FP.F16.E4M3.UNPACK_B R27, R21.H1 ;  /* 0x00000015ff1b723e */ /* 0x000fe200030006ff */
        /* <DEDUP_REMOVED lines=9> */
[----:B------:R-:W-:Y:S01]  /*164f0*/  F2FP.F16.E4M3.UNPACK_B R7, R6.H1 ;  /* 0x00000006ff07723e */ /* 0x000fe200030006ff */
[----:B------:R-:W-:Y:S02]  /*16500*/  HADD2.F32 R21, -RZ, R30.H0_H0 ;  /* 0x2000001eff157230 */ /* 0x000fe40000004100 */
[C---:B------:R-:W-:Y:S01]  /*16510*/  FMUL.FTZ R50, R10.reuse, R48 ;  /* 0x000000300a327220 */ /* 0x040fe20000410000 */
[----:B------:R-:W-:Y:S02]  /*16520*/  HADD2.F32 R49, -RZ, R49.H1_H1 ;  /* 0x30000031ff317230 */ /* 0x000fe40000004100 */
[----:B------:R-:W-:Y:S01]  /*16530*/  FMUL.FTZ R55, R10, R43 ;  /* 0x0000002b0a377220 */ /* 0x000fe20000410000 */
[C---:B------:R-:W-:Y:S01]  /*16540*/  FFMA.FTZ R10, R24.reuse, R41, -R51 ;  /* 0x00000029180a7223 */ /* 0x040fe20000010833 */
[----:B------:R-:W-:Y:S01]  /*16550*/  FFMA.FTZ R24, R24, R46, R11 ;  /* 0x0000002e18187223 */ /* 0x000fe2000001000b */
[C---:B------:R-:W-:Y:S01]  /*16560*/  FFMA.FTZ R11, R21.reuse, R43, -R50 ;  /* 0x0000002b150b7223 */ /* 0x040fe20000010832 */
        /* <DEDUP_REMOVED lines=8> */
[----:B------:R-:W-:Y:S01]  /*165f0*/  F2FP.F16.E4M3.UNPACK_B R6, R26 ;  /* 0x0000001aff06723e */ /* 0x000fe200020006ff */
[----:B------:R-:W-:-:S02]  /*16600*/  HADD2.F32 R43, -RZ, R27.H1_H1 ;  /* 0x3000001bff2b7230 */ /* 0x000fc40000004100 */
[C---:B------:R-:W-:Y:S01]  /*16610*/  FMUL.FTZ R58, R41.reuse, R52 ;  /* 0x00000034293a7220 */ /* 0x040fe20000410000 */
[----:B------:R-:W-:Y:S02]  /*16620*/  HADD2.F32 R25, -RZ, R25.H1_H1 ;  /* 0x30000019ff197230 */ /* 0x000fe40000004100 */
[----:B------:R-:W-:Y:S01]  /*16630*/  FMUL.FTZ R41, R41, R48 ;  /* 0x0000003029297220 */ /* 0x000fe20000410000 */
[----:B------:R-:W-:Y:S01]  /*16640*/  HADD2.F32 R27, -RZ, R31.H0_H0 ;  /* 0x2000001fff1b7230 */ /* 0x000fe20000004100 */
[----:B------:R-:W-:Y:S01]  /*16650*/  F2FP.F16.E4M3.UNPACK_B R26, R26.H1 ;  /* 0x0000001aff1a723e */ /* 0x000fe200030006ff */
[----:B------:R-:W-:Y:S02]  /*16660*/  HADD2.F32 R30, -RZ, R30.H1_H1 ;  /* 0x3000001eff1e7230 */ /* 0x000fe40000004100 */
[C---:B------:R-:W-:Y:S01]  /*16670*/  FMUL.FTZ R51, R25.reuse, R49 ;  /* 0x0000003119337220 */ /* 0x040fe20000410000 */
[----:B------:R-:W-:Y:S01]  /*16680*/  FMUL.FTZ R56, R25, R43 ;  /* 0x0000002b19387220 */ /* 0x000fe20000410000 */
[C---:B------:R-:W-:Y:S01]  /*16690*/  FFMA.FTZ R25, R27.reuse, R48, -R58 ;  /* 0x000000301b197223 */ /* 0x040fe2000001083a */
[----:B------:R-:W-:Y:S01]  /*166a0*/  FFMA.FTZ R27, R27, R52, R41 ;  /* 0x000000341b1b7223 */ /* 0x000fe20000010029 */
[----:B------:R-:W-:-:S02]  /*166b0*/  HADD2.F32 R50, -RZ, R50.H1_H1 ;  /* 0x30000032ff327230 */ /* 0x000fc40000004100 */
[C---:B------:R-:W-:Y:S01]  /*166c0*/  FFMA.FTZ R54, R30.reuse, R43, -R51 ;  /* 0x0000002b1e367223 */ /* 0x040fe20000010833 */
[----:B------:R-:W-:Y:S02]  /*166d0*/  HADD2.F32 R39, -RZ, R39.H1_H1 ;  /* 0x30000027ff277230 */ /* 0x000fe40000004100 */
[----:B------:R-:W-:Y:S01]  /*166e0*/  FFMA.FTZ R56, R30, R49, R56 ;  /* 0x000000311e387223 */ /* 0x000fe20000010038 */
[----:B------:R-:W-:Y:S02]  /*166f0*/  HADD2.F32 R48, -RZ, R53.H0_H0 ;  /* 0x20000035ff307230 */ /* 0x000fe40000004100 */
[----:B------:R-:W-:Y:S02]  /*16700*/  HADD2.F32 R41, -RZ, R40.H0_H0 ;  /* 0x20000028ff297230 */ /* 0x000fe40000004100 */
[----:B------:R-:W-:Y:S01]  /*16710*/  FMUL.FTZ R52, R39, R50 ;  /* 0x0000003227347220 */ /* 0x000fe20000410000 */
[----:B------:R-:W-:Y:S01]  /*16720*/  HADD2.F32 R46, -RZ, R46.H1_H1 ;  /* 0x3000002eff2e7230 */ /* 0x000fe20000004100 */
[----:B------:R-:W-:Y:S01]  /*16730*/  F2FP.SATFINITE.E4M3.F32.PACK_AB_MERGE_C R11, R54, R11, RZ ;  /* 0x0000000b360b723e */ /* 0x000fe200048070ff */
[----:B------:R-:W-:-:S02]  /*16740*/  HADD2.F32 R43, -RZ, R45.H0_H0 ;  /* 0x2000002dff2b7230 */ /* 0x000fc40000004100 */
[----:B------:R-:W-:Y:S01]  /*16750*/  FMUL.FTZ R49, R41, R48 ;  /* 0x0000003029317220 */ /* 0x000fe20000410000 */
[----:B------:R-:W-:Y:S02]  /*16760*/  HADD2.F32 R30, -RZ, R36.H0_H0 ;  /* 0x20000024ff1e7230 */ /* 0x000fe40000004100 */
[----:B------:R-:W-:Y:S01]  /*16770*/  FMUL.FTZ R39, R39, R46 ;  /* 0x0000002e27277220 */ /* 0x000fe20000410000 */
[----:B------:R-:W-:Y:S02]  /*16780*/  HADD2.F32 R31, -RZ, R31.H1_H1 ;  /* 0x3000001fff1f7230 */ /* 0x000fe40000004100 */
[-C--:B------:R-:W-:Y:S01]  /*16790*/  FMUL.FTZ R41, R41, R43.reuse ;  /* 0x0000002b29297220 */ /* 0x080fe20000410000 */
[----:B------:R-:W-:Y:S02]  /*167a0*/  HADD2.F32 R53, -RZ, R53.H1_H1 ;  /* 0x30000035ff357230 */ /* 0x000fe40000004100 */
[----:B------:R-:W-:Y:S01]  /*167b0*/  FFMA.FTZ R55, R30, R43, -R49 ;  /* 0x0000002b1e377223 */ /* 0x000fe20000010831 */
[----:B------:R-:W-:Y:S01]  /*167c0*/  F2FP.F16.E4M3.UNPACK_B R43, R47.H1 ;  /* 0x0000002fff2b723e */ /* 0x000fe200030006ff */
[----:B------:R-:W-:Y:S01]  /*167d0*/  FFMA.FTZ R58, R31, R50, R39 ;  /* 0x000000321f3a7223 */ /* 0x000fe20000010027 */
[----:B------:R-:W-:Y:S01]  /*167e0*/  F2FP.F16.E4M3.UNPACK_B R39, R42.H1 ;  /* 0x0000002aff27723e */ /* 0x000fe200030006ff */
[----:B------:R-:W-:-:S02]  /*167f0*/  HADD2.F32 R40, -RZ, R40.H1_H1 ;  /* 0x30000028ff287230 */ /* 0x000fc40000004100 */
[----:B------:R-:W-:Y:S01]  /*16800*/  FFMA.FTZ R52, R31, R46, -R52 ;  /* 0x0000002e1f347223 */ /* 0x000fe20000010834 */
[----:B------:R-:W-:Y:S02]  /*16810*/  HADD2.F32 R45, -RZ, R45.H1_H1 ;  /* 0x3000002dff2d7230 */ /* 0x000fe40000004100 */
[----:B------:R-:W-:Y:S01]  /*16820*/  FFMA.FTZ R57, R30, R48, R41 ;  /* 0x000000301e397223 */ /* 0x000fe20000010029 */
[----:B------:R-:W-:Y:S02]  /*16830*/  HADD2.F32 R46, -RZ, R43.H0_H0 ;  /* 0x2000002bff2e7230 */ /* 0x000fe40000004100 */
[C---:B------:R-:W-:Y:S01]  /*16840*/  FMUL.FTZ R51, R40.reuse, R53 ;  /* 0x0000003528337220 */ /* 0x040fe20000410000 */
[----:B------:R-:W-:Y:S02]  /*16850*/  HADD2.F32 R31, -RZ, R38.H0_H0 ;  /* 0x20000026ff1f7230 */ /* 0x000fe40000004100 */
[----:B------:R-:W-:Y:S01]  /*16860*/  FMUL.FTZ R40, R40, R45 ;  /* 0x0000002d28287220 */ /* 0x000fe20000410000 */
[----:B------:R-:W-:Y:S01]  /*16870*/  HADD2.F32 R41, -RZ, R39.H0_H0 ;  /* 0x20000027ff297230 */ /* 0x000fe20000004100 */
[----:B------:R-:W-:Y:S01]  /*16880*/  F2FP.F16.E4M3.UNPACK_B R47, R47 ;  /* 0x0000002fff2f723e */ /* 0x000fe200020006ff */
[----:B------:R-:W-:-:S02]  /*16890*/  HADD2.F32 R36, -RZ, R36.H1_H1 ;  /* 0x30000024ff247230 */ /* 0x000fc40000004100 */
[C---:B------:R-:W-:Y:S01]  /*168a0*/  FMUL.FTZ R49, R31.reuse, R46 ;  /* 0x0000002e1f317220 */ /* 0x040fe20000410000 */
[----:B------:R-:W-:Y:S02]  /*168b0*/  HADD2.F32 R30, -RZ, R29.H0_H0 ;  /* 0x2000001dff1e7230 */ /* 0x000fe40000004100 */
[----:B------:R-:W-:Y:S01]  /*168c0*/  FMUL.FTZ R31, R31, R41 ;  /* 0x000000291f1f7220 */ /* 0x000fe20000410000 */
[----:B------:R-:W-:Y:S02]  /*168d0*/  HADD2.F32 R43, -RZ, R43.H1_H1 ;  /* 0x3000002bff2b7230 */ /* 0x000fe40000004100 */
[----:B------:R-:W-:Y:S01]  /*168e0*/  FFMA.FTZ R62, R36, R53, R40 ;  /* 0x00000035243e7223 */ /* 0x000fe20000010028 */
[----:B------:R-:W-:Y:S02]  /*168f0*/  HADD2.F32 R38, -RZ, R38.H1_H1 ;  /* 0x30000026ff267230 */ /* 0x000fe40000004100 */
[----:B------:R-:W-:Y:S01]  /*16900*/  FFMA.FTZ R49, R30, R41, -R49 ;  /* 0x000000291e317223 */ /* 0x000fe20000010831 */
[----:B------:R-:W-:-:S02]  /*16910*/  HADD2.F32 R39, -RZ, R39.H1_H1 ;  /* 0x30000027ff277230 */ /* 0x000fc40000004100 */
[----:B------:R-:W-:Y:S01]  /*16920*/  FFMA.FTZ R60, R36, R45, -R51 ;  /* 0x0000002d243c7223 */ /* 0x000fe20000010833 */
[----:B------:R-:W-:Y:S02]  /*16930*/  HADD2.F32 R29, -RZ, R29.H1_H1 ;  /* 0x3000001dff1d7230 */ /* 0x000fe40000004100 */
[----:B------:R-:W-:Y:S01]  /*16940*/  FMUL.FTZ R40, R38, R43 ;  /* 0x0000002b26287220 */ /* 0x000fe20000410000 */
[----:B------:R-:W-:Y:S01]  /*16950*/  FFMA.FTZ R41, R30, R46, R31 ;  /* 0x0000002e1e297223 */ /* 0x000fe2000001001f */
[----:B------:R-:W-:Y:S01]  /*16960*/  F2FP.F16.E4M3.UNPACK_B R42, R42 ;  /* 0x0000002aff2a723e */ /* 0x000fe200020006ff */
[-C--:B------:R-:W-:Y:S01]  /*16970*/  FMUL.FTZ R38, R38, R39.reuse ;  /* 0x0000002726267220 */ /* 0x080fe20000410000 */
[----:B------:R-:W-:Y:S02]  /*16980*/  HADD2.F32 R36, -RZ, R47.H0_H0 ;  /* 0x2000002fff247230 */ /* 0x000fe40000004100 */
[----:B------:R-:W-:Y:S01]  /*16990*/  FFMA.FTZ R48, R29, R39, -R40 ;  /* 0x000000271d307223 */ /* 0x000fe20000010828 */
[----:B------:R-:W-:-:S02]  /*169a0*/  HADD2.F32 R30, -RZ, R37.H0_H0 ;  /* 0x20000025ff1e7230 */ /* 0x000fc40000004100 */
[----:B------:R-:W-:Y:S01]  /*169b0*/  FFMA.FTZ R50, R29, R43, R38 ;  /* 0x0000002b1d327223 */ /* 0x000fe20000010026 */
[----:B------:R-:W-:Y:S01]  /*169c0*/  HADD2.F32 R31, -RZ, R42.H0_H0 ;  /* 0x2000002aff1f7230 */ /* 0x000fe20000004100 */
[----:B------:R-:W-:Y:S01]  /*169d0*/  F2FP.SATFINITE.E4M3.F32.PACK_AB_MERGE_C R21, R56, R21, RZ ;  /* 0x000000153815723e */ /* 0x000fe200048070ff */
[----:B------:R-:W-:Y:S02]  /*169e0*/  HADD2.F32 R29, -RZ, R28.H0_H0 ;  /* 0x2000001cff1d7230 */ /* 0x000fe40000004100 */
[C---:B------:R-:W-:Y:S01]  /*169f0*/  FMUL.FTZ R38, R30.reuse, R36 ;  /* 0x000000241e267220 */ /* 0x040fe20000410000 */
[----:B------:R-:W-:Y:S02]  /*16a00*/  HADD2.F32 R47, -RZ, R47.H1_H1 ;  /* 0x3000002fff2f7230 */ /* 0x000fe40000004100 */
[-C--:B------:R-:W-:Y:S01]  /*16a10*/  FMUL.FTZ R30, R30, R31.reuse ;  /* 0x0000001f1e1e7220 */ /* 0x080fe20000410000 */
[----:B------:R-:W-:Y:S02]  /*16a20*/  HADD2.F32 R37, -RZ, R37.H1_H1 ;  /* 0x30000025ff257230 */ /* 0x000fe40000004100 */
[----:B------:R-:W-:Y:S01]  /*16a30*/  FFMA.FTZ R39, R29, R31, -R38 ;  /* 0x0000001f1d277223 */ /* 0x000fe20000010826 */
[----:B------:R-:W-:Y:S01]  /*16a40*/  HADD2.F32 R42, -RZ, R42.H1_H1 ;  /* 0x3000002aff2a7230 */ /* 0x000fe20000004100 */
[----:B------:R-:W-:Y:S01]  /*16a50*/  F2FP.F16.E4M3.UNPACK_B R38, R8.H1 ;  /* 0x00000008ff26723e */ /* 0x000fe200030006ff */
[----:B------:R-:W-:-:S02]  /*16a60*/  HADD2.F32 R28, -RZ, R28.H1_H1 ;  /* 0x3000001cff1c7230 */ /* 0x000fc40000004100 */
[----:B------:R-:W-:Y:S01]  /*16a70*/  FFMA.FTZ R40, R29, R36, R30 ;  /* 0x000000241d287223 */ /* 0x000fe2000001001e */
        /* <DEDUP_REMOVED lines=9> */
[----:B------:R-:W-:-:S02]  /*16b10*/  HADD2.F32 R28, -RZ, R7.H0_H0 ;  /* 0x20000007ff1c7230 */ /* 0x000fc40000004100 */
[C---:B------:R-:W-:Y:S01]  /*16b20*/  FMUL.FTZ R37, R29.reuse, R36 ;  /* 0x000000241d257220 */ /* 0x040fe20000410000 */
[----:B------:R-:W-:Y:S02]  /*16b30*/  HADD2.F32 R30, -RZ, R30.H1_H1 ;  /* 0x3000001eff1e7230 */ /* 0x000fe40000004100 */
[-C--:B------:R-:W-:Y:S01]  /*16b40*/  FMUL.FTZ R29, R29, R31.reuse ;  /* 0x0000001f1d1d7220 */ /* 0x080fe20000410000 */
[----:B------:R-:W-:Y:S02]  /*16b50*/  HADD2.F32 R38, -RZ, R38.H1_H1 ;  /* 0x30000026ff267230 */ /* 0x000fe40000004100 */
[C---:B------:R-:W-:Y:S01]  /*16b60*/  FFMA.FTZ R45, R28.reuse, R31, -R37 ;  /* 0x0000001f1c2d7223 */ /* 0x040fe20000010825 */
[----:B------:R-:W-:Y:S01]  /*16b70*/  HADD2.F32 R26, -RZ, R26.H1_H1 ;  /* 0x3000001aff1a7230 */ /* 0x000fe20000004100 */
[----:B------:R-:W-:Y:S01]  /*16b80*/  F2FP.F16.E4M3.UNPACK_B R8, R8 ;  /* 0x00000008ff08723e */ /* 0x000fe200020006ff */
[----:B------:R-:W-:Y:S02]  /*16b90*/  HADD2.F32 R7, -RZ, R7.H1_H1 ;  /* 0x30000007ff077230 */ /* 0x000fe40000004100 */
[----:B------:R-:W-:Y:S01]  /*16ba0*/  FFMA.FTZ R28, R28, R36, R29 ;  /* 0x000000241c1c7223 */ /* 0x000fe2000001001d */
[----:B------:R-:W-:-:S02]  /*16bb0*/  HADD2.F32 R29, -RZ, R20.H1_H1 ;  /* 0x30000014ff1d7230 */ /* 0x000fc40000004100 */
[C---:B------:R-:W-:Y:S01]  /*16bc0*/  FMUL.FTZ R46, R26.reuse, R38 ;  /* 0x000000261a2e7220 */ /* 0x040fe20000410000 */
[-C--:B------:R-:W-:Y:S01]  /*16bd0*/  FMUL.FTZ R31, R26, R30.reuse ;  /* 0x0000001e1a1f7220 */ /* 0x080fe20000410000 */
[----:B------:R-:W-:Y:S01]  /*16be0*/  HADD2.F32 R26, -RZ, R20.H0_H0 ;  /* 0x20000014ff1a7230 */ /* 0x000fe20000004100 */
[----:B------:R-:W-:Y:S01]  /*16bf0*/  F2FP.SATFINITE.E4M3.F32.PACK_AB_MERGE_C R57, R62, R57, RZ ;  /* 0x000000393e39723e */ /* 0x000fe200048070ff */
[C---:B------:R-:W-:Y:S01]  /*16c00*/  FFMA.FTZ R46, R7.reuse, R30, -R46 ;  /* 0x0000001e072e7223 */ /* 0x040fe2000001082e */
[----:B------:R-:W-:Y:S01]  /*16c10*/  FFMA.FTZ R51, R7, R38, R31 ;  /* 0x0000002607337223 */ /* 0x000fe2000001001f */
[----:B------:R-:W-:Y:S01]  /*16c20*/  HADD2.F32 R20, -RZ, R8.H0_H0 ;  /* 0x20000008ff147230 */ /* 0x000fe20000004100 */
[----:B------:R-:W-:Y:S01]  /*16c30*/  F2FP.SATFINITE.E4M3.F32.PACK_AB_MERGE_C R5, R10, R5, R11 ;  /* 0x000000050a05723e */ /* 0x000fe2000480700b */
[----:B------:R-:W-:Y:S01]  /*16c40*/  HADD2.F32 R7, -RZ, R6.H0_H0 ;  /* 0x20000006ff077230 */ /* 0x000fe20000004100 */
        /* <DEDUP_REMOVED lines=23> */
[----:B------:R-:W-:Y:S02]  /*16dc0*/  F2FP.SATFINITE.E4M3.F32.PACK_AB_MERGE_C R8, R47, R40, R8 ;  /* 0x000000282f08723e */ /* 0x000fe40004807008 */
[----:B------:R-:W-:-:S05]  /*16dd0*/  F2FP.SATFINITE.E4M3.F32.PACK_AB_MERGE_C R10, R31, R20, R28 ;  /* 0x000000141f0a723e */ /* 0x000fca000480701c */
[----:B------:R3:W-:Y:S02]  /*16de0*/  STS.128 [R0+0x1e200], R8 ;  /* 0x01e2000800007388 */ /* 0x0007e40000000c00 */
.L_x_2487:
[----:B------:R-:W-:Y:S05]  /*16df0*/  BSYNC B1 ;  /* 0x0000000000017941 */ /* 0x000fea0003800000 */
.L_x_2486:
[----:B------:R-:W-:Y:S05]  /*16e00*/  @P2 BRA `(.L_x_2468) ;  /* 0x0000000c00ec2947 */ /* 0x000fea0003800000 */
[----:B0-----:R-:W4:Y:S01]  /*16e10*/  LDL R51, [R1+0x60] ;  /* 0x0000600001337983 */ /* 0x001f220000100800 */
[----:B-1-3--:R-:W-:Y:S01]  /*16e20*/  IMAD.IADD R0, R22, 0x1, R224 ;  /* 0x0000000116007824 */ /* 0x00afe200078e02e0 */
        /* <DEDUP_REMOVED lines=10> */
[----:B--2---:R-:W-:-:S02]  /*16ed0*/  PRMT R21, R5, 0x7604, R0 ;  /* 0x0000760405157816 */ /* 0x004fc40000000000 */
        /* <DEDUP_REMOVED lines=16> */
[----:B------:R-:W-:Y:S02]  /*16fe0*/  PRMT R29, R8, 0x7604, R7 ;  /* 0x00007604081d7816 */ /* 0x000fe40000000007 */
[----:B------:R-:W-:Y:S01]  /*16ff0*/  SHF.R.U32.HI R6, RZ, 0x8, R35 ;  /* 0x00000008ff067819 */ /* 0x000fe20000011623 */
        /* <DEDUP_REMOVED lines=8> */
[----:B------:R-:W-:Y:S02]  /*17080*/  LOP3.LUT R26, R13, 0xff, RZ, 0xc0, !PT ;  /* 0x000000ff0d1a7812 */ /* 0x000fe400078ec0ff */
[----:B------:R-:W-:-:S02]  /*17090*/  LOP3.LUT R30, R15, 0xff, RZ, 0xc0, !PT ;  /* 0x000000ff0f1e7812 */ /* 0x000fc400078ec0ff */
[----:B------:R-:W-:Y:S02]  /*170a0*/  LOP3.LUT R31, R31, 0xff, RZ, 0xc0, !PT ;  /* 0x000000ff1f1f7812 */ /* 0x000fe400078ec0ff */
[----:B------:R-:W-:Y:S02]  /*170b0*/  PRMT R26, R3, 0x7604, R26 ;  /* 0x00007604031a7816 */ /* 0x000fe4000000001a */
[----:B------:R-:W-:Y:S02]  /*170c0*/  SHF.R.U32.HI R3, RZ, 0x10, R33 ;  /* 0x00000010ff037819 */ /* 0x000fe40000011621 */
[----:B------:R-:W-:Y:S02]  /*170d0*/  PRMT R30, R31, 0x7604, R30 ;  /* 0x000076041f1e7816 */ /* 0x000fe4000000001e */
[----:B------:R-:W-:Y:S01]  /*170e0*/  SHF.R.U32.HI R31, RZ, 0x10, R13 ;  /* 0x00000010ff1f7819 */ /* 0x000fe2000001160d */
[----:B------:R-:W-:Y:S01]  /*170f0*/  IMAD.U32 R3, R3, 0x10000, RZ ;  /* 0x0001000003037824 */ /* 0x000fe200078e00ff */
[----:B------:R-:W-:-:S02]  /*17100*/  SHF.R.U32.HI R28, RZ, 0x8, R14 ;  /* 0x00000008ff1c7819 */ /* 0x000fc4000001160e */
[----:B------:R-:W-:Y:S02]  /*17110*/  SHF.R.U32.HI R39, RZ, 0x10, R15 ;  /* 0x00000010ff277819 */ /* 0x000fe4000001160f */
[----:B------:R-:W-:Y:S02]  /*17120*/  SHF.L.U32 R31, R31, 0x10, RZ ;  /* 0x000000101f1f7819 */ /* 0x000fe400000006ff */
[----:B------:R-:W-:Y:S01]  /*17130*/  LOP3.LUT R27, R14, 0xff, RZ, 0xc0, !PT ;  /* 0x000000ff0e1b7812 */ /* 0x000fe200078ec0ff */
[----:B------:R-:W-:Y:S01]  /*17140*/  IMAD.U32 R39, R39, 0x10000, RZ ;  /* 0x0001000027277824 */ /* 0x000fe200078e00ff */
[----:B------:R-:W-:Y:S02]  /*17150*/  LOP3.LUT R28, R28, 0xff, RZ, 0xc0, !PT ;  /* 0x000000ff1c1c7812 */ /* 0x000fe400078ec0ff */
[----:B------:R-:W-:Y:S02]  /*17160*/  LOP3.LUT R31, R26, 0xff0000, R31, 0xf8, !PT ;  /* 0x00ff00001a1f7812 */ /* 0x000fe400078ef81f */
[----:B------:R-:W-:-:S02]  /*17170*/  PRMT R37, R28, 0x7604, R27 ;  /* 0x000076041c257816 */ /* 0x000fc4000000001b */
        /* <DEDUP_REMOVED lines=8> */
[----:B------:R-:W-:Y:S02]  /*17200*/  LOP3.LUT R3, R25, 0xff000000, R34, 0xf8, !PT ;  /* 0xff00000019037812 */ /* 0x000fe400078ef822 */
[----:B------:R-:W-:Y:S02]  /*17210*/  F2FP.F16.E4M3.UNPACK_B R40, R39 ;  /* 0x00000027ff28723e */ /* 0x000fe400020006ff */
[----:B0-----:R-:W-:Y:S02]  /*17220*/  F2FP.F16.E4M3.UNPACK_B R28, R9 ;  /* 0x00000009ff1c723e */ /* 0x001fe400020006ff */
[----:B------:R-:W-:Y:S01]  /*17230*/  F2FP.F16.E4M3.UNPACK_B R34, R33 ;  /* 0x00000021ff22723e */ /* 0x000fe200020006ff */
[--C-:B------:R-:W-:Y:S01]  /*17240*/  HADD2.F32 R42, -RZ, R40.reuse.H0_H0 ;  /* 0x20000028ff2a7230 */ /* 0x100fe20000004100 */
[----:B------:R-:W-:Y:S01]  /*17250*/  LOP3.LUT R36, R21, 0xff000000, R32, 0xf8, !PT ;  /* 0xff00000015247812 */ /* 0x000fe200078ef820 */
[----:B------:R-:W-:Y:S01]  /*17260*/  HADD2.F32 R40, -RZ, R40.H1_H1 ;  /* 0x30000028ff287230 */ /* 0x000fe20000004100 */
[----:B------:R-:W-:Y:S01]  /*17270*/  LOP3.LUT R29, R29, 0xff0000, R12, 0xf8, !PT ;  /* 0x00ff00001d1d7812 */ /* 0x000fe200078ef80c */
[--C-:B------:R-:W-:Y:S01]  /*17280*/  HADD2.F32 R38, -RZ, R34.reuse.H0_H0 ;  /* 0x20000022ff267230 */ /* 0x100fe20000004100 */
[----:B------:R-:W-:Y:S01]  /*17290*/  LOP3.LUT R41, R41, 0xff000000, R15, 0xf8, !PT ;  /* 0xff00000029297812 */ /* 0x000fe200078ef80f */
[----:B------:R-:W-:Y:S01]  /*172a0*/  HADD2.F32 R34, -RZ, R34.H1_H1 ;  /* 0x30000022ff227230 */ /* 0x000fe20000004100 */
[----:B------:R-:W-:-:S02]  /*172b0*/  LOP3.LUT R27, R24, 0xff0000, R27, 0xf8, !PT ;  /* 0x00ff0000181b7812 */ /* 0x000fc400078ef81b */
[----:B------:R-:W-:Y:S02]  /*172c0*/  LOP3.LUT R21, R37, 0xff0000, R14, 0xf8, !PT ;  /* 0x00ff000025157812 */ /* 0x000fe400078ef80e */
[----:B------:R-:W-:Y:S02]  /*172d0*/  LOP3.LUT R37, R29, 0xff000000, R12, 0xf8, !PT ;  /* 0xff0000001d257812 */ /* 0x000fe400078ef80c */
[----:B------:R-:W-:Y:S02]  /*172e0*/  LOP3.LUT R35, R27, 0xff000000, R35, 0xf8, !PT ;  /* 0xff0000001b237812 */ /* 0x000fe400078ef823 */
[----:B------:R-:W-:Y:S02]  /*172f0*/  LOP3.LUT R12, R21, 0xff000000, R14, 0xf8, !PT ;  /* 0xff000000150c7812 */ /* 0x000fe400078ef80e */
[-C--:B------:R-:W-:Y:S02]  /*17300*/  F2FP.F16.E4M3.UNPACK_B R26, R8.reuse ;  /* 0x00000008ff1a723e */ /* 0x080fe400020006ff */
[----:B------:R-:W-:-:S02]  /*17310*/  F2FP.F16.E4M3.UNPACK_B R27, R8.H1 ;  /* 0x00000008ff1b723e */ /* 0x000fc400030006ff */
[----:B------:R-:W-:Y:S02]  /*17320*/  F2FP.F16.E4M3.UNPACK_B R29, R9.H1 ;  /* 0x00000009ff1d723e */ /* 0x000fe400030006ff */
[----:B------:R-:W-:Y:S02]  /*17330*/  F2FP.F16.E4M3.UNPACK_B R39, R39.H1 ;  /* 0x00000027ff27723e */ /* 0x000fe400030006ff */
[----:B------:R-:W-:Y:S02]  /*17340*/  F2FP.F16.E4M3.UNPACK_B R33, R33.H1 ;  /* 0x00000021ff21723e */ /* 0x000fe400030006ff */
[----:B------:R-:W-:Y:S02]  /*17350*/  F2FP.F16.E4M3.UNPACK_B R30, R10.H1 ;  /* 0x0000000aff1e723e */ /* 0x000fe400030006ff */
[-C--:B------:R-:W-:Y:S02]  /*17360*/  F2FP.F16.E4M3.UNPACK_B R31, R11.reuse ;  /* 0x0000000bff1f723e */ /* 0x080fe400020006ff */
[----:B------:R-:W-:Y:S01]  /*17370*/  F2FP.F16.E4M3.UNPACK_B R32, R11.H1 ;  /* 0x0000000bff20723e */ /* 0x000fe200030006ff */
[----:B----4-:R-:W0:Y:S02]  /*17380*/  LDS.128 R4, [R51+0x1e200] ;  /* 0x01e2000033047984 */ /* 0x010e240000000c00 */
        /* <DEDUP_REMOVED lines=9> */
[----:B------:R-:W-:Y:S01]  /*17420*/  F2FP.F16.E4M3.UNPACK_B R13, R4 ;  /* 0x00000004ff0d723e */ /* 0x000fe200020006ff */
[----:B------:R-:W-:-:S02]  /*17430*/  HADD2.F32 R15, -RZ, R15.H1_H1 ;  /* 0x3000000fff0f7230 */ /* 0x000fc40000004100 */
[C---:B------:R-:W-:Y:S01]  /*17440*/  FFMA.FTZ R5, R21.reuse, R38, -R8 ;  /* 0x0000002615057223 */ /* 0x040fe20000010808 */
[----:B------:R-:W-:Y:S01]  /*17450*/  F2FP.F16.E4M3.UNPACK_B R14, R4.H1 ;  /* 0x00000004ff0e723e */ /* 0x000fe200030006ff */
[----:B------:R-:W-:Y:S01]  /*17460*/  FFMA.FTZ R9, R21, R42, R9 ;  /* 0x0000002a15097223 */ /* 0x000fe20000010009 */
[----:B------:R-:W-:Y:S01]  /*17470*/  HADD2.F32 R38, -RZ, R39.H0_H0 ;  /* 0x20000027ff267230 */ /* 0x000fe20000004100 */
[-C--:B------:R-:W-:Y:S01]  /*17480*/  F2FP.F16.E4M3.UNPACK_B R4, R6.reuse ;  /* 0x00000006ff04723e */ /* 0x080fe200020006ff */
[----:B------:R-:W-:Y:S01]  /*17490*/  HADD2.F32 R8, -RZ, R29.H0_H0 ;  /* 0x2000001dff087230 */ /* 0x000fe20000004100 */
[----:B------:R-:W-:Y:S01]  /*174a0*/  F2FP.F16.E4M3.UNPACK_B R7, R6.H1 ;  /* 0x00000006ff07723e */ /* 0x000fe200030006ff */
[----:B------:R-:W-:Y:S01]  /*174b0*/  HADD2.F32 R21, -RZ, R33.H0_H0 ;  /* 0x20000021ff157230 */ /* 0x000fe20000004100 */
[----:B------:R-:W-:Y:S01]  /*174c0*/  F2FP.F16.E4M3.UNPACK_B R6, R10 ;  /* 0x0000000aff06723e */ /* 0x000fe200020006ff */
[----:B------:R-:W-:Y:S01]  /*174d0*/  FMUL.FTZ R10, R28, R40 ;  /* 0x000000281c0a7220 */ /* 0x000fe20000410000 */
[----:B------:R-:W-:-:S02]  /*174e0*/  HADD2.F32 R11, -RZ, R20.H0_H0 ;  /* 0x20000014ff0b7230 */ /* 0x000fc40000004100 */
[----:B------:R-:W-:Y:S01]  /*174f0*/  FMUL.FTZ R43, R28, R34 ;  /* 0x000000221c2b7220 */ /* 0x000fe20000410000 */
[C---:B------:R-:W-:Y:S01]  /*17500*/  FMUL.FTZ R28, R8.reuse, R38 ;  /* 0x00000026081c7220 */ /* 0x040fe20000410000 */
[-C--:B------:R-:W-:Y:S01]  /*17510*/  FMUL.FTZ R45, R8, R21.reuse ;  /* 0x00000015082d7220 */ /* 0x080fe20000410000 */
        /* <DEDUP_REMOVED lines=10> */
[----:B------:R-:W-:-:S02]  /*175c0*/  HADD2.F32 R28, -RZ, R21.H0_H0 ;  /* 0x20000015ff1c7230 */ /* 0x000fc40000004100 */
[----:B------:R-:W-:Y:S02]  /*175d0*/  HADD2.F32 R33, -RZ, R33.H1_H1 ;  /* 0x30000021ff217230 */ /* 0x000fe40000004100 */
[C---:B------:R-:W-:Y:S01]  /*175e0*/  FMUL.FTZ R46, R15.reuse, R38 ;  /* 0x000000260f2e7220 */ /* 0x040fe20000410000 */
[----:B------:R-:W-:Y:S02]  /*175f0*/  HADD2.F32 R39, -RZ, R39.H1_H1 ;  /* 0x30000027ff277230 */ /* 0x000fe40000004100 */
[----:B------:R-:W-:Y:S01]  /*17600*/  FMUL.FTZ R15, R15, R28 ;  /* 0x0000001c0f0f7220 */ /* 0x000fe20000410000 */
[----:B------:R-:W-:Y:S02]  /*17610*/  HADD2.F32 R29, -RZ, R29.H1_H1 ;  /* 0x3000001dff1d7230 */ /* 0x000fe40000004100 */
[----:B------:R-:W-:Y:S02]  /*17620*/  HADD2.F32 R11, -RZ, R24.H0_H0 ;  /* 0x20000018ff0b7230 */ /* 0x000fe40000004100 */
[----:B------:R-:W-:-:S02]  /*17630*/  HADD2.F32 R20, -RZ, R20.H1_H1 ;  /* 0x30000014ff147230 */ /* 0x000fc40000004100 */
[C---:B------:R-:W-:Y:S01]  /*17640*/  FMUL.FTZ R43, R29.reuse, R39 ;  /* 0x000000271d2b7220 */ /* 0x040fe20000410000 */
[-C--:B------:R-:W-:Y:S01]  /*17650*/  FMUL.FTZ R42, R29, R33.reuse ;  /* 0x000000211d2a7220 */ /* 0x080fe20000410000 */
[C---:B------:R-:W-:Y:S01]  /*17660*/  FFMA.FTZ R46, R11.reuse, R28, -R46 ;  /* 0x0000001c0b2e7223 */ /* 0x040fe2000001082e */
[----:B------:R-:W-:Y:S01]  /*17670*/  FFMA.FTZ R38, R11, R38, R15 ;  /* 0x000000260b267223 */ /* 0x000fe2000001000f */
[----:B------:R-:W-:Y:S02]  /*17680*/  HADD2.F32 R34, -RZ, R34.H1_H1 ;  /* 0x30000022ff227230 */ /* 0x000fe40000004100 */
[C---:B------:R-:W-:Y:S01]  /*17690*/  FFMA.FTZ R43, R20.reuse, R33, -R43 ;  /* 0x00000021142b7223 */ /* 0x040fe2000001082b */
[----:B------:R-:W-:Y:S02]  /*176a0*/  HADD2.F32 R31, -RZ, R31.H1_H1 ;  /* 0x3000001fff1f7230 */ /* 0x000fe40000004100 */
[----:B------:R-:W-:Y:S01]  /*176b0*/  FFMA.FTZ R42, R20, R39, R42 ;  /* 0x00000027142a7223 */ /* 0x000fe2000001002a */
[----:B------:R-:W-:-:S02]  /*176c0*/  HADD2.F32 R28, -RZ, R41.H0_H0 ;  /* 0x20000029ff1c7230 */ /* 0x000fc40000004100 */
[----:B------:R-:W-:Y:S02]  /*176d0*/  HADD2.F32 R15, -RZ, R32.H0_H0 ;  /* 0x20000020ff0f7230 */ /* 0x000fe40000004100 */
[----:B------:R-:W-:Y:S01]  /*176e0*/  FMUL.FTZ R29, R31, R34 ;  /* 0x000000221f1d7220 */ /* 0x000fe20000410000 */
[----:B------:R-:W-:Y:S01]  /*176f0*/  HADD2.F32 R21, -RZ, R21.H1_H1 ;  /* 0x30000015ff157230 */ /* 0x000fe20000004100 */
[----:B------:R-:W-:Y:S01]  /*17700*/  F2FP.SATFINITE.E4M3.F32.PACK_AB_MERGE_C R40, R43, R40, RZ ;  /* 0x000000282b28723e */ /* 0x000fe200048070ff */
[----:B------:R-:W-:Y:S02]  /*17710*/  HADD2.F32 R24, -RZ, R24.H1_H1 ;  /* 0x30000018ff187230 */ /* 0x000fe40000004100 */
[----:B------:R-:W-:Y:S01]  /*17720*/  FMUL.FTZ R48, R15, R28 ;  /* 0x0000001c0f307220 */ /* 0x000fe20000410000 */
[----:B------:R-:W-:Y:S02]  /*17730*/  HADD2.F32 R20, -RZ, R35.H0_H0 ;  /* 0x20000023ff147230 */ /* 0x000fe40000004100 */
[----:B------:R-:W-:Y:S01]  /*17740*/  FMUL.FTZ R31, R31, R21 ;  /* 0x000000151f1f7220 */ /* 0x000fe20000410000 */
[----:B------:R-:W-:-:S02]  /*17750*/  HADD2.F32 R11, -RZ, R25.H0_H0 ;  /* 0x20000019ff0b7230 */ /* 0x000fc40000004100 */
[C---:B------:R-:W-:Y:S01]  /*17760*/  FFMA.FTZ R39, R24.reuse, R21, -R29 ;  /* 0x0000001518277223 */ /* 0x040fe2000001081d */
[-C--:B------:R-:W-:Y:S01]  /*17770*/  F2FP.F16.E4M3.UNPACK_B R21, R37.reuse.H1 ;  /* 0x00000025ff15723e */ /* 0x080fe200030006ff */
[-C--:B------:R-:W-:Y:S01]  /*17780*/  FMUL.FTZ R15, R15, R20.reuse ;  /* 0x000000140f0f7220 */ /* 0x080fe20000410000 */
[----:B------:R-:W-:Y:S02]  /*17790*/  HADD2.F32 R35, -RZ, R35.H1_H1 ;  /* 0x30000023ff237230 */ /* 0x000fe40000004100 */
[C---:B------:R-:W-:Y:S01]  /*177a0*/  FFMA.FTZ R48, R11.reuse, R20, -R48 ;  /* 0x000000140b307223 */ /* 0x040fe20000010830 */
[----:B------:R-:W-:Y:S01]  /*177b0*/  F2FP.F16.E4M3.UNPACK_B R20, R36.H1 ;  /* 0x00000024ff14723e */ /* 0x000fe200030006ff */
[----:B------:R-:W-:Y:S01]  /*177c0*/  FFMA.FTZ R49, R11, R28, R15 ;  /* 0x0000001c0b317223 */ /* 0x000fe2000001000f */
[----:B------:R-:W-:Y:S02]  /*177d0*/  HADD2.F32 R41, -RZ, R41.H1_H1 ;  /* 0x30000029ff297230 */ /* 0x000fe40000004100 */
[----:B------:R-:W-:Y:S01]  /*177e0*/  FFMA.FTZ R47, R24, R34, R31 ;  /* 0x00000022182f7223 */ /* 0x000fe2000001001f */
[----:B------:R-:W-:Y:S01]  /*177f0*/  HADD2.F32 R32, -RZ, R32.H1_H1 ;  /* 0x30000020ff207230 */ /* 0x000fe20000004100 */
[----:B------:R-:W-:Y:S01]  /*17800*/  F2FP.F16.E4M3.UNPACK_B R37, R37 ;  /* 0x00000025ff25723e */ /* 0x000fe200020006ff */
[----:B------:R-:W-:Y:S01]  /*17810*/  HADD2.F32 R28, -RZ, R21.H0_H0 ;  /* 0x20000015ff1c7230 */ /* 0x000fe20000004100 */
[----:B------:R-:W-:Y:S01]  /*17820*/  F2FP.F16.E4M3.UNPACK_B R36, R36 ;  /* 0x00000024ff24723e */ /* 0x000fe200020006ff */
        /* <DEDUP_REMOVED lines=13> */
[C---:B------:R-:W-:Y:S01]  /*17900*/  FMUL.FTZ R11, R27.reuse, R21 ;  /* 0x000000151b0b7220 */ /* 0x040fe20000410000 */
[----:B------:R-:W-:Y:S02]  /*17910*/  HADD2.F32 R14, -RZ, R14.H1_H1 ;  /* 0x3000000eff0e7230 */ /* 0x000fe40000004100 */
[----:B------:R-:W-:Y:S01]  /*17920*/  FMUL.FTZ R28, R27, R20 ;  /* 0x000000141b1c7220 */ /* 0x000fe20000410000 */
[----:B------:R-:W-:-:S02]  /*17930*/  HADD2.F32 R24, -RZ, R37.H0_H0 ;  /* 0x20000025ff187230 */ /* 0x000fc40000004100 */
[C---:B------:R-:W-:Y:S01]  /*17940*/  FFMA.FTZ R35, R25.reuse, R35, -R34 ;  /* 0x0000002319237223 */ /* 0x040fe20000010822 */
[----:B------:R-:W-:Y:S02]  /*17950*/  HADD2.F32 R15, -RZ, R26.H0_H0 ;  /* 0x2000001aff0f7230 */ /* 0x000fe40000004100 */
[C---:B------:R-:W-:Y:S01]  /*17960*/  FFMA.FTZ R27, R14.reuse, R20, -R11 ;  /* 0x000000140e1b7223 */ /* 0x040fe2000001080b */
[----:B------:R-:W-:Y:S01]  /*17970*/  FFMA.FTZ R34, R14, R21, R28 ;  /* 0x000000150e227223 */ /* 0x000fe2000001001c */
[----:B------:R-:W-:Y:S02]  /*17980*/  HADD2.F32 R14, -RZ, R36.H0_H0 ;  /* 0x20000024ff0e7230 */ /* 0x000fe40000004100 */
[----:B------:R-:W-:Y:S01]  /*17990*/  FFMA.FTZ R50, R25, R41, R50 ;  /* 0x0000002919327223 */ /* 0x000fe20000010032 */
[----:B------:R-:W-:Y:S02]  /*179a0*/  HADD2.F32 R11, -RZ, R13.H0_H0 ;  /* 0x2000000dff0b7230 */ /* 0x000fe40000004100 */
[----:B------:R-:W-:Y:S01]  /*179b0*/  FMUL.FTZ R20, R15, R24 ;  /* 0x000000180f147220 */ /* 0x000fe20000410000 */
[----:B------:R-:W-:-:S02]  /*179c0*/  HADD2.F32 R37, -RZ, R37.H1_H1 ;  /* 0x30000025ff257230 */ /* 0x000fc40000004100 */
[-C--:B------:R-:W-:Y:S01]  /*179d0*/  FMUL.FTZ R28, R15, R14.reuse ;  /* 0x0000000e0f1c7220 */ /* 0x080fe20000410000 */
[----:B------:R-:W-:Y:S02]  /*179e0*/  HADD2.F32 R26, -RZ, R26.H1_H1 ;  /* 0x3000001aff1a7230 */ /* 0x000fe40000004100 */
[C---:B------:R-:W-:Y:S01]  /*179f0*/  FFMA.FTZ R25, R11.reuse, R14, -R20 ;  /* 0x0000000e0b197223 */ /* 0x040fe20000010814 */
[----:B------:R-:W-:Y:S01]  /*17a00*/  HADD2.F32 R36, -RZ, R36.H1_H1 ;  /* 0x30000024ff247230 */ /* 0x000fe20000004100 */
[----:B------:R-:W-:Y:S01]  /*17a10*/  F2FP.F16.E4M3.UNPACK_B R20, R12.H1 ;  /* 0x0000000cff14723e */ /* 0x000fe200030006ff */
[----:B------:R-:W-:Y:S02]  /*17a20*/  HADD2.F32 R13, -RZ, R13.H1_H1 ;  /* 0x3000000dff0d7230 */ /* 0x000fe40000004100 */
[C---:B------:R-:W-:Y:S01]  /*17a30*/  FMUL.FTZ R14, R26.reuse, R37 ;  /* 0x000000251a0e7220 */ /* 0x040fe20000410000 */
[----:B------:R-:W-:Y:S01]  /*17a40*/  FFMA.FTZ R28, R11, R24, R28 ;  /* 0x000000180b1c7223 */ /* 0x000fe2000001001c */
[-C--:B------:R-:W-:Y:S01]  /*17a50*/  F2FP.F16.E4M3.UNPACK_B R11, R3.reuse.H1 ;  /* 0x00000003ff0b723e */ /* 0x080fe200030006ff */
[-C--:B------:R-:W-:Y:S01]  /*17a60*/  FMUL.FTZ R26, R26, R36.reuse ;  /* 0x000000241a1a7220 */ /* 0x080fe20000410000 */
[----:B------:R-:W-:Y:S01]  /*17a70*/  FFMA.FTZ R36, R13, R36, -R14 ;  /* 0x000000240d247223 */ /* 0x000fe2000001080e */
[----:B------:R-:W-:Y:S01]  /*17a80*/  HADD2.F32 R21, -RZ, R20.H0_H0 ;  /* 0x20000014ff157230 */ /* 0x000fe20000004100 */
[----:B------:R-:W-:Y:S01]  /*17a90*/  F2FP.F16.E4M3.UNPACK_B R3, R3 ;  /* 0x00000003ff03723e */ /* 0x000fe200020006ff */
[----:B------:R-:W-:-:S02]  /*17aa0*/  HADD2.F32 R14, -RZ, R30.H0_H0 ;  /* 0x2000001eff0e7230 */ /* 0x000fc40000004100 */
[----:B------:R-:W-:Y:S01]  /*17ab0*/  FFMA.FTZ R37, R13, R37, R26 ;  /* 0x000000250d257223 */ /* 0x000fe2000001001a */
[--C-:B------:R-:W-:Y:S01]  /*17ac0*/  HADD2.F32 R13, -RZ, R11.reuse.H0_H0 ;  /* 0x2000000bff0d7230 */ /* 0x100fe20000004100 */
[----:B------:R-:W-:Y:S01]  /*17ad0*/  F2FP.SATFINITE.E4M3.F32.PACK_AB_MERGE_C R42, R42, R45, RZ ;  /* 0x0000002d2a2a723e */ /* 0x000fe200048070ff */
[----:B------:R-:W-:Y:S02]  /*17ae0*/  HADD2.F32 R15, -RZ, R11.H1_H1 ;  /* 0x3000000bff0f7230 */ /* 0x000fe40000004100 */
[C---:B------:R-:W-:Y:S01]  /*17af0*/  FMUL.FTZ R24, R14.reuse, R21 ;  /* 0x000000150e187220 */ /* 0x040fe20000410000 */
[----:B------:R-:W-:Y:S02]  /*17b00*/  HADD2.F32 R11, -RZ, R7.H0_H0 ;  /* 0x20000007ff0b7230 */ /* 0x000fe40000004100 */
[----:B------:R-:W-:Y:S01]  /*17b10*/  FMUL.FTZ R14, R14, R13 ;  /* 0x0000000d0e0e7220 */ /* 0x000fe20000410000 */
[----:B------:R-:W-:Y:S01]  /*17b20*/  HADD2.F32 R20, -RZ, R20.H1_H1 ;  /* 0x30000014ff147230 */ /* 0x000fe20000004100 */
[----:B------:R-:W-:Y:S01]  /*17b30*/  F2FP.SATFINITE.E4M3.F32.PACK_AB_MERGE_C R29, R34, R29, RZ ;  /* 0x0000001d221d723e */ /* 0x000fe200048070ff */
[----:B------:R-:W-:-:S02]  /*17b40*/  HADD2.F32 R30, -RZ, R30.H1_H1 ;  /* 0x3000001eff1e7230 */ /* 0x000fc40000004100 */
[C---:B------:R-:W-:Y:S01]  /*17b50*/  FFMA.FTZ R26, R11.reuse, R13, -R24 ;  /* 0x0000000d0b1a7223 */ /* 0x040fe20000010818 */
[----:B------:R-:W-:Y:S01]  /*17b60*/  HADD2.F32 R7, -RZ, R7.H1_H1 ;  /* 0x30000007ff077230 */ /* 0x000fe20000004100 */
[----:B------:R-:W-:Y:S01]  /*17b70*/  F2FP.F16.E4M3.UNPACK_B R13, R12 ;  /* 0x0000000cff0d723e */ /* 0x000fe200020006ff */
[----:B------:R-:W-:Y:S01]  /*17b80*/  FFMA.FTZ R21, R11, R21, R14 ;  /* 0x000000150b157223 */ /* 0x000fe2000001000e */
[CC--:B------:R-:W-:Y:S01]  /*17b90*/  FMUL.FTZ R24, R30.reuse, R20.reuse ;  /* 0x000000141e187220 */ /* 0x0c0fe20000410000 */
[----:B------:R-:W-:Y:S01]  /*17ba0*/  FMUL.FTZ R33, R30, R15 ;  /* 0x0000000f1e217220 */ /* 0x000fe20000410000 */
[----:B------:R-:W-:Y:S01]  /*17bb0*/  HADD2.F32 R12, -RZ, R3.H0_H0 ;  /* 0x20000003ff0c7230 */ /* 0x000fe20000004100 */
[----:B------:R-:W-:Y:S01]  /*17bc0*/  F2FP.SATFINITE.E4M3.F32.PACK_AB_MERGE_C R5, R8, R5, R40 ;  /* 0x000000050805723e */ /* 0x000fe20004807028 */
        /* <DEDUP_REMOVED lines=10> */
[----:B------:R-:W-:Y:S02]  /*17c70*/  HADD2.F32 R6, -RZ, R6.H1_H1 ;  /* 0x30000006ff067230 */ /* 0x000fe40000004100 */
[----:B------:R-:W-:Y:S01]  /*17c80*/  FMUL.FTZ R7, R7, R12 ;  /* 0x0000000c07077220 */ /* 0x000fe20000410000 */
[--C-:B------:R-:W-:Y:S01]  /*17c90*/  HADD2.F32 R3, -RZ, R4.reuse.H0_H0 ;  /* 0x20000004ff037230 */ /* 0x100fe20000004100 */
[----:B------:R-:W-:Y:S01]  /*17ca0*/  F2FP.SATFINITE.E4M3.F32.PACK_AB_MERGE_C R8, R37, R28, R29 ;  /* 0x0000001c2508723e */ /* 0x000fe2000480701d */
        /* <DEDUP_REMOVED lines=17> */
.L_x_2468:
[----:B------:R-:W-:Y:S05]  /*17dc0*/  BSYNC B0 ;  /* 0x0000000000007941 */ /* 0x000fea0003800000 */
.L_x_2461:
        /* <DEDUP_REMOVED lines=8> */
.L_x_2459:
[----:B0--3--:R-:W-:-:S05]  /*17e50*/  IMAD.U32 R0, RZ, RZ, UR53 ;  /* 0x00000035ff007e24 */ /* 0x009fca000f8e00ff */
[----:B------:R-:W-:-:S13]  /*17e60*/  ISETP.NE.AND P1, PT, R0, 0x3, PT ;  /* 0x000000030000780c */ /* 0x000fda0003f25270 */
[----:B------:R-:W-:Y:S05]  /*17e70*/  @!P1 BRA `(.L_x_2488) ;  /* 0x0000000000049947 */ /* 0x000fea0003800000 */
[----:B------:R-:W-:Y:S01]  /*17e80*/  BPT.TRAP 0x1 ;  /* 0x000000040000795c */ /* 0x000fe20000300000 */
.L_x_2488:
[----:B------:R-:W-:Y:S01]  /*17e90*/  IMAD R0, R221, 0x8, R16 ;  /* 0x00000008dd007824 */ /* 0x000fe200078e0210 */
[----:B-12---:R-:W-:-:S04]  /*17ea0*/  SHF.L.U32 R3, R222, 0x1f, RZ ;  /* 0x0000001fde037819 */ /* 0x006fc800000006ff */
[----:B------:R0:W1:Y:S01]  /*17eb0*/  SYNCS.PHASECHK.TRANS64.TRYWAIT P0, [R0+URZ+0x33430], R3 ;  /* 0x03343003000075a7 */ /* 0x000062000800017f */
[----:B------:R-:W-:Y:S05]  /*17ec0*/  @!P1 BRA `(.L_x_2489) ;  /* 0x0000000000049947 */ /* 0x000fea0003800000 */
[----:B------:R-:W-:Y:S01]  /*17ed0*/  BPT.TRAP 0x1 ;  /* 0x000000040000795c */ /* 0x000fe20000300000 */
.L_x_2489:
[----:B-----5:R-:W2:Y:S02]  /*17ee0*/  S2R R4, SR_TID.X ;  /* 0x0000000000047919 */ /* 0x020ea40000002100 */
[----:B--2---:R-:W-:-:S04]  /*17ef0*/  LOP3.LUT R4, R4, 0x7f, RZ, 0xc0, !PT ;  /* 0x0000007f04047812 */ /* 0x004fc800078ec0ff */
[----:B------:R-:W-:Y:S01]  /*17f00*/  ISETP.NE.AND P2, PT, R4, RZ, PT ;  /* 0x000000ff0400720c */ /* 0x000fe20003f45270 */
[----:B-1----:R-:W-:-:S12]  /*17f10*/  @P0 BRA `(.L_x_2490) ;  /* 0x0000000000080947 */ /* 0x002fd80003800000 */
[----:B------:R-:W1:Y:S02]  /*17f20*/  SYNCS.PHASECHK.TRANS64.TRYWAIT P0, [R0+URZ+0x33430], R3 ;  /* 0x03343003000075a7 */ /* 0x000e64000800017f */
[----:B-1----:R-:W-:Y:S05]  /*17f30*/  @!P0 BRA `(.L_x_2491) ;  /* 0x000001c000108947 */ /* 0x002fea0003800000 */
.L_x_2490:
        /* <DEDUP_REMOVED lines=8> */
[----:B------:R-:W2:Y:S01]  /*17fc0*/  LDL R109, [R1+0x14] ;  /* 0x00001400016d7983 */ /* 0x000ea20000100800 */
[----:B------:R-:W-:Y:S01]  /*17fd0*/  IMAD.MOV.U32 R11, RZ, RZ, -0x7fffffe0 ;  /* 0x80000020ff0b7424 */ /* 0x000fe200078e00ff */
[----:B------:R-:W-:Y:S01]  /*17fe0*/  LOP3.LUT R3, R3, 0x3fff, RZ, 0xc0, !PT ;  /* 0x00003fff03037812 */ /* 0x000fe200078ec0ff */
[----:B------:R-:W-:Y:S01]  /*17ff0*/  IMAD.MOV.U32 R13, RZ, RZ, -0x7fffffe0 ;  /* 0x80000020ff0d7424 */ /* 0x000fe200078e00ff */
[----:B------:R-:W-:Y:S01]  /*18000*/  UMOV UR5, 0x80000020 ;  /* 0x8000002000057882 */ /* 0x000fe20000000000 */
[----:B------:R-:W3:Y:S01]  /*18010*/  LDL R106, [R1+0x4] ;  /* 0x00000400016a7983 */ /* 0x000ee20000100800 */
[----:B------:R-:W-:-:S03]  /*18020*/  LOP3.LUT R9, R3, 0x10000, RZ, 0xfc, !PT ;  /* 0x0001000003097812 */ /* 0x000fc600078efcff */
[----:B------:R-:W5:Y:S01]  /*18030*/  LDL R108, [R1] ;  /* 0x00000000016c7983 */ /* 0x000f620000100800 */
[----:B------:R-:W-:Y:S01]  /*18040*/  @!P2 VIADD R0, R0, 0x33440 ;  /* 0x000334400000a836 */ /* 0x000fe20000000000 */
[----:B------:R-:W-:Y:S01]  /*18050*/  ULDC UR56, c[0x0][0x988] ;  /* 0x0002620000387ab9 */ /* 0x000fe20000000800 */
[----:B------:R-:W-:Y:S01]  /*18060*/  IMAD R4, R221, 0x780, R9 ;  /* 0x00000780dd047824 */ /* 0x000fe200078e0209 */
[----:B------:R-:W-:Y:S01]  /*18070*/  R2UR UR27, R5 ;  /* 0x00000000051b72ca */ /* 0x000fe200000e0000 */
[----:B------:R-:W-:Y:S01]  /*18080*/  ULOP3.LUT UR44, UR44, 0x10000, URZ, 0xfc, !UPT ;  /* 0x000100002c2c7892 */ /* 0x000fe2000f8efc3f */
[----:B------:R-:W-:Y:S01]  /*18090*/  R2UR UR11, R11 ;  /* 0x000000000b0b72ca */ /* 0x000fe200000e0000 */
[C---:B------:R-:W-:Y:S01]  /*180a0*/  VIADD R6, R4.reuse, 0x80 ;  /* 0x0000008004067836 */ /* 0x040fe20000000000 */
[C---:B------:R-:W-:Y:S01]  /*180b0*/  R2UR UR26, R4.reuse ;  /* 0x00000000041a72ca */ /* 0x040fe200000e0000 */
[----:B------:R-:W-:Y:S01]  /*180c0*/  UMOV UR9, UR25 ;  /* 0x0000001900097c82 */ /* 0x000fe20008000000 */
[C---:B------:R-:W-:Y:S01]  /*180d0*/  IADD3 R10, R4.reuse, 0x100, RZ ;  /* 0x00000100040a7810 */ /* 0x040fe20007ffe0ff */
[----:B------:R-:W-:Y:S01]  /*180e0*/  UMOV UR13, UR25 ;  /* 0x00000019000d7c82 */ /* 0x000fe20008000000 */
[----:B------:R-:W-:Y:S01]  /*180f0*/  UMOV UR24, UR44 ;  /* 0x0000002c00187c82 */ /* 0x000fe20008000000 */
[----:B------:R-:W-:Y:S01]  /*18100*/  UMOV UR17, UR25 ;  /* 0x0000001900117c82 */ /* 0x000fe20008000000 */
[----:B------:R-:W-:Y:S01]  /*18110*/  VIADD R12, R4, 0x2 ;  /* 0x00000002040c7836 */ /* 0x000fe20000000000 */
[----:B------:R-:W-:Y:S01]  /*18120*/  R2UR UR7, R13 ;  /* 0x000000000d0772ca */ /* 0x000fe200000e0000 */
[----:B------:R-:W-:Y:S01]  /*18130*/  UMOV UR21, UR5 ;  /* 0x0000000500157c82 */ /* 0x000fe20008000000 */
[----:B------:R-:W0:Y:S01]  /*18140*/  LDC R5, c[0x0][0x448] ;  /* 0x00011200ff057b82 */ /* 0x000e220000000800 */
[----:B------:R-:W-:-:S03]  /*18150*/  ULDC UR57, c[0x0][0x988] ;  /* 0x0002620000397ab9 */ /* 0x000fc60000000800 */
[----:B------:R-:W-:Y:S01]  /*18160*/  QGMMA.64x32x32.F32.E4M3.E4M3 R88, gdesc[UR24], RZ, !UPT, gsb0 ;  /* 0x00600000185879f3 */ /* 0x000fe2000c0008ff */
[----:B------:R-:W-:Y:S02]  /*18170*/  R2UR UR26, R6 ;  /* 0x00000000061a72ca */ /* 0x000fe400000e0000 */
[----:B------:R-:W-:Y:S01]  /*18180*/  R2UR UR27, R7 ;  /* 0x00000000071b72ca */ /* 0x000fe200000e0000 */
[----:B------:R-:W-:Y:S02]  /*18190*/  WARPGROUP.DEPBAR.LE gsb0, 0x0 ;  /* 0x00008000000079c5 */ /* 0x000fe40000010000 */
[----:B------:R-:W-:-:S10]  /*181a0*/  WARPGROUP.ARRIVE ;  /* 0x00000000000079c5 */ /* 0x000fd40000000000 */
[----:B------:R-:W-:Y:S01]  /*181b0*/  QGMMA.64x32x32.F32.E4M3.E4M3 R72, gdesc[UR24], RZ, !UPT, gsb0 ;  /* 0x00600000184879f3 */ /* 0x000fe2000c0008ff */
[----:B------:R-:W-:Y:S01]  /*181c0*/  R2UR UR10, R10 ;  /* 0x000000000a0a72ca */ /* 0x000fe200000e0000 */
[----:B------:R-:W-:Y:S01]  /*181d0*/  UMOV UR8, UR24 ;  /* 0x0000001800087c82 */ /* 0x000fe20008000000 */
[----:B------:R-:W-:Y:S01]  /*181e0*/  VIADD R6, R4, 0x180 ;  /* 0x0000018004067836 */ /* 0x000fe20000000000 */
[----:B------:R-:W-:Y:S02]  /*181f0*/  WARPGROUP.DEPBAR.LE gsb0, 0x0 ;  /* 0x00008000000079c5 */ /* 0x000fe40000010000 */
[----:B------:R-:W-:-:S08]  /*18200*/  WARPGROUP.ARRIVE ;  /* 0x00000000000079c5 */ /* 0x000fd00000000000 */
[----:B------:R-:W-:Y:S01]  /*18210*/  QGMMA.64x32x32.F32.E4M3.E4M3 R56, gdesc[UR8], RZ, !UPT, gsb0 ;  /* 0x00600000083879f3 */ /* 0x000fe2000c0008ff */
[----:B------:R-:W-:Y:S01]  /*18220*/  IMAD.MOV.U32 R7, RZ, RZ, -0x7fffffe0 ;  /* 0x80000020ff077424 */ /* 0x000fe200078e00ff */
[----:B------:R-:W-:-:S04]  /*18230*/  R2UR UR14, R6 ;  /* 0x00000000060e72ca */ /* 0x000fc800000e0000 */
[----:B------:R-:W-:Y:S01]  /*18240*/  R2UR UR15, R7 ;  /* 0x00000000070f72ca */ /* 0x000fe200000e0000 */
[----:B------:R-:W-:Y:S01]  /*18250*/  UMOV UR12, UR24 ;  /* 0x00000018000c7c82 */ /* 0x000fe20008000000 */
[----:B------:R-:W-:Y:S02]  /*18260*/  WARPGROUP.DEPBAR.LE gsb0, 0x0 ;  /* 0x00008000000079c5 */ /* 0x000fe40000010000 */
[----:B------:R-:W-:-:S09]  /*18270*/  WARPGROUP.ARRIVE ;  /* 0x00000000000079c5 */ /* 0x000fd20000000000 */
[----:B------:R-:W-:Y:S01]  /*18280*/  QGMMA.64x32x32.F32.E4M3.E4M3 R40, gdesc[UR12], RZ, !UPT, gsb0 ;  /* 0x006000000c2879f3 */ /* 0x000fe2000c0008ff */
[----:B------:R-:W-:Y:S01]  /*18290*/  VIADD R10, R4, 0x200 ;  /* 0x00000200040a7836 */ /* 0x000fe20000000000 */
[----:B------:R-:W-:-:S04]  /*182a0*/  MOV R11, 0x80000020 ;  /* 0x80000020000b7802 */ /* 0x000fc80000000f00 */
[----:B------:R-:W-:Y:S02]  /*182b0*/  R2UR UR18, R10 ;  /* 0x000000000a1272ca */ /* 0x000fe400000e0000 */
[----:B------:R-:W-:Y:S01]  /*182c0*/  R2UR UR19, R11 ;  /* 0x000000000b1372ca */ /* 0x000fe200000e0000 */
[----:B------:R-:W-:Y:S01]  /*182d0*/  UMOV UR16, UR24 ;  /* 0x0000001800107c82 */ /* 0x000fe20008000000 */
[----:B------:R-:W-:Y:S02]  /*182e0*/  WARPGROUP.DEPBAR.LE gsb0, 0x0 ;  /* 0x00008000000079c5 */ /* 0x000fe40000010000 */
[----:B------:R-:W-:-:S09]  /*182f0*/  WARPGROUP.ARRIVE ;  /* 0x00000000000079c5 */ /* 0x000fd20000000000 */
[----:B------:R-:W-:Y:S01]  /*18300*/  QGMMA.64x32x32.F32.E4M3.E4M3 R24, gdesc[UR16], RZ, !UPT, gsb0 ;  /* 0x00600000101879f3 */ /* 0x000fe2000c0008ff */
[----:B------:R-:W-:Y:S01]  /*18310*/  R2UR UR6, R12 ;  /* 0x000000000c0672ca */ /* 0x000fe200000e0000 */
[----:B------:R-:W-:Y:S01]  /*18320*/  UIADD3 UR4, UR44, 0x2, URZ ;  /* 0x000000022c047890 */ /* 0x000fe2000fffe03f */
[----:B------:R-:W-:Y:S01]  /*18330*/  VIADD R6, R4, 0x82 ;  /* 0x0000008204067836 */ /* 0x000fe20000000000 */
[----:B------:R-:W-:Y:S02]  /*18340*/  WARPGROUP.DEPBAR.LE gsb0, 0x0 ;  /* 0x00008000000079c5 */ /* 0x000fe40000010000 */
[----:B------:R-:W-:-:S08]  /*18350*/  WARPGROUP.ARRIVE ;  /* 0x00000000000079c5 */ /* 0x000fd00000000000 */
[----:B------:R-:W-:Y:S01]  /*18360*/  QGMMA.64x32x32.F32.E4M3.E4M3 R88, gdesc[UR4], R88, gsb0 ;  /* 0x00600000045879f3 */ /* 0x000fe20008000858 */
[----:B------:R-:W-:Y:S01]  /*18370*/  IMAD.MOV.U32 R7, RZ, RZ, -0x7fffffe0 ;  /* 0x80000020ff077424 */ /* 0x000fe200078e00ff */
[----:B------:R-:W-:-:S04]  /*18380*/  R2UR UR6, R6 ;  /* 0x00000000060672ca */ /* 0x000fc800000e0000 */
[----:B------:R-:W-:Y:S01]  /*18390*/  R2UR UR7, R7 ;  /* 0x00000000070772ca */ /* 0x000fe200000e0000 */
[----:B------:R-:W-:Y:S02]  /*183a0*/  WARPGROUP.DEPBAR.LE gsb0, 0x0 ;  /* 0x00008000000079c5 */ /* 0x000fe40000010000 */
[----:B------:R-:W-:-:S10]  /*183b0*/  WARPGROUP.ARRIVE ;  /* 0x00000000000079c5 */ /* 0x000fd40000000000 */
[----:B------:R-:W-:Y:S01]  /*183c0*/  QGMMA.64x32x32.F32.E4M3.E4M3 R72, gdesc[UR4], R72, gsb0 ;  /* 0x00600000044879f3 */ /* 0x000fe20008000848 */
[----:B------:R-:W-:Y:S02]  /*183d0*/  VIADD R10, R4, 0x102 ;  /* 0x00000102040a7836 */ /* 0x000fe40000000000 */
[----:B------:R-:W-:Y:S01]  /*183e0*/  IMAD.MOV.U32 R11, RZ, RZ, -0x7fffffe0 ;  /* 0x80000020ff0b7424 */ /* 0x000fe200078e00ff */
[----:B------:R-:W-:Y:S01]  /*183f0*/  UMOV UR12, UR4 ;  /* 0x00000004000c7c82 */ /* 0x000fe20008000000 */
[----:B------:R-:W-:Y:S01]  /*18400*/  UMOV UR13, UR5 ;  /* 0x00000005000d7c82 */ /* 0x000fe20008000000 */
[----:B------:R-:W-:Y:S01]  /*18410*/  R2UR UR14, R10 ;  /* 0x000000000a0e72ca */ /* 0x000fe200000e0000 */
[C---:B------:R-:W-:Y:S01]  /*18420*/  VIADD R6, R4.reuse, 0x182 ;  /* 0x0000018204067836 */ /* 0x040fe20000000000 */
[----:B------:R-:W-:Y:S01]  /*18430*/  R2UR UR15, R11 ;  /* 0x000000000b0f72ca */ /* 0x000fe200000e0000 */
[----:B------:R-:W-:Y:S01]  /*18440*/  IMAD.MOV.U32 R7, RZ, RZ, -0x7fffffe0 ;  /* 0x80000020ff077424 */ /* 0x000fe200078e00ff */
[----:B------:R-:W-:Y:S01]  /*18450*/  UMOV UR16, UR4 ;  /* 0x0000000400107c82 */ /* 0x000fe20008000000 */
[----:B------:R-:W-:Y:S01]  /*18460*/  UMOV UR17, UR5 ;  /* 0x0000000500117c82 */ /* 0x000fe20008000000 */
[----:B------:R-:W-:Y:S01]  /*18470*/  UMOV UR20, UR4 ;  /* 0x0000000400147c82 */ /* 0x000fe20008000000 */
[----:B------:R-:W-:-:S02]  /*18480*/  VIADD R12, R4, 0x280 ;  /* 0x00000280040c7836 */ /* 0x000fc40000000000 */
[----:B------:R-:W-:Y:S01]  /*18490*/  IMAD.MOV.U32 R13, RZ, RZ, -0x7fffffe0 ;  /* 0x80000020ff0d7424 */ /* 0x000fe200078e00ff */
[----:B------:R-:W-:Y:S01]  /*184a0*/  UIADD3 UR8, UR44, 0x200, URZ ;  /* 0x000002002c087890 */ /* 0x000fe2000fffe03f */
[----:B------:R-:W-:Y:S01]  /*184b0*/  UMOV UR9, 0x80000020 ;  /* 0x8000002000097882 */ /* 0x000fe20000000000 */
[----:B0-----:R-:W-:Y:S01]  /*184c0*/  ISETP.NE.AND P0, PT, R5, 0x1, PT ;  /* 0x000000010500780c */ /* 0x001fe20003f05270 */
[----:B------:R-:W-:Y:S01]  /*184d0*/  ULDC UR6, c[0x0][0x988] ;  /* 0x0002620000067ab9 */ /* 0x000fe20000000800 */
[----:B------:R-:W-:Y:S02]  /*184e0*/  WARPGROUP.DEPBAR.LE gsb0, 0x0 ;  /* 0x00008000000079c5 */ /* 0x000fe40000010000 */
[----:B------:R-:W-:-:S06]  /*184f0*/  WARPGROUP.ARRIVE ;  /* 0x00000000000079c5 */ /* 0x000fcc0000000000 */
[----:B------:R-:W-:Y:S01]  /*18500*/  QGMMA.64x32x32.F32.E4M3.E4M3 R56, gdesc[UR12], R56, gsb0 ;  /* 0x006000000c3879f3 */ /* 0x000fe20008000838 */
[----:B------:R-:W-:Y:S02]  /*18510*/  R2UR UR18, R6 ;  /* 0x00000000061272ca */ /* 0x000fe400000e0000 */
[----:B------:R-:W-:Y:S01]  /*18520*/  R2UR UR19, R7 ;  /* 0x00000000071372ca */ /* 0x000fe200000e0000 */
[----:B------:R-:W-:Y:S01]  /*18530*/  IMAD.MOV.U32 R11, RZ, RZ, -0x7fffffe0 ;  /* 0x80000020ff0b7424 */ /* 0x000fe200078e00ff */
[----:B------:R-:W-:Y:S02]  /*18540*/  WARPGROUP.DEPBAR.LE gsb0, 0x0 ;  /* 0x00008000000079c5 */ /* 0x000fe40000010000 */
[----:B------:R-:W-:-:S09]  /*18550*/  WARPGROUP.ARRIVE ;  /* 0x00000000000079c5 */ /* 0x000fd20000000000 */
[----:B------:R-:W-:Y:S01]  /*18560*/  QGMMA.64x32x32.F32.E4M3.E4M3 R40, gdesc[UR16], R40, gsb0 ;  /* 0x00600000102879f3 */ /* 0x000fe20008000828 */
[----:B------:R-:W-:Y:S02]  /*18570*/  IADD3 R10, R4, 0x202, RZ ;  /* 0x00000202040a7810 */ /* 0x000fe40007ffe0ff */
[----:B------:R-:W-:Y:S02]  /*18580*/  R2UR UR23, R11 ;  /* 0x000000000b1772ca */ /* 0x000fe400000e0000 */
[----:B------:R-:W-:Y:S01]  /*18590*/  R2UR UR22, R10 ;  /* 0x000000000a1672ca */ /* 0x000fe200000e0000 */
[----:B------:R-:W-:Y:S02]  /*185a0*/  WARPGROUP.DEPBAR.LE gsb0, 0x0 ;  /* 0x00008000000079c5 */ /* 0x000fe40000010000 */
[----:B------:R-:W-:-:S10]  /*185b0*/  WARPGROUP.ARRIVE ;  /* 0x00000000000079c5 */ /* 0x000fd40000000000 */
[----:B------:R-:W-:Y:S01]  /*185c0*/  QGMMA.64x32x32.F32.E4M3.E4M3 R24, gdesc[UR20], R24, gsb0 ;  /* 0x00600000141879f3 */ /* 0x000fe20008000818 */
[----:B------:R-:W-:Y:S02]  /*185d0*/  R2UR UR10, R12 ;  /* 0x000000000c0a72ca */ /* 0x000fe400000e0000 */
[----:B------:R-:W-:Y:S01]  /*185e0*/  R2UR UR11, R13 ;  /* 0x000000000d0b72ca */ /* 0x000fe200000e0000 */
[----:B------:R-:W-:Y:S01]  /*185f0*/  VIADD R6, R4, 0x300 ;  /* 0x0000030004067836 */ /* 0x000fe20000000000 */
[----:B------:R-:W-:Y:S02]  /*18600*/  WARPGROUP.DEPBAR.LE gsb0, 0x0 ;  /* 0x00008000000079c5 */ /* 0x000fe40000010000 */
[----:B------:R-:W-:-:S09]  /*18610*/  WARPGROUP.ARRIVE ;  /* 0x00000000000079c5 */ /* 0x000fd20000000000 */
[----:B------:R-:W-:Y:S01]  /*18620*/  QGMMA.64x32x32.F32.E4M3.E4M3 R88, gdesc[UR8], R88, gsb0 ;  /* 0x00600000085879f3 */ /* 0x000fe20008000858 */
[----:B------:R-:W-:Y:S02]  /*18630*/  MOV R7, 0x80000020 ;  /* 0x8000002000077802 */ /* 0x000fe40000000f00 */
[----:B------:R-:W-:Y:S02]  /*18640*/  R2UR UR10, R6 ;  /* 0x00000000060a72ca */ /* 0x000fe400000e0000 */
[----:B------:R-:W-:Y:S01]  /*18650*/  R2UR UR11, R7 ;  /* 0x00000000070b72ca */ /* 0x000fe200000e0000 */
[----:B------:R-:W-:Y:S02]  /*18660*/  WARPGROUP.DEPBAR.LE gsb0, 0x0 ;  /* 0x00008000000079c5 */ /* 0x000fe40000010000 */
[----:B------:R-:W-:-:S10]  /*18670*/  WARPGROUP.ARRIVE ;  /* 0x00000000000079c5 */ /* 0x000fd40000000000 */
[----:B------:R-:W-:Y:S01]  /*18680*/  QGMMA.64x32x32.F32.E4M3.E4M3 R72, gdesc[UR8], R72, gsb0 ;  /* 0x00600000084879f3 */ /* 0x000fe20008000848 */
[----:B------:R-:W-:Y:S02]  /*18690*/  VIADD R10, R4, 0x380 ;  /* 0x00000380040a7836 */ /* 0x000fe40000000000 */
[----:B------:R-:W-:-:S03]  /*186a0*/  IMAD.MOV.U32 R11, RZ, RZ, -0x7fffffe0 ;  /* 0x80000020ff0b7424 */ /* 0x000fc600078e00ff */
[----:B------:R-:W-:Y:S02]  /*186b0*/  R2UR UR18, R10 ;  /* 0x000000000a1272ca */ /* 0x000fe400000e0000 */
[----:B------:R-:W-:Y:S01]  /*186c0*/  R2UR UR19, R11 ;  /* 0x000000000b1372ca */ /* 0x000fe200000e0000 */
[----:B------:R-:W-:Y:S01]  /*186d0*/  UMOV UR16, UR8 ;  /* 0x0000000800107c82 */ /* 0x000fe20008000000 */
[----:B------:R-:W-:Y:S01]  /*186e0*/  UMOV UR17, UR9 ;  /* 0x0000000900117c82 */ /* 0x000fe20008000000 */
[----:B------:R-:W-:Y:S02]  /*186f0*/  WARPGROUP.DEPBAR.LE gsb0, 0x0 ;  /* 0x00008000000079c5 */ /* 0x000fe40000010000 */
[----:B------:R-:W-:-:S08]  /*18700*/  WARPGROUP.ARRIVE ;  /* 0x00000000000079c5 */ /* 0x000fd00000000000 */
        /* <DEDUP_REMOVED lines=19> */
[----:B------:R-:W-:Y:S01]  /*18840*/  VIADD R12, R4, 0x282 ;  /* 0x00000282040c7836 */ /* 0x000fe20000000000 */
[----:B------:R-:W-:-:S04]  /*18850*/  MOV R13, 0x80000020 ;  /* 0x80000020000d7802 */ /* 0x000fc80000000f00 */
[----:B------:R-:W-:Y:S02]  /*18860*/  R2UR UR14, R12 ;  /* 0x000000000c0e72ca */ /* 0x000fe400000e0000 */
[----:B------:R-:W-:Y:S01]  /*18870*/  R2UR UR15, R13 ;  /* 0x000000000d0f72ca */ /* 0x000fe200000e0000 */
[----:B------:R-:W-:Y:S01]  /*18880*/  UIADD3 UR12, UR44, 0x202, URZ ;  /* 0x000002022c0c7890 */ /* 0x000fe2000fffe03f */
[----:B------:R-:W-:Y:S01]  /*18890*/  UMOV UR13, 0x80000020 ;  /* 0x80000020000d7882 */ /* 0x000fe20000000000 */
[----:B------:R-:W-:Y:S02]  /*188a0*/  WARPGROUP.DEPBAR.LE gsb0, 0x0 ;  /* 0x00008000000079c5 */ /* 0x000fe40000010000 */
[----:B------:R-:W-:-:S08]  /*188b0*/  WARPGROUP.ARRIVE ;  /* 0x00000000000079c5 */ /* 0x000fd00000000000 */
[----:B------:R-:W-:Y:S01]  /*188c0*/  QGMMA.64x32x32.F32.E4M3.E4M3 R88, gdesc[UR12], R88, gsb0 ;  /* 0x006000000c5879f3 */ /* 0x000fe20008000858 */
[----:B------:R-:W-:Y:S02]  /*188d0*/  VIADD R6, R4, 0x302 ;  /* 0x0000030204067836 */ /* 0x000fe40000000000 */
[----:B------:R-:W-:-:S03]  /*188e0*/  IMAD.MOV.U32 R7, RZ, RZ, -0x7fffffe0 ;  /* 0x80000020ff077424 */ /* 0x000fc600078e00ff */
        /* <DEDUP_REMOVED lines=32> */
[----:B------:R-:W-:Y:S01]  /*18af0*/  IMAD.MOV.U32 R13, RZ, RZ, -0x7fffffe0 ;  /* 0x80000020ff0d7424 */ /* 0x000fe200078e00ff */
[----:B------:R-:W-:-:S04]  /*18b00*/  IADD3 R12, R4, 0x500, RZ ;  /* 0x00000500040c7810 */ /* 0x000fc80007ffe0ff */
        /* <DEDUP_REMOVED lines=36> */
[----:B------:R-:W-:Y:S01]  /*18d50*/  UIADD3 UR20, UR44, 0x402, URZ ;  /* 0x000004022c147890 */ /* 0x000fe2000fffe03f */
[----:B------:R-:W-:Y:S02]  /*18d60*/  UMOV UR45, UR17 ;  /* 0x00000011002d7c82 */ /* 0x000fe40008000000 */
[----:B------:R-:W-:Y:S01]  /*18d70*/  UMOV UR44, UR16 ;  /* 0x00000010002c7c82 */ /* 0x000fe20008000000 */
[----:B------:R-:W-:Y:S02]  /*18d80*/  WARPGROUP.DEPBAR.LE gsb0, 0x0 ;  /* 0x00008000000079c5 */ /* 0x000fe40000010000 */
[----:B------:R-:W-:-:S06]  /*18d90*/  WARPGROUP.ARRIVE ;  /* 0x00000000000079c5 */ /* 0x000fcc0000000000 */
[----:B------:R-:W-:Y:S01]  /*18da0*/  QGMMA.64x32x32.F32.E4M3.E4M3 R24, gdesc[UR44], R24, gsb0 ;  /* 0x006000002c1879f3 */ /* 0x000fe20008000818 */
[----:B------:R-:W-:Y:S02]  /*18db0*/  VIADD R12, R4, 0x502 ;  /* 0x00000502040c7836 */ /* 0x000fe40000000000 */
[----:B------:R-:W-:-:S03]  /*18dc0*/  IMAD.MOV.U32 R13, RZ, RZ, -0x7fffffe0 ;  /* 0x80000020ff0d7424 */ /* 0x000fc600078e00ff */
[----:B------:R-:W-:Y:S02]  /*18dd0*/  R2UR UR22, R12 ;  /* 0x000000000c1672ca */ /* 0x000fe400000e0000 */
[----:B------:R-:W-:Y:S01]  /*18de0*/  R2UR UR23, R13 ;  /* 0x000000000d1772ca */ /* 0x000fe200000e0000 */
[----:B------:R-:W-:Y:S01]  /*18df0*/  UMOV UR21, 0x80000020 ;  /* 0x8000002000157882 */ /* 0x000fe20000000000 */
[----:B------:R-:W-:Y:S02]  /*18e00*/  WARPGROUP.DEPBAR.LE gsb0, 0x0 ;  /* 0x00008000000079c5 */ /* 0x000fe40000010000 */
[----:B------:R-:W-:-:S09]  /*18e10*/  WARPGROUP.ARRIVE ;  /* 0x00000000000079c5 */ /* 0x000fd20000000000 */
[----:B------:R-:W-:Y:S01]  /*18e20*/  QGMMA.64x32x32.F32.E4M3.E4M3 R88, gdesc[UR20], R88, gsb0 ;  /* 0x00600000145879f3 */ /* 0x000fe20008000858 */
[----:B------:R-:W-:Y:S01]  /*18e30*/  IMAD.MOV.U32 R7, RZ, RZ, -0x7fffffe0 ;  /* 0x80000020ff077424 */ /* 0x000fe200078e00ff */
[----:B------:R-:W-:-:S04]  /*18e40*/  IADD3 R6, R4, 0x582, RZ ;  /* 0x0000058204067810 */ /* 0x000fc80007ffe0ff */
        /* <DEDUP_REMOVED lines=9> */
[----:B------:R-:W-:Y:S02]  /*18ee0*/  VIADD R6, R4, 0x682 ;  /* 0x0000068204067836 */ /* 0x000fe40000000000 */
[----:B------:R-:W-:Y:S01]  /*18ef0*/  IMAD.MOV.U32 R7, RZ, RZ, -0x7fffffe0 ;  /* 0x80000020ff077424 */ /* 0x000fe200078e00ff */
[----:B------:R-:W-:Y:S02]  /*18f00*/  WARPGROUP.DEPBAR.LE gsb0, 0x0 ;  /* 0x00008000000079c5 */ /* 0x000fe40000010000 */
[----:B------:R-:W-:-:S07]  /*18f10*/  WARPGROUP.ARRIVE ;  /* 0x00000000000079c5 */ /* 0x000fce0000000000 */
[----:B------:R-:W-:Y:S01]  /*18f20*/  QGMMA.64x32x32.F32.E4M3.E4M3 R56, gdesc[UR20], R56, gsb0 ;  /* 0x00600000143879f3 */ /* 0x000fe20008000838 */
[----:B------:R-:W-:Y:S02]  /*18f30*/  R2UR UR22, R6 ;  /* 0x00000000061672ca */ /* 0x000fe400000e0000 */
[----:B------:R-:W0:Y:S01]  /*18f40*/  @P0 LDC R6, c[0x0][0x44c] ;  /* 0x00011300ff060b82 */ /* 0x000e220000000800 */
[----:B------:R-:W-:-:S07]  /*18f50*/  R2UR UR23, R7 ;  /* 0x00000000071772ca */ /* 0x000fce00000e0000 */
[----:B------:R-:W1:Y:S01]  /*18f60*/  @P0 LDC R7, c[0x0][0x450] ;  /* 0x00011400ff070b82 */ /* 0x000e620000000800 */
[----:B--2---:R-:W-:Y:S02]  /*18f70*/  IMAD.IADD R5, R109, 0x1, R236 ;  /* 0x000000016d057824 */ /* 0x004fe400078e02ec */
[C---:B------:R-:W-:Y:S01]  /*18f80*/  FMUL.FTZ R12, R2.reuse, R95 ;  /* 0x0000005f020c7220 */ /* 0x040fe20000410000 */
[C---:B------:R-:W-:Y:S01]  /*18f90*/  FMUL.FTZ R95, R2.reuse, R85 ;  /* 0x00000055025f7220 */ /* 0x040fe20000410000 */
[C---:B------:R-:W-:Y:S01]  /*18fa0*/  FMUL.FTZ R104, R2.reuse, R96 ;  /* 0x0000006002687220 */ /* 0x040fe20000410000 */
[C---:B------:R-:W-:Y:S01]  /*18fb0*/  FMUL.FTZ R96, R2.reuse, R100 ;  /* 0x0000006402607220 */ /* 0x040fe20000410000 */
[C---:B------:R-:W-:Y:S01]  /*18fc0*/  FMUL.FTZ R100, R2.reuse, R101 ;  /* 0x0000006502647220 */ /* 0x040fe20000410000 */
[----:B------:R-:W-:Y:S01]  /*18fd0*/  FMUL.FTZ R101, R2, R81 ;  /* 0x0000005102657220 */ /* 0x000fe20000410000 */
[----:B0-----:R-:W-:-:S04]  /*18fe0*/  @P0 IMAD.HI.U32 R6, R5, R6, RZ ;  /* 0x0000000605060227 */ /* 0x001fc800078e00ff */
        /* <DEDUP_REMOVED lines=10> */
[----:B------:R-:W-:-:S02]  /*19090*/  WARPGROUP.DEPBAR.LE gsb0, 0x0 ;  /* 0x00008000000079c5 */ /* 0x000fc40000010000 */
[C---:B------:R-:W-:Y:S01]  /*190a0*/  FMUL.FTZ R85, R2.reuse, R57 ;  /* 0x0000003902557220 */ /* 0x040fe20000410000 */
[----:B------:R-:W-:Y:S01]  /*190b0*/  WARPGROUP.ARRIVE ;  /* 0x00000000000079c5 */ /* 0x000fe20000000000 */
[C---:B------:R-:W-:Y:S01]  /*190c0*/  FMUL.FTZ R57, R2.reuse, R62 ;  /* 0x0000003e02397220 */ /* 0x040fe20000410000 */
[----:B------:R-:W-:Y:S02]  /*190d0*/  MOV R62, R5 ;  /* 0x00000005003e7202 */ /* 0x000fe40000000f00 */
[----:B-1----:R-:W-:Y:S01]  /*190e0*/  @P0 SHF.R.U32.HI R62, RZ, R7, R6 ;  /* 0x00000007ff3e0219 */ /* 0x002fe20000011606 */
[C---:B------:R-:W-:Y:S01]  /*190f0*/  FMUL.FTZ R81, R2.reuse, R60 ;  /* 0x0000003c02517220 */ /* 0x040fe20000410000 */
[C---:B------:R-:W-:Y:S01]  /*19100*/  FMUL.FTZ R60, R2.reuse, R58 ;  /* 0x0000003a023c7220 */ /* 0x040fe20000410000 */
[----:B------:R-:W-:Y:S01]  /*19110*/  QGMMA.64x32x32.F32.E4M3.E4M3 R40, gdesc[UR20], R40, gsb0 ;  /* 0x00600000142879f3 */ /* 0x000fe20008000828 */
[C---:B------:R-:W-:Y:S02]  /*19120*/  FMUL.FTZ R58, R2.reuse, R63 ;  /* 0x0000003f023a7220 */ /* 0x040fe40000410000 */
[----:B------:R-:W1:Y:S01]  /*19130*/  SHFL.IDX PT, R63, R62, RZ, 0x1c1f ;  /* 0x001c1fff3e3f7589 */ /* 0x000e6200000e0000 */
[----:B------:R-:W-:Y:S01]  /*19140*/  FMUL.FTZ R82, R2, R64 ;  /* 0x0000004002527220 */ /* 0x000fe20000410000 */
[----:B------:R-:W-:-:S02]  /*19150*/  IMAD R64, R107, -0xa0, RZ ;  /* 0xffffff606b407824 */ /* 0x000fc400078e02ff */
[----:B------:R-:W-:Y:S01]  /*19160*/  FMUL.FTZ R7, R2, R66 ;  /* 0x0000004202077220 */ /* 0x000fe20000410000 */
[----:B------:R-:W2:Y:S01]  /*19170*/  MUFU.TANH R10, R10 ;  /* 0x0000000a000a7308 */ /* 0x000ea20000002400 */
[----:B---3--:R-:W-:Y:S01]  /*19180*/  IMAD R66, R107, -0xa0, R106 ;  /* 0xffffff606b427824 */ /* 0x008fe200078e026a */
[----:B------:R-:W-:-:S04]  /*19190*/  IADD3 R97, -R237, 0xa1, R64 ;  /* 0x000000a1ed617810 */ /* 0x000fc80007ffe140 */
[----:B------:R-:W-:Y:S02]  /*191a0*/  IADD3 R64, -R237, 0xa0, R66 ;  /* 0x000000a0ed407810 */ /* 0x000fe40007ffe142 */
[----:B------:R-:W3:Y:S01]  /*191b0*/  MUFU.TANH R89, R89 ;  /* 0x0000005900597308 */ /* 0x000ee20000002400 */
[----:B-----5:R-:W-:-:S07]  /*191c0*/  IADD3 R97, -R108, R97, R106 ;  /* 0x000000616c617210 */ /* 0x020fce0007ffe16a */
[----:B------:R-:W5:Y:S01]  /*191d0*/  MUFU.TANH R92, R92 ;  /* 0x0000005c005c7308 */ /* 0x000f620000002400 */
[----:B-1----:R-:W-:Y:S01]  /*191e0*/  VIADDMNMX R66, R63, R97, R64, PT ;  /* 0x000000613f427246 */ /* 0x002fe20003800140 */
[----:B------:R-:W-:-:S06]  /*191f0*/  VIADD R4, R4, 0x702 ;  /* 0x0000070204047836 */ /* 0x000fcc0000000000 */
[----:B------:R-:W1:Y:S01]  /*19200*/  MUFU.TANH R104, R104 ;  /* 0x0000006800687308 */ /* 0x000e620000002400 */
[C---:B------:R-:W-:Y:S02]  /*19210*/  ISETP.GT.AND P4, PT, R66.reuse, RZ, PT ;  /* 0x000000ff4200720c */ /* 0x040fe40003f84270 */
[C---:B------:R-:W-:Y:S02]  /*19220*/  ISETP.GT.AND P3, PT, R66.reuse, 0x1, PT ;  /* 0x000000014200780c */ /* 0x040fe40003f64270 */
[----:B------:R-:W-:Y:S02]  /*19230*/  ISETP.GT.AND P5, PT, R66, 0x8, PT ;  /* 0x000000084200780c */ /* 0x000fe40003fa4270 */
[----:B0-----:R-:W-:Y:S01]  /*19240*/  FSEL R109, R88, -INF , P4 ;  /* 0xff800000586d7808 */ /* 0x001fe20002000000 */
[----:B------:R-:W0:Y:S01]  /*19250*/  MUFU.TANH R93, R93 ;  /* 0x0000005d005d7308 */ /* 0x000e220000002400 */
[----:B--2---:R-:W-:Y:S02]  /*19260*/  FSEL R117, R10, -INF , P3 ;  /* 0xff8000000a757808 */ /* 0x004fe40001800000 */
[----:B------:R-:W-:-:S02]  /*19270*/  R2UR UR22, R4 ;  /* 0x00000000041672ca */ /* 0x000fc400000e0000 */
[----:B------:R-:W-:Y:S02]  /*19280*/  ISETP.GT.AND P4, PT, R66, 0x9, PT ;  /* 0x000000094200780c */ /* 0x000fe40003f84270 */
[----:B---3--:R-:W-:Y:S01]  /*19290*/  FSEL R119, R89, -INF , P5 ;  /* 0xff80000059777808 */ /* 0x008fe20002800000 */
[----:B------:R-:W2:Y:S01]  /*192a0*/  MUFU.TANH R96, R96 ;  /* 0x0000006000607308 */ /* 0x000ea20000002400 */
[----:B------:R-:W-:Y:S01]  /*192b0*/  FMNMX.FTZ R4, R109, R117, !PT ;  /* 0x000000756d047209 */ /* 0x000fe20007810000 */
[----:B------:R-:W-:Y:S01]  /*192c0*/  FMUL.FTZ R111, R2, R73 ;  /* 0x00000049026f7220 */ /* 0x000fe20000410000 */
[----:B------:R-:W-:Y:S02]  /*192d0*/  ISETP.GT.AND P3, PT, R66, 0x10, PT ;  /* 0x000000104200780c */ /* 0x000fe40003f64270 */
[----:B-----5:R-:W-:Y:S02]  /*192e0*/  FSEL R121, R92, -INF , P4 ;  /* 0xff8000005c797808 */ /* 0x020fe40002000000 */
[----:B------:R-:W-:Y:S01]  /*192f0*/  FMNMX.FTZ R4, R119, R4, !PT ;  /* 0x0000000477047209 */ /* 0x000fe20007810000 */
[----:B------:R-:W3:Y:S01]  /*19300*/  MUFU.TANH R100, R100 ;  /* 0x0000006400647308 */ /* 0x000ee20000002400 */
[----:B------:R-:W-:Y:S01]  /*19310*/  ISETP.GT.AND P5, PT, R66, 0x11, PT ;  /* 0x000000114200780c */ /* 0x000fe20003fa4270 */
[----:B------:R-:W-:Y:S01]  /*19320*/  FMUL.FTZ R113, R2, R76 ;  /* 0x0000004c02717220 */ /* 0x000fe20000410000 */
[----:B-1----:R-:W-:-:S02]  /*19330*/  FSEL R125, R104, -INF , P3 ;  /* 0xff800000687d7808 */ /* 0x002fc40001800000 */
[----:B------:R-:W-:-:S03]  /*19340*/  FMNMX.FTZ R4, R121, R4, !PT ;  /* 0x0000000479047209 */ /* 0x000fc60007810000 */
[----:B------:R-:W1:Y:S01]  /*19350*/  MUFU.TANH R90, R90 ;  /* 0x0000005a005a7308 */ /* 0x000e620000002400 */
[----:B------:R-:W-:Y:S01]  /*19360*/  IMAD.MOV.U32 R5, RZ, RZ, -0x7fffffe0 ;  /* 0x80000020ff057424 */ /* 0x000fe200078e00ff */
[----:B------:R-:W-:Y:S01]  /*19370*/  ISETP.GT.AND P4, PT, R66, 0x18, PT ;  /* 0x000000184200780c */ /* 0x000fe20003f84270 */
[C---:B------:R-:W-:Y:S01]  /*19380*/  FMUL.FTZ R105, R2.reuse, R77 ;  /* 0x0000004d02697220 */ /* 0x040fe20000410000 */
[----:B0-----:R-:W-:Y:S02]  /*19390*/  FSEL R129, R93, -INF , P5 ;  /* 0xff8000005d817808 */ /* 0x001fe40002800000 */
[----:B------:R-:W-:Y:S02]  /*193a0*/  FMNMX.FTZ R4, R125, R4, !PT ;  /* 0x000000047d047209 */ /* 0x000fe40007810000 */
[----:B------:R-:W0:Y:S01]  /*193b0*/  MUFU.TANH R111, R111 ;  /* 0x0000006f006f7308 */ /* 0x000e220000002400 */
[----:B------:R-:W-:Y:S01]  /*193c0*/  FMUL.FTZ R20, R2, R103 ;  /* 0x0000006702147220 */ /* 0x000fe20000410000 */
[----:B------:R-:W-:Y:S01]  /*193d0*/  ISETP.GT.AND P3, PT, R66, 0x19, PT ;  /* 0x000000194200780c */ /* 0x000fe20003f64270 */
[----:B------:R-:W-:Y:S01]  /*193e0*/  FMUL.FTZ R103, R2, R80 ;  /* 0x0000005002677220 */ /* 0x000fe20000410000 */
[----:B--2---:R-:W-:-:S02]  /*193f0*/  FSEL R127, R96, -INF , P4 ;  /* 0xff800000607f7808 */ /* 0x004fc40002000000 */
[----:B------:R-:W-:Y:S02]  /*19400*/  FMNMX.FTZ R4, R129, R4, !PT ;  /* 0x0000000481047209 */ /* 0x000fe40007810000 */
[----:B------:R-:W2:Y:S01]  /*19410*/  MUFU.TANH R113, R113 ;  /* 0x0000007100717308 */ /* 0x000ea20000002400 */
[----:B------:R-:W-:Y:S02]  /*19420*/  R2UR UR23, R5 ;  /* 0x00000000051772ca */ /* 0x000fe400000e0000 */
[----:B------:R-:W-:Y:S02]  /*19430*/  ISETP.GT.AND P4, PT, R66, 0x20, PT ;  /* 0x000000204200780c */ /* 0x000fe40003f84270 */
[----:B---3--:R-:W-:Y:S02]  /*19440*/  FSEL R123, R100, -INF , P3 ;  /* 0xff800000647b7808 */ /* 0x008fe40001800000 */
[----:B------:R-:W-:Y:S01]  /*19450*/  FMNMX.FTZ R4, R127, R4, !PT ;  /* 0x000000047f047209 */ /* 0x000fe20007810000 */
[----:B------:R-:W3:Y:S01]  /*19460*/  MUFU.TANH R105, R105 ;  /* 0x0000006900697308 */ /* 0x000ee20000002400 */
[----:B------:R-:W-:-:S02]  /*19470*/  WARPGROUP.DEPBAR.LE gsb0, 0x0 ;  /* 0x00008000000079c5 */ /* 0x000fc40000010000 */
[----:B----4-:R-:W-:Y:S01]  /*19480*/  FMUL.FTZ R14, R2, R99 ;  /* 0x00000063020e7220 */ /* 0x010fe20000410000 */
[----:B------:R-:W-:Y:S01]  /*19490*/  WARPGROUP.ARRIVE ;  /* 0x00000000000079c5 */ /* 0x000fe20000000000 */
[----:B------:R-:W-:Y:S01]  /*194a0*/  ISETP.GT.AND P3, PT, R66, 0x21, PT ;  /* 0x000000214200780c */ /* 0x000fe20003f64270 */
[----:B------:R-:W-:Y:S01]  /*194b0*/  FMUL.FTZ R99, R2, R84 ;  /* 0x0000005402637220 */ /* 0x000fe20000410000 */
[----:B-1----:R-:W-:Y:S01]  /*194c0*/  FSEL R115, R90, -INF , P4 ;  /* 0xff8000005a737808 */ /* 0x002fe20002000000 */
[----:B------:R-:W1:Y:S01]  /*194d0*/  MUFU.TANH R103, R103 ;  /* 0x0000006700677308 */ /* 0x000e620000002400 */
[----:B------:R-:W-:Y:S01]  /*194e0*/  FMNMX.FTZ R4, R123, R4, !PT ;  /* 0x000000047b047209 */ /* 0x000fe20007810000 */
[----:B------:R-:W-:Y:S01]  /*194f0*/  QGMMA.64x32x32.F32.E4M3.E4M3 R24, gdesc[UR20], R24, gsb0 ;  /* 0x00600000141879f3 */ /* 0x000fe20008000818 */
[----:B------:R-:W-:Y:S02]  /*19500*/  ISETP.GT.AND P4, PT, R66, 0x28, PT ;  /* 0x000000284200780c */ /* 0x000fe40003f84270 */
[----:B0-----:R-:W-:-:S02]  /*19510*/  FSEL R111, R111, -INF , P3 ;  /* 0xff8000006f6f7808 */ /* 0x001fc40001800000 */
[----:B------:R-:W-:Y:S01]  /*19520*/  FMNMX.FTZ R4, R115, R4, !PT ;  /* 0x0000000473047209 */ /* 0x000fe20007810000 */
[----:B------:R-:W0:Y:S01]  /*19530*/  MUFU.TANH R101, R101 ;  /* 0x0000006500657308 */ /* 0x000e220000002400 */
[----:B------:R-:W-:Y:S01]  /*19540*/  ISETP.GT.AND P3, PT, R66, 0x29, PT ;  /* 0x000000294200780c */ /* 0x000fe20003f64270 */
[----:B------:R-:W-:Y:S01]  /*19550*/  FMUL.FTZ R80, R2, R56 ;  /* 0x0000003802507220 */ /* 0x000fe20000410000 */
[----:B--2---:R-:W-:Y:S02]  /*19560*/  FSEL R113, R113, -INF , P4 ;  /* 0xff80000071717808 */ /* 0x004fe40002000000 */
[----:B------:R-:W-:-:S03]  /*19570*/  FMNMX.FTZ R4, R111, R4, !PT ;  /* 0x000000046f047209 */ /* 0x000fc60007810000 */
[----:B------:R-:W2:Y:S01]  /*19580*/  MUFU.TANH R99, R99 ;  /* 0x0000006300637308 */ /* 0x000ea20000002400 */
[----:B------:R-:W-:Y:S02]  /*19590*/  ISETP.GT.AND P4, PT, R66, 0x30, PT ;  /* 0x000000304200780c */ /* 0x000fe40003f84270 */
[----:B---3--:R-:W-:Y:S02]  /*195a0*/  FSEL R105, R105, -INF , P3 ;  /* 0xff80000069697808 */ /* 0x008fe40001800000 */
[----:B------:R-:W-:-:S03]  /*195b0*/  FMNMX.FTZ R4, R113, R4, !PT ;  /* 0x0000000471047209 */ /* 0x000fc60007810000 */
[----:B------:R-:W3:Y:S01]  /*195c0*/  MUFU.TANH R95, R95 ;  /* 0x0000005f005f7308 */ /* 0x000ee20000002400 */
[----:B------:R-:W-:Y:S02]  /*195d0*/  ISETP.GT.AND P3, PT, R66, 0x31, PT ;  /* 0x000000314200780c */ /* 0x000fe40003f64270 */
[----:B-1----:R-:W-:Y:S02]  /*195e0*/  FSEL R103, R103, -INF , P4 ;  /* 0xff80000067677808 */ /* 0x002fe40002000000 */
[----:B------:R-:W-:-:S03]  /*195f0*/  FMNMX.FTZ R4, R105, R4, !PT ;  /* 0x0000000469047209 */ /* 0x000fc60007810000 */
[----:B------:R-:W1:Y:S01]  /*19600*/  MUFU.TANH R80, R80 ;  /* 0x0000005000507308 */ /* 0x000e620000002400 */
[C---:B------:R-:W-:Y:S01]  /*19610*/  FMUL.FTZ R21, R2.reuse, R74 ;  /* 0x0000004a02157220 */ /* 0x040fe20000410000 */
[----:B------:R-:W-:Y:S01]  /*19620*/  FMUL.FTZ R74, R2, R79 ;  /* 0x0000004f024a7220 */ /* 0x000fe20000410000 */
[----:B------:R-:W-:Y:S01]  /*19630*/  ISETP.GT.AND P4, PT, R66, 0x38, PT ;  /* 0x000000384200780c */ /* 0x000fe20003f84270 */
[----:B------:R-:W-:Y:S01]  /*19640*/  FMUL.FTZ R79, R2, R61 ;  /* 0x0000003d024f7220 */ /* 0x000fe20000410000 */
[----:B0-----:R-:W-:Y:S02]  /*19650*/  FSEL R101, R101, -INF , P3 ;  /* 0xff80000065657808 */ /* 0x001fe40001800000 */
[----:B------:R-:W-:Y:S01]  /*19660*/  FMNMX.FTZ R4, R103, R4, !PT ;  /* 0x0000000467047209 */ /* 0x000fe20007810000 */
[----:B------:R-:W0:Y:S01]  /*19670*/  MUFU.TANH R85, R85 ;  /* 0x0000005500557308 */ /* 0x000e220000002400 */
[----:B------:R-:W-:Y:S02]  /*19680*/  ISETP.GT.AND P3, PT, R66, 0x39, PT ;  /* 0x000000394200780c */ /* 0x000fe40003f64270 */
[----:B--2---:R-:W-:-:S02]  /*19690*/  FSEL R99, R99, -INF , P4 ;  /* 0xff80000063637808 */ /* 0x004fc40002000000 */
[----:B------:R-:W-:-:S03]  /*196a0*/  FMNMX.FTZ R4, R101, R4, !PT ;  /* 0x0000000465047209 */ /* 0x000fc60007810000 */
[----:B------:R-:W2:Y:S01]  /*196b0*/  MUFU.TANH R81, R81 ;  /* 0x0000005100517308 */ /* 0x000ea20000002400 */
[----:B------:R-:W-:Y:S01]  /*196c0*/  FMUL.FTZ R5, R2, R40 ;  /* 0x0000002802057220 */ /* 0x000fe20000410000 */
[----:B------:R-:W-:Y:S01]  /*196d0*/  ISETP.GT.AND P4, PT, R66, 0x40, PT ;  /* 0x000000404200780c */ /* 0x000fe20003f84270 */
[----:B------:R-:W-:Y:S01]  /*196e0*/  FMUL.FTZ R65, R2, R65 ;  /* 0x0000004102417220 */ /* 0x000fe20000410000 */
[----:B---3--:R-:W-:Y:S02]  /*196f0*/  FSEL R95, R95, -INF , P3 ;  /* 0xff8000005f5f7808 */ /* 0x008fe40001800000 */
[----:B------:R-:W-:Y:S02]  /*19700*/  FMNMX.FTZ R40, R99, R4, !PT ;  /* 0x0000000463287209 */ /* 0x000fe40007810000 */
[----:B------:R-:W3:Y:S01]  /*19710*/  MUFU.TANH R79, R79 ;  /* 0x0000004f004f7308 */ /* 0x000ee20000002400 */
[----:B------:R-:W-:Y:S01]  /*19720*/  ISETP.GT.AND P3, PT, R66, 0x41, PT ;  /* 0x000000414200780c */ /* 0x000fe20003f64270 */
[----:B------:R-:W-:Y:S01]  /*19730*/  FMUL.FTZ R68, R2, R68 ;  /* 0x0000004402447220 */ /* 0x000fe20000410000 */
[----:B-1----:R-:W-:-:S02]  /*19740*/  FSEL R93, R80, -INF , P4 ;  /* 0xff800000505d7808 */ /* 0x002fc40002000000 */
        /* <DEDUP_REMOVED lines=12> */
[----:B------:R-:W-:Y:S01]  /*19810*/  MUFU.TANH R68, R68 ;  /* 0x0000004400447308 */ /* 0x000fe20000002400 */
[----:B------:R-:W-:Y:S01]  /*19820*/  ISETP.GT.AND P4, PT, R66, 0x50, PT ;  /* 0x000000504200780c */ /* 0x000fe20003f84270 */
[----:B------:R-:W-:Y:S01]  /*19830*/  FMUL.FTZ R10, R2, R41 ;  /* 0x00000029020a7220 */ /* 0x000fe20000410000 */
[----:B---3--:R-:W-:Y:S02]  /*19840*/  FSEL R69, R79, -INF , P3 ;  /* 0xff8000004f457808 */ /* 0x008fe40001800000 */
[----:B------:R-:W-:-:S03]  /*19850*/  FMNMX.FTZ R42, R81, R42, !PT ;  /* 0x0000002a512a7209 */ /* 0x000fc60007810000 */
[----:B------:R-:W2:Y:S01]  /*19860*/  MUFU.TANH R83, R83 ;  /* 0x0000005300537308 */ /* 0x000ea20000002400 */
[C---:B------:R-:W-:Y:S01]  /*19870*/  FMUL.FTZ R61, R2.reuse, R59 ;  /* 0x0000003b023d7220 */ /* 0x040fe20000410000 */
[----:B------:R-:W-:Y:S01]  /*19880*/  FMUL.FTZ R59, R2, R71 ;  /* 0x00000047023b7220 */ /* 0x000fe20000410000 */
[----:B------:R-:W-:Y:S01]  /*19890*/  ISETP.GT.AND P3, PT, R66, 0x51, PT ;  /* 0x000000514200780c */ /* 0x000fe20003f64270 */
[----:B------:R-:W-:Y:S01]  /*198a0*/  FMUL.FTZ R44, R2, R44 ;  /* 0x0000002c022c7220 */ /* 0x000fe20000410000 */
[----:B-1----:R-:W-:Y:S02]  /*198b0*/  FSEL R71, R82, -INF , P4 ;  /* 0xff80000052477808 */ /* 0x002fe40002000000 */
[----:B------:R-:W-:Y:S01]  /*198c0*/  FMNMX.FTZ R42, R69, R42, !PT ;  /* 0x0000002a452a7209 */ /* 0x000fe20007810000 */
[----:B------:R-:W1:Y:S01]  /*198d0*/  MUFU.TANH R5, R5 ;  /* 0x0000000500057308 */ /* 0x000e620000002400 */
[----:B------:R-:W-:Y:S01]  /*198e0*/  FMUL.FTZ R53, R2, R53 ;  /* 0x0000003502357220 */ /* 0x000fe20000410000 */
[----:B------:R-:W-:Y:S01]  /*198f0*/  ISETP.GT.AND P4, PT, R66, 0x58, PT ;  /* 0x000000584200780c */ /* 0x000fe20003f84270 */
[----:B------:R-:W-:Y:S01]  /*19900*/  FMUL.FTZ R45, R2, R45 ;  /* 0x0000002d022d7220 */ /* 0x000fe20000410000 */
[----:B0-----:R-:W-:-:S02]  /*19910*/  FSEL R65, R65, -INF , P3 ;  /* 0xff80000041417808 */ /* 0x001fc40001800000 */
[----:B------:R-:W-:Y:S02]  /*19920*/  FMNMX.FTZ R42, R71, R42, !PT ;  /* 0x0000002a472a7209 */ /* 0x000fe40007810000 */
[----:B------:R-:W0:Y:S01]  /*19930*/  MUFU.TANH R10, R10 ;  /* 0x0000000a000a7308 */ /* 0x000e220000002400 */
[----:B------:R-:W-:Y:S01]  /*19940*/  FMUL.FTZ R56, R2, R67 ;  /* 0x0000004302387220 */ /* 0x000fe20000410000 */
[----:B------:R-:W-:Y:S01]  /*19950*/  ISETP.GT.AND P3, PT, R66, 0x59, PT ;  /* 0x000000594200780c */ /* 0x000fe20003f64270 */
[----:B------:R-:W-:Y:S01]  /*19960*/  FMUL.FTZ R48, R2, R48 ;  /* 0x0000003002307220 */ /* 0x000fe20000410000 */
[----:B------:R-:W-:-:S04]  /*19970*/  FMNMX.FTZ R42, R65, R42, !PT ;  /* 0x0000002a412a7209 */ /* 0x000fc80007810000 */
[----:B------:R-:W-:Y:S01]  /*19980*/  MUFU.TANH R44, R44 ;  /* 0x0000002c002c7308 */ /* 0x000fe20000002400 */
[----:B--2---:R-:W-:Y:S01]  /*19990*/  FSEL R41, R83, -INF , P3 ;  /* 0xff80000053297808 */ /* 0x004fe20001800000 */
[----:B------:R-:W-:-:S06]  /*199a0*/  FMUL.FTZ R49, R2, R49 ;  /* 0x0000003102317220 */ /* 0x000fcc0000410000 */
[----:B------:R2:W-:Y:S01]  /*199b0*/  MUFU.TANH R67, R53 ;  /* 0x0000003500437308 */ /* 0x0005e20000002400 */
[----:B------:R-:W-:Y:S01]  /*199c0*/  FMUL.FTZ R40, R2, R43 ;  /* 0x0000002b02287220 */ /* 0x000fe20000410000 */
[----:B--2---:R-:W-:-:S06]  /*199d0*/  FSEL R53, R68, -INF , P4 ;  /* 0xff80000044357808 */ /* 0x004fcc0002000000 */
[----:B------:R-:W2:Y:S01]  /*199e0*/  MUFU.TANH R45, R45 ;  /* 0x0000002d002d7308 */ /* 0x000ea20000002400 */
[----:B------:R-:W-:Y:S02]  /*199f0*/  ISETP.GT.AND P4, PT, R66, 0x60, PT ;  /* 0x000000604200780c */ /* 0x000fe40003f84270 */
[----:B------:R-:W-:Y:S01]  /*19a00*/  FMNMX.FTZ R42, R53, R42, !PT ;  /* 0x0000002a352a7209 */ /* 0x000fe20007810000 */
[----:B------:R-:W-:Y:S01]  /*19a10*/  FMUL.FTZ R52, R2, R52 ;  /* 0x0000003402347220 */ /* 0x000fe20000410000 */
[----:B------:R-:W-:Y:S02]  /*19a20*/  ISETP.GT.AND P3, PT, R66, 0x61, PT ;  /* 0x000000614200780c */ /* 0x000fe40003f64270 */
[----:B-1----:R-:W-:Y:S01]  /*19a30*/  FSEL R43, R5, -INF , P4 ;  /* 0xff800000052b7808 */ /* 0x002fe20002000000 */
[----:B------:R-:W1:Y:S01]  /*19a40*/  MUFU.TANH R48, R48 ;  /* 0x0000003000307308 */ /* 0x000e620000002400 */
[----:B------:R-:W-:Y:S01]  /*19a50*/  FMNMX.FTZ R42, R41, R42, !PT ;  /* 0x0000002a292a7209 */ /* 0x000fe20007810000 */
[----:B------:R-:W-:-:S02]  /*19a60*/  WARPGROUP.DEPBAR.LE gsb0, 0x0 ;  /* 0x00008000000079c5 */ /* 0x000fc40000010000 */
[----:B------:R-:W-:Y:S01]  /*19a70*/  FMUL.FTZ R25, R2, R25 ;  /* 0x0000001902197220 */ /* 0x000fe20000410000 */
[----:B------:R-:W-:Y:S02]  /*19a80*/  ISETP.GT.AND P4, PT, R66, 0x68, PT ;  /* 0x000000684200780c */ /* 0x000fe40003f84270 */
[----:B0-----:R-:W-:Y:S01]  /*19a90*/  FSEL R5, R10, -INF , P3 ;  /* 0xff8000000a057808 */ /* 0x001fe20001800000 */
[----:B------:R-:W0:Y:S01]  /*19aa0*/  MUFU.TANH R49, R49 ;  /* 0x0000003100317308 */ /* 0x000e220000002400 */
[----:B------:R-:W-:Y:S01]  /*19ab0*/  FMNMX.FTZ R42, R43, R42, !PT ;  /* 0x0000002a2b2a7209 */ /* 0x000fe20007810000 */
[----:B------:R-:W-:Y:S01]  /*19ac0*/  FMUL.FTZ R24, R2, R24 ;  /* 0x0000001802187220 */ /* 0x000fe20000410000 */
[----:B------:R-:W-:Y:S02]  /*19ad0*/  ISETP.GT.AND P3, PT, R66, 0x69, PT ;  /* 0x000000694200780c */ /* 0x000fe40003f64270 */
[----:B------:R-:W-:-:S03]  /*19ae0*/  FMNMX.FTZ R42, R5, R42, !PT ;  /* 0x0000002a052a7209 */ /* 0x000fc60007810000 */
[----:B------:R-:W3:Y:S01]  /*19af0*/  MUFU.TANH R52, R52 ;  /* 0x0000003400347308 */ /* 0x000ee20000002400 */
[----:B------:R-:W-:Y:S01]  /*19b00*/  FMUL.FTZ R10, R2, R29 ;  /* 0x0000001d020a7220 */ /* 0x000fe20000410000 */
[----:B--2---:R-:W-:-:S06]  /*19b10*/  FSEL R29, R45, -INF , P3 ;  /* 0xff8000002d1d7808 */ /* 0x004fcc0001800000 */
[----:B------:R2:W-:Y:S01]  /*19b20*/  MUFU.TANH R68, R25 ;  /* 0x0000001900447308 */ /* 0x0005e20000002400 */
[----:B------:R-:W-:Y:S02]  /*19b30*/  ISETP.GT.AND P3, PT, R66, 0x71, PT ;  /* 0x000000714200780c */ /* 0x000fe40003f64270 */
[----:B--2---:R-:W-:Y:S02]  /*19b40*/  FSEL R25, R44, -INF , P4 ;  /* 0xff8000002c197808 */ /* 0x004fe40002000000 */
[----:B------:R-:W-:Y:S02]  /*19b50*/  ISETP.GT.AND P4, PT, R66, 0x70, PT ;  /* 0x000000704200780c */ /* 0x000fe40003f84270 */
[----:B------:R-:W-:Y:S01]  /*19b60*/  FMNMX.FTZ R42, R25, R42, !PT ;  /* 0x0000002a192a7209 */ /* 0x000fe20007810000 */
[----:B------:R-:W2:Y:S01]  /*19b70*/  MUFU.TANH R24, R24 ;  /* 0x0000001800187308 */ /* 0x000ea20000002400 */
[----:B-1----:R-:W-:Y:S01]  /*19b80*/  FSEL R45, R48, -INF , P4 ;  /* 0xff800000302d7808 */ /* 0x002fe20002000000 */
[----:B------:R-:W-:Y:S01]  /*19b90*/  FMUL.FTZ R28, R2, R28 ;  /* 0x0000001c021c7220 */ /* 0x000fe20000410000 */
[----:B------:R-:W-:-:S02]  /*19ba0*/  FMNMX.FTZ R42, R29, R42, !PT ;  /* 0x0000002a1d2a7209 */ /* 0x000fc40007810000 */
[C---:B------:R-:W-:Y:S02]  /*19bb0*/  ISETP.GT.AND P4, PT, R66.reuse, 0x78, PT ;  /* 0x000000784200780c */ /* 0x040fe40003f84270 */
[----:B0-----:R-:W-:Y:S02]  /*19bc0*/  FSEL R49, R49, -INF , P3 ;  /* 0xff80000031317808 */ /* 0x001fe40001800000 */
[----:B------:R-:W-:Y:S01]  /*19bd0*/  FMNMX.FTZ R42, R45, R42, !PT ;  /* 0x0000002a2d2a7209 */ /* 0x000fe20007810000 */
[----:B------:R-:W0:Y:S01]  /*19be0*/  MUFU.TANH R28, R28 ;  /* 0x0000001c001c7308 */ /* 0x000e220000002400 */
[----:B------:R-:W-:Y:S01]  /*19bf0*/  ISETP.GT.AND P3, PT, R66, 0x79, PT ;  /* 0x000000794200780c */ /* 0x000fe20003f64270 */
[----:B------:R-:W-:Y:S01]  /*19c00*/  FMUL.FTZ R32, R2, R32 ;  /* 0x0000002002207220 */ /* 0x000fe20000410000 */
[----:B---3--:R-:W-:Y:S02]  /*19c10*/  FSEL R63, R52, -INF , P4 ;  /* 0xff800000343f7808 */ /* 0x008fe40002000000 */
[----:B------:R-:W-:-:S03]  /*19c20*/  FMNMX.FTZ R42, R49, R42, !PT ;  /* 0x0000002a312a7209 */ /* 0x000fc60007810000 */
[----:B------:R1:W3:Y:S01]  /*19c30*/  MUFU.TANH R83, R10 ;  /* 0x0000000a00537308 */ /* 0x0002e20000002400 */
[----:B------:R-:W-:Y:S02]  /*19c40*/  ISETP.GT.AND P4, PT, R66, 0x80, PT ;  /* 0x000000804200780c */ /* 0x000fe40003f84270 */
[----:B------:R-:W-:Y:S01]  /*19c50*/  FMNMX.FTZ R42, R63, R42, !PT ;  /* 0x0000002a3f2a7209 */ /* 0x000fe20007810000 */
[----:B-1----:R-:W-:Y:S01]  /*19c60*/  FMUL.FTZ R10, R2, R33 ;  /* 0x00000021020a7220 */ /* 0x002fe20000410000 */
[----:B------:R-:W-:-:S03]  /*19c70*/  FSEL R33, R67, -INF , P3 ;  /* 0xff80000043217808 */ /* 0x000fc60001800000 */
[----:B------:R-:W1:Y:S01]  /*19c80*/  MUFU.TANH R32, R32 ;  /* 0x0000002000207308 */ /* 0x000e620000002400 */
[----:B------:R-:W-:Y:S01]  /*19c90*/  ISETP.GT.AND P3, PT, R66, 0x81, PT ;  /* 0x000000814200780c */ /* 0x000fe20003f64270 */
[----:B------:R-:W-:Y:S01]  /*19ca0*/  FMUL.FTZ R73, R2, R78 ;  /* 0x0000004e02497220 */ /* 0x000fe20000410000 */
[----:B--2---:R-:W-:Y:S01]  /*19cb0*/  FSEL R79, R24, -INF , P4 ;  /* 0xff800000184f7808 */ /* 0x004fe20002000000 */
[C---:B------:R-:W-:Y:S01]  /*19cc0*/  FMUL.FTZ R36, R2.reuse, R36 ;  /* 0x0000002402247220 */ /* 0x040fe20000410000 */
[----:B------:R-:W-:Y:S01]  /*19cd0*/  FMNMX.FTZ R42, R33, R42, !PT ;  /* 0x0000002a212a7209 */ /* 0x000fe20007810000 */
[----:B------:R-:W-:Y:S01]  /*19ce0*/  FMUL.FTZ R78, R2, R87 ;  /* 0x00000057024e7220 */ /* 0x000fe20000410000 */
[----:B------:R-:W-:Y:S01]  /*19cf0*/  ISETP.GT.AND P4, PT, R66, 0x88, PT ;  /* 0x000000884200780c */ /* 0x000fe20003f84270 */
[----:B------:R2:W4:Y:S01]  /*19d00*/  MUFU.TANH R87, R10 ;  /* 0x0000000a00577308 */ /* 0x0005220000002400 */
[----:B------:R-:W-:Y:S02]  /*19d10*/  FSEL R67, R68, -INF , P3 ;  /* 0xff80000044437808 */ /* 0x000fe40001800000 */
[----:B------:R-:W-:-:S02]  /*19d20*/  FMNMX.FTZ R42, R79, R42, !PT ;  /* 0x0000002a4f2a7209 */ /* 0x000fc40007810000 */
[----:B------:R-:W-:Y:S01]  /*19d30*/  ISETP.GT.AND P3, PT, R66, 0x89, PT ;  /* 0x000000894200780c */ /* 0x000fe20003f64270 */
[----:B--2---:R-:W-:Y:S02]  /*19d40*/  FMUL.FTZ R10, R2, R37 ;  /* 0x00000025020a7220 */ /* 0x004fe40000410000 */
[----:B------:R-:W2:Y:S01]  /*19d50*/  MUFU.TANH R36, R36 ;  /* 0x0000002400247308 */ /* 0x000ea20000002400 */
[----:B0-----:R-:W-:Y:S02]  /*19d60*/  FSEL R37, R28, -INF , P4 ;  /* 0xff8000001c257808 */ /* 0x001fe40002000000 */
[----:B------:R-:W-:Y:S02]  /*19d70*/  FMNMX.FTZ R42, R67, R42, !PT ;  /* 0x0000002a432a7209 */ /* 0x000fe40007810000 */
[----:B------:R-:W-:Y:S02]  /*19d80*/  ISETP.GT.AND P4, PT, R66, 0x90, PT ;  /* 0x000000904200780c */ /* 0x000fe40003f84270 */
[----:B---3--:R-:W-:Y:S01]  /*19d90*/  FSEL R83, R83, -INF , P3 ;  /* 0xff80000053537808 */ /* 0x008fe20001800000 */
[----:B------:R-:W0:Y:S01]  /*19da0*/  MUFU.TANH R10, R10 ;  /* 0x0000000a000a7308 */ /* 0x000e220000002400 */
[----:B------:R-:W-:-:S02]  /*19db0*/  FMNMX.FTZ R42, R37, R42, !PT ;  /* 0x0000002a252a7209 */ /* 0x000fc40007810000 */
[----:B------:R-:W-:Y:S02]  /*19dc0*/  ISETP.GT.AND P3, PT, R66, 0x91, PT ;  /* 0x000000914200780c */ /* 0x000fe40003f64270 */
[----:B-1----:R-:W-:Y:S02]  /*19dd0*/  FSEL R89, R32, -INF , P4 ;  /* 0xff80000020597808 */ /* 0x002fe40002000000 */
[----:B------:R-:W-:Y:S02]  /*19de0*/  FMNMX.FTZ R42, R83, R42, !PT ;  /* 0x0000002a532a7209 */ /* 0x000fe40007810000 */
[----:B------:R-:W-:Y:S02]  /*19df0*/  ISETP.GT.AND P4, PT, R66, 0x98, PT ;  /* 0x000000984200780c */ /* 0x000fe40003f84270 */
[----:B----4-:R-:W-:Y:S02]  /*19e00*/  FSEL R87, R87, -INF , P3 ;  /* 0xff80000057577808 */ /* 0x010fe40001800000 */
[----:B------:R-:W-:Y:S01]  /*19e10*/  FMNMX.FTZ R42, R89, R42, !PT ;  /* 0x0000002a592a7209 */ /* 0x000fe20007810000 */
[----:B------:R-:W-:Y:S01]  /*19e20*/  FMUL.FTZ R68, R2, R47 ;  /* 0x0000002f02447220 */ /* 0x000fe20000410000 */
[----:B------:R-:W-:-:S02]  /*19e30*/  ISETP.GT.AND P3, PT, R66, 0x99, PT ;  /* 0x000000994200780c */ /* 0x000fc40003f64270 */
[----:B--2---:R-:W-:Y:S02]  /*19e40*/  FSEL R47, R36, -INF , P4 ;  /* 0xff800000242f7808 */ /* 0x004fe40002000000 */
[----:B------:R-:W-:Y:S01]  /*19e50*/  FMNMX.FTZ R42, R87, R42, !PT ;  /* 0x0000002a572a7209 */ /* 0x000fe20007810000 */
[----:B------:R-:W-:Y:S01]  /*19e60*/  FMUL.FTZ R8, R2, R91 ;  /* 0x0000005b02087220 */ /* 0x000fe20000410000 */
[----:B0-----:R-:W-:Y:S02]  /*19e70*/  FSEL R91, R10, -INF , P3 ;  /* 0xff8000000a5b7808 */ /* 0x001fe40001800000 */
[----:B------:R-:W-:-:S04]  /*19e80*/  FMNMX.FTZ R42, R47, R42, !PT ;  /* 0x0000002a2f2a7209 */ /* 0x000fc80007810000 */
[----:B------:R-:W-:-:S05]  /*19e90*/  FMNMX.FTZ R42, R91, R42, !PT ;  /* 0x0000002a5b2a7209 */ /* 0x000fca0007810000 */
[----:B------:R-:W0:Y:S04]  /*19ea0*/  SHFL.BFLY PT, R131, R42, 0x2, 0x1f ;  /* 0x0c401f002a837f89 */ /* 0x000e2800000e0000 */
[----:B------:R-:W1:Y:S01]  /*19eb0*/  SHFL.IDX PT, R62, R62, 0x1, 0x1c1f ;  /* 0x003c1f003e3e7f89 */ /* 0x000e6200000e0000 */
[----:B0-----:R-:W-:-:S05]  /*19ec0*/  FMNMX.FTZ R131, R42, R131, !PT ;  /* 0x000000832a837209 */ /* 0x001fca0007810000 */
[----:B------:R-:W0:Y:S01]  /*19ed0*/  SHFL.BFLY PT, R122, R131, 0x1, 0x1f ;  /* 0x0c201f00837a7f89 */ /* 0x000e2200000e0000 */
[C---:B------:R-:W-:Y:S01]  /*19ee0*/  FMUL.FTZ R11, R2.reuse, R94 ;  /* 0x0000005e020b7220 */ /* 0x040fe20000410000 */
[----:B------:R-:W2:Y:S01]  /*19ef0*/  MUFU.TANH R3, R3 ;  /* 0x0000000300037308 */ /* 0x000ea20000002400 */
[----:B------:R-:W-:-:S07]  /*19f00*/  FMUL.FTZ R13, R2, R98 ;  /* 0x00000062020d7220 */ /* 0x000fce0000410000 */
[----:B------:R-:W3:Y:S01]  /*19f10*/  MUFU.TANH R8, R8 ;  /* 0x0000000800087308 */ /* 0x000ee20000002400 */
[----:B------:R-:W-:Y:S01]  /*19f20*/  IMAD.U32 R10, RZ, RZ, UR6 ;  /* 0x00000006ff0a7e24 */ /* 0x000fe2000f8e00ff */
[----:B-1----:R-:W-:-:S06]  /*19f30*/  VIADDMNMX R64, R62, R97, R64, PT ;  /* 0x000000613e407246 */ /* 0x002fcc0003800140 */
[----:B------:R-:W1:Y:S01]  /*19f40*/  MUFU.TANH R11, R11 ;  /* 0x0000000b000b7308 */ /* 0x000e620000002400 */
[----:B0-----:R-:W-:-:S07]  /*19f50*/  FMNMX.FTZ R122, R131, R122, !PT ;  /* 0x0000007a837a7209 */ /* 0x001fce0007810000 */
[----:B------:R-:W0:Y:S01]  /*19f60*/  MUFU.TANH R12, R12 ;  /* 0x0000000c000c7308 */ /* 0x000e220000002400 */
[----:B------:R-:W-:Y:S01]  /*19f70*/  ISETP.GT.AND P4, PT, R64, RZ, PT ;  /* 0x000000ff4000720c */ /* 0x000fe20003f84270 */
[----:B------:R-:W-:-:S01]  /*19f80*/  FFMA.FTZ R28, R122, R10, -8 ;  /* 0xc10000007a1c7423 */ /* 0x000fc2000001000a */
[----:B------:R-:W-:Y:S01]  /*19f90*/  FSETP.NEU.FTZ.AND P3, PT, R122, -INF , PT ;  /* 0xff8000007a00780b */ /* 0x000fe20003f7d000 */
[----:B------:R-:W-:Y:S01]  /*19fa0*/  FMUL.FTZ R15, R2, R102 ;  /* 0x00000066020f7220 */ /* 0x000fe20000410000 */
[----:B------:R-:W-:-:S03]  /*19fb0*/  ISETP.GT.AND P5, PT, R64, 0x1, PT ;  /* 0x000000014000780c */ /* 0x000fc60003fa4270 */
[----:B------:R-:W4:Y:S01]  /*19fc0*/  MUFU.TANH R13, R13 ;  /* 0x0000000d000d7308 */ /* 0x000f220000002400 */
[----:B------:R-:W-:Y:S02]  /*19fd0*/  FSEL R28, R28, RZ, P3 ;  /* 0x000000ff1c1c7208 */ /* 0x000fe40001800000 */
[----:B------:R-:W-:Y:S02]  /*19fe0*/  ISETP.GT.AND P3, PT, R64, 0x8, PT ;  /* 0x000000084000780c */ /* 0x000fe40003f64270 */
[----:B--2---:R-:W-:Y:S02]  /*19ff0*/  FSEL R3, R3, -INF , P4 ;  /* 0xff80000003037808 */ /* 0x004fe40002000000 */
[----:B---3--:R-:W-:Y:S01]  /*1a000*/  FSEL R8, R8, -INF , P5 ;  /* 0xff80000008087808 */ /* 0x008fe20002800000 */
[----:B------:R-:W2:Y:S01]  /*1a010*/  MUFU.TANH R14, R14 ;  /* 0x0000000e000e7308 */ /* 0x000ea20000002400 */
[----:B------:R-:W-:Y:S01]  /*1a020*/  FMUL.FTZ R66, R2, R50 ;  /* 0x0000003202427220 */ /* 0x000fe20000410000 */
[----:B------:R-:W-:-:S02]  /*1a030*/  ISETP.GT.AND P4, PT, R64, 0x9, PT ;  /* 0x000000094000780c */ /* 0x000fc40003f84270 */
[----:B-1----:R-:W-:Y:S02]  /*1a040*/  FSEL R11, R11, -INF , P3 ;  /* 0xff8000000b0b7808 */ /* 0x002fe40001800000 */
[----:B------:R-:W-:Y:S02]  /*1a050*/  FMNMX.FTZ R50, R3, R8, !PT ;  /* 0x0000000803327209 */ /* 0x000fe40007810000 */
[----:B------:R-:W1:Y:S01]  /*1a060*/  MUFU.TANH R15, R15 ;  /* 0x0000000f000f7308 */ /* 0x000e620000002400 */
[C---:B------:R-:W-:Y:S01]  /*1a070*/  FMUL.FTZ R6, R2.reuse, R70 ;  /* 0x0000004602067220 */ /* 0x040fe20000410000 */
[----:B------:R-:W-:Y:S01]  /*1a080*/  FMUL.FTZ R70, R2, R51 ;  /* 0x0000003302467220 */ /* 0x000fe20000410000 */
[----:B------:R-:W-:Y:S02]  /*1a090*/  ISETP.GT.AND P3, PT, R64, 0x10, PT ;  /* 0x000000104000780c */ /* 0x000fe40003f64270 */
[----:B0-----:R-:W-:Y:S02]  /*1a0a0*/  FSEL R51, R12, -INF , P4 ;  /* 0xff8000000c337808 */ /* 0x001fe40002000000 */
[----:B------:R-:W-:Y:S01]  /*1a0b0*/  FMNMX.FTZ R50, R11, R50, !PT ;  /* 0x000000320b327209 */ /* 0x000fe20007810000 */
[----:B------:R-:W0:Y:S01]  /*1a0c0*/  MUFU.TANH R20, R20 ;  /* 0x0000001400147308 */ /* 0x000e220000002400 */
[----:B------:R-:W-:-:S02]  /*1a0d0*/  ISETP.GT.AND P4, PT, R64, 0x11, PT ;  /* 0x000000114000780c */ /* 0x000fc40003f84270 */
[----:B----4-:R-:W-:Y:S02]  /*1a0e0*/  FSEL R13, R13, -INF , P3 ;  /* 0xff8000000d0d7808 */ /* 0x010fe40001800000 */
[----:B------:R-:W-:-:S03]  /*1a0f0*/  FMNMX.FTZ R50, R51, R50, !PT ;  /* 0x0000003233327209 */ /* 0x000fc60007810000 */
[----:B------:R-:W3:Y:S01]  /*1a100*/  MUFU.TANH R21, R21 ;  /* 0x0000001500157308 */ /* 0x000ee20000002400 */
[----:B------:R-:W-:Y:S01]  /*1a110*/  FMUL.FTZ R24, R2, R26 ;  /* 0x0000001a02187220 */ /* 0x000fe20000410000 */
[----:B------:R-:W-:Y:S01]  /*1a120*/  ISETP.GT.AND P3, PT, R64, 0x18, PT ;  /* 0x000000184000780c */ /* 0x000fe20003f64270 */
[----:B------:R-:W-:Y:S01]  /*1a130*/  FMUL.FTZ R26, R2, R27 ;  /* 0x0000001b021a7220 */ /* 0x000fe20000410000 */
[----:B--2---:R-:W-:Y:S02]  /*1a140*/  FSEL R97, R14, -INF , P4 ;  /* 0xff8000000e617808 */ /* 0x004fe40002000000 */
[----:B------:R-:W-:Y:S02]  /*1a150*/  FMNMX.FTZ R50, R13, R50, !PT ;  /* 0x000000320d327209 */ /* 0x000fe40007810000 */
[----:B------:R-:W2:Y:S01]  /*1a160*/  MUFU.TANH R72, R72 ;  /* 0x0000004800487308 */ /* 0x000ea20000002400 */
[----:B------:R-:W-:Y:S01]  /*1a170*/  FMUL.FTZ R27, R2, R30 ;  /* 0x0000001e021b7220 */ /* 0x000fe20000410000 */
[----:B------:R-:W-:Y:S01]  /*1a180*/  FFMA.FTZ R30, R109, R10, -R28 ;  /* 0x0000000a6d1e7223 */ /* 0x000fe2000001081c */
[----:B------:R-:W-:-:S02]  /*1a190*/  ISETP.GT.AND P4, PT, R64, 0x19, PT ;  /* 0x000000194000780c */ /* 0x000fc40003f84270 */
[----:B-1----:R-:W-:Y:S02]  /*1a1a0*/  FSEL R109, R15, -INF , P3 ;  /* 0xff8000000f6d7808 */ /* 0x002fe40001800000 */
[----:B------:R-:W-:Y:S01]  /*1a1b0*/  FMNMX.FTZ R50, R97, R50, !PT ;  /* 0x0000003261327209 */ /* 0x000fe20007810000 */
[----:B------:R-:W1:Y:S01]  /*1a1c0*/  MUFU.TANH R73, R73 ;  /* 0x0000004900497308 */ /* 0x000e620000002400 */
[----:B------:R-:W-:-:S01]  /*1a1d0*/  FFMA.FTZ R15, R111, R10, -R28 ;  /* 0x0000000a6f0f7223 */ /* 0x000fc2000001081c */
[----:B------:R-:W-:Y:S02]  /*1a1e0*/  ISETP.GT.AND P3, PT, R64, 0x20, PT ;  /* 0x000000204000780c */ /* 0x000fe40003f64270 */
[----:B0-----:R-:W-:Y:S02]  /*1a1f0*/  FSEL R111, R20, -INF , P4 ;  /* 0xff800000146f7808 */ /* 0x001fe40002000000 */
[----:B------:R-:W-:Y:S02]  /*1a200*/  FMNMX.FTZ R50, R109, R50, !PT ;  /* 0x000000326d327209 */ /* 0x000fe40007810000 */
[----:B------:R-:W0:Y:S01]  /*1a210*/  MUFU.TANH R74, R74 ;  /* 0x0000004a004a7308 */ /* 0x000e220000002400 */
[----:B------:R-:W-:Y:S01]  /*1a220*/  ISETP.GT.AND P4, PT, R64, 0x21, PT ;  /* 0x000000214000780c */ /* 0x000fe20003f84270 */
[----:B------:R-:W-:Y:S01]  /*1a230*/  FMUL.FTZ R76, R2, R86 ;  /* 0x00000056024c7220 */ /* 0x000fe20000410000 */
[----:B---3--:R-:W-:-:S02]  /*1a240*/  FSEL R21, R21, -INF , P3 ;  /* 0xff80000015157808 */ /* 0x008fc40001800000 */
[----:B------:R-:W-:-:S03]  /*1a250*/  FMNMX.FTZ R50, R111, R50, !PT ;  /* 0x000000326f327209 */ /* 0x000fc60007810000 */
[----:B------:R-:W3:Y:S01]  /*1a260*/  MUFU.TANH R75, R75 ;  /* 0x0000004b004b7308 */ /* 0x000ee20000002400 */
[----:B------:R-:W-:-:S01]  /*1a270*/  FFMA.FTZ R14, R113, R10, -R28 ;  /* 0x0000000a710e7223 */ /* 0x000fc2000001081c */
[----:B------:R-:W-:Y:S02]  /*1a280*/  ISETP.GT.AND P3, PT, R64, 0x28, PT ;  /* 0x000000284000780c */ /* 0x000fe40003f64270 */
[----:B--2---:R-:W-:Y:S02]  /*1a290*/  FSEL R113, R72, -INF , P4 ;  /* 0xff80000048717808 */ /* 0x004fe40002000000 */
[----:B------:R-:W-:Y:S02]  /*1a2a0*/  FMNMX.FTZ R50, R21, R50, !PT ;  /* 0x0000003215327209 */ /* 0x000fe40007810000 */
[----:B------:R-:W2:Y:S01]  /*1a2b0*/  MUFU.TANH R77, R77 ;  /* 0x0000004d004d7308 */ /* 0x000ea20000002400 */
[----:B------:R-:W-:Y:S02]  /*1a2c0*/  ISETP.GT.AND P4, PT, R64, 0x29, PT ;  /* 0x000000294000780c */ /* 0x000fe40003f84270 */
[----:B-1----:R-:W-:-:S02]  /*1a2d0*/  FSEL R73, R73, -INF , P3 ;  /* 0xff80000049497808 */ /* 0x002fc40001800000 */
[----:B------:R-:W-:-:S03]  /*1a2e0*/  FMNMX.FTZ R50, R113, R50, !PT ;  /* 0x0000003271327209 */ /* 0x000fc60007810000 */
[----:B------:R-:W1:Y:S01]  /*1a2f0*/  MUFU.TANH R76, R76 ;  /* 0x0000004c004c7308 */ /* 0x000e620000002400 */
[----:B------:R-:W-:-:S01]  /*1a300*/  FFMA.FTZ R12, R115, R10, -R28 ;  /* 0x0000000a730c7223 */ /* 0x000fc2000001081c */
[--C-:B------:R-:W-:Y:S01]  /*1a310*/  FFMA.FTZ R115, R105, R10, -R28.reuse ;  /* 0x0000000a69737223 */ /* 0x100fe2000001081c */
[----:B------:R-:W-:Y:S02]  /*1a320*/  ISETP.GT.AND P3, PT, R64, 0x30, PT ;  /* 0x000000304000780c */ /* 0x000fe40003f64270 */
[----:B0-----:R-:W-:Y:S02]  /*1a330*/  FSEL R105, R74, -INF , P4 ;  /* 0xff8000004a697808 */ /* 0x001fe40002000000 */
[----:B------:R-:W-:Y:S01]  /*1a340*/  FMNMX.FTZ R50, R73, R50, !PT ;  /* 0x0000003249327209 */ /* 0x000fe20007810000 */
[----:B------:R-:W0:Y:S01]  /*1a350*/  MUFU.TANH R78, R78 ;  /* 0x0000004e004e7308 */ /* 0x000e220000002400 */
[----:B------:R-:W-:Y:S01]  /*1a360*/  FMUL.FTZ R42, R2, R31 ;  /* 0x0000001f022a7220 */ /* 0x000fe20000410000 */
[----:B------:R-:W-:Y:S01]  /*1a370*/  FFMA.FTZ R31, R117, R10, -R28 ;  /* 0x0000000a751f7223 */ /* 0x000fe2000001081c */
[----:B------:R-:W-:-:S02]  /*1a380*/  ISETP.GT.AND P4, PT, R64, 0x31, PT ;  /* 0x000000314000780c */ /* 0x000fc40003f84270 */
[----:B---3--:R-:W-:-:S03]  /*1a390*/  FSEL R117, R75, -INF , P3 ;  /* 0xff8000004b757808 */ /* 0x008fc60001800000 */
[----:B------:R-:W3:Y:S01]  /*1a3a0*/  MUFU.TANH R60, R60 ;  /* 0x0000003c003c7308 */ /* 0x000ee20000002400 */
[----:B------:R-:W-:Y:S02]  /*1a3b0*/  FMNMX.FTZ R50, R105, R50, !PT ;  /* 0x0000003269327209 */ /* 0x000fe40007810000 */
[----:B------:R-:W-:Y:S02]  /*1a3c0*/  ISETP.GT.AND P3, PT, R64, 0x38, PT ;  /* 0x000000384000780c */ /* 0x000fe40003f64270 */
[----:B--2---:R-:W-:Y:S02]  /*1a3d0*/  FSEL R77, R77, -INF , P4 ;  /* 0xff8000004d4d7808 */ /* 0x004fe40002000000 */
[----:B------:R-:W-:Y:S01]  /*1a3e0*/  FMNMX.FTZ R50, R117, R50, !PT ;  /* 0x0000003275327209 */ /* 0x000fe20007810000 */
[----:B------:R-:W2:Y:S01]  /*1a3f0*/  MUFU.TANH R61, R61 ;  /* 0x0000003d003d7308 */ /* 0x000ea20000002400 */
[----:B------:R-:W-:-:S01]  /*1a400*/  FFMA.FTZ R20, R103, R10, -R28 ;  /* 0x0000000a67147223 */ /* 0x000fc2000001081c */
[----:B------:R-:W-:-:S02]  /*1a410*/  ISETP.GT.AND P4, PT, R64, 0x39, PT ;  /* 0x000000394000780c */ /* 0x000fc40003f84270 */
[----:B-1----:R-:W-:Y:S02]  /*1a420*/  FSEL R103, R76, -INF , P3 ;  /* 0xff8000004c677808 */ /* 0x002fe40001800000 */
[----:B------:R-:W-:Y:S02]  /*1a430*/  FMNMX.FTZ R50, R77, R50, !PT ;  /* 0x000000324d327209 */ /* 0x000fe40007810000 */
[----:B------:R-:W1:Y:S01]  /*1a440*/  MUFU.TANH R57, R57 ;  /* 0x0000003900397308 */ /* 0x000e620000002400 */
[----:B------:R-:W-:-:S01]  /*1a450*/  FFMA.FTZ R75, R101, R10, -R28 ;  /* 0x0000000a654b7223 */ /* 0x000fc2000001081c */
[----:B------:R-:W-:Y:S02]  /*1a460*/  ISETP.GT.AND P3, PT, R64, 0x40, PT ;  /* 0x000000404000780c */ /* 0x000fe40003f64270 */
[----:B0-----:R-:W-:Y:S02]  /*1a470*/  FSEL R101, R78, -INF , P4 ;  /* 0xff8000004e657808 */ /* 0x001fe40002000000 */
[----:B------:R-:W-:-:S02]  /*1a480*/  FMNMX.FTZ R50, R103, R50, !PT ;  /* 0x0000003267327209 */ /* 0x000fc40007810000 */
[----:B------:R-:W0:Y:S01]  /*1a490*/  MUFU.TANH R58, R58 ;  /* 0x0000003a003a7308 */ /* 0x000e220000002400 */
[----:B------:R-:W-:-:S01]  /*1a4a0*/  FFMA.FTZ R32, R119, R10, -R28 ;  /* 0x0000000a77207223 */ /* 0x000fc2000001081c */
[----:B---3--:R-:W-:Y:S02]  /*1a4b0*/  FSEL R119, R60, -INF , P3 ;  /* 0xff8000003c777808 */ /* 0x008fe40001800000 */
[C---:B------:R-:W-:Y:S02]  /*1a4c0*/  ISETP.GT.AND P4, PT, R64.reuse, 0x41, PT ;  /* 0x000000414000780c */ /* 0x040fe40003f84270 */
[----:B------:R-:W-:Y:S02]  /*1a4d0*/  FMNMX.FTZ R60, R101, R50, !PT ;  /* 0x00000032653c7209 */ /* 0x000fe40007810000 */
[----:B------:R-:W3:Y:S01]  /*1a4e0*/  MUFU.TANH R7, R7 ;  /* 0x0000000700077308 */ /* 0x000ee20000002400 */
[----:B------:R-:W-:Y:S02]  /*1a4f0*/  ISETP.GT.AND P3, PT, R64, 0x48, PT ;  /* 0x000000484000780c */ /* 0x000fe40003f64270 */
[----:B--2---:R-:W-:-:S02]  /*1a500*/  FSEL R61, R61, -INF , P4 ;  /* 0xff8000003d3d7808 */ /* 0x004fc40002000000 */
[----:B------:R-:W-:-:S03]  /*1a510*/  FMNMX.FTZ R60, R119, R60, !PT ;  /* 0x0000003c773c7209 */ /* 0x000fc60007810000 */
[----:B------:R-:W2:Y:S01]  /*1a520*/  MUFU.TANH R56, R56 ;  /* 0x0000003800387308 */ /* 0x000ea20000002400 */
[----:B------:R-:W-:Y:S02]  /*1a530*/  ISETP.GT.AND P4, PT, R64, 0x49, PT ;  /* 0x000000494000780c */ /* 0x000fe40003f84270 */
[----:B-1----:R-:W-:Y:S02]  /*1a540*/  FSEL R57, R57, -INF , P3 ;  /* 0xff80000039397808 */ /* 0x002fe40001800000 */
[----:B------:R-:W-:-:S03]  /*1a550*/  FMNMX.FTZ R60, R61, R60, !PT ;  /* 0x0000003c3d3c7209 */ /* 0x000fc60007810000 */
[----:B------:R-:W1:Y:S01]  /*1a560*/  MUFU.TANH R6, R6 ;  /* 0x0000000600067308 */ /* 0x000e620000002400 */
[----:B------:R-:W-:-:S01]  /*1a570*/  FFMA.FTZ R62, R99, R10, -R28 ;  /* 0x0000000a633e7223 */ /* 0x000fc2000001081c */
[----:B------:R-:W-:Y:S02]  /*1a580*/  ISETP.GT.AND P3, PT, R64, 0x50, PT ;  /* 0x000000504000780c */ /* 0x000fe40003f64270 */
[----:B0-----:R-:W-:Y:S02]  /*1a590*/  FSEL R99, R58, -INF , P4 ;  /* 0xff8000003a637808 */ /* 0x001fe40002000000 */
[----:B------:R-:W-:Y:S02]  /*1a5a0*/  FMNMX.FTZ R60, R57, R60, !PT ;  /* 0x0000003c393c7209 */ /* 0x000fe40007810000 */
[----:B------:R-:W0:Y:S01]  /*1a5b0*/  MUFU.TANH R59, R59 ;  /* 0x0000003b003b7308 */ /* 0x000e220000002400 */
[----:B------:R-:W-:Y:S01]  /*1a5c0*/  FMUL.FTZ R44, R2, R35 ;  /* 0x00000023022c7220 */ /* 0x000fe20000410000 */
[----:B------:R-:W-:Y:S01]  /*1a5d0*/  FFMA.FTZ R35, R121, R10, -R28 ;  /* 0x0000000a79237223 */ /* 0x000fe2000001081c */
[----:B------:R-:W-:Y:S01]  /*1a5e0*/  ISETP.GT.AND P4, PT, R64, 0x51, PT ;  /* 0x000000514000780c */ /* 0x000fe20003f84270 */
[----:B------:R-:W-:Y:S01]  /*1a5f0*/  FMUL.FTZ R52, R2, R46 ;  /* 0x0000002e02347220 */ /* 0x000fe20000410000 */
[----:B---3--:R-:W-:-:S02]  /*1a600*/  FSEL R121, R7, -INF , P3 ;  /* 0xff80000007797808 */ /* 0x008fc40001800000 */
[----:B------:R-:W-:Y:S01]  /*1a610*/  FMNMX.FTZ R60, R99, R60, !PT ;  /* 0x0000003c633c7209 */ /* 0x000fe20007810000 */
[----:B------:R-:W3:Y:S01]  /*1a620*/  MUFU.TANH R4, R4 ;  /* 0x0000000400047308 */ /* 0x000ee20000002400 */
[----:B------:R-:W-:Y:S01]  /*1a630*/  FMUL.FTZ R36, R2, R34 ;  /* 0x0000002202247220 */ /* 0x000fe20000410000 */
[--C-:B------:R-:W-:Y:S01]  /*1a640*/  FFMA.FTZ R34, R125, R10, -R28.reuse ;  /* 0x0000000a7d227223 */ /* 0x100fe2000001081c */
        /* <DEDUP_REMOVED lines=15> */
[----:B------:R-:W-:Y:S01]  /*1a740*/  ISETP.GT.AND P4, PT, R64, 0x61, PT ;  /* 0x000000614000780c */ /* 0x000fe20003f84270 */
[----:B------:R-:W-:Y:S01]  /*1a750*/  FMUL.FTZ R54, R2, R54 ;  /* 0x0000003602367220 */ /* 0x000fe20000410000 */
[----:B---3--:R-:W-:Y:S02]  /*1a760*/  FSEL R85, R4, -INF , P3 ;  /* 0xff80000004557808 */ /* 0x008fe40001800000 */
[----:B------:R-:W-:Y:S02]  /*1a770*/  FMNMX.FTZ R60, R127, R60, !PT ;  /* 0x0000003c7f3c7209 */ /* 0x000fe40007810000 */
[----:B------:R-:W3:Y:S01]  /*1a780*/  MUFU.TANH R66, R66 ;  /* 0x0000004200427308 */ /* 0x000ee20000002400 */
[----:B------:R-:W-:-:S01]  /*1a790*/  FFMA.FTZ R4, R81, R10, -R28 ;  /* 0x0000000a51047223 */ /* 0x000fc2000001081c */
[----:B------:R-:W-:Y:S01]  /*1a7a0*/  ISETP.GT.AND P3, PT, R64, 0x68, PT ;  /* 0x000000684000780c */ /* 0x000fe20003f64270 */
[----:B------:R-:W-:Y:S01]  /*1a7b0*/  FMUL.FTZ R80, R2, R55 ;  /* 0x0000003702507220 */ /* 0x000fe20000410000 */
[----:B--2---:R-:W-:-:S02]  /*1a7c0*/  FSEL R81, R40, -INF , P4 ;  /* 0xff80000028517808 */ /* 0x004fc40002000000 */
[----:B------:R-:W-:Y:S02]  /*1a7d0*/  FMNMX.FTZ R60, R85, R60, !PT ;  /* 0x0000003c553c7209 */ /* 0x000fe40007810000 */
[----:B------:R-:W2:Y:S01]  /*1a7e0*/  MUFU.TANH R70, R70 ;  /* 0x0000004600467308 */ /* 0x000ea20000002400 */
[----:B------:R-:W-:Y:S01]  /*1a7f0*/  FMUL.FTZ R46, R2, R39 ;  /* 0x00000027022e7220 */ /* 0x000fe20000410000 */
[--C-:B------:R-:W-:Y:S01]  /*1a800*/  FFMA.FTZ R39, R129, R10, -R28.reuse ;  /* 0x0000000a81277223 */ /* 0x100fe2000001081c */
[----:B------:R-:W-:Y:S02]  /*1a810*/  ISETP.GT.AND P4, PT, R64, 0x69, PT ;  /* 0x000000694000780c */ /* 0x000fe40003f84270 */
[----:B-1----:R-:W-:Y:S02]  /*1a820*/  FSEL R129, R52, -INF , P3 ;  /* 0xff80000034817808 */ /* 0x002fe40001800000 */
[----:B------:R-:W-:Y:S01]  /*1a830*/  FMNMX.FTZ R60, R81, R60, !PT ;  /* 0x0000003c513c7209 */ /* 0x000fe20007810000 */
[----:B------:R-:W1:Y:S01]  /*1a840*/  MUFU.TANH R54, R54 ;  /* 0x0000003600367308 */ /* 0x000e620000002400 */
[----:B------:R-:W-:-:S01]  /*1a850*/  FFMA.FTZ R59, R69, R10, -R28 ;  /* 0x0000000a453b7223 */ /* 0x000fc2000001081c */
[----:B------:R-:W-:-:S02]  /*1a860*/  ISETP.GT.AND P3, PT, R64, 0x70, PT ;  /* 0x000000704000780c */ /* 0x000fc40003f64270 */
[----:B0-----:R-:W-:Y:S02]  /*1a870*/  FSEL R69, R68, -INF , P4 ;  /* 0xff80000044457808 */ /* 0x001fe40002000000 */
[----:B------:R-:W-:Y:S02]  /*1a880*/  FMNMX.FTZ R60, R129, R60, !PT ;  /* 0x0000003c813c7209 */ /* 0x000fe40007810000 */
[----:B------:R-:W0:Y:S01]  /*1a890*/  MUFU.TANH R80, R80 ;  /* 0x0000005000507308 */ /* 0x000e220000002400 */
[----:B------:R-:W-:Y:S02]  /*1a8a0*/  ISETP.GT.AND P4, PT, R64, 0x71, PT ;  /* 0x000000714000780c */ /* 0x000fe40003f84270 */
[----:B---3--:R-:W-:Y:S02]  /*1a8b0*/  FSEL R131, R66, -INF , P3 ;  /* 0xff80000042837808 */ /* 0x008fe40001800000 */
        /* <DEDUP_REMOVED lines=11> */
[----:B------:R-:W-:Y:S02]  /*1a970*/  ISETP.GT.AND P3, PT, R64, 0x80, PT ;  /* 0x000000804000780c */ /* 0x000fe40003f64270 */
[----:B0-----:R-:W-:Y:S02]  /*1a980*/  FSEL R135, R80, -INF , P4 ;  /* 0xff80000050877808 */ /* 0x001fe40002000000 */
[----:B------:R-:W-:-:S03]  /*1a990*/  FMNMX.FTZ R60, R133, R60, !PT ;  /* 0x0000003c853c7209 */ /* 0x000fc60007810000 */
[----:B------:R-:W0:Y:S01]  /*1a9a0*/  MUFU.TANH R42, R42 ;  /* 0x0000002a002a7308 */ /* 0x000e220000002400 */
[----:B------:R-:W-:Y:S01]  /*1a9b0*/  ISETP.GT.AND P4, PT, R64, 0x81, PT ;  /* 0x000000814000780c */ /* 0x000fe20003f84270 */
[----:B------:R-:W-:Y:S01]  /*1a9c0*/  FMUL.FTZ R38, R2, R38 ;  /* 0x0000002602267220 */ /* 0x000fe20000410000 */
        /* <DEDUP_REMOVED lines=13> */
[----:B------:R-:W-:Y:S02]  /*1aaa0*/  ISETP.GT.AND P3, PT, R64, 0x90, PT ;  /* 0x000000904000780c */ /* 0x000fe40003f64270 */
[----:B0-----:R-:W-:Y:S02]  /*1aab0*/  FSEL R41, R42, -INF , P4 ;  /* 0xff8000002a297808 */ /* 0x001fe40002000000 */
[----:B------:R-:W-:Y:S02]  /*1aac0*/  FMNMX.FTZ R60, R139, R60, !PT ;  /* 0x0000003c8b3c7209 */ /* 0x000fe40007810000 */
[----:B------:R-:W0:Y:S01]  /*1aad0*/  MUFU.TANH R46, R46 ;  /* 0x0000002e002e7308 */ /* 0x000e220000002400 */
[----:B------:R-:W-:Y:S02]  /*1aae0*/  ISETP.GT.AND P4, PT, R64, 0x91, PT ;  /* 0x000000914000780c */ /* 0x000fe40003f84270 */
[----:B---3--:R-:W-:-:S02]  /*1aaf0*/  FSEL R141, R36, -INF , P3 ;  /* 0xff800000248d7808 */ /* 0x008fc40001800000 */
[----:B------:R-:W-:Y:S01]  /*1ab00*/  FMNMX.FTZ R60, R41, R60, !PT ;  /* 0x0000003c293c7209 */ /* 0x000fe20007810000 */
[----:B------:R-:W-:Y:S01]  /*1ab10*/  FFMA.FTZ R204, R43, R10, -R28 ;  /* 0x0000000a2bcc7223 */ /* 0x000fe2000001081c */
[----:B------:R-:W-:Y:S02]  /*1ab20*/  ISETP.GT.AND P3, PT, R64, 0x98, PT ;  /* 0x000000984000780c */ /* 0x000fe40003f64270 */
[----:B--2---:R-:W-:Y:S02]  /*1ab30*/  FSEL R43, R44, -INF , P4 ;  /* 0xff8000002c2b7808 */ /* 0x004fe40002000000 */
[----:B------:R-:W-:Y:S02]  /*1ab40*/  FMNMX.FTZ R60, R141, R60, !PT ;  /* 0x0000003c8d3c7209 */ /* 0x000fe40007810000 */
[----:B------:R-:W-:Y:S02]  /*1ab50*/  ISETP.GT.AND P4, PT, R64, 0x99, PT ;  /* 0x000000994000780c */ /* 0x000fe40003f84270 */
[----:B-1----:R-:W-:-:S02]  /*1ab60*/  FSEL R143, R38, -INF , P3 ;  /* 0xff800000268f7808 */ /* 0x002fc40001800000 */
[----:B------:R-:W-:Y:S02]  /*1ab70*/  FMNMX.FTZ R60, R43, R60, !PT ;  /* 0x0000003c2b3c7209 */ /* 0x000fe40007810000 */
[----:B0-----:R-:W-:Y:S02]  /*1ab80*/  FSEL R145, R46, -INF , P4 ;  /* 0xff8000002e917808 */ /* 0x001fe40002000000 */
[----:B------:R-:W-:-:S04]  /*1ab90*/  FMNMX.FTZ R60, R143, R60, !PT ;  /* 0x0000003c8f3c7209 */ /* 0x000fc80007810000 */
[----:B------:R-:W-:Y:S01]  /*1aba0*/  FMNMX.FTZ R60, R145, R60, !PT ;  /* 0x0000003c913c7209 */ /* 0x000fe20007810000 */
[----:B------:R-:W-:-:S04]  /*1abb0*/  FFMA.FTZ R55, R123, R10, -R28 ;  /* 0x0000000a7b377223 */ /* 0x000fc8000001081c */
[----:B------:R-:W0:Y:S02]  /*1abc0*/  SHFL.BFLY PT, R123, R60, 0x2, 0x1f ;  /* 0x0c401f003c7b7f89 */ /* 0x000e2400000e0000 */
[----:B0-----:R-:W-:-:S05]  /*1abd0*/  FMNMX.FTZ R44, R60, R123, !PT ;  /* 0x0000007b3c2c7209 */ /* 0x001fca0007810000 */
[----:B------:R-:W0:Y:S01]  /*1abe0*/  SHFL.BFLY PT, R123, R44, 0x1, 0x1f ;  /* 0x0c201f002c7b7f89 */ /* 0x000e2200000e0000 */
        /* <DEDUP_REMOVED lines=15> */
[----:B0-----:R-:W-:Y:S01]  /*1ace0*/  FMNMX.FTZ R123, R44, R123, !PT ;  /* 0x0000007b2c7b7209 */ /* 0x001fe20007810000 */
[----:B------:R-:W-:-:S03]  /*1acf0*/  FFMA.FTZ R44, R47, R10, -R28 ;  /* 0x0000000a2f2c7223 */ /* 0x000fc6000001081c */
[C---:B------:R-:W-:Y:S01]  /*1ad00*/  FSETP.NEU.FTZ.AND P3, PT, R123.reuse, -INF , PT ;  /* 0xff8000007b00780b */ /* 0x040fe20003f7d000 */
[----:B------:R-:W-:-:S01]  /*1ad10*/  FFMA.FTZ R46, R123, R10, -8 ;  /* 0xc10000007b2e7423 */ /* 0x000fc2000001000a */
[----:B------:R-:W-:-:S04]  /*1ad20*/  FFMA.FTZ R47, R91, R10, -R28 ;  /* 0x0000000a5b2f7223 */ /* 0x000fc8000001081c */
[----:B------:R-:W-:Y:S01]  /*1ad30*/  FSEL R28, R46, RZ, P3 ;  /* 0x000000ff2e1c7208 */ /* 0x000fe20001800000 */
[----:B------:R-:W-:Y:S04]  /*1ad40*/  MUFU.EX2 R30, R30 ;  /* 0x0000001e001e7308 */ /* 0x000fe80000000800 */
[----:B------:R-:W-:-:S01]  /*1ad50*/  FFMA.FTZ R217, R3, R10, -R28 ;  /* 0x0000000a03d97223 */ /* 0x000fc2000001081c */
[-CC-:B------:R-:W-:Y:S01]  /*1ad60*/  FFMA.FTZ R8, R8, R10.reuse, -R28.reuse ;  /* 0x0000000a08087223 */ /* 0x180fe2000001081c */
[----:B------:R-:W-:-:S02]  /*1ad70*/  FFMA.FTZ R3, R11, R10, -R28 ;  /* 0x0000000a0b037223 */ /* 0x000fc4000001081c */
[----:B------:R-:W0:Y:S01]  /*1ad80*/  MUFU.EX2 R31, R31 ;  /* 0x0000001f001f7308 */ /* 0x000e220000000800 */
[----:B------:R-:W-:-:S01]  /*1ad90*/  FFMA.FTZ R52, R51, R10, -R28 ;  /* 0x0000000a33347223 */ /* 0x000fc2000001081c */
[----:B------:R-:W-:-:S06]  /*1ada0*/  FFMA.FTZ R219, R13, R10, -R28 ;  /* 0x0000000a0ddb7223 */ /* 0x000fcc000001081c */
[----:B------:R-:W-:Y:S08]  /*1adb0*/  MUFU.EX2 R217, R217 ;  /* 0x000000d900d97308 */ /* 0x000ff00000000800 */
[----:B------:R-:W1:Y:S01]  /*1adc0*/  MUFU.EX2 R8, R8 ;  /* 0x0000000800087308 */ /* 0x000e620000000800 */
[----:B------:R-:W-:-:S07]  /*1add0*/  FFMA.FTZ R60, R61, R10, -R28 ;  /* 0x0000000a3d3c7223 */ /* 0x000fce000001081c */
[----:B------:R-:W2:Y:S01]  /*1ade0*/  MUFU.EX2 R32, R32 ;  /* 0x0000002000207308 */ /* 0x000ea20000000800 */
[----:B------:R-:W-:-:S01]  /*1adf0*/  FFMA.FTZ R46, R97, R10, -R28 ;  /* 0x0000000a612e7223 */ /* 0x000fc2000001081c */
[----:B------:R-:W-:-:S06]  /*1ae00*/  @!P2 PRMT R61, RZ, 0x654, R0 ;  /* 0x00000654ff3da816 */ /* 0x000fcc0000000000 */
[----:B------:R-:W-:Y:S01]  /*1ae10*/  MUFU.EX2 R35, R35 ;  /* 0x0000002300237308 */ /* 0x000fe20000000800 */
[----:B------:R-:W-:-:S01]  /*1ae20*/  FFMA.FTZ R11, R109, R10, -R28 ;  /* 0x0000000a6d0b7223 */ /* 0x000fc2000001081c */
[----:B------:R0:W-:Y:S06]  /*1ae30*/  @!P2 SYNCS.ARRIVE.TRANS64.RED.A1T0 RZ, [R61+URZ], RZ ;  /* 0x000000ff3dffa9a7 */ /* 0x0001ec000810043f */
[----:B------:R-:W3:Y:S08]  /*1ae40*/  MUFU.EX2 R3, R3 ;  /* 0x0000000300037308 */ /* 0x000ef00000000800 */
[----:B------:R-:W4:Y:S01]  /*1ae50*/  MUFU.EX2 R52, R52 ;  /* 0x0000003400347308 */ /* 0x000f220000000800 */
[----:B0-----:R-:W-:-:S07]  /*1ae60*/  FADD.FTZ R61, R30, R31 ;  /* 0x0000001f1e3d7221 */ /* 0x001fce0000010000 */
[----:B------:R-:W0:Y:S01]  /*1ae70*/  MUFU.EX2 R34, R34 ;  /* 0x0000002200227308 */ /* 0x000e220000000800 */
[----:B-1----:R-:W-:-:S01]  /*1ae80*/  FADD.FTZ R74, R217, R8 ;  /* 0x00000008d94a7221 */ /* 0x002fc20000010000 */
[----:B------:R-:W-:-:S06]  /*1ae90*/  FFMA.FTZ R56, R111, R10, -R28 ;  /* 0x0000000a6f387223 */ /* 0x000fcc000001081c */
[----:B------:R-:W1:Y:S01]  /*1aea0*/  MUFU.EX2 R219, R219 ;  /* 0x000000db00db7308 */ /* 0x000e620000000800 */
[----:B--2---:R-:W-:-:S07]  /*1aeb0*/  FADD.FTZ R76, R32, R61 ;  /* 0x0000003d204c7221 */ /* 0x004fce0000010000 */
[----:B------:R-:W2:Y:S01]  /*1aec0*/  MUFU.EX2 R39, R39 ;  /* 0x0000002700277308 */ /* 0x000ea20000000800 */
[----:B---3--:R-:W-:-:S01]  /*1aed0*/  FADD.FTZ R61, R3, R74 ;  /* 0x0000004a033d7221 */ /* 0x008fc20000010000 */
[----:B------:R-:W-:-:S06]  /*1aee0*/  FFMA.FTZ R213, R21, R10, -R28 ;  /* 0x0000000a15d57223 */ /* 0x000fcc000001081c */
[----:B------:R-:W3:Y:S01]  /*1aef0*/  MUFU.EX2 R46, R46 ;  /* 0x0000002e002e7308 */ /* 0x000ee20000000800 */
[----:B------:R-:W-:-:S07]  /*1af00*/  FADD.FTZ R63, R35, R76 ;  /* 0x0000004c233f7221 */ /* 0x000fce0000010000 */
[----:B------:R-:W5:Y:S01]  /*1af10*/  MUFU.EX2 R48, R48 ;  /* 0x0000003000307308 */ /* 0x000f620000000800 */
[----:B----4-:R-:W-:-:S01]  /*1af20*/  FADD.FTZ R74, R52, R61 ;  /* 0x0000003d344a7221 */ /* 0x010fc20000010000 */
[----:B------:R-:W-:-:S06]  /*1af30*/  FFMA.FTZ R54, R113, R10, -R28 ;  /* 0x0000000a71367223 */ /* 0x000fcc000001081c */
        /* <DEDUP_REMOVED lines=8> */
[----:B---3--:R-:W-:-:S07]  /*1afc0*/  FADD.FTZ R74, R46, R63 ;  /* 0x0000003f2e4a7221 */ /* 0x008fce0000010000 */
[----:B------:R-:W3:Y:S01]  /*1afd0*/  MUFU.EX2 R213, R213 ;  /* 0x000000d500d57308 */ /* 0x000ee20000000800 */
[----:B-----5:R-:W-:-:S07]  /*1afe0*/  FADD.FTZ R76, R48, R67 ;  /* 0x00000043304c7221 */ /* 0x020fce0000010000 */
[----:B------:R-:W5:Y:S01]  /*1aff0*/  MUFU.EX2 R15, R15 ;  /* 0x0000000f000f7308 */ /* 0x000f620000000800 */
[----:B----4-:R-:W-:-:S01]  /*1b000*/  FADD.FTZ R63, R11, R74 ;  /* 0x0000004a0b3f7221 */ /* 0x010fc20000010000 */
[----:B------:R-:W-:-:S06]  /*1b010*/  FFMA.FTZ R215, R117, R10, -R28 ;  /* 0x0000000a75d77223 */ /* 0x000fcc000001081c */
[----:B------:R-:W4:Y:S01]  /*1b020*/  MUFU.EX2 R54, R54 ;  /* 0x0000003600367308 */ /* 0x000f220000000800 */
[----:B0-----:R-:W-:-:S07]  /*1b030*/  FADD.FTZ R67, R55, R76 ;  /* 0x0000004c37437221 */ /* 0x001fce0000010000 */
[----:B------:R0:W-:Y:S01]  /*1b040*/  MUFU.EX2 R50, R62 ;  /* 0x0000003e00327308 */ /* 0x0001e20000000800 */
[----:B-1----:R-:W-:-:S07]  /*1b050*/  FADD.FTZ R74, R56, R63 ;  /* 0x0000003f384a7221 */ /* 0x002fce0000010000 */
[----:B------:R-:W1:Y:S01]  /*1b060*/  MUFU.EX2 R14, R14 ;  /* 0x0000000e000e7308 */ /* 0x000e620000000800 */
[----:B0-----:R-:W-:-:S01]  /*1b070*/  FFMA.FTZ R62, R105, R10, -R28 ;  /* 0x0000000a693e7223 */ /* 0x001fc2000001081c */
[----:B------:R-:W-:-:S06]  /*1b080*/  FFMA.FTZ R58, R77, R10, -R28 ;  /* 0x0000000a4d3a7223 */ /* 0x000fcc000001081c */
[----:B------:R-:W0:Y:S01]  /*1b090*/  MUFU.EX2 R13, R13 ;  /* 0x0000000d000d7308 */ /* 0x000e220000000800 */
[----:B--2---:R-:W-:-:S07]  /*1b0a0*/  FADD.FTZ R76, R12, R67 ;  /* 0x000000430c4c7221 */ /* 0x004fce0000010000 */
[----:B------:R-:W2:Y:S01]  /*1b0b0*/  MUFU.EX2 R115, R115 ;  /* 0x0000007300737308 */ /* 0x000ea20000000800 */
[----:B---3--:R-:W-:-:S01]  /*1b0c0*/  FADD.FTZ R63, R213, R74 ;  /* 0x0000004ad53f7221 */ /* 0x008fc20000010000 */
[----:B------:R-:W-:-:S06]  /*1b0d0*/  FFMA.FTZ R21, R103, R10, -R28 ;  /* 0x0000000a67157223 */ /* 0x000fcc000001081c */
[----:B------:R-:W3:Y:S01]  /*1b0e0*/  MUFU.EX2 R62, R62 ;  /* 0x0000003e003e7308 */ /* 0x000ee20000000800 */
[----:B-----5:R-:W-:-:S07]  /*1b0f0*/  FADD.FTZ R67, R15, R76 ;  /* 0x0000004c0f437221 */ /* 0x020fce0000010000 */
[----:B------:R-:W5:Y:S01]  /*1b100*/  MUFU.EX2 R20, R20 ;  /* 0x0000001400147308 */ /* 0x000f620000000800 */
[----:B------:R-:W-:-:S01]  /*1b110*/  FFMA.FTZ R66, R101, R10, -R28 ;  /* 0x0000000a65427223 */ /* 0x000fc2000001081c */
[----:B----4-:R-:W-:-:S06]  /*1b120*/  FADD.FTZ R74, R54, R63 ;  /* 0x0000003f364a7221 */ /* 0x010fcc0000010000 */
[----:B------:R-:W4:Y:S01]  /*1b130*/  MUFU.EX2 R215, R215 ;  /* 0x000000d700d77308 */ /* 0x000f220000000800 */
[----:B-1----:R-:W-:-:S01]  /*1b140*/  FADD.FTZ R76, R14, R67 ;  /* 0x000000430e4c7221 */ /* 0x002fc20000010000 */
[----:B------:R-:W-:-:S06]  /*1b150*/  F2FP.SATFINITE.E4M3.F32.PACK_AB_MERGE_C R216, R35, R32, RZ ;  /* 0x0000002023d8723e */ /* 0x000fcc00048070ff */
[----:B------:R-:W1:Y:S01]  /*1b160*/  MUFU.EX2 R75, R75 ;  /* 0x0000004b004b7308 */ /* 0x000e620000000800 */
[----:B0-----:R-:W-:-:S01]  /*1b170*/  FADD.FTZ R35, R13, R74 ;  /* 0x0000004a0d237221 */ /* 0x001fc20000010000 */
[----:B------:R-:W-:-:S06]  /*1b180*/  FFMA.FTZ R209, R119, R10, -R28 ;  /* 0x0000000a77d17223 */ /* 0x000fcc000001081c */
[----:B------:R-:W0:Y:S01]  /*1b190*/  MUFU.EX2 R58, R58 ;  /* 0x0000003a003a7308 */ /* 0x000e220000000800 */
[----:B------:R-:W-:Y:S01]  /*1b1a0*/  F2FP.SATFINITE.E4M3.F32.PACK_AB_MERGE_C R63, R52, R3, RZ ;  /* 0x00000003343f723e */ /* 0x000fe200048070ff */
[----:B--2---:R-:W-:Y:S01]  /*1b1b0*/  FADD.FTZ R3, R115, R76 ;  /* 0x0000004c73037221 */ /* 0x004fe20000010000 */
[----:B------:R-:W-:-:S05]  /*1b1c0*/  F2FP.SATFINITE.E4M3.F32.PACK_AB_MERGE_C R218, R55, R48, RZ ;  /* 0x0000003037da723e */ /* 0x000fca00048070ff */
[----:B------:R-:W2:Y:S01]  /*1b1d0*/  MUFU.EX2 R21, R21 ;  /* 0x0000001500157308 */ /* 0x000ea20000000800 */
[----:B---3--:R-:W-:-:S01]  /*1b1e0*/  FADD.FTZ R48, R62, R35 ;  /* 0x000000233e307221 */ /* 0x008fc20000010000 */
[----:B-----5:R-:W-:-:S06]  /*1b1f0*/  FADD.FTZ R52, R20, R3 ;  /* 0x0000000314347221 */ /* 0x020fcc0000010000 */
[----:B------:R-:W3:Y:S01]  /*1b200*/  MUFU.EX2 R95, R95 ;  /* 0x0000005f005f7308 */ /* 0x000ee20000000800 */
[----:B----4-:R-:W-:-:S07]  /*1b210*/  FADD.FTZ R3, R215, R48 ;  /* 0x00000030d7037221 */ /* 0x010fce0000010000 */
[----:B------:R-:W4:Y:S01]  /*1b220*/  MUFU.EX2 R66, R66 ;  /* 0x0000004200427308 */ /* 0x000f220000000800 */
[----:B------:R-:W-:-:S01]  /*1b230*/  FFMA.FTZ R51, R57, R10, -R28 ;  /* 0x0000000a39337223 */ /* 0x000fc2000001081c */
[----:B------:R-:W-:Y:S01]  /*1b240*/  F2FP.SATFINITE.E4M3.F32.PACK_AB_MERGE_C R56, R56, R11, RZ ;  /* 0x0000000b3838723e */ /* 0x000fe200048070ff */
[----:B-1----:R-:W-:-:S05]  /*1b250*/  FADD.FTZ R11, R75, R52 ;  /* 0x000000344b0b7221 */ /* 0x002fca0000010000 */
[----:B------:R-:W1:Y:S01]  /*1b260*/  MUFU.EX2 R7, R7 ;  /* 0x0000000700077308 */ /* 0x000e620000000800 */
[----:B------:R-:W-:Y:S01]  /*1b270*/  F2FP.SATFINITE.E4M3.F32.PACK_AB_MERGE_C R212, R115, R14, RZ ;  /* 0x0000000e73d4723e */ /* 0x000fe200048070ff */
[----:B------:R-:W-:Y:S01]  /*1b280*/  FFMA.FTZ R68, R99, R10, -R28 ;  /* 0x0000000a63447223 */ /* 0x000fe2000001081c */
[----:B0-----:R-:W-:-:S05]  /*1b290*/  FADD.FTZ R14, R58, R3 ;  /* 0x000000033a0e7221 */ /* 0x001fca0000010000 */
[----:B------:R-:W0:Y:S01]  /*1b2a0*/  MUFU.EX2 R209, R209 ;  /* 0x000000d100d17308 */ /* 0x000e220000000800 */
[----:B------:R-:W-:-:S07]  /*1b2b0*/  FADD.FTZ R48, R50, R11 ;  /* 0x0000000b32307221 */ /* 0x000fce0000010000 */
[----:B------:R-:W5:Y:S01]  /*1b2c0*/  MUFU.EX2 R208, R208 ;  /* 0x000000d000d07308 */ /* 0x000f620000000800 */
[----:B--2---:R-:W-:-:S01]  /*1b2d0*/  FADD.FTZ R3, R21, R14 ;  /* 0x0000000e15037221 */ /* 0x004fc20000010000 */
[----:B------:R-:W-:-:S06]  /*1b2e0*/  FFMA.FTZ R211, R121, R10, -R28 ;  /* 0x0000000a79d37223 */ /* 0x000fcc000001081c */
[----:B------:R-:W2:Y:S01]  /*1b2f0*/  MUFU.EX2 R60, R60 ;  /* 0x0000003c003c7308 */ /* 0x000ea20000000800 */
[----:B---3--:R-:W-:-:S01]  /*1b300*/  FADD.FTZ R48, R95, R48 ;  /* 0x000000305f307221 */ /* 0x008fc20000010000 */
[----:B----4-:R-:W-:-:S06]  /*1b310*/  F2FP.SATFINITE.E4M3.F32.PACK_AB_MERGE_C R21, R66, R21, RZ ;  /* 0x000000154215723e */ /* 0x010fcc00048070ff */
[----:B------:R-:W3:Y:S01]  /*1b320*/  MUFU.EX2 R4, R4 ;  /* 0x0000000400047308 */ /* 0x000ee20000000800 */
[----:B------:R-:W-:-:S01]  /*1b330*/  FADD.FTZ R66, R66, R3 ;  /* 0x0000000342427221 */ /* 0x000fc20000010000 */
[----:B------:R-:W-:-:S06]  /*1b340*/  FFMA.FTZ R64, R125, R10, -R28 ;  /* 0x0000000a7d407223 */ /* 0x000fcc000001081c */
[----:B------:R-:W4:Y:S01]  /*1b350*/  MUFU.EX2 R51, R51 ;  /* 0x0000003300337308 */ /* 0x000f220000000800 */
[----:B-1----:R-:W-:-:S07]  /*1b360*/  FADD.FTZ R3, R7, R48 ;  /* 0x0000003007037221 */ /* 0x002fce0000010000 */
[----:B------:R-:W1:Y:S01]  /*1b370*/  MUFU.EX2 R59, R59 ;  /* 0x0000003b003b7308 */ /* 0x000e620000000800 */
[----:B0-----:R-:W-:-:S07]  /*1b380*/  FADD.FTZ R11, R209, R66 ;  /* 0x00000042d10b7221 */ /* 0x001fce0000010000 */
[----:B------:R-:W0:Y:S01]  /*1b390*/  MUFU.EX2 R68, R68 ;  /* 0x0000004400447308 */ /* 0x000e220000000800 */
[----:B------:R-:W-:-:S01]  /*1b3a0*/  FFMA.FTZ R57, R93, R10, -R28 ;  /* 0x0000000a5d397223 */ /* 0x000fc2000001081c */
[----:B-----5:R-:W-:-:S06]  /*1b3b0*/  FADD.FTZ R3, R208, R3 ;  /* 0x00000003d0037221 */ /* 0x020fcc0000010000 */
[----:B------:R-:W5:Y:S01]  /*1b3c0*/  MUFU.EX2 R6, R6 ;  /* 0x0000000600067308 */ /* 0x000f620000000800 */
[----:B------:R-:W-:Y:S01]  /*1b3d0*/  F2FP.SATFINITE.E4M3.F32.PACK_AB_MERGE_C R217, R8, R217, R63 ;  /* 0x000000d908d9723e */ /* 0x000fe2000480703f */
[----:B--2---:R-:W-:-:S06]  /*1b3e0*/  FADD.FTZ R8, R60, R11 ;  /* 0x0000000b3c087221 */ /* 0x004fcc0000010000 */
[----:B------:R-:W2:Y:S01]  /*1b3f0*/  MUFU.EX2 R211, R211 ;  /* 0x000000d300d37308 */ /* 0x000ea20000000800 */
[----:B------:R-:W-:Y:S01]  /*1b400*/  F2FP.SATFINITE.E4M3.F32.PACK_AB_MERGE_C R216, R31, R30, R216 ;  /* 0x0000001e1fd8723e */ /* 0x000fe200048070d8 */
[----:B---3--:R-:W-:-:S06]  /*1b410*/  FADD.FTZ R30, R4, R3 ;  /* 0x00000003041e7221 */ /* 0x008fcc0000010000 */
[----:B------:R-:W3:Y:S01]  /*1b420*/  MUFU.EX2 R65, R65 ;  /* 0x0000004100417308 */ /* 0x000ee20000000800 */
[----:B------:R-:W-:-:S01]  /*1b430*/  FFMA.FTZ R127, R127, R10, -R28 ;  /* 0x0000000a7f7f7223 */ /* 0x000fc2000001081c */
[----:B------:R-:W-:Y:S01]  /*1b440*/  F2FP.SATFINITE.E4M3.F32.PACK_AB_MERGE_C R212, R15, R12, R212 ;  /* 0x0000000c0fd4723e */ /* 0x000fe200048070d4 */
[----:B----4-:R-:W-:-:S05]  /*1b450*/  FADD.FTZ R3, R51, R8 ;  /* 0x0000000833037221 */ /* 0x010fca0000010000 */
[----:B------:R-:W4:Y:S01]  /*1b460*/  MUFU.EX2 R64, R64 ;  /* 0x0000004000407308 */ /* 0x000f220000000800 */
[----:B------:R-:W-:-:S01]  /*1b470*/  FFMA.FTZ R205, R85, R10, -R28 ;  /* 0x0000000a55cd7223 */ /* 0x000fc2000001081c */
[C---:B-1----:R-:W-:Y:S01]  /*1b480*/  F2FP.SATFINITE.E4M3.F32.PACK_AB_MERGE_C R15, R59.reuse, R4, RZ ;  /* 0x000000043b0f723e */ /* 0x042fe200048070ff */
[----:B------:R-:W-:-:S05]  /*1b490*/  FADD.FTZ R59, R59, R30 ;  /* 0x0000001e3b3b7221 */ /* 0x000fca0000010000 */
[----:B------:R-:W1:Y:S01]  /*1b4a0*/  MUFU.EX2 R24, R24 ;  /* 0x0000001800187308 */ /* 0x000e620000000800 */
[C---:B0-----:R-:W-:Y:S01]  /*1b4b0*/  F2FP.SATFINITE.E4M3.F32.PACK_AB_MERGE_C R51, R68.reuse, R51, RZ ;  /* 0x000000334433723e */ /* 0x041fe200048070ff */
[----:B------:R-:W-:-:S06]  /*1b4c0*/  FADD.FTZ R68, R68, R3 ;  /* 0x0000000344447221 */ /* 0x000fcc0000010000 */
[----:B------:R-:W0:Y:S01]  /*1b4d0*/  MUFU.EX2 R57, R57 ;  /* 0x0000003900397308 */ /* 0x000e220000000800 */
[----:B------:R-:W-:-:S01]  /*1b4e0*/  FFMA.FTZ R70, R81, R10, -R28 ;  /* 0x0000000a51467223 */ /* 0x000fc2000001081c */
[----:B-----5:R-:W-:-:S06]  /*1b4f0*/  FADD.FTZ R8, R6, R59 ;  /* 0x0000003b06087221 */ /* 0x020fcc0000010000 */
[----:B------:R-:W5:Y:S01]  /*1b500*/  MUFU.EX2 R27, R27 ;  /* 0x0000001b001b7308 */ /* 0x000f620000000800 */
[----:B--2---:R-:W-:-:S07]  /*1b510*/  FADD.FTZ R3, R211, R68 ;  /* 0x00000044d3037221 */ /* 0x004fce0000010000 */
[----:B------:R-:W2:Y:S01]  /*1b520*/  MUFU.EX2 R0, R127 ;  /* 0x0000007f00007308 */ /* 0x000ea20000000800 */
[----:B---3--:R-:W-:-:S01]  /*1b530*/  FADD.FTZ R11, R65, R8 ;  /* 0x00000008410b7221 */ /* 0x008fc20000010000 */
[----:B------:R-:W-:-:S06]  /*1b540*/  FFMA.FTZ R129, R129, R10, -R28 ;  /* 0x0000000a81817223 */ /* 0x000fcc000001081c */
[----:B------:R-:W3:Y:S01]  /*1b550*/  MUFU.EX2 R204, R204 ;  /* 0x000000cc00cc7308 */ /* 0x000ee20000000800 */
[----:B------:R-:W-:-:S01]  /*1b560*/  FFMA.FTZ R72, R69, R10, -R28 ;  /* 0x0000000a45487223 */ /* 0x000fc2000001081c */
[----:B----4-:R-:W-:-:S06]  /*1b570*/  FADD.FTZ R8, R64, R3 ;  /* 0x0000000340087221 */ /* 0x010fcc0000010000 */
[----:B------:R-:W4:Y:S01]  /*1b580*/  MUFU.EX2 R205, R205 ;  /* 0x000000cd00cd7308 */ /* 0x000f220000000800 */
[----:B------:R-:W-:-:S01]  /*1b590*/  FFMA.FTZ R61, R53, R10, -R28 ;  /* 0x0000000a353d7223 */ /* 0x000fc2000001081c */
[----:B-1----:R-:W-:-:S06]  /*1b5a0*/  FADD.FTZ R12, R24, R11 ;  /* 0x0000000b180c7221 */ /* 0x002fcc0000010000 */
[----:B------:R-:W1:Y:S01]  /*1b5b0*/  MUFU.EX2 R5, R5 ;  /* 0x0000000500057308 */ /* 0x000e620000000800 */
[----:B0-----:R-:W-:-:S01]  /*1b5c0*/  FADD.FTZ R3, R57, R8 ;  /* 0x0000000839037221 */ /* 0x001fc20000010000 */
[----:B------:R-:W-:-:S06]  /*1b5d0*/  FFMA.FTZ R207, R131, R10, -R28 ;  /* 0x0000000a83cf7223 */ /* 0x000fcc000001081c */
[----:B------:R-:W0:Y:S01]  /*1b5e0*/  MUFU.EX2 R70, R70 ;  /* 0x0000004600467308 */ /* 0x000e220000000800 */
[C---:B-----5:R-:W-:Y:S01]  /*1b5f0*/  F2FP.SATFINITE.E4M3.F32.PACK_AB_MERGE_C R210, R27.reuse, R24, RZ ;  /* 0x000000181bd2723e */ /* 0x060fe200048070ff */
[----:B------:R-:W-:-:S06]  /*1b600*/  FADD.FTZ R27, R27, R12 ;  /* 0x0000000c1b1b7221 */ /* 0x000fcc0000010000 */
[----:B------:R-:W5:Y:S01]  /*1b610*/  MUFU.EX2 R25, R25 ;  /* 0x0000001900197308 */ /* 0x000f620000000800 */
[----:B--2---:R-:W-:-:S07]  /*1b620*/  FADD.FTZ R8, R0, R3 ;  /* 0x0000000300087221 */ /* 0x004fce0000010000 */
[----:B------:R-:W2:Y:S01]  /*1b630*/  MUFU.EX2 R53, R129 ;  /* 0x0000008100357308 */ /* 0x000ea20000000800 */
[----:B---3--:R-:W-:-:S01]  /*1b640*/  FADD.FTZ R12, R204, R27 ;  /* 0x0000001bcc0c7221 */ /* 0x008fc20000010000 */
[----:B------:R-:W-:-:S06]  /*1b650*/  FFMA.FTZ R71, R71, R10, -R28 ;  /* 0x0000000a47477223 */ /* 0x000fcc000001081c */
[----:B------:R-:W3:Y:S01]  /*1b660*/  MUFU.EX2 R26, R26 ;  /* 0x0000001a001a7308 */ /* 0x000ee20000000800 */
[----:B----4-:R-:W-:-:S07]  /*1b670*/  FADD.FTZ R3, R205, R8 ;  /* 0x00000008cd037221 */ /* 0x010fce0000010000 */
[----:B------:R-:W4:Y:S01]  /*1b680*/  MUFU.EX2 R72, R72 ;  /* 0x0000004800487308 */ /* 0x000f220000000800 */
[----:B-1----:R-:W-:-:S01]  /*1b690*/  FADD.FTZ R12, R5, R12 ;  /* 0x0000000c050c7221 */ /* 0x002fc20000010000 */
[----:B------:R-:W-:-:S06]  /*1b6a0*/  F2FP.SATFINITE.E4M3.F32.PACK_AB_MERGE_C R210, R65, R6, R210 ;  /* 0x0000000641d2723e */ /* 0x000fcc00048070d2 */
[----:B------:R-:W1:Y:S01]  /*1b6b0*/  MUFU.EX2 R206, R206 ;  /* 0x000000ce00ce7308 */ /* 0x000e620000000800 */
[----:B------:R-:W-:-:S01]  /*1b6c0*/  FFMA.FTZ R133, R133, R10, -R28 ;  /* 0x0000000a85857223 */ /* 0x000fc2000001081c */
[----:B0-----:R-:W-:Y:S01]  /*1b6d0*/  FADD.FTZ R6, R70, R3 ;  /* 0x0000000346067221 */ /* 0x001fe20000010000 */
[----:B------:R-:W-:-:S05]  /*1b6e0*/  FFMA.FTZ R135, R135, R10, -R28 ;  /* 0x0000000a87877223 */ /* 0x000fca000001081c */
[----:B------:R-:W-:Y:S01]  /*1b6f0*/  MUFU.EX2 R29, R29 ;  /* 0x0000001d001d7308 */ /* 0x000fe20000000800 */
[----:B-----5:R-:W-:-:S01]  /*1b700*/  FADD.FTZ R3, R25, R12 ;  /* 0x0000000c19037221 */ /* 0x020fc20000010000 */
[----:B------:R-:W-:Y:S01]  /*1b710*/  F2FP.SATFINITE.E4M3.F32.PACK_AB_MERGE_C R208, R208, R7, R15 ;  /* 0x00000007d0d0723e */ /* 0x000fe2000480700f */
[----:B------:R-:W0:Y:S05]  /*1b720*/  @P0 LDC R11, c[0x0][0x44c] ;  /* 0x00011300ff0b0b82 */ /* 0x000e2a0000000800 */
[----:B------:R-:W5:Y:S01]  /*1b730*/  MUFU.EX2 R207, R207 ;  /* 0x000000cf00cf7308 */ /* 0x000f620000000800 */
[----:B------:R-:W-:Y:S01]  /*1b740*/  F2FP.SATFINITE.E4M3.F32.PACK_AB_MERGE_C R214, R95, R50, RZ ;  /* 0x000000325fd6723e */ /* 0x000fe200048070ff */
[----:B--2---:R-:W-:-:S06]  /*1b750*/  FADD.FTZ R7, R53, R6 ;  /* 0x0000000635077221 */ /* 0x004fcc0000010000 */
[----:B------:R-:W2:Y:S01]  /*1b760*/  MUFU.EX2 R32, R71 ;  /* 0x0000004700207308 */ /* 0x000ea20000000800 */
[----:B---3--:R-:W-:-:S07]  /*1b770*/  FADD.FTZ R3, R26, R3 ;  /* 0x000000031a037221 */ /* 0x008fce0000010000 */
[----:B------:R-:W-:Y:S01]  /*1b780*/  MUFU.EX2 R36, R36 ;  /* 0x0000002400247308 */ /* 0x000fe20000000800 */
[----:B----4-:R-:W-:-:S07]  /*1b790*/  F2FP.SATFINITE.E4M3.F32.PACK_AB_MERGE_C R53, R72, R53, RZ ;  /* 0x000000354835723e */ /* 0x010fce00048070ff */
[----:B------:R-:W3:Y:S01]  /*1b7a0*/  MUFU.EX2 R33, R33 ;  /* 0x0000002100217308 */ /* 0x000ee20000000800 */
[----:B------:R-:W-:Y:S01]  /*1b7b0*/  F2FP.SATFINITE.E4M3.F32.PACK_AB_MERGE_C R214, R75, R20, R214 ;  /* 0x000000144bd6723e */ /* 0x000fe200048070d6 */
[----:B------:R-:W-:Y:S01]  /*1b7c0*/  FADD.FTZ R72, R72, R7 ;  /* 0x0000000748487221 */ /* 0x000fe20000010000 */
[----:B------:R-:W-:Y:S01]  /*1b7d0*/  F2FP.SATFINITE.E4M3.F32.PACK_AB_MERGE_C R25, R26, R25, RZ ;  /* 0x000000191a19723e */ /* 0x000fe200048070ff */
[----:B------:R-:W4:Y:S04]  /*1b7e0*/  @P0 LDC R20, c[0x0][0x450] ;  /* 0x00011400ff140b82 */ /* 0x000f280000000800 */
[----:B------:R-:W-:Y:S01]  /*1b7f0*/  MUFU.EX2 R133, R133 ;  /* 0x0000008500857308 */ /* 0x000fe20000000800 */
[----:B------:R-:W-:-:S01]  /*1b800*/  FFMA.FTZ R137, R137, R10, -R28 ;  /* 0x0000000a89897223 */ /* 0x000fc2000001081c */
[----:B-1----:R-:W-:-:S06]  /*1b810*/  FADD.FTZ R8, R206, R3 ;  /* 0x00000003ce087221 */ /* 0x002fcc0000010000 */
[----:B------:R-:W1:Y:S01]  /*1b820*/  MUFU.EX2 R14, R135 ;  /* 0x00000087000e7308 */ /* 0x000e620000000800 */
[----:B-----5:R-:W-:-:S01]  /*1b830*/  FADD.FTZ R3, R207, R72 ;  /* 0x00000048cf037221 */ /* 0x020fc20000010000 */
[----:B------:R-:W-:Y:S01]  /*1b840*/  F2FP.SATFINITE.E4M3.F32.PACK_AB_MERGE_C R204, R5, R204, R25 ;  /* 0x000000cc05cc723e */ /* 0x000fe20004807019 */
[----:B------:R-:W-:-:S05]  /*1b850*/  FFMA.FTZ R139, R139, R10, -R28 ;  /* 0x0000000a8b8b7223 */ /* 0x000fca000001081c */
[----:B------:R-:W5:Y:S01]  /*1b860*/  MUFU.EX2 R38, R38 ;  /* 0x0000002600267308 */ /* 0x000f620000000800 */
[----:B------:R-:W-:-:S01]  /*1b870*/  FADD.FTZ R5, R29, R8 ;  /* 0x000000081d057221 */ /* 0x000fc20000010000 */
[----:B------:R-:W-:Y:S01]  /*1b880*/  FFMA.FTZ R41, R41, R10, -R28 ;  /* 0x0000000a29297223 */ /* 0x000fe2000001081c */
[----:B--2---:R-:W-:-:S01]  /*1b890*/  FADD.FTZ R8, R32, R3 ;  /* 0x0000000320087221 */ /* 0x004fc20000010000 */
[----:B---3--:R-:W-:-:S04]  /*1b8a0*/  F2FP.SATFINITE.E4M3.F32.PACK_AB_MERGE_C R3, R33, R36, RZ ;  /* 0x000000242103723e */ /* 0x008fc800048070ff */
[----:B------:R-:W2:Y:S01]  /*1b8b0*/  MUFU.EX2 R45, R45 ;  /* 0x0000002d002d7308 */ /* 0x000ea20000000800 */
[----:B------:R-:W-:-:S01]  /*1b8c0*/  FADD.FTZ R36, R36, R5 ;  /* 0x0000000524247221 */ /* 0x000fc20000010000 */
[----:B------:R-:W-:-:S06]  /*1b8d0*/  F2FP.SATFINITE.E4M3.F32.PACK_AB_MERGE_C R57, R0, R57, RZ ;  /* 0x000000390039723e */ /* 0x000fcc00048070ff */
[----:B------:R-:W-:Y:S01]  /*1b8e0*/  MUFU.EX2 R37, R37 ;  /* 0x0000002500257308 */ /* 0x000fe20000000800 */
[----:B------:R-:W-:-:S07]  /*1b8f0*/  FADD.FTZ R33, R33, R36 ;  /* 0x0000002421217221 */ /* 0x000fce0000010000 */
[----:B------:R-:W-:Y:S01]  /*1b900*/  MUFU.EX2 R40, R40 ;  /* 0x0000002800287308 */ /* 0x000fe20000000800 */
[----:B-1----:R-:W-:-:S07]  /*1b910*/  F2FP.SATFINITE.E4M3.F32.PACK_AB_MERGE_C R7, R14, R133, RZ ;  /* 0x000000850e07723e */ /* 0x002fce00048070ff */
[----:B------:R-:W1:Y:S01]  /*1b920*/  MUFU.EX2 R137, R137 ;  /* 0x0000008900897308 */ /* 0x000e620000000800 */
[----:B------:R-:W-:-:S01]  /*1b930*/  FFMA.FTZ R141, R141, R10, -R28 ;  /* 0x0000000a8d8d7223 */ /* 0x000fc2000001081c */
[-CC-:B------:R-:W-:Y:S01]  /*1b940*/  FFMA.FTZ R43, R43, R10.reuse, -R28.reuse ;  /* 0x0000000a2b2b7223 */ /* 0x180fe2000001081c */
[----:B------:R-:W-:-:S05]  /*1b950*/  FFMA.FTZ R143, R143, R10, -R28 ;  /* 0x0000000a8f8f7223 */ /* 0x000fca000001081c */
[----:B------:R-:W3:Y:S01]  /*1b960*/  MUFU.EX2 R4, R61 ;  /* 0x0000003d00047308 */ /* 0x000ee20000000800 */
[----:B------:R-:W-:-:S01]  /*1b970*/  FADD.FTZ R133, R133, R8 ;  /* 0x0000000885857221 */ /* 0x000fc20000010000 */
[----:B------:R-:W-:-:S06]  /*1b980*/  FFMA.FTZ R28, R145, R10, -R28 ;  /* 0x0000000a911c7223 */ /* 0x000fcc000001081c */
[----:B------:R-:W-:Y:S01]  /*1b990*/  MUFU.EX2 R139, R139 ;  /* 0x0000008b008b7308 */ /* 0x000fe20000000800 */
[----:B-----5:R-:W-:-:S07]  /*1b9a0*/  FADD.FTZ R8, R38, R33 ;  /* 0x0000002126087221 */ /* 0x020fce0000010000 */
[----:B------:R-:W5:Y:S01]  /*1b9b0*/  MUFU.EX2 R0, R41 ;  /* 0x0000002900007308 */ /* 0x000f620000000800 */
[----:B------:R-:W-:Y:S01]  /*1b9c0*/  F2FP.SATFINITE.E4M3.F32.PACK_AB_MERGE_C R207, R32, R207, R7 ;  /* 0x000000cf20cf723e */ /* 0x000fe20004807007 */
[----:B0-----:R-:W-:-:S04]  /*1b9d0*/  @P0 IMAD.HI.U32 R7, R236, R11, RZ ;  /* 0x0000000bec070227 */ /* 0x001fc800078e00ff */
[----:B------:R-:W-:-:S02]  /*1b9e0*/  FADD.FTZ R14, R14, R133 ;  /* 0x000000850e0e7221 */ /* 0x000fc40000010000 */
[----:B------:R-:W0:Y:S01]  /*1b9f0*/  MUFU.EX2 R42, R42 ;  /* 0x0000002a002a7308 */ /* 0x000e220000000800 */
[----:B--2---:R-:W-:-:S01]  /*1ba00*/  FADD.FTZ R8, R45, R8 ;  /* 0x000000082d087221 */ /* 0x004fc20000010000 */
[----:B------:R-:W-:Y:S01]  /*1ba10*/  F2FP.SATFINITE.E4M3.F32.PACK_AB_MERGE_C R206, R29, R206, R3 ;  /* 0x000000ce1dce723e */ /* 0x000fe20004807003 */
[----:B------:R-:W-:Y:S02]  /*1ba20*/  IMAD.MOV.U32 R5, RZ, RZ, R236 ;  /* 0x000000ffff057224 */ /* 0x000fe400078e00ec */
[----:B-1----:R-:W-:-:S03]  /*1ba30*/  FADD.FTZ R3, R137, R14 ;  /* 0x0000000e89037221 */ /* 0x002fc60000010000 */
[----:B------:R-:W1:Y:S01]  /*1ba40*/  MUFU.EX2 R49, R49 ;  /* 0x0000003100317308 */ /* 0x000e620000000800 */
[----:B------:R-:W-:Y:S01]  /*1ba50*/  F2FP.SATFINITE.E4M3.F32.PACK_AB_MERGE_C R200, R40, R37, RZ ;  /* 0x0000002528c8723e */ /* 0x000fe200048070ff */
[----:B------:R-:W-:Y:S01]  /*1ba60*/  FADD.FTZ R37, R37, R8 ;  /* 0x0000000825257221 */ /* 0x000fe20000010000 */
[----:B----4-:R-:W-:-:S05]  /*1ba70*/  @P0 SHF.R.U32.HI R5, RZ, R20, R7 ;  /* 0x00000014ff050219 */ /* 0x010fca0000011607 */
[----:B------:R-:W2:Y:S01]  /*1ba80*/  MUFU.EX2 R141, R141 ;  /* 0x0000008d008d7308 */ /* 0x000ea20000000800 */
[----:B---3--:R-:W-:-:S01]  /*1ba90*/  FADD.FTZ R12, R4, R3 ;  /* 0x00000003040c7221 */ /* 0x008fc20000010000 */
[----:B-----5:R-:W-:-:S06]  /*1baa0*/  F2FP.SATFINITE.E4M3.F32.PACK_AB_MERGE_C R201, R0, R139, RZ ;  /* 0x0000008b00c9723e */ /* 0x020fcc00048070ff */
[----:B------:R-:W-:Y:S01]  /*1bab0*/  MUFU.EX2 R143, R143 ;  /* 0x0000008f008f7308 */ /* 0x000fe20000000800 */
[----:B------:R-:W-:Y:S01]  /*1bac0*/  IADD3 R5, R5, R106, -R108 ;  /* 0x0000006a05057210 */ /* 0x000fe20007ffe86c */
[----:B------:R-:W-:-:S06]  /*1bad0*/  FADD.FTZ R37, R40, R37 ;  /* 0x0000002528257221 */ /* 0x000fcc0000010000 */
[----:B------:R-:W3:Y:S01]  /*1bae0*/  MUFU.EX2 R28, R28 ;  /* 0x0000001c001c7308 */ /* 0x000ee20000000800 */
[----:B------:R-:W-:-:S01]  /*1baf0*/  FADD.FTZ R3, R139, R12 ;  /* 0x0000000c8b037221 */ /* 0x000fc20000010000 */
[----:B------:R-:W-:-:S06]  /*1bb00*/  F2FP.SATFINITE.E4M3.F32.PACK_AB_MERGE_C R201, R4, R137, R201 ;  /* 0x0000008904c9723e */ /* 0x000fcc00048070c9 */
[----:B------:R-:W4:Y:S01]  /*1bb10*/  MUFU.EX2 R6, R43 ;  /* 0x0000002b00067308 */ /* 0x000f220000000800 */
[----:B0-----:R-:W-:-:S01]  /*1bb20*/  FADD.FTZ R4, R42, R37 ;  /* 0x000000252a047221 */ /* 0x001fc20000010000 */
[----:B------:R-:W-:-:S04]  /*1bb30*/  IMAD.HI R7, R5, 0x66666667, RZ ;  /* 0x6666666705077827 */ /* 0x000fc800078e02ff */
[----:B------:R-:W-:-:S01]  /*1bb40*/  FADD.FTZ R0, R0, R3 ;  /* 0x0000000300007221 */ /* 0x000fc20000010000 */
[----:B-1----:R-:W-:Y:S01]  /*1bb50*/  FADD.FTZ R5, R49, R4 ;  /* 0x0000000431057221 */ /* 0x002fe20000010000 */
[----:B------:R-:W-:Y:S02]  /*1bb60*/  SHF.R.U32.HI R4, RZ, 0x1f, R7 ;  /* 0x0000001fff047819 */ /* 0x000fe40000011607 */
[----:B--2---:R-:W-:Y:S01]  /*1bb70*/  FADD.FTZ R3, R141, R0 ;  /* 0x000000008d037221 */ /* 0x004fe20000010000 */
[----:B---3--:R-:W-:Y:S01]  /*1bb80*/  F2FP.SATFINITE.E4M3.F32.PACK_AB_MERGE_C R203, R28, R143, RZ ;  /* 0x0000008f1ccb723e */ /* 0x008fe200048070ff */
[----:B------:R-:W-:Y:S01]  /*1bb90*/  MUFU.EX2 R44, R44 ;  /* 0x0000002c002c7308 */ /* 0x000fe20000000800 */
[----:B------:R-:W-:-:S07]  /*1bba0*/  LEA.HI.SX32 R4, R7, R4, 0x1a ;  /* 0x0000000407047211 */ /* 0x000fce00078fd2ff */
[----:B------:R-:W0:Y:S01]  /*1bbb0*/  MUFU.EX2 R47, R47 ;  /* 0x0000002f002f7308 */ /* 0x000e220000000800 */
[----:B----4-:R-:W-:-:S01]  /*1bbc0*/  FADD.FTZ R0, R6, R3 ;  /* 0x0000000306007221 */ /* 0x010fc20000010000 */
[----:B------:R-:W-:Y:S01]  /*1bbd0*/  F2FP.SATFINITE.E4M3.F32.PACK_AB_MERGE_C R203, R6, R141, R203 ;  /* 0x0000008d06cb723e */ /* 0x000fe200048070cb */
[----:B------:R-:W-:Y:S01]  /*1bbe0*/  VIADD R6, R107, 0xfffffffe ;  /* 0xfffffffe6b067836 */ /* 0x000fe20000000000 */
[----:B------:R-:W-:-:S04]  /*1bbf0*/  VIMNMX R14, R235, R4, !PT ;  /* 0x00000004eb0e7248 */ /* 0x000fc80007fe0100 */
[----:B------:R-:W-:Y:S01]  /*1bc00*/  ISETP.GE.AND P2, PT, R6, R14, PT ;  /* 0x0000000e0600720c */ /* 0x000fe20003f46270 */
[----:B------:R-:W-:-:S01]  /*1bc10*/  FADD.FTZ R143, R143, R0 ;  /* 0x000000008f8f7221 */ /* 0x000fc20000010000 */
[----:B------:R-:W-:Y:S02]  /*1bc20*/  F2FP.SATFINITE.E4M3.F32.PACK_AB_MERGE_C R13, R62, R13, RZ ;  /* 0x0000000d3e0d723e */ /* 0x000fe400048070ff */
[----:B------:R-:W-:Y:S02]  /*1bc30*/  CS2R R24, SRZ ;  /* 0x0000000000187805 */ /* 0x000fe4000001ff00 */
[----:B------:R-:W-:Y:S02]  /*1bc40*/  F2FP.SATFINITE.E4M3.F32.PACK_AB_MERGE_C R218, R39, R34, R218 ;  /* 0x0000002227da723e */ /* 0x000fe400048070da */
[C---:B0-----:R-:W-:Y:S01]  /*1bc50*/  F2FP.SATFINITE.E4M3.F32.PACK_AB_MERGE_C R202, R47.reuse, R44, RZ ;  /* 0x0000002c2fca723e */ /* 0x041fe200048070ff */
[----:B------:R-:W-:Y:S01]  /*1bc60*/  FADD.FTZ R44, R44, R5 ;  /* 0x000000052c2c7221 */ /* 0x000fe20000010000 */
[----:B------:R-:W-:Y:S01]  /*1bc70*/  F2FP.SATFINITE.E4M3.F32.PACK_AB_MERGE_C R219, R46, R219, R56 ;  /* 0x000000db2edb723e */ /* 0x000fe20004807038 */
[----:B------:R-:W-:Y:S01]  /*1bc80*/  FADD.FTZ R0, R28, R143 ;  /* 0x0000008f1c007221 */ /* 0x000fe20000010000 */
[----:B------:R-:W-:Y:S01]  /*1bc90*/  F2FP.SATFINITE.E4M3.F32.PACK_AB_MERGE_C R213, R54, R213, R13 ;  /* 0x000000d536d5723e */ /* 0x000fe2000480700d */
[----:B------:R-:W-:Y:S01]  /*1bca0*/  FADD.FTZ R3, R47, R44 ;  /* 0x0000002c2f037221 */ /* 0x000fe20000010000 */
[----:B------:R-:W-:-:S02]  /*1bcb0*/  F2FP.SATFINITE.E4M3.F32.PACK_AB_MERGE_C R215, R58, R215, R21 ;  /* 0x000000d73ad7723e */ /* 0x000fc40004807015 */
[----:B------:R-:W-:Y:S02]  /*1bcc0*/  CS2R R26, SRZ ;  /* 0x00000000001a7805 */ /* 0x000fe4000001ff00 */
[----:B------:R-:W-:Y:S02]  /*1bcd0*/  F2FP.SATFINITE.E4M3.F32.PACK_AB_MERGE_C R209, R60, R209, R51 ;  /* 0x000000d13cd1723e */ /* 0x000fe40004807033 */
[----:B------:R-:W-:Y:S02]  /*1bce0*/  CS2R R28, SRZ ;  /* 0x00000000001c7805 */ /* 0x000fe4000001ff00 */
[----:B------:R-:W-:Y:S02]  /*1bcf0*/  F2FP.SATFINITE.E4M3.F32.PACK_AB_MERGE_C R211, R64, R211, R57 ;  /* 0x000000d340d3723e */ /* 0x000fe40004807039 */
[----:B------:R-:W-:Y:S02]  /*1bd00*/  CS2R R30, SRZ ;  /* 0x00000000001e7805 */ /* 0x000fe4000001ff00 */
[----:B------:R-:W-:-:S02]  /*1bd10*/  F2FP.SATFINITE.E4M3.F32.PACK_AB_MERGE_C R205, R70, R205, R53 ;  /* 0x000000cd46cd723e */ /* 0x000fc40004807035 */
[----:B------:R-:W-:Y:S02]  /*1bd20*/  CS2R R32, SRZ ;  /* 0x0000000000207805 */ /* 0x000fe4000001ff00 */
[----:B------:R-:W-:Y:S02]  /*1bd30*/  F2FP.SATFINITE.E4M3.F32.PACK_AB_MERGE_C R200, R45, R38, R200 ;  /* 0x000000262dc8723e */ /* 0x000fe400048070c8 */
[----:B------:R-:W-:Y:S02]  /*1bd40*/  CS2R R34, SRZ ;  /* 0x0000000000227805 */ /* 0x000fe4000001ff00 */
[----:B------:R-:W-:Y:S02]  /*1bd50*/  F2FP.SATFINITE.E4M3.F32.PACK_AB_MERGE_C R202, R49, R42, R202 ;  /* 0x0000002a31ca723e */ /* 0x000fe400048070ca */
        /* <DEDUP_REMOVED lines=42> */
[----:B------:R-:W-:Y:S06]  /*1c000*/  @!P2 BRA `(.L_x_2492) ;  /* 0x0000004c0078a947 */ /* 0x000fec0003800000 */
[----:B------:R-:W-:Y:S01]  /*1c010*/  MOV R4, R123 ;  /* 0x0000007b00047202 */ /* 0x000fe20000000f00 */
[----:B------:R-:W-:Y:S01]  /*1c020*/  IMAD.MOV.U32 R5, RZ, RZ, R122 ;  /* 0x000000ffff057224 */ /* 0x000fe200078e007a */
[----:B------:R-:W-:Y:S01]  /*1c030*/  CS2R R118, SRZ ;  /* 0x0000000000767805 */ /* 0x000fe2000001ff00 */
[----:B------:R-:W-:Y:S01]  /*1c040*/  IMAD.MOV.U32 R7, RZ, RZ, R222 ;  /* 0x000000ffff077224 */ /* 0x000fe200078e00de */
        /* <DEDUP_REMOVED lines=47> */
.L_x_2503:
        /* <DEDUP_REMOVED lines=8> */
.L_x_2494:
        /* <DEDUP_REMOVED lines=8> */
.L_x_2495:
[----:B------:R-:W-:Y:S04]  /*1c440*/  BSSY B0, `(.L_x_2493) ;  /* 0x0000004000007945 */ /* 0x000fe80003800000 */
[----:B-1----:R-:W-:Y:S05]  /*1c450*/  @P3 BRA `(.L_x_2496) ;  /* 0x0000000000083947 */ /* 0x002fea0003800000 */
[----:B------:R-:W1:Y:S02]  /*1c460*/  SYNCS.PHASECHK.TRANS64.TRYWAIT P3, [R11+URZ+0x33430], R8 ;  /* 0x033430080b0075a7 */ /* 0x000e64000806017f */
[----:B-1----:R-:W-:Y:S05]  /*1c470*/  @!P3 BRA `(.L_x_2497) ;  /* 0x0000017800d4b947 */ /* 0x002fea0003800000 */
.L_x_2496:
[----:B------:R-:W-:Y:S05]  /*1c480*/  BSYNC B0 ;  /* 0x0000000000007941 */ /* 0x000fea0003800000 */
.L_x_2493:
[----:B01----:R-:W0:Y:S01]  /*1c490*/  S2R R8, SR_TID.X ;  /* 0x0000000000087919 */ /* 0x003e220000002100 */
[----:B------:R-:W-:Y:S05]  /*1c4a0*/  WARPSYNC.ALL ;  /* 0x0000000000007948 */ /* 0x000fea0003800000 */
[----:B------:R-:W-:Y:S01]  /*1c4b0*/  IMAD.MOV.U32 R11, RZ, RZ, -0x7fffffe0 ;  /* 0x80000020ff0b7424 */ /* 0x000fe200078e00ff */
[----:B------:R-:W-:Y:S01]  /*1c4c0*/  UMOV UR48, UR24 ;  /* 0x0000001800307c82 */ /* 0x000fe20008000000 */
[----:B------:R-:W-:Y:S01]  /*1c4d0*/  UMOV UR49, UR25 ;  /* 0x0000001900317c82 */ /* 0x000fe20008000000 */
[----:B------:R-:W-:Y:S01]  /*1c4e0*/  IMAD.MOV.U32 R121, RZ, RZ, -0x7fffffe0 ;  /* 0x80000020ff797424 */ /* 0x000fe200078e00ff */
[----:B------:R-:W-:Y:S01]  /*1c4f0*/  UMOV UR44, UR24 ;  /* 0x00000018002c7c82 */ /* 0x000fe20008000000 */
[----:B------:R-:W-:Y:S01]  /*1c500*/  R2UR UR51, R11 ;  /* 0x000000000b3372ca */ /* 0x000fe200000e0000 */
[----:B------:R-:W-:Y:S01]  /*1c510*/  UMOV UR45, UR25 ;  /* 0x00000019002d7c82 */ /* 0x000fe20008000000 */
[----:B------:R-:W-:Y:S01]  /*1c520*/  IMAD.MOV.U32 R13, RZ, RZ, -0x7fffffe0 ;  /* 0x80000020ff0d7424 */ /* 0x000fe200078e00ff */
[----:B------:R-:W-:Y:S01]  /*1c530*/  R2UR UR47, R121 ;  /* 0x00000000792f72ca */ /* 0x000fe200000e0000 */
[----:B------:R-:W-:Y:S01]  /*1c540*/  UMOV UR32, UR24 ;  /* 0x0000001800207c82 */ /* 0x000fe20008000000 */
[----:B------:R-:W-:Y:S01]  /*1c550*/  MOV R21, 0x80000020 ;  /* 0x8000002000157802 */ /* 0x000fe20000000f00 */
        /* <DEDUP_REMOVED lines=8> */
[----:B------:R-:W-:Y:S01]  /*1c5e0*/  IMAD.MOV.U32 R13, RZ, RZ, -0x7fffffe0 ;  /* 0x80000020ff0d7424 */ /* 0x000fe200078e00ff */
[----:B------:R-:W-:-:S02]  /*1c5f0*/  MOV R11, 0x80000020 ;  /* 0x80000020000b7802 */ /* 0x000fc40000000f00 */
[----:B0-----:R-:W-:Y:S01]  /*1c600*/  SHF.R.U32.HI R10, RZ, 0x7, R8 ;  /* 0x00000007ff0a7819 */ /* 0x001fe20000011608 */
[----:B------:R-:W-:-:S04]  /*1c610*/  VIADD R8, R221, 0x1 ;  /* 0x00000001dd087836 */ /* 0x000fc80000000000 */
[----:B------:R-:W-:-:S05]  /*1c620*/  VIADD R15, R10, 0x8 ;  /* 0x000000080a0f7836 */ /* 0x000fca0000000000 */
[----:B------:R0:W-:Y:S01]  /*1c630*/  BAR.SYNC.DEFER_BLOCKING R15, 0x100 ;  /* 0x0004000f0000751d */ /* 0x0001e20000010000 */
[----:B------:R-:W-:-:S04]  /*1c640*/  ISETP.NE.AND P3, PT, R8, 0x2, PT ;  /* 0x000000020800780c */ /* 0x000fc80003f65270 */
[----:B------:R-:W-:-:S05]  /*1c650*/  SEL R8, R8, RZ, P3 ;  /* 0x000000ff08087207 */ /* 0x000fca0001800000 */
[----:B------:R-:W-:-:S04]  /*1c660*/  IMAD R10, R8, 0x780, R9 ;  /* 0x00000780080a7824 */ /* 0x000fc800078e0209 */
[C---:B------:R-:W-:Y:S01]  /*1c670*/  VIADD R12, R10.reuse, 0x100 ;  /* 0x000001000a0c7836 */ /* 0x040fe20000000000 */
[C---:B------:R-:W-:Y:S01]  /*1c680*/  R2UR UR50, R10.reuse ;  /* 0x000000000a3272ca */ /* 0x040fe200000e0000 */
[C---:B------:R-:W-:Y:S01]  /*1c690*/  VIADD R20, R10.reuse, 0x180 ;  /* 0x000001800a147836 */ /* 0x040fe20000000000 */
[----:B------:R-:W-:Y:S02]  /*1c6a0*/  IADD3 R120, R10, 0x80, RZ ;  /* 0x000000800a787810 */ /* 0x000fe40007ffe0ff */
        /* <DEDUP_REMOVED lines=8> */
[----:B------:R-:W-:Y:S01]  /*1c730*/  R2UR UR30, R120 ;  /* 0x00000000781e72ca */ /* 0x000fe200000e0000 */
[----:B------:R-:W-:-:S02]  /*1c740*/  VIADD R12, R10, 0x102 ;  /* 0x000001020a0c7836 */ /* 0x000fc40000000000 */
        /* <DEDUP_REMOVED lines=14> */
[----:B------:R-:W-:Y:S02]  /*1c830*/  WARPGROUP.DEPBAR.LE gsb0, 0x0 ;  /* 0x00008000000079c5 */ /* 0x000fe40000010000 */
[----:B------:R-:W-:-:S06]  /*1c840*/  WARPGROUP.ARRIVE ;  /* 0x00000000000079c5 */ /* 0x000fcc0000000000 */
[----:B------:R-:W-:Y:S03]  /*1c850*/  QGMMA.64x32x32.F32.E4M3.E4M3 R152, gdesc[UR24], RZ, !UPT, gsb0 ;  /* 0x00600000189879f3 */ /* 0x000fe6000c0008ff */
[----:B------:R-:W-:Y:S02]  /*1c860*/  WARPGROUP.DEPBAR.LE gsb0, 0x0 ;  /* 0x00008000000079c5 */ /* 0x000fe40000010000 */
[----:B------:R-:W-:-:S06]  /*1c870*/  WARPGROUP.ARRIVE ;  /* 0x00000000000079c5 */ /* 0x000fcc0000000000 */
[----:B------:R-:W-:Y:S01]  /*1c880*/  QGMMA.64x32x32.F32.E4M3.E4M3 R136, gdesc[UR32], RZ, !UPT, gsb0 ;  /* 0x00600000208879f3 */ /* 0x000fe2000c0008ff */
[----:B------:R-:W-:Y:S01]  /*1c890*/  UMOV UR32, UR4 ;  /* 0x0000000400207c82 */ /* 0x000fe20008000000 */
        /* <DEDUP_REMOVED lines=38> */
[----:B------:R-:W-:Y:S01]  /*1cb00*/  IMAD.MOV.U32 R13, RZ, RZ, -0x7fffffe0 ;  /* 0x80000020ff0d7424 */ /* 0x000fe200078e00ff */
[----:B------:R-:W-:Y:S01]  /*1cb10*/  IADD3 R12, R10, 0x380, RZ ;  /* 0x000003800a0c7810 */ /* 0x000fe20007ffe0ff */
        /* <DEDUP_REMOVED lines=15> */
[----:B------:R-:W-:Y:S02]  /*1cc10*/  R2UR UR51, R13 ;  /* 0x000000000d3372ca */ /* 0x000fe400000e0000 */
[----:B------:R-:W-:Y:S02]  /*1cc20*/  MOV R13, 0x80000020 ;  /* 0x80000020000d7802 */ /* 0x000fe40000000f00 */
[----:B------:R-:W-:Y:S01]  /*1cc30*/  R2UR UR14, R12 ;  /* 0x000000000c0e72ca */ /* 0x000fe200000e0000 */
[----:B------:R-:W-:Y:S01]  /*1cc40*/  VIADD R12, R10, 0x302 ;  /* 0x000003020a0c7836 */ /* 0x000fe20000000000 */
[----:B------:R-:W-:Y:S01]  /*1cc50*/  R2UR UR15, R13 ;  /* 0x000000000d0f72ca */ /* 0x000fe200000e0000 */
[----:B------:R-:W-:Y:S01]  /*1cc60*/  IMAD.MOV.U32 R13, RZ, RZ, -0x7fffffe0 ;  /* 0x80000020ff0d7424 */ /* 0x000fe200078e00ff */
[----:B------:R-:W-:-:S02]  /*1cc70*/  WARPGROUP.DEPBAR.LE gsb0, 0x0 ;  /* 0x00008000000079c5 */ /* 0x000fc40000010000 */
        /* <DEDUP_REMOVED lines=81> */
[----:B------:R-:W-:Y:S02]  /*1d190*/  R2UR UR22, R12 ;  /* 0x000000000c1672ca */ /* 0x000fe400000e0000 */
[----:B------:R-:W-:Y:S01]  /*1d1a0*/  R2UR UR23, R13 ;  /* 0x000000000d1772ca */ /* 0x000fe200000e0000 */
[----:B------:R-:W-:Y:S01]  /*1d1b0*/  IMAD.MOV.U32 R13, RZ, RZ, -0x7fffffe0 ;  /* 0x80000020ff0d7424 */ /* 0x000fe200078e00ff */
[----:B------:R-:W-:Y:S01]  /*1d1c0*/  IADD3 R12, R10, 0x582, RZ ;  /* 0x000005820a0c7810 */ /* 0x000fe20007ffe0ff */
        /* <DEDUP_REMOVED lines=55> */
.L_x_2499:
[----:B------:R-:W-:Y:S01]  /*1d540*/  SHF.L.U32 R7, R7, 0x1f, RZ ;  /* 0x0000001f07077819 */ /* 0x000fe200000006ff */
[----:B------:R-:W-:-:S04]  /*1d550*/  IMAD R10, R221, 0x8, R16 ;  /* 0x00000008dd0a7824 */ /* 0x000fc800078e0210 */
[----:B------:R0:W1:Y:S01]  /*1d560*/  SYNCS.PHASECHK.TRANS64.TRYWAIT P2, [R10+URZ+0x33450], R7 ;  /* 0x033450070a0075a7 */ /* 0x000062000804017f */
[----:B------:R-:W-:Y:S05]  /*1d570*/  @!P1 BRA `(.L_x_2500) ;  /* 0x0000000000049947 */ /* 0x000fea0003800000 */
[----:B------:R-:W-:Y:S01]  /*1d580*/  BPT.TRAP 0x1 ;  /* 0x000000040000795c */ /* 0x000fe20000300000 */
.L_x_2500:
[----:B-1----:R-:W-:Y:S05]  /*1d590*/  @P2 BRA `(.L_x_2498) ;  /* 0x0000000000082947 */ /* 0x002fea0003800000 */
[----:B------:R-:W1:Y:S02]  /*1d5a0*/  SYNCS.PHASECHK.TRANS64.TRYWAIT P2, [R10+URZ+0x33450], R7 ;  /* 0x033450070a0075a7 */ /* 0x000e64000804017f */
[----:B-1----:R-:W-:Y:S05]  /*1d5b0*/  @!P2 BRA `(.L_x_2501) ;  /* 0x000001680098a947 */ /* 0x002fea0003800000 */
.L_x_2498:
[----:B01----:R-:W-:Y:S01]  /*1d5c0*/  VIADD R7, R16, 0x200 ;  /* 0x0000020010077836 */ /* 0x003fe20000000000 */
[----:B------:R-:W2:Y:S01]  /*1d5d0*/  LDL R15, [R1+0x14] ;  /* 0x00001400010f7983 */ /* 0x000ea20000100800 */
[----:B------:R-:W-:Y:S01]  /*1d5e0*/  IMAD.MOV.U32 R11, RZ, RZ, -0x3ffffff0 ;  /* 0xc0000010ff0b7424 */ /* 0x000fe200078e00ff */
[----:B------:R-:W-:Y:S05]  /*1d5f0*/  WARPSYNC.ALL ;  /* 0x0000000000007948 */ /* 0x000fea0003800000 */
[----:B------:R-:W-:Y:S01]  /*1d600*/  SHF.R.U32.HI R7, RZ, 0x4, R7 ;  /* 0x00000004ff077819 */ /* 0x000fe20000011607 */
[----:B------:R-:W-:Y:S01]  /*1d610*/  WARPGROUP.ARRIVE ;  /* 0x00000000000079c5 */ /* 0x000fe20000000000 */
[----:B------:R-:W-:Y:S01]  /*1d620*/  R2UR UR7, R11 ;  /* 0x000000000b0772ca */ /* 0x000fe200000e0000 */
[----:B------:R-:W-:Y:S01]  /*1d630*/  IMAD.MOV.U32 R13, RZ, RZ, -0x3ffffff0 ;  /* 0xc0000010ff0d7424 */ /* 0x000fe200078e00ff */
[----:B------:R-:W-:Y:S01]  /*1d640*/  LOP3.LUT R7, R7, 0x3fff, RZ, 0xc0, !PT ;  /* 0x00003fff07077812 */ /* 0x000fe200078ec0ff */
[----:B------:R-:W-:-:S03]  /*1d650*/  IMAD.MOV.U32 R11, RZ, RZ, -0x3ffffff0 ;  /* 0xc0000010ff0b7424 */ /* 0x000fc600078e00ff */
[----:B------:R-:W-:-:S05]  /*1d660*/  LOP3.LUT R7, R7, 0x10000, RZ, 0xfc, !PT ;  /* 0x0001000007077812 */ /* 0x000fca00078efcff */
[----:B------:R-:W-:Y:S02]  /*1d670*/  IMAD R10, R221, 0x780, R7 ;  /* 0x00000780dd0a7824 */ /* 0x000fe400078e0207 */
[----:B------:R-:W0:Y:S02]  /*1d680*/  @P0 LDC R7, c[0x0][0x44c] ;  /* 0x00011300ff070b82 */ /* 0x000e240000000800 */
[C---:B------:R-:W-:Y:S01]  /*1d690*/  VIADD R12, R10.reuse, 0x180 ;  /* 0x000001800a0c7836 */ /* 0x040fe20000000000 */
[----:B------:R-:W-:-:S13]  /*1d6a0*/  R2UR UR6, R10 ;  /* 0x000000000a0672ca */ /* 0x000fda00000e0000 */
[----:B------:R-:W-:Y:S01]  /*1d6b0*/  QGMMA.64x192x32.F32.E4M3.E4M3 R24, R216, gdesc[UR4], R24, gsb0 ;  /* 0x02e00004d8187df3 */ /* 0x000fe20008000818 */
[----:B------:R-:W-:Y:S01]  /*1d6c0*/  R2UR UR6, R12 ;  /* 0x000000000c0672ca */ /* 0x000fe200000e0000 */
[----:B------:R-:W-:Y:S01]  /*1d6d0*/  VIADD R12, R10, 0x300 ;  /* 0x000003000a0c7836 */ /* 0x000fe20000000000 */
[----:B------:R-:W-:Y:S02]  /*1d6e0*/  R2UR UR7, R13 ;  /* 0x000000000d0772ca */ /* 0x000fe400000e0000 */
[----:B------:R-:W-:Y:S01]  /*1d6f0*/  MOV R13, 0xc0000010 ;  /* 0xc0000010000d7802 */ /* 0x000fe20000000f00 */
[----:B------:R-:W-:Y:S02]  /*1d700*/  WARPGROUP.DEPBAR.LE gsb0, 0x0 ;  /* 0x00008000000079c5 */ /* 0x000fe40000010000 */
[----:B------:R-:W-:-:S12]  /*1d710*/  WARPGROUP.ARRIVE ;  /* 0x00000000000079c5 */ /* 0x000fd80000000000 */
[----:B------:R-:W-:Y:S01]  /*1d720*/  QGMMA.64x192x32.F32.E4M3.E4M3 R24, R212, gdesc[UR4], R24, gsb0 ;  /* 0x02e00004d4187df3 */ /* 0x000fe20008000818 */
[----:B------:R-:W-:Y:S01]  /*1d730*/  R2UR UR6, R12 ;  /* 0x000000000c0672ca */ /* 0x000fe200000e0000 */
[C---:B------:R-:W-:Y:S01]  /*1d740*/  VIADD R12, R10.reuse, 0x480 ;  /* 0x000004800a0c7836 */ /* 0x040fe20000000000 */
[----:B------:R-:W-:Y:S01]  /*1d750*/  R2UR UR7, R13 ;  /* 0x000000000d0772ca */ /* 0x000fe200000e0000 */
[----:B------:R-:W-:Y:S02]  /*1d760*/  IMAD.MOV.U32 R13, RZ, RZ, -0x3ffffff0 ;  /* 0xc0000010ff0d7424 */ /* 0x000fe400078e00ff */
[----:B------:R-:W-:Y:S01]  /*1d770*/  VIADD R10, R10, 0x600 ;  /* 0x000006000a0a7836 */ /* 0x000fe20000000000 */
[----:B------:R-:W-:Y:S02]  /*1d780*/  WARPGROUP.DEPBAR.LE gsb0, 0x0 ;  /* 0x00008000000079c5 */ /* 0x000fe40000010000 */
[----:B------:R-:W-:-:S11]  /*1d790*/  WARPGROUP.ARRIVE ;  /* 0x00000000000079c5 */ /* 0x000fd60000000000 */
[----:B------:R-:W-:Y:S01]  /*1d7a0*/  QGMMA.64x192x32.F32.E4M3.E4M3 R24, R208, gdesc[UR4], R24, gsb0 ;  /* 0x02e00004d0187df3 */ /* 0x000fe20008000818 */
[----:B------:R-:W-:Y:S02]  /*1d7b0*/  R2UR UR6, R12 ;  /* 0x000000000c0672ca */ /* 0x000fe400000e0000 */
[----:B------:R-:W-:Y:S01]  /*1d7c0*/  R2UR UR7, R13 ;  /* 0x000000000d0772ca */ /* 0x000fe200000e0000 */
[----:B------:R-:W-:Y:S02]  /*1d7d0*/  WARPGROUP.DEPBAR.LE gsb0, 0x0 ;  /* 0x00008000000079c5 */ /* 0x000fe40000010000 */
[----:B------:R-:W-:-:S14]  /*1d7e0*/  WARPGROUP.ARRIVE ;  /* 0x00000000000079c5 */ /* 0x000fdc0000000000 */
[----:B------:R-:W-:Y:S01]  /*1d7f0*/  QGMMA.64x192x32.F32.E4M3.E4M3 R24, R204, gdesc[UR4], R24, gsb0 ;  /* 0x02e00004cc187df3 */ /* 0x000fe20008000818 */
[----:B------:R-:W-:Y:S02]  /*1d800*/  R2UR UR6, R10 ;  /* 0x000000000a0672ca */ /* 0x000fe400000e0000 */
[----:B------:R-:W-:Y:S01]  /*1d810*/  R2UR UR7, R11 ;  /* 0x000000000b0772ca */ /* 0x000fe200000e0000 */
[----:B------:R-:W1:Y:S01]  /*1d820*/  @P0 LDC R10, c[0x0][0x450] ;  /* 0x00011400ff0a0b82 */ /* 0x000e620000000800 */
[----:B--2---:R-:W-:Y:S01]  /*1d830*/  IMAD.IADD R11, R15, 0x1, R236 ;  /* 0x000000010f0b7824 */ /* 0x004fe200078e02ec */
[----:B------:R-:W-:Y:S02]  /*1d840*/  WARPGROUP.DEPBAR.LE gsb0, 0x0 ;  /* 0x00008000000079c5 */ /* 0x000fe40000010000 */
[----:B------:R-:W-:-:S12]  /*1d850*/  WARPGROUP.ARRIVE ;  /* 0x00000000000079c5 */ /* 0x000fd80000000000 */
[----:B------:R-:W-:Y:S03]  /*1d860*/  QGMMA.64x192x32.F32.E4M3.E4M3 R24, R200, gdesc[UR4], R24, gsb0 ;  /* 0x02e00004c8187df3 */ /* 0x000fe60008000818 */
[----:B------:R-:W-:Y:S02]  /*1d870*/  WARPGROUP.DEPBAR.LE gsb0, 0x0 ;  /* 0x00008000000079c5 */ /* 0x000fe40000010000 */
[----:B------:R-:W2:Y:S04]  /*1d880*/  LDL R201, [R1+0x4] ;  /* 0x0000040001c97983 */ /* 0x000ea80000100800 */
[----:B------:R-:W2:Y:S01]  /*1d890*/  LDL R200, [R1] ;  /* 0x0000000001c87983 */ /* 0x000ea20000100800 */
[----:B0-----:R-:W-:-:S04]  /*1d8a0*/  @P0 IMAD.HI.U32 R12, R11, R7, RZ ;  /* 0x000000070b0c0227 */ /* 0x001fc800078e00ff */
[C---:B------:R-:W-:Y:S01]  /*1d8b0*/  FMUL.FTZ R13, R2.reuse, R187 ;  /* 0x000000bb020d7220 */ /* 0x040fe20000410000 */
[C---:B------:R-:W-:Y:S01]  /*1d8c0*/  FMUL.FTZ R187, R2.reuse, R193 ;  /* 0x000000c102bb7220 */ /* 0x040fe20000410000 */
[C---:B------:R-:W-:Y:S01]  /*1d8d0*/  FMUL.FTZ R193, R2.reuse, R168 ;  /* 0x000000a802c17220 */ /* 0x040fe20000410000 */
[----:B------:R-:W-:Y:S02]  /*1d8e0*/  IMAD.MOV.U32 R7, RZ, RZ, R11 ;  /* 0x000000ffff077224 */ /* 0x000fe400078e000b */
[C---:B------:R-:W-:Y:S01]  /*1d8f0*/  FMUL.FTZ R11, R2.reuse, R186 ;  /* 0x000000ba020b7220 */ /* 0x040fe20000410000 */
        /* <DEDUP_REMOVED lines=10> */
[----:B------:R-:W0:Y:S01]  /*1d9a0*/  SHFL.IDX PT, R181, R7, RZ, 0x1c1f ;  /* 0x001c1fff07b57589 */ /* 0x000e2200000e0000 */
[C---:B------:R-:W-:Y:S01]  /*1d9b0*/  FMUL.FTZ R170, R2.reuse, R172 ;  /* 0x000000ac02aa7220 */ /* 0x040fe20000410000 */
[C---:B------:R-:W-:Y:S01]  /*1d9c0*/  FMUL.FTZ R172, R2.reuse, R175 ;  /* 0x000000af02ac7220 */ /* 0x040fe20000410000 */
[C---:B------:R-:W-:Y:S01]  /*1d9d0*/  FMUL.FTZ R10, R2.reuse, R184 ;  /* 0x000000b8020a7220 */ /* 0x040fe20000410000 */
[C---:B------:R-:W-:Y:S01]  /*1d9e0*/  FMUL.FTZ R175, R2.reuse, R178 ;  /* 0x000000b202af7220 */ /* 0x040fe20000410000 */
[----:B------:R-:W-:Y:S01]  /*1d9f0*/  FMUL.FTZ R178, R2, R180 ;  /* 0x000000b402b27220 */ /* 0x000fe20000410000 */
[----:B------:R-:W-:-:S02]  /*1da00*/  IMAD R180, R6, -0xa0, RZ ;  /* 0xffffff6006b47824 */ /* 0x000fc400078e02ff */
[C---:B------:R-:W-:Y:S01]  /*1da10*/  FMUL.FTZ R12, R2.reuse, R185 ;  /* 0x000000b9020c7220 */ /* 0x040fe20000410000 */
[C---:B------:R-:W-:Y:S01]  /*1da20*/  FMUL.FTZ R15, R2.reuse, R188 ;  /* 0x000000bc020f7220 */ /* 0x040fe20000410000 */
[----:B------:R-:W1:Y:S01]  /*1da30*/  MUFU.TANH R10, R10 ;  /* 0x0000000a000a7308 */ /* 0x000e620000002400 */
[C---:B------:R-:W-:Y:S01]  /*1da40*/  FMUL.FTZ R21, R2.reuse, R189 ;  /* 0x000000bd02157220 */ /* 0x040fe20000410000 */
[----:B------:R-:W-:Y:S01]  /*1da50*/  IADD3 R180, -R237, 0x1, R180 ;  /* 0x00000001edb47810 */ /* 0x000fe20007ffe1b4 */
        /* <DEDUP_REMOVED lines=58> */
[----:B------:R-:W-:Y:S01]  /*1de00*/  FMUL.FTZ R126, R2, R126 ;  /* 0x0000007e027e7220 */ /* 0x000fe20000410000 */
[----:B------:R-:W0:Y:S02]  /*1de10*/  S2R R219, SR_TID.X ;  /* 0x0000000000db7919 */ /* 0x000e240000002100 */
[----:B------:R-:W5:Y:S08]  /*1de20*/  MUFU.TANH R193, R193 ;  /* 0x000000c100c17308 */ /* 0x000f700000002400 */
[----:B------:R-:W5:Y:S08]  /*1de30*/  MUFU.TANH R194, R194 ;  /* 0x000000c200c27308 */ /* 0x000f700000002400 */
[----:B------:R-:W5:Y:S08]  /*1de40*/  MUFU.TANH R170, R170 ;  /* 0x000000aa00aa7308 */ /* 0x000f700000002400 */
[----:B------:R-:W5:Y:S01]  /*1de50*/  MUFU.TANH R173, R173 ;  /* 0x000000ad00ad7308 */ /* 0x000f620000002400 */
[----:B0-----:R-:W-:-:S07]  /*1de60*/  LOP3.LUT R197, R219, 0x7f, RZ, 0xc0, !PT ;  /* 0x0000007fdbc57812 */ /* 0x001fce00078ec0ff */
[----:B------:R-:W0:Y:S01]  /*1de70*/  MUFU.TANH R174, R174 ;  /* 0x000000ae00ae7308 */ /* 0x000e220000002400 */
[----:B------:R-:W1:Y:S07]  /*1de80*/  S2R R219, SR_TID.X ;  /* 0x0000000000db7919 */ /* 0x000e6e0000002100 */
[----:B------:R-:W0:Y:S08]  /*1de90*/  MUFU.TANH R176, R176 ;  /* 0x000000b000b07308 */ /* 0x000e300000002400 */
[----:B------:R-:W0:Y:S08]  /*1dea0*/  MUFU.TANH R178, R178 ;  /* 0x000000b200b27308 */ /* 0x000e300000002400 */
[----:B------:R-:W0:Y:S08]  /*1deb0*/  MUFU.TANH R179, R179 ;  /* 0x000000b300b37308 */ /* 0x000e300000002400 */
[----:B------:R-:W0:Y:S01]  /*1dec0*/  MUFU.TANH R152, R152 ;  /* 0x0000009800987308 */ /* 0x000e220000002400 */
[----:B-1----:R-:W-:-:S07]  /*1ded0*/  SHF.R.U32.HI R198, RZ, 0x7, R219 ;  /* 0x00000007ffc67819 */ /* 0x002fce00000116db */
[----:B------:R-:W1:Y:S08]  /*1dee0*/  MUFU.TANH R153, R153 ;  /* 0x0000009900997308 */ /* 0x000e700000002400 */
        /* <DEDUP_REMOVED lines=16> */
[----:B------:R-:W1:Y:S01]  /*1dff0*/  MUFU.TANH R124, R124 ;  /* 0x0000007c007c7308 */ /* 0x000e620000002400 */
[----:B--2---:R-:W-:-:S04]  /*1e000*/  IADD3 R180, -R200, R180, R201 ;  /* 0x000000b4c8b47210 */ /* 0x004fc80007ffe1c9 */
[----:B------:R-:W-:-:S03]  /*1e010*/  IADD3 R125, R180, R181, RZ ;  /* 0x000000b5b47d7210 */ /* 0x000fc60007ffe0ff */
[----:B------:R-:W2:Y:S01]  /*1e020*/  MUFU.TANH R182, R196 ;  /* 0x000000c400b67308 */ /* 0x000ea20000002400 */
[C---:B------:R-:W-:Y:S02]  /*1e030*/  ISETP.GT.AND P4, PT, R125.reuse, RZ, PT ;  /* 0x000000ff7d00720c */ /* 0x040fe40003f84270 */
[C---:B------:R-:W-:Y:S02]  /*1e040*/  ISETP.GT.AND P5, PT, R125.reuse, 0x1, PT ;  /* 0x000000017d00780c */ /* 0x040fe40003fa4270 */
[----:B------:R-:W-:Y:S02]  /*1e050*/  FSEL R181, R10, -INF , P4 ;  /* 0xff8000000ab57808 */ /* 0x000fe40002000000 */
[----:B------:R-:W-:Y:S01]  /*1e060*/  ISETP.GT.AND P2, PT, R125, 0x8, PT ;  /* 0x000000087d00780c */ /* 0x000fe20003f44270 */
[----:B------:R-:W-:Y:S01]  /*1e070*/  MUFU.TANH R13, R13 ;  /* 0x0000000d000d7308 */ /* 0x000fe20000002400 */
[----:B---3--:R-:W-:Y:S02]  /*1e080*/  FSEL R12, R12, -INF , P5 ;  /* 0xff8000000c0c7808 */ /* 0x008fe40002800000 */
[----:B------:R-:W-:-:S02]  /*1e090*/  FMNMX.FTZ R10, R181, R5, !PT ;  /* 0x00000005b50a7209 */ /* 0x000fc40007810000 */
[----:B------:R-:W-:Y:S02]  /*1e0a0*/  ISETP.GT.AND P3, PT, R125, 0x9, PT ;  /* 0x000000097d00780c */ /* 0x000fe40003f64270 */
[----:B----4-:R-:W-:Y:S01]  /*1e0b0*/  FSEL R15, R15, -INF , P2 ;  /* 0xff8000000f0f7808 */ /* 0x010fe20001000000 */
[----:B------:R-:W-:Y:S01]  /*1e0c0*/  MUFU.TANH R184, R184 ;  /* 0x000000b800b87308 */ /* 0x000fe20000002400 */
[----:B------:R-:W-:Y:S02]  /*1e0d0*/  FMNMX.FTZ R10, R12, R10, !PT ;  /* 0x0000000a0c0a7209 */ /* 0x000fe40007810000 */
[----:B------:R-:W-:Y:S02]  /*1e0e0*/  ISETP.GT.AND P4, PT, R125, 0x10, PT ;  /* 0x000000107d00780c */ /* 0x000fe40003f84270 */
[----:B-----5:R-:W-:Y:S02]  /*1e0f0*/  FSEL R21, R21, -INF , P3 ;  /* 0xff80000015157808 */ /* 0x020fe40001800000 */
[----:B------:R-:W-:Y:S01]  /*1e100*/  FMNMX.FTZ R10, R15, R10, !PT ;  /* 0x0000000a0f0a7209 */ /* 0x000fe20007810000 */
[----:B------:R-:W-:Y:S01]  /*1e110*/  MUFU.TANH R188, R188 ;  /* 0x000000bc00bc7308 */ /* 0x000fe20000002400 */
[----:B------:R-:W-:-:S02]  /*1e120*/  ISETP.GT.AND P5, PT, R125, 0x11, PT ;  /* 0x000000117d00780c */ /* 0x000fc40003fa4270 */
[----:B------:R-:W-:Y:S02]  /*1e130*/  FSEL R185, R185, -INF , P4 ;  /* 0xff800000b9b97808 */ /* 0x000fe40002000000 */
[----:B------:R-:W-:Y:S02]  /*1e140*/  FMNMX.FTZ R10, R21, R10, !PT ;  /* 0x0000000a150a7209 */ /* 0x000fe40007810000 */
[----:B------:R-:W-:Y:S01]  /*1e150*/  ISETP.GT.AND P2, PT, R125, 0x18, PT ;  /* 0x000000187d00780c */ /* 0x000fe20003f44270 */
[----:B------:R-:W-:Y:S01]  /*1e160*/  MUFU.TANH R192, R192 ;  /* 0x000000c000c07308 */ /* 0x000fe20000002400 */
[----:B------:R-:W-:Y:S02]  /*1e170*/  FSEL R187, R187, -INF , P5 ;  /* 0xff800000bbbb7808 */ /* 0x000fe40002800000 */
[----:B------:R-:W-:Y:S02]  /*1e180*/  FMNMX.FTZ R10, R185, R10, !PT ;  /* 0x0000000ab90a7209 */ /* 0x000fe40007810000 */
[----:B------:R-:W-:-:S02]  /*1e190*/  ISETP.GT.AND P3, PT, R125, 0x19, PT ;  /* 0x000000197d00780c */ /* 0x000fc40003f64270 */
[----:B------:R-:W-:Y:S01]  /*1e1a0*/  FSEL R189, R189, -INF , P2 ;  /* 0xff800000bdbd7808 */ /* 0x000fe20001000000 */
[----:B------:R-:W-:Y:S01]  /*1e1b0*/  MUFU.TANH R169, R169 ;  /* 0x000000a900a97308 */ /* 0x000fe20000002400 */
[----:B------:R-:W-:Y:S02]  /*1e1c0*/  FMNMX.FTZ R10, R187, R10, !PT ;  /* 0x0000000abb0a7209 */ /* 0x000fe40007810000 */
[----:B------:R-:W-:Y:S02]  /*1e1d0*/  ISETP.GT.AND P4, PT, R125, 0x20, PT ;  /* 0x000000207d00780c */ /* 0x000fe40003f84270 */
[----:B------:R-:W-:Y:S02]  /*1e1e0*/  FSEL R191, R191, -INF , P3 ;  /* 0xff800000bfbf7808 */ /* 0x000fe40001800000 */
        /* <DEDUP_REMOVED lines=18> */
[----:B0-----:R-:W-:Y:S02]  /*1e310*/  FSEL R174, R174, -INF , P4 ;  /* 0xff800000aeae7808 */ /* 0x001fe40002000000 */
[----:B------:R-:W-:Y:S02]  /*1e320*/  FMNMX.FTZ R10, R173, R10, !PT ;  /* 0x0000000aad0a7209 */ /* 0x000fe40007810000 */
[C---:B------:R-:W-:Y:S01]  /*1e330*/  ISETP.GT.AND P2, PT, R125.reuse, 0x38, PT ;  /* 0x000000387d00780c */ /* 0x040fe20003f44270 */
        /* <DEDUP_REMOVED lines=16> */
[----:B-1----:R-:W-:Y:S02]  /*1e440*/  FSEL R153, R153, -INF , P5 ;  /* 0xff80000099997808 */ /* 0x002fe40002800000 */
        /* <DEDUP_REMOVED lines=35> */
[----:B------:R-:W-:Y:S02]  /*1e680*/  FSEL R141, R141, -INF , P3 ;  /* 0xff8000008d8d7808 */ /* 0x000fe40001800000 */
[C---:B------:R-:W-:Y:S02]  /*1e690*/  ISETP.GT.AND P4, PT, R125.reuse, 0x70, PT ;  /* 0x000000707d00780c */ /* 0x040fe40003f84270 */
[C---:B------:R-:W-:Y:S01]  /*1e6a0*/  ISETP.GT.AND P5, PT, R125.reuse, 0x71, PT ;  /* 0x000000717d00780c */ /* 0x040fe20003fa4270 */
[----:B------:R-:W-:Y:S01]  /*1e6b0*/  MUFU.TANH R150, R150 ;  /* 0x0000009600967308 */ /* 0x000fe20000002400 */
[----:B------:R-:W-:-:S02]  /*1e6c0*/  ISETP.GT.AND P2, PT, R125, 0x78, PT ;  /* 0x000000787d00780c */ /* 0x000fc40003f44270 */
[----:B------:R-:W-:Y:S02]  /*1e6d0*/  ISETP.GT.AND P3, PT, R125, 0x79, PT ;  /* 0x000000797d00780c */ /* 0x000fe40003f64270 */
[----:B------:R-:W-:Y:S02]  /*1e6e0*/  FMNMX.FTZ R10, R140, R10, !PT ;  /* 0x0000000a8c0a7209 */ /* 0x000fe40007810000 */
[----:B------:R-:W-:Y:S01]  /*1e6f0*/  FSEL R144, R144, -INF , P4 ;  /* 0xff80000090907808 */ /* 0x000fe20002000000 */
[----:B------:R-:W-:Y:S01]  /*1e700*/  MUFU.TANH R123, R123 ;  /* 0x0000007b007b7308 */ /* 0x000fe20000002400 */
[----:B------:R-:W-:Y:S02]  /*1e710*/  FSEL R145, R145, -INF , P5 ;  /* 0xff80000091917808 */ /* 0x000fe40002800000 */
[----:B------:R-:W-:Y:S02]  /*1e720*/  FSEL R148, R148, -INF , P2 ;  /* 0xff80000094947808 */ /* 0x000fe40001000000 */
[----:B------:R-:W-:-:S02]  /*1e730*/  FSEL R149, R149, -INF , P3 ;  /* 0xff80000095957808 */ /* 0x000fc40001800000 */
[C---:B------:R-:W-:Y:S01]  /*1e740*/  ISETP.GT.AND P4, PT, R125.reuse, 0x80, PT ;  /* 0x000000807d00780c */ /* 0x040fe20003f84270 */
[----:B------:R-:W-:Y:S01]  /*1e750*/  MUFU.TANH R20, R20 ;  /* 0x0000001400147308 */ /* 0x000fe20000002400 */
[C---:B------:R-:W-:Y:S02]  /*1e760*/  ISETP.GT.AND P5, PT, R125.reuse, 0x81, PT ;  /* 0x000000817d00780c */ /* 0x040fe40003fa4270 */
[C---:B------:R-:W-:Y:S02]  /*1e770*/  ISETP.GT.AND P2, PT, R125.reuse, 0x88, PT ;  /* 0x000000887d00780c */ /* 0x040fe40003f44270 */
[----:B------:R-:W-:Y:S02]  /*1e780*/  ISETP.GT.AND P3, PT, R125, 0x89, PT ;  /* 0x000000897d00780c */ /* 0x000fe40003f64270 */
[----:B------:R-:W-:Y:S01]  /*1e790*/  FMNMX.FTZ R10, R141, R10, !PT ;  /* 0x0000000a8d0a7209 */ /* 0x000fe20007810000 */
[----:B------:R-:W-:Y:S01]  /*1e7a0*/  MUFU.TANH R190, R190 ;  /* 0x000000be00be7308 */ /* 0x000fe20000002400 */
[----:B------:R-:W-:-:S02]  /*1e7b0*/  FSEL R120, R120, -INF , P4 ;  /* 0xff80000078787808 */ /* 0x000fc40002000000 */
[----:B------:R-:W-:Y:S02]  /*1e7c0*/  FSEL R121, R121, -INF , P5 ;  /* 0xff80000079797808 */ /* 0x000fe40002800000 */
[----:B------:R-:W-:Y:S02]  /*1e7d0*/  FSEL R124, R124, -INF , P2 ;  /* 0xff8000007c7c7808 */ /* 0x000fe40001000000 */
[----:B--2---:R-:W-:Y:S01]  /*1e7e0*/  FSEL R182, R182, -INF , P3 ;  /* 0xff800000b6b67808 */ /* 0x004fe20001800000 */
[----:B------:R-:W-:Y:S01]  /*1e7f0*/  MUFU.TANH R171, R171 ;  /* 0x000000ab00ab7308 */ /* 0x000fe20000002400 */
[----:B------:R-:W-:Y:S02]  /*1e800*/  FMNMX.FTZ R10, R144, R10, !PT ;  /* 0x0000000a900a7209 */ /* 0x000fe40007810000 */
[C---:B------:R-:W-:Y:S02]  /*1e810*/  ISETP.GT.AND P4, PT, R125.reuse, 0x90, PT ;  /* 0x000000907d00780c */ /* 0x040fe40003f84270 */
[----:B------:R-:W-:-:S02]  /*1e820*/  ISETP.GT.AND P5, PT, R125, 0x91, PT ;  /* 0x000000917d00780c */ /* 0x000fc40003fa4270 */
[C---:B------:R-:W-:Y:S01]  /*1e830*/  ISETP.GT.AND P2, PT, R125.reuse, 0x98, PT ;  /* 0x000000987d00780c */ /* 0x040fe20003f44270 */
[----:B------:R-:W-:Y:S01]  /*1e840*/  MUFU.TANH R177, R177 ;  /* 0x000000b100b17308 */ /* 0x000fe20000002400 */
[----:B------:R-:W-:Y:S01]  /*1e850*/  ISETP.GT.AND P3, PT, R125, 0x99, PT ;  /* 0x000000997d00780c */ /* 0x000fe20003f64270 */
[C---:B------:R-:W-:Y:S01]  /*1e860*/  FMUL.FTZ R125, R2.reuse, R183 ;  /* 0x000000b7027d7220 */ /* 0x040fe20000410000 */
[----:B------:R-:W-:Y:S01]  /*1e870*/  FMUL.FTZ R183, R2, R128 ;  /* 0x0000008002b77220 */ /* 0x000fe20000410000 */
[----:B------:R-:W-:-:S04]  /*1e880*/  FMNMX.FTZ R128, R145, R10, !PT ;  /* 0x0000000a91807209 */ /* 0x000fc80007810000 */
[----:B------:R-:W-:Y:S01]  /*1e890*/  FMNMX.FTZ R128, R148, R128, !PT ;  /* 0x0000008094807209 */ /* 0x000fe20007810000 */
[----:B------:R-:W-:Y:S08]  /*1e8a0*/  MUFU.TANH R183, R183 ;  /* 0x000000b700b77308 */ /* 0x000ff00000002400 */
[----:B------:R0:W-:Y:S08]  /*1e8b0*/  MUFU.TANH R10, R129 ;  /* 0x00000081000a7308 */ /* 0x0001f00000002400 */
[----:B------:R-:W-:Y:S01]  /*1e8c0*/  MUFU.TANH R125, R125 ;  /* 0x0000007d007d7308 */ /* 0x000fe20000002400 */
[----:B0-----:R-:W-:-:S04]  /*1e8d0*/  FMNMX.FTZ R129, R149, R128, !PT ;  /* 0x0000008095817209 */ /* 0x001fc80007810000 */
[----:B------:R-:W-:-:S03]  /*1e8e0*/  FMNMX.FTZ R129, R120, R129, !PT ;  /* 0x0000008178817209 */ /* 0x000fc60007810000 */
[----:B------:R0:W1:Y:S08]  /*1e8f0*/  MUFU.TANH R128, R132 ;  /* 0x0000008400807308 */ /* 0x0000700000002400 */
[----:B------:R-:W-:Y:S01]  /*1e900*/  MUFU.TANH R154, R154 ;  /* 0x0000009a009a7308 */ /* 0x000fe20000002400 */
[----:B0-----:R-:W-:-:S07]  /*1e910*/  FMNMX.FTZ R132, R121, R129, !PT ;  /* 0x0000008179847209 */ /* 0x001fce0007810000 */
[----:B------:R0:W2:Y:S01]  /*1e920*/  MUFU.TANH R129, R133 ;  /* 0x0000008500817308 */ /* 0x0000a20000002400 */
[----:B-1----:R-:W-:-:S07]  /*1e930*/  FSEL R128, R128, -INF , P2 ;  /* 0xff80000080807808 */ /* 0x002fce0001000000 */
[----:B------:R-:W-:Y:S01]  /*1e940*/  MUFU.TANH R159, R159 ;  /* 0x0000009f009f7308 */ /* 0x000fe20000002400 */
[----:B0-----:R-:W-:Y:S02]  /*1e950*/  FMNMX.FTZ R133, R124, R132, !PT ;  /* 0x000000847c857209 */ /* 0x001fe40007810000 */
[----:B------:R-:W-:Y:S02]  /*1e960*/  FSEL R132, R183, -INF , P4 ;  /* 0xff800000b7847808 */ /* 0x000fe40002000000 */
[----:B------:R-:W-:Y:S02]  /*1e970*/  FMNMX.FTZ R183, R182, R133, !PT ;  /* 0x00000085b6b77209 */ /* 0x000fe40007810000 */
[----:B------:R-:W-:Y:S01]  /*1e980*/  FSEL R133, R10, -INF , P5 ;  /* 0xff8000000a857808 */ /* 0x000fe20002800000 */
[----:B------:R-:W-:Y:S01]  /*1e990*/  MUFU.TANH R166, R166 ;  /* 0x000000a600a67308 */ /* 0x000fe20000002400 */
[----:B------:R-:W-:Y:S02]  /*1e9a0*/  FMNMX.FTZ R183, R132, R183, !PT ;  /* 0x000000b784b77209 */ /* 0x000fe40007810000 */
[----:B--2---:R-:W-:-:S02]  /*1e9b0*/  FSEL R129, R129, -INF , P3 ;  /* 0xff80000081817808 */ /* 0x004fc40001800000 */
[----:B------:R-:W-:-:S03]  /*1e9c0*/  FMNMX.FTZ R183, R133, R183, !PT ;  /* 0x000000b785b77209 */ /* 0x000fc60007810000 */
[----:B------:R-:W-:Y:S01]  /*1e9d0*/  MUFU.TANH R139, R139 ;  /* 0x0000008b008b7308 */ /* 0x000fe20000002400 */
[----:B------:R-:W-:-:S04]  /*1e9e0*/  FMNMX.FTZ R183, R128, R183, !PT ;  /* 0x000000b780b77209 */ /* 0x000fc80007810000 */
[----:B------:R-:W-:Y:S01]  /*1e9f0*/  FMNMX.FTZ R196, R129, R183, !PT ;  /* 0x000000b781c47209 */ /* 0x000fe20007810000 */
[----:B------:R-:W-:Y:S02]  /*1ea00*/  FMUL.FTZ R183, R2, R122 ;  /* 0x0000007a02b77220 */ /* 0x000fe40000410000 */
[----:B------:R-:W-:Y:S02]  /*1ea10*/  MUFU.TANH R146, R146 ;  /* 0x0000009200927308 */ /* 0x000fe40000002400 */
[----:B------:R-:W0:Y:S06]  /*1ea20*/  SHFL.BFLY PT, R10, R196, 0x2, 0x1f ;  /* 0x0c401f00c40a7f89 */ /* 0x000e2c00000e0000 */
[----:B------:R-:W1:Y:S08]  /*1ea30*/  MUFU.TANH R183, R183 ;  /* 0x000000b700b77308 */ /* 0x000e700000002400 */
[----:B------:R-:W-:Y:S08]  /*1ea40*/  MUFU.TANH R151, R151 ;  /* 0x0000009700977308 */ /* 0x000ff00000002400 */
[----:B------:R-:W-:Y:S01]  /*1ea50*/  MUFU.TANH R126, R126 ;  /* 0x0000007e007e7308 */ /* 0x000fe20000002400 */
[----:B0-----:R-:W-:-:S02]  /*1ea60*/  FMNMX.FTZ R10, R196, R10, !PT ;  /* 0x0000000ac40a7209 */ /* 0x001fc40007810000 */
[----:B------:R0:W2:Y:S04]  /*1ea70*/  SHFL.IDX PT, R196, R7, 0x1, 0x1c1f ;  /* 0x003c1f0007c47f89 */ /* 0x0000a800000e0000 */
[----:B------:R-:W3:Y:S01]  /*1ea80*/  SHFL.BFLY PT, R122, R10, 0x1, 0x1f ;  /* 0x0c201f000a7a7f89 */ /* 0x000ee200000e0000 */
[----:B0-----:R0:W4:Y:S02]  /*1ea90*/  MUFU.TANH R7, R127 ;  /* 0x0000007f00077308 */ /* 0x0011240000002400 */
[C---:B0-----:R-:W-:Y:S01]  /*1eaa0*/  FMUL.FTZ R127, R2.reuse, R130 ;  /* 0x00000082027f7220 */ /* 0x041fe20000410000 */
[C---:B------:R-:W-:Y:S01]  /*1eab0*/  FMUL.FTZ R130, R2.reuse, R131 ;  /* 0x0000008302827220 */ /* 0x040fe20000410000 */
[C---:B------:R-:W-:Y:S01]  /*1eac0*/  FMUL.FTZ R131, R2.reuse, R134 ;  /* 0x0000008602837220 */ /* 0x040fe20000410000 */
[----:B------:R-:W-:-:S03]  /*1ead0*/  FMUL.FTZ R134, R2, R135 ;  /* 0x0000008702867220 */ /* 0x000fc60000410000 */
[----:B------:R-:W0:Y:S01]  /*1eae0*/  MUFU.TANH R127, R127 ;  /* 0x0000007f007f7308 */ /* 0x000e220000002400 */
[----:B--2---:R-:W-:Y:S01]  /*1eaf0*/  IMAD.IADD R196, R180, 0x1, R196 ;  /* 0x00000001b4c47824 */ /* 0x004fe200078e02c4 */
[----:B---3--:R-:W-:Y:S01]  /*1eb00*/  FMNMX.FTZ R122, R10, R122, !PT ;  /* 0x0000007a0a7a7209 */ /* 0x008fe20007810000 */
[----:B------:R-:W-:-:S03]  /*1eb10*/  IMAD.U32 R10, RZ, RZ, UR57 ;  /* 0x00000039ff0a7e24 */ /* 0x000fc6000f8e00ff */
[C---:B------:R-:W-:Y:S02]  /*1eb20*/  ISETP.GT.AND P5, PT, R196.reuse, 0x1, PT ;  /* 0x00000001c400780c */ /* 0x040fe40003fa4270 */
[----:B------:R-:W2:Y:S01]  /*1eb30*/  MUFU.TANH R130, R130 ;  /* 0x0000008200827308 */ /* 0x000ea20000002400 */
[----:B------:R-:W-:Y:S01]  /*1eb40*/  ISETP.GT.AND P4, PT, R196, 0x9, PT ;  /* 0x00000009c400780c */ /* 0x000fe20003f84270 */
[----:B------:R-:W-:-:S01]  /*1eb50*/  FFMA.FTZ R135, R122, R10, -8 ;  /* 0xc10000007a877423 */ /* 0x000fc2000001000a */
[----:B------:R-:W-:Y:S02]  /*1eb60*/  FSEL R13, R13, -INF , P5 ;  /* 0xff8000000d0d7808 */ /* 0x000fe40002800000 */
[----:B------:R-:W-:Y:S02]  /*1eb70*/  ISETP.GT.AND P5, PT, R196, 0x11, PT ;  /* 0x00000011c400780c */ /* 0x000fe40003fa4270 */
[----:B------:R-:W-:Y:S01]  /*1eb80*/  FSEL R184, R184, -INF , P4 ;  /* 0xff800000b8b87808 */ /* 0x000fe20002000000 */
[----:B------:R-:W3:Y:S01]  /*1eb90*/  MUFU.TANH R131, R131 ;  /* 0x0000008300837308 */ /* 0x000ee20000002400 */
[----:B------:R-:W-:-:S02]  /*1eba0*/  ISETP.GT.AND P4, PT, R196, 0x19, PT ;  /* 0x00000019c400780c */ /* 0x000fc40003f84270 */
[----:B------:R-:W-:Y:S02]  /*1ebb0*/  FSEL R188, R188, -INF , P5 ;  /* 0xff800000bcbc7808 */ /* 0x000fe40002800000 */
[----:B------:R-:W-:Y:S02]  /*1ebc0*/  ISETP.GT.AND P5, PT, R196, 0x21, PT ;  /* 0x00000021c400780c */ /* 0x000fe40003fa4270 */
[----:B------:R-:W-:Y:S01]  /*1ebd0*/  FSEL R192, R192, -INF , P4 ;  /* 0xff800000c0c07808 */ /* 0x000fe20002000000 */
[----:B------:R-:W5:Y:S01]  /*1ebe0*/  MUFU.TANH R134, R134 ;  /* 0x0000008600867308 */ /* 0x000f620000002400 */
[C---:B------:R-:W-:Y:S02]  /*1ebf0*/  ISETP.GT.AND P4, PT, R196.reuse, 0x29, PT ;  /* 0x00000029c400780c */ /* 0x040fe40003f84270 */
[----:B------:R-:W-:Y:S02]  /*1ec00*/  FSEL R169, R169, -INF , P5 ;  /* 0xff800000a9a97808 */ /* 0x000fe40002800000 */
[----:B------:R-:W-:-:S02]  /*1ec10*/  ISETP.GT.AND P5, PT, R196, 0x30, PT ;  /* 0x00000030c400780c */ /* 0x000fc40003fa4270 */
[----:B------:R-:W-:Y:S02]  /*1ec20*/  ISETP.GT.AND P2, PT, R196, RZ, PT ;  /* 0x000000ffc400720c */ /* 0x000fe40003f44270 */
[----:B------:R-:W-:Y:S02]  /*1ec30*/  FSEL R172, R172, -INF , P4 ;  /* 0xff800000acac7808 */ /* 0x000fe40002000000 */
[C---:B------:R-:W-:Y:S02]  /*1ec40*/  ISETP.GT.AND P4, PT, R196.reuse, 0x38, PT ;  /* 0x00000038c400780c */ /* 0x040fe40003f84270 */
[----:B------:R-:W-:Y:S02]  /*1ec50*/  FSEL R175, R175, -INF , P5 ;  /* 0xff800000afaf7808 */ /* 0x000fe40002800000 */
[----:B------:R-:W-:Y:S02]  /*1ec60*/  ISETP.GT.AND P5, PT, R196, 0x39, PT ;  /* 0x00000039c400780c */ /* 0x000fe40003fa4270 */
[----:B------:R-:W-:-:S02]  /*1ec70*/  FSEL R11, R11, -INF , P2 ;  /* 0xff8000000b0b7808 */ /* 0x000fc40001000000 */
[C---:B------:R-:W-:Y:S02]  /*1ec80*/  ISETP.GT.AND P2, PT, R196.reuse, 0x10, PT ;  /* 0x00000010c400780c */ /* 0x040fe40003f44270 */
[----:B------:R-:W-:Y:S02]  /*1ec90*/  FSEL R195, R195, -INF , P4 ;  /* 0xff800000c3c37808 */ /* 0x000fe40002000000 */
[C---:B------:R-:W-:Y:S02]  /*1eca0*/  ISETP.GT.AND P4, PT, R196.reuse, 0x41, PT ;  /* 0x00000041c400780c */ /* 0x040fe40003f84270 */
[----:B------:R-:W-:Y:S02]  /*1ecb0*/  FSEL R125, R125, -INF , P5 ;  /* 0xff8000007d7d7808 */ /* 0x000fe40002800000 */
[----:B------:R-:W-:Y:S02]  /*1ecc0*/  ISETP.GT.AND P5, PT, R196, 0x48, PT ;  /* 0x00000048c400780c */ /* 0x000fe40003fa4270 */
[----:B------:R-:W-:-:S02]  /*1ecd0*/  FSEL R186, R186, -INF , P2 ;  /* 0xff800000baba7808 */ /* 0x000fc40001000000 */
[C---:B------:R-:W-:Y:S02]  /*1ece0*/  ISETP.GT.AND P2, PT, R196.reuse, 0x20, PT ;  /* 0x00000020c400780c */ /* 0x040fe40003f44270 */
[----:B------:R-:W-:Y:S02]  /*1ecf0*/  FSEL R155, R155, -INF , P4 ;  /* 0xff8000009b9b7808 */ /* 0x000fe40002000000 */
[----:B------:R-:W-:Y:S02]  /*1ed00*/  ISETP.GT.AND P4, PT, R196, 0x50, PT ;  /* 0x00000050c400780c */ /* 0x000fe40003f84270 */
[----:B------:R-:W-:Y:S02]  /*1ed10*/  FSEL R158, R158, -INF , P5 ;  /* 0xff8000009e9e7808 */ /* 0x000fe40002800000 */
[----:B------:R-:W-:Y:S02]  /*1ed20*/  ISETP.GT.AND P5, PT, R196, 0x51, PT ;  /* 0x00000051c400780c */ /* 0x000fe40003fa4270 */
[----:B------:R-:W-:-:S02]  /*1ed30*/  FSEL R168, R168, -INF , P2 ;  /* 0xff800000a8a87808 */ /* 0x000fc40001000000 */
[----:B------:R-:W-:Y:S02]  /*1ed40*/  FSETP.NEU.FTZ.AND P2, PT, R122, -INF , PT ;  /* 0xff8000007a00780b */ /* 0x000fe40003f5d000 */
[----:B------:R-:W-:Y:S02]  /*1ed50*/  FSEL R162, R162, -INF , P4 ;  /* 0xff800000a2a27808 */ /* 0x000fe40002000000 */
[C---:B------:R-:W-:Y:S02]  /*1ed60*/  ISETP.GT.AND P4, PT, R196.reuse, 0x59, PT ;  /* 0x00000059c400780c */ /* 0x040fe40003f84270 */
[----:B------:R-:W-:Y:S02]  /*1ed70*/  FSEL R163, R163, -INF , P5 ;  /* 0xff800000a3a37808 */ /* 0x000fe40002800000 */
[----:B------:R-:W-:Y:S02]  /*1ed80*/  ISETP.GT.AND P5, PT, R196, 0x60, PT ;  /* 0x00000060c400780c */ /* 0x000fe40003fa4270 */
[----:B------:R-:W-:-:S02]  /*1ed90*/  FSEL R135, R135, RZ, P2 ;  /* 0x000000ff87877208 */ /* 0x000fc40001000000 */
[----:B------:R-:W-:Y:S02]  /*1eda0*/  FSEL R167, R167, -INF , P4 ;  /* 0xff800000a7a77808 */ /* 0x000fe40002000000 */
[----:B------:R-:W-:Y:S01]  /*1edb0*/  ISETP.GT.AND P4, PT, R196, 0x68, PT ;  /* 0x00000068c400780c */ /* 0x000fe20003f84270 */
[-CC-:B------:R-:W-:Y:S01]  /*1edc0*/  FFMA.FTZ R180, R181, R10.reuse, -R135.reuse ;  /* 0x0000000ab5b47223 */ /* 0x180fe20000010887 */
[----:B------:R-:W-:Y:S01]  /*1edd0*/  FSEL R138, R138, -INF , P5 ;  /* 0xff8000008a8a7808 */ /* 0x000fe20002800000 */
[-CC-:B------:R-:W-:Y:S01]  /*1ede0*/  FFMA.FTZ R185, R185, R10.reuse, -R135.reuse ;  /* 0x0000000ab9b97223 */ /* 0x180fe20000010887 */
[----:B------:R-:W-:Y:S01]  /*1edf0*/  ISETP.GT.AND P5, PT, R196, 0x69, PT ;  /* 0x00000069c400780c */ /* 0x000fe20003fa4270 */
[-CC-:B------:R-:W-:Y:S01]  /*1ee00*/  FFMA.FTZ R187, R187, R10.reuse, -R135.reuse ;  /* 0x0000000abbbb7223 */ /* 0x180fe20000010887 */
[----:B------:R-:W-:Y:S01]  /*1ee10*/  FSEL R181, R142, -INF , P4 ;  /* 0xff8000008eb57808 */ /* 0x000fe20002000000 */
[-CC-:B------:R-:W-:Y:S01]  /*1ee20*/  FFMA.FTZ R189, R189, R10.reuse, -R135.reuse ;  /* 0x0000000abdbd7223 */ /* 0x180fe20000010887 */
[----:B------:R-:W-:Y:S01]  /*1ee30*/  ISETP.GT.AND P4, PT, R196, 0x71, PT ;  /* 0x00000071c400780c */ /* 0x000fe20003f84270 */
[----:B------:R1:W-:Y:S01]  /*1ee40*/  MUFU.EX2 R142, R185 ;  /* 0x000000b9008e7308 */ /* 0x0003e20000000800 */
[----:B------:R-:W-:Y:S01]  /*1ee50*/  FSEL R143, R143, -INF , P5 ;  /* 0xff8000008f8f7808 */ /* 0x000fe20002800000 */
[-CC-:B------:R-:W-:Y:S01]  /*1ee60*/  FFMA.FTZ R128, R128, R10.reuse, -R135.reuse ;  /* 0x0000000a80807223 */ /* 0x180fe20000010887 */
[----:B------:R-:W-:Y:S01]  /*1ee70*/  ISETP.GT.AND P5, PT, R196, 0x78, PT ;  /* 0x00000078c400780c */ /* 0x000fe20003fa4270 */
[-CC-:B------:R-:W-:Y:S01]  /*1ee80*/  FFMA.FTZ R12, R12, R10.reuse, -R135.reuse ;  /* 0x0000000a0c0c7223 */ /* 0x180fe20000010887 */
[----:B------:R-:W-:Y:S01]  /*1ee90*/  ISETP.GT.AND P3, PT, R196, 0x8, PT ;  /* 0x00000008c400780c */ /* 0x000fe20003f64270 */
[-CC-:B------:R-:W-:Y:S01]  /*1eea0*/  FFMA.FTZ R15, R15, R10.reuse, -R135.reuse ;  /* 0x0000000a0f0f7223 */ /* 0x180fe20000010887 */
[----:B------:R-:W-:Y:S01]  /*1eeb0*/  FSEL R150, R150, -INF , P5 ;  /* 0xff80000096967808 */ /* 0x000fe20002800000 */
[-CC-:B------:R-:W-:Y:S01]  /*1eec0*/  FFMA.FTZ R21, R21, R10.reuse, -R135.reuse ;  /* 0x0000000a15157223 */ /* 0x180fe20000010887 */
[----:B-1----:R-:W-:Y:S01]  /*1eed0*/  FSEL R185, R147, -INF , P4 ;  /* 0xff80000093b97808 */ /* 0x002fe20002000000 */
[-CC-:B------:R-:W-:Y:S01]  /*1eee0*/  FFMA.FTZ R193, R193, R10.reuse, -R135.reuse ;  /* 0x0000000ac1c17223 */ /* 0x180fe20000010887 */
[C---:B------:R-:W-:Y:S01]  /*1eef0*/  ISETP.GT.AND P4, PT, R196.reuse, 0x80, PT ;  /* 0x00000080c400780c */ /* 0x040fe20003f84270 */
[----:B------:R1:W-:Y:S01]  /*1ef00*/  MUFU.EX2 R147, R187 ;  /* 0x000000bb00937308 */ /* 0x0003e20000000800 */
[----:B------:R-:W-:Y:S01]  /*1ef10*/  ISETP.GT.AND P5, PT, R196, 0x81, PT ;  /* 0x00000081c400780c */ /* 0x000fe20003fa4270 */
[-CC-:B------:R-:W-:Y:S01]  /*1ef20*/  FFMA.FTZ R194, R194, R10.reuse, -R135.reuse ;  /* 0x0000000ac2c27223 */ /* 0x180fe20000010887 */
[----:B------:R-:W-:Y:S01]  /*1ef30*/  FSEL R20, R20, -INF , P3 ;  /* 0xff80000014147808 */ /* 0x000fe20001800000 */
[-CC-:B------:R-:W-:Y:S01]  /*1ef40*/  FFMA.FTZ R170, R170, R10.reuse, -R135.reuse ;  /* 0x0000000aaaaa7223 */ /* 0x180fe20000010887 */
[----:B------:R-:W-:Y:S01]  /*1ef50*/  ISETP.GT.AND P3, PT, R196, 0x18, PT ;  /* 0x00000018c400780c */ /* 0x000fe20003f64270 */
[-CC-:B------:R-:W-:Y:S01]  /*1ef60*/  FFMA.FTZ R173, R173, R10.reuse, -R135.reuse ;  /* 0x0000000aadad7223 */ /* 0x180fe20000010887 */
[----:B------:R-:W-:-:S01]  /*1ef70*/  FFMA.FTZ R174, R174, R10, -R135 ;  /* 0x0000000aaeae7223 */ /* 0x000fc20000010887 */
[-CC-:B------:R-:W-:Y:S01]  /*1ef80*/  FFMA.FTZ R176, R176, R10.reuse, -R135.reuse ;  /* 0x0000000ab0b07223 */ /* 0x180fe20000010887 */
[----:B-1----:R-:W-:Y:S01]  /*1ef90*/  FSEL R187, R183, -INF , P4 ;  /* 0xff800000b7bb7808 */ /* 0x002fe20002000000 */
[-CC-:B------:R-:W-:Y:S01]  /*1efa0*/  FFMA.FTZ R178, R178, R10.reuse, -R135.reuse ;  /* 0x0000000ab2b27223 */ /* 0x180fe20000010887 */
        /* <DEDUP_REMOVED lines=11> */
[----:B----4-:R-:W-:Y:S01]  /*1f060*/  FSEL R191, R7, -INF , P4 ;  /* 0xff80000007bf7808 */ /* 0x010fe20002000000 */
[-CC-:B------:R-:W-:Y:S01]  /*1f070*/  FFMA.FTZ R160, R160, R10.reuse, -R135.reuse ;  /* 0x0000000aa0a07223 */ /* 0x180fe20000010887 */
[----:B------:R-:W-:Y:S01]  /*1f080*/  FSEL R171, R171, -INF , P3 ;  /* 0xff800000abab7808 */ /* 0x000fe20001800000 */
[----:B------:R1:W-:Y:S01]  /*1f090*/  MUFU.EX2 R7, R123 ;  /* 0x0000007b00077308 */ /* 0x0003e20000000800 */
[C---:B------:R-:W-:Y:S01]  /*1f0a0*/  ISETP.GT.AND P3, PT, R196.reuse, 0x31, PT ;  /* 0x00000031c400780c */ /* 0x040fe20003f64270 */
[-CC-:B------:R-:W-:Y:S01]  /*1f0b0*/  FFMA.FTZ R161, R161, R10.reuse, -R135.reuse ;  /* 0x0000000aa1a17223 */ /* 0x180fe20000010887 */
[----:B------:R-:W-:Y:S01]  /*1f0c0*/  ISETP.GT.AND P5, PT, R196, 0x90, PT ;  /* 0x00000090c400780c */ /* 0x000fe20003fa4270 */
[-CC-:B------:R-:W-:Y:S01]  /*1f0d0*/  FFMA.FTZ R164, R164, R10.reuse, -R135.reuse ;  /* 0x0000000aa4a47223 */ /* 0x180fe20000010887 */
[----:B------:R-:W-:Y:S01]  /*1f0e0*/  FSEL R177, R177, -INF , P3 ;  /* 0xff800000b1b17808 */ /* 0x000fe20001800000 */
[-CC-:B------:R-:W-:Y:S01]  /*1f0f0*/  FFMA.FTZ R165, R165, R10.reuse, -R135.reuse ;  /* 0x0000000aa5a57223 */ /* 0x180fe20000010887 */
[----:B------:R-:W-:Y:S01]  /*1f100*/  ISETP.GT.AND P3, PT, R196, 0x40, PT ;  /* 0x00000040c400780c */ /* 0x000fe20003f64270 */
[--C-:B------:R-:W-:Y:S01]  /*1f110*/  FFMA.FTZ R136, R136, R10, -R135.reuse ;  /* 0x0000000a88887223 */ /* 0x100fe20000010887 */
[----:B-1----:R-:W-:Y:S01]  /*1f120*/  FMNMX.FTZ R123, R11, R4, !PT ;  /* 0x000000040b7b7209 */ /* 0x002fe20007810000 */
[-CC-:B------:R-:W-:Y:S01]  /*1f130*/  FFMA.FTZ R137, R137, R10.reuse, -R135.reuse ;  /* 0x0000000a89897223 */ /* 0x180fe20000010887 */
[----:B------:R-:W-:Y:S01]  /*1f140*/  FSEL R154, R154, -INF , P3 ;  /* 0xff8000009a9a7808 */ /* 0x000fe20001800000 */
[-CC-:B------:R-:W-:Y:S01]  /*1f150*/  FFMA.FTZ R141, R141, R10.reuse, -R135.reuse ;  /* 0x0000000a8d8d7223 */ /* 0x180fe20000010887 */
[----:B------:R-:W-:Y:S01]  /*1f160*/  FMNMX.FTZ R123, R13, R123, !PT ;  /* 0x0000007b0d7b7209 */ /* 0x000fe20007810000 */
[-CC-:B------:R-:W-:Y:S01]  /*1f170*/  FFMA.FTZ R144, R144, R10.reuse, -R135.reuse ;  /* 0x0000000a90907223 */ /* 0x180fe20000010887 */
[----:B------:R-:W-:Y:S01]  /*1f180*/  ISETP.GT.AND P3, PT, R196, 0x49, PT ;  /* 0x00000049c400780c */ /* 0x000fe20003f64270 */
[-CC-:B------:R-:W-:Y:S01]  /*1f190*/  FFMA.FTZ R145, R145, R10.reuse, -R135.reuse ;  /* 0x0000000a91917223 */ /* 0x180fe20000010887 */
[----:B------:R-:W-:Y:S01]  /*1f1a0*/  FMNMX.FTZ R123, R20, R123, !PT ;  /* 0x0000007b147b7209 */ /* 0x000fe20007810000 */
        /* <DEDUP_REMOVED lines=14> */
[----:B------:R-:W-:Y:S01]  /*1f290*/  FFMA.FTZ R133, R133, R10, -R135 ;  /* 0x0000000a85857223 */ /* 0x000fe20000010887 */
[----:B------:R-:W-:Y:S01]  /*1f2a0*/  FMNMX.FTZ R123, R190, R123, !PT ;  /* 0x0000007bbe7b7209 */ /* 0x000fe20007810000 */
[----:B------:R-:W-:Y:S01]  /*1f2b0*/  MUFU.EX2 R180, R180 ;  /* 0x000000b400b47308 */ /* 0x000fe20000000800 */
[----:B------:R-:W-:-:S02]  /*1f2c0*/  FSEL R139, R139, -INF , P3 ;  /* 0xff8000008b8b7808 */ /* 0x000fc40001800000 */
[----:B------:R-:W-:Y:S02]  /*1f2d0*/  FMNMX.FTZ R123, R192, R123, !PT ;  /* 0x0000007bc07b7209 */ /* 0x000fe40007810000 */
[----:B------:R-:W-:Y:S02]  /*1f2e0*/  ISETP.GT.AND P3, PT, R196, 0x70, PT ;  /* 0x00000070c400780c */ /* 0x000fe40003f64270 */
[----:B------:R-:W-:Y:S01]  /*1f2f0*/  FMNMX.FTZ R123, R168, R123, !PT ;  /* 0x0000007ba87b7209 */ /* 0x000fe20007810000 */
[----:B------:R-:W-:Y:S01]  /*1f300*/  MUFU.EX2 R12, R12 ;  /* 0x0000000c000c7308 */ /* 0x000fe20000000800 */
[----:B------:R-:W-:Y:S02]  /*1f310*/  FSEL R146, R146, -INF , P3 ;  /* 0xff80000092927808 */ /* 0x000fe40001800000 */
[----:B------:R-:W-:Y:S02]  /*1f320*/  FMNMX.FTZ R123, R169, R123, !PT ;  /* 0x0000007ba97b7209 */ /* 0x000fe40007810000 */
[----:B------:R-:W-:-:S02]  /*1f330*/  ISETP.GT.AND P3, PT, R196, 0x79, PT ;  /* 0x00000079c400780c */ /* 0x000fc40003f64270 */
[----:B------:R-:W-:Y:S01]  /*1f340*/  FMNMX.FTZ R123, R171, R123, !PT ;  /* 0x0000007bab7b7209 */ /* 0x000fe20007810000 */
[----:B------:R-:W-:Y:S01]  /*1f350*/  MUFU.EX2 R15, R15 ;  /* 0x0000000f000f7308 */ /* 0x000fe20000000800 */
[----:B------:R-:W-:Y:S02]  /*1f360*/  FSEL R151, R151, -INF , P3 ;  /* 0xff80000097977808 */ /* 0x000fe40001800000 */
[----:B------:R-:W-:Y:S02]  /*1f370*/  FMNMX.FTZ R123, R172, R123, !PT ;  /* 0x0000007bac7b7209 */ /* 0x000fe40007810000 */
[----:B------:R-:W-:Y:S02]  /*1f380*/  ISETP.GT.AND P3, PT, R196, 0x88, PT ;  /* 0x00000088c400780c */ /* 0x000fe40003f64270 */
[----:B------:R-:W-:Y:S01]  /*1f390*/  FMNMX.FTZ R123, R175, R123, !PT ;  /* 0x0000007baf7b7209 */ /* 0x000fe20007810000 */
[----:B------:R-:W-:Y:S01]  /*1f3a0*/  MUFU.EX2 R21, R21 ;  /* 0x0000001500157308 */ /* 0x000fe20000000800 */
[----:B------:R-:W-:-:S02]  /*1f3b0*/  FSEL R126, R126, -INF , P3 ;  /* 0xff8000007e7e7808 */ /* 0x000fc40001800000 */
[----:B------:R-:W-:Y:S02]  /*1f3c0*/  FMNMX.FTZ R123, R177, R123, !PT ;  /* 0x0000007bb17b7209 */ /* 0x000fe40007810000 */
[C---:B------:R-:W-:Y:S02]  /*1f3d0*/  ISETP.GT.AND P3, PT, R196.reuse, 0x91, PT ;  /* 0x00000091c400780c */ /* 0x040fe40003f64270 */
[----:B------:R-:W-:Y:S01]  /*1f3e0*/  FMNMX.FTZ R123, R195, R123, !PT ;  /* 0x0000007bc37b7209 */ /* 0x000fe20007810000 */
[----:B------:R-:W-:Y:S01]  /*1f3f0*/  MUFU.EX2 R193, R193 ;  /* 0x000000c100c17308 */ /* 0x000fe20000000800 */
[----:B0-----:R-:W-:Y:S02]  /*1f400*/  FSEL R127, R127, -INF , P5 ;  /* 0xff8000007f7f7808 */ /* 0x001fe40002800000 */
[----:B------:R-:W-:Y:S02]  /*1f410*/  FMNMX.FTZ R123, R125, R123, !PT ;  /* 0x0000007b7d7b7209 */ /* 0x000fe40007810000 */
[----:B------:R-:W-:-:S02]  /*1f420*/  ISETP.GT.AND P4, PT, R196, 0x98, PT ;  /* 0x00000098c400780c */ /* 0x000fc40003f84270 */
[----:B------:R-:W-:Y:S01]  /*1f430*/  FMNMX.FTZ R123, R154, R123, !PT ;  /* 0x0000007b9a7b7209 */ /* 0x000fe20007810000 */
[----:B------:R-:W-:Y:S01]  /*1f440*/  MUFU.EX2 R194, R194 ;  /* 0x000000c200c27308 */ /* 0x000fe20000000800 */
[----:B--2---:R-:W-:Y:S02]  /*1f450*/  FSEL R130, R130, -INF , P3 ;  /* 0xff80000082827808 */ /* 0x004fe40001800000 */
[----:B------:R-:W-:Y:S02]  /*1f460*/  FMNMX.FTZ R123, R155, R123, !PT ;  /* 0x0000007b9b7b7209 */ /* 0x000fe40007810000 */
[----:B------:R-:W-:Y:S01]  /*1f470*/  ISETP.GT.AND P5, PT, R196, 0x99, PT ;  /* 0x00000099c400780c */ /* 0x000fe20003fa4270 */
[----:B------:R-:W-:Y:S01]  /*1f480*/  FFMA.FTZ R196, R140, R10, -R135 ;  /* 0x0000000a8cc47223 */ /* 0x000fe20000010887 */
[----:B------:R-:W-:Y:S01]  /*1f490*/  FMNMX.FTZ R123, R158, R123, !PT ;  /* 0x0000007b9e7b7209 */ /* 0x000fe20007810000 */
[----:B------:R-:W-:Y:S01]  /*1f4a0*/  MUFU.EX2 R170, R170 ;  /* 0x000000aa00aa7308 */ /* 0x000fe20000000800 */
[----:B---3--:R-:W-:-:S02]  /*1f4b0*/  FSEL R140, R131, -INF , P4 ;  /* 0xff800000838c7808 */ /* 0x008fc40002000000 */
[----:B------:R-:W-:Y:S02]  /*1f4c0*/  FMNMX.FTZ R123, R159, R123, !PT ;  /* 0x0000007b9f7b7209 */ /* 0x000fe40007810000 */
[----:B-----5:R-:W-:Y:S02]  /*1f4d0*/  FSEL R134, R134, -INF , P5 ;  /* 0xff80000086867808 */ /* 0x020fe40002800000 */
[----:B------:R-:W-:Y:S01]  /*1f4e0*/  FMNMX.FTZ R123, R162, R123, !PT ;  /* 0x0000007ba27b7209 */ /* 0x000fe20007810000 */
[----:B------:R-:W-:Y:S01]  /*1f4f0*/  MUFU.EX2 R131, R196 ;  /* 0x000000c400837308 */ /* 0x000fe20000000800 */
[----:B------:R-:W-:Y:S02]  /*1f500*/  ISETP.NE.AND P4, PT, R197, RZ, PT ;  /* 0x000000ffc500720c */ /* 0x000fe40003f85270 */
[----:B------:R-:W-:Y:S02]  /*1f510*/  FMNMX.FTZ R123, R163, R123, !PT ;  /* 0x0000007ba37b7209 */ /* 0x000fe40007810000 */
[----:B------:R-:W-:-:S02]  /*1f520*/  FSEL R197, R122, RZ, P2 ;  /* 0x000000ff7ac57208 */ /* 0x000fc40001000000 */
[----:B------:R-:W-:Y:S01]  /*1f530*/  FMNMX.FTZ R123, R166, R123, !PT ;  /* 0x0000007ba67b7209 */ /* 0x000fe20007810000 */
[----:B------:R-:W-:Y:S02]  /*1f540*/  MUFU.EX2 R173, R173 ;  /* 0x000000ad00ad7308 */ /* 0x000fe40000000800 */
[----:B------:R-:W-:-:S01]  /*1f550*/  FADD.FTZ R197, -R197, R5 ;  /* 0x00000005c5c57221 */ /* 0x000fc20000010100 */
[----:B------:R-:W-:-:S03]  /*1f560*/  FMNMX.FTZ R123, R167, R123, !PT ;  /* 0x0000007ba77b7209 */ /* 0x000fc60007810000 */
[----:B------:R-:W-:Y:S01]  /*1f570*/  FMUL.FTZ R197, R197, R10 ;  /* 0x0000000ac5c57220 */ /* 0x000fe20000410000 */
        /* <DEDUP_REMOVED lines=8> */
[----:B------:R-:W-:-:S04]  /*1f600*/  FMNMX.FTZ R123, R185, R123, !PT ;  /* 0x0000007bb97b7209 */ /* 0x000fc80007810000 */
[----:B------:R-:W-:Y:S01]  /*1f610*/  FMNMX.FTZ R123, R150, R123, !PT ;  /* 0x0000007b967b7209 */ /* 0x000fe20007810000 */
[----:B------:R-:W-:Y:S01]  /*1f620*/  MUFU.EX2 R178, R178 ;  /* 0x000000b200b27308 */ /* 0x000fe20000000800 */
[----:B0-----:R-:W-:-:S02]  /*1f630*/  FFMA.FTZ R3, R197, R3, R180 ;  /* 0x00000003c5037223 */ /* 0x001fc400000100b4 */
[----:B------:R-:W-:Y:S02]  /*1f640*/  FMNMX.FTZ R123, R151, R123, !PT ;  /* 0x0000007b977b7209 */ /* 0x000fe40007810000 */
[----:B------:R-:W-:-:S02]  /*1f650*/  FADD.FTZ R3, R12, R3 ;  /* 0x000000030c037221 */ /* 0x000fc40000010000 */
        /* <DEDUP_REMOVED lines=23> */
[----:B------:R-:W-:-:S03]  /*1f7d0*/  FFMA.FTZ R196, R129, R10, -R135 ;  /* 0x0000000a81c47223 */ /* 0x000fc60000010887 */
[----:B------:R-:W-:-:S03]  /*1f7e0*/  FSETP.NEU.FTZ.AND P3, PT, R123, -INF , PT ;  /* 0xff8000007b00780b */ /* 0x000fc60003f7d000 */
[----:B------:R-:W-:Y:S01]  /*1f7f0*/  MUFU.EX2 R129, R128 ;  /* 0x0000008000817308 */ /* 0x000fe20000000800 */
[----:B------:R-:W-:-:S05]  /*1f800*/  FFMA.FTZ R135, R123, R10, -8 ;  /* 0xc10000007b877423 */ /* 0x000fca000001000a */
[----:B------:R-:W-:Y:S02]  /*1f810*/  FSEL R135, R135, RZ, P3 ;  /* 0x000000ff87877208 */ /* 0x000fe40001800000 */
[----:B------:R0:W-:Y:S03]  /*1f820*/  MUFU.EX2 R128, R196 ;  /* 0x000000c400807308 */ /* 0x0001e60000000800 */
[----:B------:R-:W-:-:S01]  /*1f830*/  FFMA.FTZ R11, R11, R10, -R135 ;  /* 0x0000000a0b0b7223 */ /* 0x000fc20000010887 */
[-CC-:B------:R-:W-:Y:S01]  /*1f840*/  FFMA.FTZ R13, R13, R10.reuse, -R135.reuse ;  /* 0x0000000a0d0d7223 */ /* 0x180fe20000010887 */
[----:B------:R-:W-:-:S01]  /*1f850*/  FFMA.FTZ R20, R20, R10, -R135 ;  /* 0x0000000a14147223 */ /* 0x000fc20000010887 */
[-CC-:B------:R-:W-:Y:S01]  /*1f860*/  FFMA.FTZ R184, R184, R10.reuse, -R135.reuse ;  /* 0x0000000ab8b87223 */ /* 0x180fe20000010887 */
[----:B------:R-:W-:-:S01]  /*1f870*/  FFMA.FTZ R186, R186, R10, -R135 ;  /* 0x0000000ababa7223 */ /* 0x000fc20000010887 */
[-CC-:B------:R-:W-:Y:S01]  /*1f880*/  FFMA.FTZ R188, R188, R10.reuse, -R135.reuse ;  /* 0x0000000abcbc7223 */ /* 0x180fe20000010887 */
[----:B0-----:R-:W-:Y:S01]  /*1f890*/  FSEL R196, R123, RZ, P3 ;  /* 0x000000ff7bc47208 */ /* 0x001fe20001800000 */
[----:B------:R-:W-:Y:S01]  /*1f8a0*/  MUFU.EX2 R11, R11 ;  /* 0x0000000b000b7308 */ /* 0x000fe20000000800 */
[----:B------:R-:W-:-:S01]  /*1f8b0*/  FFMA.FTZ R190, R190, R10, -R135 ;  /* 0x0000000abebe7223 */ /* 0x000fc20000010887 */
[-CC-:B------:R-:W-:Y:S01]  /*1f8c0*/  FFMA.FTZ R192, R192, R10.reuse, -R135.reuse ;  /* 0x0000000ac0c07223 */ /* 0x180fe20000010887 */
[----:B------:R-:W-:-:S01]  /*1f8d0*/  FFMA.FTZ R168, R168, R10, -R135 ;  /* 0x0000000aa8a87223 */ /* 0x000fc20000010887 */
[----:B------:R-:W-:Y:S01]  /*1f8e0*/  FADD.FTZ R196, -R196, R4 ;  /* 0x00000004c4c47221 */ /* 0x000fe20000010100 */
[----:B------:R-:W-:Y:S01]  /*1f8f0*/  IADD3 R4, -R198, 0xb, RZ ;  /* 0x0000000bc6047810 */ /* 0x000fe20007ffe1ff */
[-CC-:B------:R-:W-:Y:S01]  /*1f900*/  FFMA.FTZ R169, R169, R10.reuse, -R135.reuse ;  /* 0x0000000aa9a97223 */ /* 0x180fe20000010887 */
        /* <DEDUP_REMOVED lines=28> */
[----:B------:R0:W-:Y:S06]  /*1fad0*/  BAR.ARV R4, 0x100 ;  /* 0x000400040000751d */ /* 0x0001ec0000002000 */
[----:B------:R-:W3:Y:S01]  /*1fae0*/  MUFU.EX2 R186, R186 ;  /* 0x000000ba00ba7308 */ /* 0x000ee20000000800 */
[----:B------:R-:W-:-:S01]  /*1faf0*/  FFMA.FTZ R187, R187, R10, -R135 ;  /* 0x0000000abbbb7223 */ /* 0x000fc20000010887 */
[----:B0-----:R-:W-:Y:S01]  /*1fb00*/  FADD.FTZ R4, R13, R0 ;  /* 0x000000000d047221 */ /* 0x001fe20000010000 */
[----:B------:R-:W-:-:S01]  /*1fb10*/  FADD.FTZ R0, R15, R3 ;  /* 0x000000030f007221 */ /* 0x000fc20000010000 */
[-CC-:B------:R-:W-:Y:S01]  /*1fb20*/  FFMA.FTZ R189, R189, R10.reuse, -R135.reuse ;  /* 0x0000000abdbd7223 */ /* 0x180fe20000010887 */
[----:B------:R-:W-:-:S01]  /*1fb30*/  FFMA.FTZ R126, R126, R10, -R135 ;  /* 0x0000000a7e7e7223 */ /* 0x000fc20000010887 */
[----:B-1----:R-:W-:Y:S01]  /*1fb40*/  FADD.FTZ R3, R20, R4 ;  /* 0x0000000414037221 */ /* 0x002fe20000010000 */
[----:B------:R-:W-:-:S01]  /*1fb50*/  FADD.FTZ R0, R21, R0 ;  /* 0x0000000015007221 */ /* 0x000fc20000010000 */
[----:B------:R-:W0:Y:S01]  /*1fb60*/  MUFU.EX2 R188, R188 ;  /* 0x000000bc00bc7308 */ /* 0x000e220000000800 */
[----:B------:R-:W-:-:S01]  /*1fb70*/  FFMA.FTZ R191, R191, R10, -R135 ;  /* 0x0000000abfbf7223 */ /* 0x000fc20000010887 */
[----:B--2---:R-:W-:Y:S01]  /*1fb80*/  FADD.FTZ R3, R184, R3 ;  /* 0x00000003b8037221 */ /* 0x004fe20000010000 */
[----:B------:R-:W-:-:S01]  /*1fb90*/  FADD.FTZ R0, R142, R0 ;  /* 0x000000008e007221 */ /* 0x000fc20000010000 */
[-CC-:B------:R-:W-:Y:S01]  /*1fba0*/  FFMA.FTZ R127, R127, R10.reuse, -R135.reuse ;  /* 0x0000000a7f7f7223 */ /* 0x180fe20000010887 */
[----:B------:R-:W-:-:S01]  /*1fbb0*/  FFMA.FTZ R130, R130, R10, -R135 ;  /* 0x0000000a82827223 */ /* 0x000fc20000010887 */
[----:B------:R-:W-:Y:S01]  /*1fbc0*/  FFMA.FTZ R140, R140, R10, -R135 ;  /* 0x0000000a8c8c7223 */ /* 0x000fe20000010887 */
[----:B------:R-:W-:-:S01]  /*1fbd0*/  FADD.FTZ R0, R147, R0 ;  /* 0x0000000093007221 */ /* 0x000fc20000010000 */
[----:B------:R-:W1:Y:S01]  /*1fbe0*/  MUFU.EX2 R190, R190 ;  /* 0x000000be00be7308 */ /* 0x000e620000000800 */
[----:B---3--:R-:W-:-:S01]  /*1fbf0*/  FADD.FTZ R3, R186, R3 ;  /* 0x00000003ba037221 */ /* 0x008fc20000010000 */
[----:B------:R-:W-:Y:S01]  /*1fc00*/  FFMA.FTZ R134, R134, R10, -R135 ;  /* 0x0000000a86867223 */ /* 0x000fe20000010887 */
[----:B------:R-:W-:-:S04]  /*1fc10*/  FADD.FTZ R0, R183, R0 ;  /* 0x00000000b7007221 */ /* 0x000fc80000010000 */
[----:B------:R-:W-:Y:S01]  /*1fc20*/  FADD.FTZ R0, R7, R0 ;  /* 0x0000000007007221 */ /* 0x000fe20000010000 */
[----:B------:R-:W2:Y:S01]  /*1fc30*/  MUFU.EX2 R192, R192 ;  /* 0x000000c000c07308 */ /* 0x000ea20000000800 */
[----:B0-----:R-:W-:-:S02]  /*1fc40*/  FADD.FTZ R3, R188, R3 ;  /* 0x00000003bc037221 */ /* 0x001fc40000010000 */
[----:B------:R-:W-:-:S04]  /*1fc50*/  FADD.FTZ R0, R193, R0 ;  /* 0x00000000c1007221 */ /* 0x000fc80000010000 */
[----:B------:R-:W-:Y:S01]  /*1fc60*/  FADD.FTZ R0, R194, R0 ;  /* 0x00000000c2007221 */ /* 0x000fe20000010000 */
[----:B------:R-:W0:Y:S01]  /*1fc70*/  MUFU.EX2 R168, R168 ;  /* 0x000000a800a87308 */ /* 0x000e220000000800 */
[----:B-1----:R-:W-:-:S02]  /*1fc80*/  FADD.FTZ R3, R190, R3 ;  /* 0x00000003be037221 */ /* 0x002fc40000010000 */
[----:B------:R-:W-:-:S04]  /*1fc90*/  FADD.FTZ R0, R170, R0 ;  /* 0x00000000aa007221 */ /* 0x000fc80000010000 */
[----:B------:R-:W-:Y:S01]  /*1fca0*/  FADD.FTZ R0, R173, R0 ;  /* 0x00000000ad007221 */ /* 0x000fe20000010000 */
[----:B------:R-:W1:Y:S01]  /*1fcb0*/  MUFU.EX2 R169, R169 ;  /* 0x000000a900a97308 */ /* 0x000e620000000800 */
[----:B--2---:R-:W-:-:S02]  /*1fcc0*/  FADD.FTZ R3, R192, R3 ;  /* 0x00000003c0037221 */ /* 0x004fc40000010000 */
        /* <DEDUP_REMOVED lines=28> */
[----:B------:R-:W-:-:S05]  /*1fe90*/  FADD.FTZ R0, R131, R0 ;  /* 0x0000000083007221 */ /* 0x000fca0000010000 */
[----:B------:R-:W0:Y:S01]  /*1fea0*/  MUFU.EX2 R155, R155 ;  /* 0x0000009b009b7308 */ /* 0x000e220000000800 */
[----:B-1----:R-:W-:-:S07]  /*1feb0*/  FADD.FTZ R3, R125, R3 ;  /* 0x000000037d037221 */ /* 0x002fce0000010000 */
[----:B------:R-:W1:Y:S01]  /*1fec0*/  MUFU.EX2 R158, R158 ;  /* 0x0000009e009e7308 */ /* 0x000e620000000800 */
[----:B--2---:R-:W-:-:S07]  /*1fed0*/  FADD.FTZ R3, R154, R3 ;  /* 0x000000039a037221 */ /* 0x004fce0000010000 */
[----:B------:R2:W3:Y:S01]  /*1fee0*/  MUFU.EX2 R5, R159 ;  /* 0x0000009f00057308 */ /* 0x0004e20000000800 */
[----:B0-----:R-:W-:-:S07]  /*1fef0*/  FADD.FTZ R3, R155, R3 ;  /* 0x000000039b037221 */ /* 0x001fce0000010000 */
[----:B------:R-:W0:Y:S01]  /*1ff00*/  MUFU.EX2 R162, R162 ;  /* 0x000000a200a27308 */ /* 0x000e220000000800 */
[----:B-1----:R-:W-:-:S01]  /*1ff10*/  FADD.FTZ R3, R158, R3 ;  /* 0x000000039e037221 */ /* 0x002fc20000010000 */
[----:B--2---:R-:W-:-:S04]  /*1ff20*/  @!P4 IMAD R159, R8, 0x8, R16 ;  /* 0x00000008089fc824 */ /* 0x004fc800078e0210 */
[----:B------:R-:W-:Y:S02]  /*1ff30*/  @!P4 VIADD R159, R159, 0x33440 ;  /* 0x000334409f9fc836 */ /* 0x000fe40000000000 */
[----:B------:R-:W1:Y:S01]  /*1ff40*/  MUFU.EX2 R163, R163 ;  /* 0x000000a300a37308 */ /* 0x000e620000000800 */
[----:B---3--:R-:W-:-:S02]  /*1ff50*/  FADD.FTZ R3, R5, R3 ;  /* 0x0000000305037221 */ /* 0x008fc40000010000 */
[----:B------:R-:W-:-:S04]  /*1ff60*/  @!P4 PRMT R159, RZ, 0x654, R159 ;  /* 0x00000654ff9fc816 */ /* 0x000fc8000000009f */
[----:B------:R2:W-:Y:S01]  /*1ff70*/  @!P4 SYNCS.ARRIVE.TRANS64.RED.A1T0 RZ, [R159+URZ], RZ ;  /* 0x000000ff9fffc9a7 */ /* 0x0005e2000810043f */
        /* <DEDUP_REMOVED lines=55> */
[----:B0-----:R-:W-:-:S04]  /*202f0*/  FADD.FTZ R0, R133, R0 ;  /* 0x0000000085007221 */ /* 0x001fc80000010000 */
[----:B------:R-:W-:-:S03]  /*20300*/  FADD.FTZ R0, R129, R0 ;  /* 0x0000000081007221 */ /* 0x000fc60000010000 */
[----:B------:R-:W0:Y:S01]  /*20310*/  MUFU.EX2 R134, R134 ;  /* 0x0000008600867308 */ /* 0x000e220000000800 */
[----:B-1----:R-:W-:-:S04]  /*20320*/  FADD.FTZ R3, R130, R3 ;  /* 0x0000000382037221 */ /* 0x002fc80000010000 */
[----:B---3--:R-:W-:Y:S01]  /*20330*/  FADD.FTZ R4, R140, R3 ;  /* 0x000000038c047221 */ /* 0x008fe20000010000 */
[----:B------:R-:W-:-:S03]  /*20340*/  FADD.FTZ R3, R128, R0 ;  /* 0x0000000080037221 */ /* 0x000fc60000010000 */
[----:B0-----:R-:W-:Y:S01]  /*20350*/  FADD.FTZ R0, R134, R4 ;  /* 0x0000000486007221 */ /* 0x001fe20000010000 */
[----:B--2---:R-:W-:Y:S06]  /*20360*/  @!P1 BRA `(.L_x_2502) ;  /* 0x0000000000049947 */ /* 0x004fec0003800000 */
[----:B------:R-:W-:Y:S01]  /*20370*/  BPT.TRAP 0x1 ;  /* 0x000000040000795c */ /* 0x000fe20000300000 */
.L_x_2502:
[----:B------:R-:W-:Y:S01]  /*20380*/  IMAD R4, R221, 0x8, R16 ;  /* 0x00000008dd047824 */ /* 0x000fe200078e0210 */
[----:B------:R-:W-:Y:S01]  /*20390*/  ISETP.GT.AND P2, PT, R6, R14, PT ;  /* 0x0000000e0600720c */ /* 0x000fe20003f44270 */
[----:B------:R-:W-:Y:S01]  /*203a0*/  FMUL.FTZ R24, R24, R197 ;  /* 0x000000c518187220 */ /* 0x000fe20000410000 */
[----:B------:R-:W-:Y:S01]  /*203b0*/  MOV R135, UR42 ;  /* 0x0000002a00877c02 */ /* 0x000fe20008000f00 */
[----:B------:R-:W-:Y:S01]  /*203c0*/  VIADD R4, R4, 0x33460 ;  /* 0x0003346004047836 */ /* 0x000fe20000000000 */
        /* <DEDUP_REMOVED lines=43> */
[----:B------:R-:W-:Y:S01]  /*20680*/  FMUL.FTZ R65, R65, R197 ;  /* 0x000000c541417220 */ /* 0x000fe20000410000 */
        /* <DEDUP_REMOVED lines=23> */
[----:B------:R-:W-:Y:S01]  /*20800*/  FMUL.FTZ R89, R89, R197 ;  /* 0x000000c559597220 */ /* 0x000fe20000410000 */
        /* <DEDUP_REMOVED lines=69> */
[----:B------:R-:W-:Y:S01]  /*20c60*/  VIADD R6, R6, 0xffffffff ;  /* 0xffffffff06067836 */ /* 0x000fe20000000000 */
[----:B------:R-:W-:Y:S01]  /*20c70*/  MOV R217, R20 ;  /* 0x0000001400d97202 */ /* 0x000fe20000000f00 */
[----:B0-----:R-:W-:Y:S01]  /*20c80*/  IMAD.MOV.U32 R4, RZ, RZ, R123 ;  /* 0x000000ffff047224 */ /* 0x001fe200078e007b */
        /* <DEDUP_REMOVED lines=19> */
[----:B------:R-:W-:Y:S01]  /*20dc0*/  IMAD.MOV.U32 R201, RZ, RZ, R126 ;  /* 0x000000ffffc97224 */ /* 0x000fe200078e007e */
[----:B------:R-:W-:Y:S06]  /*20dd0*/  @P2 BRA `(.L_x_2503) ;  /* 0xffffffb400582947 */ /* 0x000fec000383ffff */
[----:B------:R-:W-:-:S07]  /*20de0*/  IMAD.MOV.U32 R221, RZ, RZ, R8 ;  /* 0x000000ffffdd7224 */ /* 0x000fce00078e0008 */
.L_x_2492:
[----:B------:R-:W-:-:S13]  /*20df0*/  ISETP.GE.AND P0, PT, R6, R235, PT ;  /* 0x000000eb0600720c */ /* 0x000fda0003f06270 */
[----:B------:R-:W-:Y:S05]  /*20e00*/  @!P0 BRA `(.L_x_2504) ;  /* 0x0000003c00c48947 */ /* 0x000fea0003800000 */
[----:B------:R-:W-:Y:S01]  /*20e10*/  IMAD.MOV.U32 R4, RZ, RZ, R123 ;  /* 0x000000ffff047224 */ /* 0x000fe200078e007b */
[----:B------:R-:W-:Y:S01]  /*20e20*/  MOV R8, R221 ;  /* 0x000000dd00087202 */ /* 0x000fe20000000f00 */
[----:B------:R-:W-:Y:S02]  /*20e30*/  IMAD.MOV.U32 R5, RZ, RZ, R122 ;  /* 0x000000ffff057224 */ /* 0x000fe400078e007a */
[----:B------:R-:W-:-:S07]  /*20e40*/  IMAD.MOV.U32 R7, RZ, RZ, R222 ;  /* 0x000000ffff077224 */ /* 0x000fce00078e00de */
.L_x_2515:
[----:B------:R-:W-:Y:S01]  /*20e50*/  ISETP.NE.AND P2, PT, R229, RZ, PT ;  /* 0x000000ffe500720c */ /* 0x000fe20003f45270 */
[----:B------:R-:W-:Y:S01]  /*20e60*/  VIADD R221, R8, 0x1 ;  /* 0x0000000108dd7836 */ /* 0x000fe20000000000 */
[----:B------:R-:W-:Y:S05]  /*20e70*/  YIELD ;  /* 0x0000000000007946 */ /* 0x000fea0003800000 */
[----:B------:R-:W-:-:S04]  /*20e80*/  ISETP.NE.AND P0, PT, R221, 0x2, PT ;  /* 0x00000002dd00780c */ /* 0x000fc80003f05270 */
[----:B------:R-:W-:Y:S02]  /*20e90*/  SEL R222, RZ, 0x1, P0 ;  /* 0x00000001ffde7807 */ /* 0x000fe40000000000 */
[----:B------:R-:W-:Y:S02]  /*20ea0*/  SEL R221, R221, RZ, P0 ;  /* 0x000000ffdddd7207 */ /* 0x000fe40000000000 */
[----:B------:R-:W-:Y:S01]  /*20eb0*/  LOP3.LUT R222, R7, R222, RZ, 0x3c, !PT ;  /* 0x000000de07de7212 */ /* 0x000fe200078e3cff */
[----:B------:R-:W-:Y:S06]  /*20ec0*/  @P2 BRA `(.L_x_2505) ;  /* 0x0000000000302947 */ /* 0x000fec0003800000 */
[----:B------:R-:W-:Y:S05]  /*20ed0*/  @!P1 BRA `(.L_x_2506) ;  /* 0x0000000000049947 */ /* 0x000fea0003800000 */
[----:B------:R-:W-:Y:S01]  /*20ee0*/  BPT.TRAP 0x1 ;  /* 0x000000040000795c */ /* 0x000fe20000300000 */
.L_x_2506:
[----:B------:R-:W-:Y:S01]  /*20ef0*/  IMAD R10, R221, 0x8, R16 ;  /* 0x00000008dd0a7824 */ /* 0x000fe200078e0210 */
[----:B------:R-:W-:-:S04]  /*20f00*/  SHF.L.U32 R11, R222, 0x1f, RZ ;  /* 0x0000001fde0b7819 */ /* 0x000fc800000006ff */
[----:B------:R0:W1:Y:S01]  /*20f10*/  SYNCS.PHASECHK.TRANS64.TRYWAIT P0, [R10+URZ+0x33430], R11 ;  /* 0x0334300b0a0075a7 */ /* 0x000062000800017f */
[----:B------:R-:W-:Y:S05]  /*20f20*/  @!P1 BRA `(.L_x_2507) ;  /* 0x0000000000049947 */ /* 0x000fea0003800000 */
[----:B------:R-:W-:Y:S01]  /*20f30*/  BPT.TRAP 0x1 ;  /* 0x000000040000795c */ /* 0x000fe20000300000 */
.L_x_2507:
[----:B------:R-:W-:Y:S04]  /*20f40*/  BSSY B0, `(.L_x_2505) ;  /* 0x0000004000007945 */ /* 0x000fe80003800000 */
[----:B-1----:R-:W-:Y:S05]  /*20f50*/  @P0 BRA `(.L_x_2508) ;  /* 0x0000000000080947 */ /* 0x002fea0003800000 */
[----:B------:R-:W1:Y:S02]  /*20f60*/  SYNCS.PHASECHK.TRANS64.TRYWAIT P0, [R10+URZ+0x33430], R11 ;  /* 0x0334300b0a0075a7 */ /* 0x000e64000800017f */
[----:B-1----:R-:W-:Y:S05]  /*20f70*/  @!P0 BRA `(.L_x_2509) ;  /* 0x00000130003c8947 */ /* 0x002fea0003800000 */
.L_x_2508:
[----:B------:R-:W-:Y:S05]  /*20f80*/  BSYNC B0 ;  /* 0x0000000000007941 */ /* 0x000fea0003800000 */
.L_x_2505:
        /* <DEDUP_REMOVED lines=11> */
[----:B------:R-:W-:Y:S01]  /*21040*/  IMAD.MOV.U32 R15, RZ, RZ, -0x7fffffe0 ;  /* 0x80000020ff0f7424 */ /* 0x000fe200078e00ff */
[----:B------:R-:W-:Y:S01]  /*21050*/  UMOV UR32, UR24 ;  /* 0x0000001800207c82 */ /* 0x000fe20008000000 */
        /* <DEDUP_REMOVED lines=10> */
[----:B0-----:R-:W-:-:S05]  /*21100*/  SHF.R.U32.HI R10, RZ, 0x7, R10 ;  /* 0x00000007ff0a7819 */ /* 0x001fca000001160a */
[----:B------:R-:W-:Y:S02]  /*21110*/  VIADD R120, R10, 0x8 ;  /* 0x000000080a787836 */ /* 0x000fe40000000000 */
[----:B------:R-:W-:-:S03]  /*21120*/  IMAD R10, R221, 0x780, R9 ;  /* 0x00000780dd0a7824 */ /* 0x000fc600078e0209 */
[----:B------:R0:W-:Y:S01]  /*21130*/  BAR.SYNC.DEFER_BLOCKING R120, 0x100 ;  /* 0x000400780000751d */ /* 0x0001e20000010000 */
        /* <DEDUP_REMOVED lines=9> */
[----:B------:R-:W-:Y:S01]  /*211d0*/  VIADD R14, R10, 0x82 ;  /* 0x000000820a0e7836 */ /* 0x000fe20000000000 */
[----:B------:R-:W-:-:S02]  /*211e0*/  R2UR UR30, R20 ;  /* 0x00000000141e72ca */ /* 0x000fc400000e0000 */
[----:B------:R-:W-:Y:S02]  /*211f0*/  R2UR UR6, R12 ;  /* 0x000000000c0672ca */ /* 0x000fe400000e0000 */
[----:B------:R-:W-:Y:S01]  /*21200*/  IADD3 R12, R10, 0x102, RZ ;  /* 0x000001020a0c7810 */ /* 0x000fe20007ffe0ff */
        /* <DEDUP_REMOVED lines=24> */
[----:B0-----:R-:W-:-:S06]  /*21390*/  WARPGROUP.ARRIVE ;  /* 0x00000000000079c5 */ /* 0x001fcc0000000000 */
[----:B------:R-:W-:Y:S01]  /*213a0*/  QGMMA.64x32x32.F32.E4M3.E4M3 R120, gdesc[UR28], RZ, !UPT, gsb0 ;  /* 0x006000001c7879f3 */ /* 0x000fe2000c0008ff */
        /* <DEDUP_REMOVED lines=9> */
[----:B------:R-:W-:-:S04]  /*21440*/  IADD3 R12, R10, 0x280, RZ ;  /* 0x000002800a0c7810 */ /* 0x000fc80007ffe0ff */
        /* <DEDUP_REMOVED lines=185> */
[----:B------:R-:W-:Y:S05]  /*21fe0*/  @P2 BRA `(.L_x_2510) ;  /* 0x0000000000282947 */ /* 0x000fea0003800000 */
[----:B------:R-:W-:Y:S05]  /*21ff0*/  @!P1 BRA `(.L_x_2511) ;  /* 0x0000000000049947 */ /* 0x000fea0003800000 */
[----:B------:R-:W-:Y:S01]  /*22000*/  BPT.TRAP 0x1 ;  /* 0x000000040000795c */ /* 0x000fe20000300000 */
.L_x_2511:
[----:B------:R-:W-:Y:S01]  /*22010*/  SHF.L.U32 R7, R7, 0x1f, RZ ;  /* 0x0000001f07077819 */ /* 0x000fe200000006ff */
[----:B------:R-:W-:-:S04]  /*22020*/  IMAD R10, R8, 0x8, R16 ;  /* 0x00000008080a7824 */ /* 0x000fc800078e0210 */
[----:B------:R0:W1:Y:S01]  /*22030*/  SYNCS.PHASECHK.TRANS64.TRYWAIT P0, [R10+URZ+0x33450], R7 ;  /* 0x033450070a0075a7 */ /* 0x000062000800017f */
[----:B------:R-:W-:Y:S05]  /*22040*/  @!P1 BRA `(.L_x_2512) ;  /* 0x0000000000049947 */ /* 0x000fea0003800000 */
[----:B------:R-:W-:Y:S01]  /*22050*/  BPT.TRAP 0x1 ;  /* 0x000000040000795c */ /* 0x000fe20000300000 */
.L_x_2512:
[----:B-1----:R-:W-:Y:S05]  /*22060*/  @P0 BRA `(.L_x_2510) ;  /* 0x0000000000080947 */ /* 0x002fea0003800000 */
[----:B------:R-:W1:Y:S02]  /*22070*/  SYNCS.PHASECHK.TRANS64.TRYWAIT P0, [R10+URZ+0x33450], R7 ;  /* 0x033450070a0075a7 */ /* 0x000e64000800017f */
[----:B-1----:R-:W-:Y:S05]  /*22080*/  @!P0 BRA `(.L_x_2513) ;  /* 0x00000120000c8947 */ /* 0x002fea0003800000 */
.L_x_2510:
[----:B01----:R-:W-:Y:S01]  /*22090*/  VIADD R7, R16, 0x200 ;  /* 0x0000020010077836 */ /* 0x003fe20000000000 */
[----:B------:R-:W-:Y:S01]  /*220a0*/  MOV R11, 0xc0000010 ;  /* 0xc0000010000b7802 */ /* 0x000fe20000000f00 */
        /* <DEDUP_REMOVED lines=8> */
[C---:B------:R-:W-:Y:S01]  /*22130*/  FMUL.FTZ R20, R2.reuse, R190 ;  /* 0x000000be02147220 */ /* 0x040fe20000410000 */
        /* <DEDUP_REMOVED lines=37> */
[----:B0-----:R-:W-:Y:S01]  /*22390*/  FMNMX.FTZ R193, R7, R5, !PT ;  /* 0x0000000507c17209 */ /* 0x001fe20007810000 */
[C---:B------:R-:W-:Y:S01]  /*223a0*/  FMUL.FTZ R182, R2.reuse, R182 ;  /* 0x000000b602b67220 */ /* 0x040fe20000410000 */
[C---:B------:R-:W-:Y:S01]  /*223b0*/  FMUL.FTZ R181, R2.reuse, R181 ;  /* 0x000000b502b57220 */ /* 0x040fe20000410000 */
[C---:B------:R-:W-:Y:S01]  /*223c0*/  FMUL.FTZ R183, R2.reuse, R183 ;  /* 0x000000b702b77220 */ /* 0x040fe20000410000 */
[----:B------:R-:W-:Y:S01]  /*223d0*/  FMNMX.FTZ R193, R11, R193, !PT ;  /* 0x000000c10bc17209 */ /* 0x000fe20007810000 */
[C---:B------:R-:W-:Y:S01]  /*223e0*/  FMUL.FTZ R152, R2.reuse, R152 ;  /* 0x0000009802987220 */ /* 0x040fe20000410000 */
[----:B------:R-:W-:Y:S01]  /*223f0*/  FMUL.FTZ R154, R2, R154 ;  /* 0x0000009a029a7220 */ /* 0x000fe20000410000 */
[----:B------:R-:W-:Y:S01]  /*22400*/  MUFU.TANH R21, R21 ;  /* 0x0000001500157308 */ /* 0x000fe20000002400 */
[----:B------:R-:W-:Y:S01]  /*22410*/  FMNMX.FTZ R193, R14, R193, !PT ;  /* 0x000000c10ec17209 */ /* 0x000fe20007810000 */
        /* <DEDUP_REMOVED lines=31> */
[----:B-1----:R-:W-:Y:S01]  /*22610*/  FMNMX.FTZ R193, R185, R193, !PT ;  /* 0x000000c1b9c17209 */ /* 0x002fe20007810000 */
[C---:B------:R-:W-:Y:S01]  /*22620*/  FMUL.FTZ R147, R2.reuse, R147 ;  /* 0x0000009302937220 */ /* 0x040fe20000410000 */
[C---:B------:R-:W-:Y:S01]  /*22630*/  FMUL.FTZ R148, R2.reuse, R148 ;  /* 0x0000009402947220 */ /* 0x040fe20000410000 */
[C---:B------:R-:W-:Y:S01]  /*22640*/  FMUL.FTZ R150, R2.reuse, R150 ;  /* 0x0000009602967220 */ /* 0x040fe20000410000 */
[C---:B------:R-:W-:Y:S01]  /*22650*/  FMUL.FTZ R149, R2.reuse, R149 ;  /* 0x0000009502957220 */ /* 0x040fe20000410000 */
[C---:B------:R-:W-:Y:S01]  /*22660*/  FMUL.FTZ R151, R2.reuse, R151 ;  /* 0x0000009702977220 */ /* 0x040fe20000410000 */
[----:B------:R-:W-:Y:S01]  /*22670*/  FMUL.FTZ R124, R2, R124 ;  /* 0x0000007c027c7220 */ /* 0x000fe20000410000 */
[----:B------:R-:W-:Y:S01]  /*22680*/  MUFU.TANH R189, R189 ;  /* 0x000000bd00bd7308 */ /* 0x000fe20000002400 */
[----:B--2---:R-:W-:Y:S01]  /*22690*/  FMNMX.FTZ R193, R188, R193, !PT ;  /* 0x000000c1bcc17209 */ /* 0x004fe20007810000 */
        /* <DEDUP_REMOVED lines=31> */
[----:B------:R-:W0:Y:S01]  /*22890*/  S2R R219, SR_TID.X ;  /* 0x0000000000db7919 */ /* 0x000e220000002100 */
[----:B------:R-:W-:Y:S01]  /*228a0*/  MUFU.TANH R154, R154 ;  /* 0x0000009a009a7308 */ /* 0x000fe20000002400 */
[----:B------:R-:W-:Y:S01]  /*228b0*/  QGMMA.64x192x32.F32.E4M3.E4M3 R24, R212, gdesc[UR4], R24, gsb0 ;  /* 0x02e00004d4187df3 */ /* 0x000fe20008000818 */
[----:B------:R-:W-:Y:S01]  /*228c0*/  R2UR UR6, R12 ;  /* 0x000000000c0672ca */ /* 0x000fe200000e0000 */
[----:B------:R-:W-:Y:S01]  /*228d0*/  VIADD R12, R10, 0x480 ;  /* 0x000004800a0c7836 */ /* 0x000fe20000000000 */
[----:B------:R-:W-:Y:S01]  /*228e0*/  R2UR UR7, R13 ;  /* 0x000000000d0772ca */ /* 0x000fe200000e0000 */
[----:B------:R-:W-:-:S03]  /*228f0*/  IMAD.MOV.U32 R13, RZ, RZ, -0x3ffffff0 ;  /* 0xc0000010ff0d7424 */ /* 0x000fc600078e00ff */
[----:B------:R-:W-:Y:S08]  /*22900*/  MUFU.TANH R153, R153 ;  /* 0x0000009900997308 */ /* 0x000ff00000002400 */
[----:B------:R-:W-:Y:S08]  /*22910*/  MUFU.TANH R155, R155 ;  /* 0x0000009b009b7308 */ /* 0x000ff00000002400 */
[----:B------:R-:W-:Y:S01]  /*22920*/  MUFU.TANH R156, R156 ;  /* 0x0000009c009c7308 */ /* 0x000fe20000002400 */
[----:B0-----:R-:W-:-:S07]  /*22930*/  LOP3.LUT R219, R219, 0x7f, RZ, 0xc0, !PT ;  /* 0x0000007fdbdb7812 */ /* 0x001fce00078ec0ff */
[----:B------:R-:W-:Y:S01]  /*22940*/  MUFU.TANH R158, R158 ;  /* 0x0000009e009e7308 */ /* 0x000fe20000002400 */
[----:B------:R-:W-:Y:S02]  /*22950*/  ISETP.NE.AND P0, PT, R219, RZ, PT ;  /* 0x000000ffdb00720c */ /* 0x000fe40003f05270 */
[----:B------:R-:W0:Y:S05]  /*22960*/  S2R R219, SR_TID.X ;  /* 0x0000000000db7919 */ /* 0x000e2a0000002100 */
        /* <DEDUP_REMOVED lines=31> */
[C---:B------:R-:W-:Y:S01]  /*22b60*/  FMUL.FTZ R187, R2.reuse, R195 ;  /* 0x000000c302bb7220 */ /* 0x040fe20000410000 */
[----:B------:R-:W-:Y:S01]  /*22b70*/  MUFU.TANH R148, R148 ;  /* 0x0000009400947308 */ /* 0x000fe20000002400 */
[----:B------:R-:W-:-:S07]  /*22b80*/  FMUL.FTZ R195, R2, R123 ;  /* 0x0000007b02c37220 */ /* 0x000fce0000410000 */
[----:B------:R-:W0:Y:S08]  /*22b90*/  MUFU.TANH R12, R12 ;  /* 0x0000000c000c7308 */ /* 0x000e300000002400 */
[----:B------:R-:W1:Y:S08]  /*22ba0*/  MUFU.TANH R13, R13 ;  /* 0x0000000d000d7308 */ /* 0x000e700000002400 */
[----:B------:R-:W2:Y:S01]  /*22bb0*/  MUFU.TANH R186, R186 ;  /* 0x000000ba00ba7308 */ /* 0x000ea20000002400 */
[----:B0-----:R-:W-:-:S07]  /*22bc0*/  FMNMX.FTZ R194, R12, R4, !PT ;  /* 0x000000040cc27209 */ /* 0x001fce0007810000 */
[----:B------:R-:W0:Y:S01]  /*22bd0*/  MUFU.TANH R187, R187 ;  /* 0x000000bb00bb7308 */ /* 0x000e220000002400 */
[----:B-1----:R-:W-:-:S04]  /*22be0*/  FMNMX.FTZ R194, R13, R194, !PT ;  /* 0x000000c20dc27209 */ /* 0x002fc80007810000 */
[----:B------:R-:W-:-:S03]  /*22bf0*/  FMNMX.FTZ R194, R20, R194, !PT ;  /* 0x000000c214c27209 */ /* 0x000fc60007810000 */
[----:B------:R-:W-:Y:S01]  /*22c00*/  MUFU.TANH R150, R150 ;  /* 0x0000009600967308 */ /* 0x000fe20000002400 */
[----:B------:R-:W-:-:S04]  /*22c10*/  FMNMX.FTZ R194, R21, R194, !PT ;  /* 0x000000c215c27209 */ /* 0x000fc80007810000 */
[----:B--2---:R-:W-:Y:S01]  /*22c20*/  FMNMX.FTZ R120, R186, R194, !PT ;  /* 0x000000c2ba787209 */ /* 0x004fe20007810000 */
[----:B------:R-:W-:Y:S01]  /*22c30*/  FMUL.FTZ R194, R2, R121 ;  /* 0x0000007902c27220 */ /* 0x000fe20000410000 */
[----:B------:R-:W-:Y:S01]  /*22c40*/  FMNMX.FTZ R121, R189, R193, !PT ;  /* 0x000000c1bd797209 */ /* 0x000fe20007810000 */
[----:B------:R-:W1:Y:S01]  /*22c50*/  MUFU.TANH R149, R149 ;  /* 0x0000009500957308 */ /* 0x000e620000002400 */
[----:B0-----:R-:W-:Y:S02]  /*22c60*/  FMNMX.FTZ R120, R187, R120, !PT ;  /* 0x00000078bb787209 */ /* 0x001fe40007810000 */
[----:B------:R-:W-:Y:S02]  /*22c70*/  FMNMX.FTZ R121, R168, R121, !PT ;  /* 0x00000079a8797209 */ /* 0x000fe40007810000 */
[----:B------:R-:W-:Y:S02]  /*22c80*/  FMNMX.FTZ R120, R190, R120, !PT ;  /* 0x00000078be787209 */ /* 0x000fe40007810000 */
[----:B------:R-:W-:Y:S01]  /*22c90*/  FMNMX.FTZ R121, R169, R121, !PT ;  /* 0x00000079a9797209 */ /* 0x000fe20007810000 */
[----:B------:R0:W-:Y:S01]  /*22ca0*/  MUFU.TANH R193, R194 ;  /* 0x000000c200c17308 */ /* 0x0001e20000002400 */
[----:B------:R-:W-:-:S02]  /*22cb0*/  FMNMX.FTZ R120, R191, R120, !PT ;  /* 0x00000078bf787209 */ /* 0x000fc40007810000 */
[----:B------:R-:W-:Y:S02]  /*22cc0*/  FMNMX.FTZ R121, R172, R121, !PT ;  /* 0x00000079ac797209 */ /* 0x000fe40007810000 */
[----:B------:R-:W-:Y:S02]  /*22cd0*/  FMNMX.FTZ R120, R170, R120, !PT ;  /* 0x00000078aa787209 */ /* 0x000fe40007810000 */
[----:B------:R-:W-:Y:S01]  /*22ce0*/  FMNMX.FTZ R121, R173, R121, !PT ;  /* 0x00000079ad797209 */ /* 0x000fe20007810000 */
[----:B------:R-:W-:Y:S01]  /*22cf0*/  MUFU.TANH R151, R151 ;  /* 0x0000009700977308 */ /* 0x000fe20000002400 */
[----:B------:R-:W-:Y:S01]  /*22d00*/  FMNMX.FTZ R120, R171, R120, !PT ;  /* 0x00000078ab787209 */ /* 0x000fe20007810000 */
[----:B0-----:R-:W-:Y:S01]  /*22d10*/  FMUL.FTZ R194, R2, R122 ;  /* 0x0000007a02c27220 */ /* 0x001fe20000410000 */
[----:B------:R-:W-:Y:S02]  /*22d20*/  FMNMX.FTZ R121, R176, R121, !PT ;  /* 0x00000079b0797209 */ /* 0x000fe40007810000 */
[----:B------:R-:W-:-:S02]  /*22d30*/  FMNMX.FTZ R120, R174, R120, !PT ;  /* 0x00000078ae787209 */ /* 0x000fc40007810000 */
[----:B------:R-:W-:Y:S01]  /*22d40*/  FMNMX.FTZ R121, R177, R121, !PT ;  /* 0x00000079b1797209 */ /* 0x000fe20007810000 */
[----:B------:R-:W0:Y:S01]  /*22d50*/  MUFU.TANH R192, R192 ;  /* 0x000000c000c07308 */ /* 0x000e220000002400 */
[----:B------:R-:W-:Y:S02]  /*22d60*/  FMNMX.FTZ R120, R175, R120, !PT ;  /* 0x00000078af787209 */ /* 0x000fe40007810000 */
[----:B------:R-:W-:Y:S02]  /*22d70*/  FMNMX.FTZ R121, R180, R121, !PT ;  /* 0x00000079b4797209 */ /* 0x000fe40007810000 */
[----:B------:R-:W-:Y:S02]  /*22d80*/  FMNMX.FTZ R120, R178, R120, !PT ;  /* 0x00000078b2787209 */ /* 0x000fe40007810000 */
[----:B------:R-:W-:Y:S01]  /*22d90*/  FMNMX.FTZ R121, R181, R121, !PT ;  /* 0x00000079b5797209 */ /* 0x000fe20007810000 */
[----:B------:R-:W-:Y:S01]  /*22da0*/  MUFU.TANH R194, R194 ;  /* 0x000000c200c27308 */ /* 0x000fe20000002400 */
[----:B------:R-:W-:-:S02]  /*22db0*/  FMNMX.FTZ R120, R179, R120, !PT ;  /* 0x00000078b3787209 */ /* 0x000fc40007810000 */
[----:B------:R-:W-:Y:S02]  /*22dc0*/  FMNMX.FTZ R121, R152, R121, !PT ;  /* 0x0000007998797209 */ /* 0x000fe40007810000 */
[----:B------:R-:W-:Y:S02]  /*22dd0*/  FMNMX.FTZ R120, R182, R120, !PT ;  /* 0x00000078b6787209 */ /* 0x000fe40007810000 */
[----:B------:R-:W-:Y:S01]  /*22de0*/  FMNMX.FTZ R121, R153, R121, !PT ;  /* 0x0000007999797209 */ /* 0x000fe20007810000 */
[----:B------:R-:W-:Y:S01]  /*22df0*/  MUFU.TANH R195, R195 ;  /* 0x000000c300c37308 */ /* 0x000fe20000002400 */
        /* <DEDUP_REMOVED lines=14> */
[----:B------:R-:W3:Y:S01]  /*22ee0*/  MUFU.TANH R125, R125 ;  /* 0x0000007d007d7308 */ /* 0x000ee20000002400 */
[----:B------:R-:W-:Y:S02]  /*22ef0*/  FMNMX.FTZ R120, R163, R120, !PT ;  /* 0x00000078a3787209 */ /* 0x000fe40007810000 */
[----:B------:R-:W-:Y:S02]  /*22f00*/  FMNMX.FTZ R121, R136, R121, !PT ;  /* 0x0000007988797209 */ /* 0x000fe40007810000 */
[----:B------:R-:W-:-:S02]  /*22f10*/  FMNMX.FTZ R120, R166, R120, !PT ;  /* 0x00000078a6787209 */ /* 0x000fc40007810000 */
[----:B------:R-:W-:Y:S01]  /*22f20*/  FMNMX.FTZ R121, R137, R121, !PT ;  /* 0x0000007989797209 */ /* 0x000fe20007810000 */
[----:B------:R-:W-:Y:S01]  /*22f30*/  MUFU.TANH R127, R127 ;  /* 0x0000007f007f7308 */ /* 0x000fe20000002400 */
[----:B------:R-:W-:Y:S02]  /*22f40*/  FMNMX.FTZ R120, R167, R120, !PT ;  /* 0x00000078a7787209 */ /* 0x000fe40007810000 */
[----:B------:R-:W-:Y:S02]  /*22f50*/  FMNMX.FTZ R121, R140, R121, !PT ;  /* 0x000000798c797209 */ /* 0x000fe40007810000 */
[----:B------:R-:W-:Y:S02]  /*22f60*/  FMNMX.FTZ R120, R138, R120, !PT ;  /* 0x000000788a787209 */ /* 0x000fe40007810000 */
[----:B------:R-:W-:Y:S01]  /*22f70*/  FMNMX.FTZ R121, R141, R121, !PT ;  /* 0x000000798d797209 */ /* 0x000fe20007810000 */
[----:B------:R-:W4:Y:S01]  /*22f80*/  MUFU.TANH R128, R128 ;  /* 0x0000008000807308 */ /* 0x000f220000002400 */
        /* <DEDUP_REMOVED lines=8> */
[----:B-1----:R-:W-:Y:S01]  /*23010*/  FMNMX.FTZ R121, R149, R121, !PT ;  /* 0x0000007995797209 */ /* 0x002fe20007810000 */
[----:B------:R-:W1:Y:S01]  /*23020*/  MUFU.TANH R129, R129 ;  /* 0x0000008100817308 */ /* 0x000e620000002400 */
[----:B------:R-:W-:Y:S02]  /*23030*/  FMNMX.FTZ R120, R147, R120, !PT ;  /* 0x0000007893787209 */ /* 0x000fe40007810000 */
[----:B0-----:R-:W-:Y:S02]  /*23040*/  FMNMX.FTZ R121, R192, R121, !PT ;  /* 0x00000079c0797209 */ /* 0x001fe40007810000 */
[----:B------:R-:W-:Y:S02]  /*23050*/  FMNMX.FTZ R120, R150, R120, !PT ;  /* 0x0000007896787209 */ /* 0x000fe40007810000 */
[----:B------:R-:W-:Y:S01]  /*23060*/  FMNMX.FTZ R121, R193, R121, !PT ;  /* 0x00000079c1797209 */ /* 0x000fe20007810000 */
[----:B------:R-:W0:Y:S01]  /*23070*/  MUFU.TANH R131, R131 ;  /* 0x0000008300837308 */ /* 0x000e220000002400 */
[----:B------:R-:W-:-:S02]  /*23080*/  FMNMX.FTZ R120, R151, R120, !PT ;  /* 0x0000007897787209 */ /* 0x000fc40007810000 */
[----:B--2---:R-:W-:Y:S02]  /*23090*/  FMNMX.FTZ R121, R124, R121, !PT ;  /* 0x000000797c797209 */ /* 0x004fe40007810000 */
[----:B------:R-:W-:Y:S02]  /*230a0*/  FMNMX.FTZ R120, R194, R120, !PT ;  /* 0x00000078c2787209 */ /* 0x000fe40007810000 */
[----:B---3--:R-:W-:Y:S01]  /*230b0*/  FMNMX.FTZ R121, R125, R121, !PT ;  /* 0x000000797d797209 */ /* 0x008fe20007810000 */
[----:B------:R-:W2:Y:S01]  /*230c0*/  MUFU.TANH R132, R132 ;  /* 0x0000008400847308 */ /* 0x000ea20000002400 */
[----:B------:R-:W-:Y:S02]  /*230d0*/  FMNMX.FTZ R120, R195, R120, !PT ;  /* 0x00000078c3787209 */ /* 0x000fe40007810000 */
[----:B----4-:R-:W-:Y:S02]  /*230e0*/  FMNMX.FTZ R121, R128, R121, !PT ;  /* 0x0000007980797209 */ /* 0x010fe40007810000 */
[----:B------:R-:W-:-:S02]  /*230f0*/  FMNMX.FTZ R120, R126, R120, !PT ;  /* 0x000000787e787209 */ /* 0x000fc40007810000 */
[----:B-1----:R-:W-:Y:S01]  /*23100*/  FMNMX.FTZ R121, R129, R121, !PT ;  /* 0x0000007981797209 */ /* 0x002fe20007810000 */
[----:B------:R-:W1:Y:S01]  /*23110*/  MUFU.TANH R134, R134 ;  /* 0x0000008600867308 */ /* 0x000e620000002400 */
[----:B------:R-:W-:-:S04]  /*23120*/  FMNMX.FTZ R120, R127, R120, !PT ;  /* 0x000000787f787209 */ /* 0x000fc80007810000 */
[----:B------:R-:W-:-:S03]  /*23130*/  FMNMX.FTZ R120, R130, R120, !PT ;  /* 0x0000007882787209 */ /* 0x000fc60007810000 */
[----:B------:R-:W3:Y:S01]  /*23140*/  MUFU.TANH R133, R133 ;  /* 0x0000008500857308 */ /* 0x000ee20000002400 */
[----:B0-----:R-:W-:Y:S02]  /*23150*/  FMNMX.FTZ R120, R131, R120, !PT ;  /* 0x0000007883787209 */ /* 0x001fe40007810000 */
[----:B--2---:R-:W-:-:S05]  /*23160*/  FMNMX.FTZ R121, R132, R121, !PT ;  /* 0x0000007984797209 */ /* 0x004fca0007810000 */
[----:B------:R-:W0:Y:S01]  /*23170*/  MUFU.TANH R135, R135 ;  /* 0x0000008700877308 */ /* 0x000e220000002400 */
[----:B-1----:R-:W-:Y:S02]  /*23180*/  FMNMX.FTZ R120, R134, R120, !PT ;  /* 0x0000007886787209 */ /* 0x002fe40007810000 */
[----:B---3--:R-:W-:-:S05]  /*23190*/  FMNMX.FTZ R121, R133, R121, !PT ;  /* 0x0000007985797209 */ /* 0x008fca0007810000 */
[----:B------:R-:W1:Y:S01]  /*231a0*/  SHFL.BFLY PT, R123, R121, 0x2, 0x1f ;  /* 0x0c401f00797b7f89 */ /* 0x000e6200000e0000 */
[----:B------:R-:W-:Y:S02]  /*231b0*/  WARPGROUP.DEPBAR.LE gsb0, 0x0 ;  /* 0x00008000000079c5 */ /* 0x000fe40000010000 */
[----:B------:R-:W-:Y:S01]  /*231c0*/  WARPGROUP.ARRIVE ;  /* 0x00000000000079c5 */ /* 0x000fe20000000000 */
[----:B0-----:R-:W-:Y:S02]  /*231d0*/  FMNMX.FTZ R122, R135, R120, !PT ;  /* 0x00000078877a7209 */ /* 0x001fe40007810000 */
[----:B------:R-:W-:-:S03]  /*231e0*/  IADD3 R120, R10, 0x600, RZ ;  /* 0x000006000a787810 */ /* 0x000fc60007ffe0ff */
[----:B------:R-:W-:Y:S01]  /*231f0*/  QGMMA.64x192x32.F32.E4M3.E4M3 R24, R204, gdesc[UR4], R24, gsb0 ;  /* 0x02e00004cc187df3 */ /* 0x000fe20008000818 */
[----:B------:R-:W0:Y:S01]  /*23200*/  SHFL.BFLY PT, R196, R122, 0x2, 0x1f ;  /* 0x0c401f007ac47f89 */ /* 0x000e2200000e0000 */
[----:B------:R-:W-:Y:S02]  /*23210*/  R2UR UR6, R120 ;  /* 0x00000000780672ca */ /* 0x000fe400000e0000 */
[----:B-1----:R-:W-:Y:S01]  /*23220*/  FMNMX.FTZ R123, R121, R123, !PT ;  /* 0x0000007b797b7209 */ /* 0x002fe20007810000 */
[----:B------:R-:W-:-:S05]  /*23230*/  IMAD.MOV.U32 R121, RZ, RZ, -0x3ffffff0 ;  /* 0xc0000010ff797424 */ /* 0x000fca00078e00ff */
[----:B------:R-:W-:Y:S02]  /*23240*/  R2UR UR7, R121 ;  /* 0x00000000790772ca */ /* 0x000fe400000e0000 */
[----:B0-----:R-:W-:Y:S02]  /*23250*/  FMNMX.FTZ R196, R122, R196, !PT ;  /* 0x000000c47ac47209 */ /* 0x001fe40007810000 */
[----:B------:R-:W0:Y:S04]  /*23260*/  SHFL.BFLY PT, R122, R123, 0x1, 0x1f ;  /* 0x0c201f007b7a7f89 */ /* 0x000e2800000e0000 */
[----:B------:R-:W1:Y:S01]  /*23270*/  SHFL.BFLY PT, R10, R196, 0x1, 0x1f ;  /* 0x0c201f00c40a7f89 */ /* 0x000e6200000e0000 */
[----:B0-----:R-:W-:Y:S02]  /*23280*/  FMNMX.FTZ R122, R123, R122, !PT ;  /* 0x0000007a7b7a7209 */ /* 0x001fe40007810000 */
[----:B-1----:R-:W-:Y:S01]  /*23290*/  FMNMX.FTZ R123, R196, R10, !PT ;  /* 0x0000000ac47b7209 */ /* 0x002fe20007810000 */
[----:B------:R-:W-:-:S02]  /*232a0*/  IMAD.U32 R10, RZ, RZ, UR56 ;  /* 0x00000038ff0a7e24 */ /* 0x000fc4000f8e00ff */
[C---:B------:R-:W-:Y:S01]  /*232b0*/  FADD.FTZ R5, -R122.reuse, R5 ;  /* 0x000000057a057221 */ /* 0x040fe20000010100 */
[----:B------:R-:W-:Y:S01]  /*232c0*/  IADD3 R196, -R219, 0xb, RZ ;  /* 0x0000000bdbc47810 */ /* 0x000fe20007ffe1ff */
[----:B------:R-:W-:Y:S01]  /*232d0*/  FFMA.FTZ R121, R122, R10, -8 ;  /* 0xc10000007a797423 */ /* 0x000fe2000001000a */
[----:B------:R-:W-:-:S01]  /*232e0*/  FADD.FTZ R4, -R123, R4 ;  /* 0x000000047b047221 */ /* 0x000fc20000010100 */
[-C--:B------:R-:W-:Y:S02]  /*232f0*/  FMUL.FTZ R5, R5, R10.reuse ;  /* 0x0000000a05057220 */ /* 0x080fe40000410000 */
        /* <DEDUP_REMOVED lines=39> */
[-C--:B------:R-:W-:Y:S01]  /*23570*/  FFMA.FTZ R121, R133, R10.reuse, -R121 ;  /* 0x0000000a85797223 */ /* 0x080fe20000010879 */
[----:B------:R-:W-:-:S01]  /*23580*/  FFMA.FTZ R133, R123, R10, -8 ;  /* 0xc10000007b857423 */ /* 0x000fc2000001000a */
        /* <DEDUP_REMOVED lines=52> */
[----:B------:R-:W-:-:S05]  /*238d0*/  @!P0 VIADD R193, R193, 0x33440 ;  /* 0x00033440c1c18836 */ /* 0x000fca0000000000 */
[----:B------:R-:W0:Y:S01]  /*238e0*/  MUFU.EX2 R20, R20 ;  /* 0x0000001400147308 */ /* 0x000e220000000800 */
[----:B--2---:R-:W-:-:S01]  /*238f0*/  FADD.FTZ R135, R13, R0 ;  /* 0x000000000d877221 */ /* 0x004fc20000010000 */
[----:B------:R-:W-:-:S06]  /*23900*/  @!P0 PRMT R193, RZ, 0x654, R193 ;  /* 0x00000654ffc18816 */ /* 0x000fcc00000000c1 */
        /* <DEDUP_REMOVED lines=158> */
.L_x_2514:
[----:B------:R-:W-:Y:S01]  /*242f0*/  IMAD R8, R8, 0x8, R16 ;  /* 0x0000000808087824 */ /* 0x000fe200078e0210 */
[----:B------:R-:W-:Y:S01]  /*24300*/  ISETP.GT.AND P0, PT, R6, R235, PT ;  /* 0x000000eb0600720c */ /* 0x000fe20003f04270 */
[-C--:B------:R-:W-:Y:S01]  /*24310*/  FMUL.FTZ R24, R24, R5.reuse ;  /* 0x0000000518187220 */ /* 0x080fe20000410000 */
        /* <DEDUP_REMOVED lines=33> */
[----:B------:R-:W-:Y:S01]  /*24530*/  FMUL.FTZ R56, R56, R5 ;  /* 0x0000000538387220 */ /* 0x000fe20000410000 */
        /* <DEDUP_REMOVED lines=124> */
[----:B------:R-:W-:Y:S01]  /*24d00*/  IMAD.MOV.U32 R206, RZ, RZ, R148 ;  /* 0x000000ffffce7224 */ /* 0x000fe200078e0094 */
[----:B------:R-:W-:Y:S06]  /*24d10*/  @P0 BRA `(.L_x_2515) ;  /* 0xffffffc0004c0947 */ /* 0x000fec000383ffff */
.L_x_2504:
[----:B------:R-:W-:Y:S05]  /*24d20*/  WARPSYNC.ALL ;  /* 0x0000000000007948 */ /* 0x000fea0003800000 */
[----:B------:R-:W-:Y:S06]  /*24d30*/  BAR.ARV 0x8, 0x180 ;  /* 0x0206000000007b1d */ /* 0x000fec0000002000 */
[----:B------:R-:W-:Y:S05]  /*24d40*/  @!P1 BRA `(.L_x_2516) ;  /* 0x0000000000049947 */ /* 0x000fea0003800000 */
[----:B------:R-:W-:Y:S01]  /*24d50*/  BPT.TRAP 0x1 ;  /* 0x000000040000795c */ /* 0x000fe20000300000 */
.L_x_2516:
[----:B------:R-:W-:Y:S02]  /*24d60*/  LEA R2, R221, R16, 0x3 ;  /* 0x00000010dd027211 */ /* 0x000fe400078e18ff */
[----:B------:R-:W-:-:S04]  /*24d70*/  SHF.L.U32 R5, R222, 0x1f, RZ ;  /* 0x0000001fde057819 */ /* 0x000fc800000006ff */
[----:B------:R0:W1:Y:S01]  /*24d80*/  SYNCS.PHASECHK.TRANS64.TRYWAIT P0, [R2+URZ+0x33450], R5 ;  /* 0x03345005020075a7 */ /* 0x000062000800017f */
[----:B------:R-:W-:Y:S05]  /*24d90*/  @!P1 BRA `(.L_x_2517) ;  /* 0x0000000000049947 */ /* 0x000fea0003800000 */
[----:B------:R-:W-:Y:S01]  /*24da0*/  BPT.TRAP 0x1 ;  /* 0x000000040000795c */ /* 0x000fe20000300000 */
.L_x_2517:
[----:B------:R-:W-:-:S05]  /*24db0*/  VIADD R16, R16, 0x200 ;  /* 0x0000020010107836 */ /* 0x000fca0000000000 */
[----:B------:R-:W-:-:S04]  /*24dc0*/  SHF.R.U32.HI R16, RZ, 0x4, R16 ;  /* 0x00000004ff107819 */ /* 0x000fc80000011610 */
[----:B------:R-:W-:-:S04]  /*24dd0*/  LOP3.LUT R16, R16, 0x3fff, RZ, 0xc0, !PT ;  /* 0x00003fff10107812 */ /* 0x000fc800078ec0ff */
[----:B------:R-:W-:Y:S01]  /*24de0*/  LOP3.LUT R16, R16, 0x10000, RZ, 0xfc, !PT ;  /* 0x0001000010107812 */ /* 0x000fe200078efcff */
[----:B-1----:R-:W-:Y:S06]  /*24df0*/  @P0 BRA `(.L_x_2518) ;  /* 0x0000000000080947 */ /* 0x002fec0003800000 */
[----:B------:R-:W1:Y:S02]  /*24e00*/  SYNCS.PHASECHK.TRANS64.TRYWAIT P0, [R2+URZ+0x33450], R5 ;  /* 0x03345005020075a7 */ /* 0x000e64000800017f */
[----:B-1----:R-:W-:Y:S05]  /*24e10*/  @!P0 BRA `(.L_x_2519) ;  /* 0x000000f000bc8947 */ /* 0x002fea0003800000 */
.L_x_2518:
[----:B------:R-:W-:Y:S01]  /*24e20*/  IMAD R4, R221, 0x780, R16 ;  /* 0x00000780dd047824 */ /* 0x000fe200078e0210 */
[----:B------:R-:W2:Y:S01]  /*24e30*/  LDL R12, [R1+0x28] ;  /* 0x00002800010c7983 */ /* 0x000ea20000100800 */
[----:B01----:R-:W-:Y:S01]  /*24e40*/  IMAD.MOV.U32 R5, RZ, RZ, -0x3ffffff0 ;  /* 0xc0000010ff057424 */ /* 0x003fe200078e00ff */
[----:B------:R-:W-:Y:S05]  /*24e50*/  WARPSYNC.ALL ;  /* 0x0000000000007948 */ /* 0x000fea0003800000 */
[----:B------:R-:W-:Y:S01]  /*24e60*/  R2UR UR6, R4 ;  /* 0x00000000040672ca */ /* 0x000fe200000e0000 */
[----:B------:R-:W3:Y:S01]  /*24e70*/  LDL R13, [R1+0x18] ;  /* 0x00001800010d7983 */ /* 0x000ee20000100800 */
[----:B------:R-:W-:Y:S01]  /*24e80*/  R2UR UR7, R5 ;  /* 0x00000000050772ca */ /* 0x000fe200000e0000 */
[----:B------:R-:W-:-:S02]  /*24e90*/  WARPGROUP.ARRIVE ;  /* 0x00000000000079c5 */ /* 0x000fc40000000000 */
[----:B------:R-:W4:Y:S01]  /*24ea0*/  LDL R11, [R1+0x8] ;  /* 0x00000800010b7983 */ /* 0x000f220000100800 */
[----:B------:R-:W-:Y:S01]  /*24eb0*/  VIADD R6, R4, 0x180 ;  /* 0x0000018004067836 */ /* 0x000fe20000000000 */
[----:B------:R-:W-:Y:S01]  /*24ec0*/  ULDC.64 UR4, c[0x0][0x9a0] ;  /* 0x0002680000047ab9 */ /* 0x000fe20000000a00 */
[----:B------:R-:W-:Y:S01]  /*24ed0*/  IMAD.MOV.U32 R7, RZ, RZ, -0x3ffffff0 ;  /* 0xc0000010ff077424 */ /* 0x000fe200078e00ff */
[----:B------:R-:W-:-:S04]  /*24ee0*/  ISETP.NE.U32.AND P0, PT, RZ, UR4, PT ;  /* 0x00000004ff007c0c */ /* 0x000fc8000bf05070 */
[----:B------:R-:W-:Y:S02]  /*24ef0*/  ISETP.NE.AND.EX P0, PT, RZ, UR5, PT, P0 ;  /* 0x00000005ff007c0c */ /* 0x000fe4000bf05300 */
[----:B------:R-:W-:Y:S01]  /*24f00*/  QGMMA.64x192x32.F32.E4M3.E4M3 R24, R216, gdesc[UR4], R24, gsb0 ;  /* 0x02e00004d8187df3 */ /* 0x000fe20008000818 */
[----:B------:R-:W-:Y:S01]  /*24f10*/  R2UR UR6, R6 ;  /* 0x00000000060672ca */ /* 0x000fe200000e0000 */
[----:B------:R-:W-:Y:S01]  /*24f20*/  VIADD R6, R4, 0x300 ;  /* 0x0000030004067836 */ /* 0x000fe20000000000 */
[----:B------:R-:W-:Y:S01]  /*24f30*/  R2UR UR7, R7 ;  /* 0x00000000070772ca */ /* 0x000fe200000e0000 */
[----:B------:R-:W-:-:S07]  /*24f40*/  IMAD.MOV.U32 R7, RZ, RZ, -0x3ffffff0 ;  /* 0xc0000010ff077424 */ /* 0x000fce00078e00ff */
[----:B------:R-:W2:Y:S01]  /*24f50*/  @P0 LDC.64 R8, c[0x0][0x9c8] ;  /* 0x00027200ff080b82 */ /* 0x000ea20000000a00 */
[----:B------:R-:W-:Y:S02]  /*24f60*/  WARPGROUP.DEPBAR.LE gsb0, 0x0 ;  /* 0x00008000000079c5 */ /* 0x000fe40000010000 */
[----:B------:R-:W-:-:S06]  /*24f70*/  WARPGROUP.ARRIVE ;  /* 0x00000000000079c5 */ /* 0x000fcc0000000000 */
[----:B------:R-:W-:Y:S01]  /*24f80*/  QGMMA.64x192x32.F32.E4M3.E4M3 R24, R212, gdesc[UR4], R24, gsb0 ;  /* 0x02e00004d4187df3 */ /* 0x000fe20008000818 */
[----:B------:R-:W-:Y:S02]  /*24f90*/  R2UR UR6, R6 ;  /* 0x00000000060672ca */ /* 0x000fe400000e0000 */
[----:B------:R-:W-:Y:S02]  /*24fa0*/  R2UR UR7, R7 ;  /* 0x00000000070772ca */ /* 0x000fe400000e0000 */
[----:B------:R-:W4:Y:S01]  /*24fb0*/  @P0 LDC.64 R6, c[0x0][0x9d0] ;  /* 0x00027400ff060b82 */ /* 0x000f220000000a00 */
[----:B--2---:R-:W-:-:S04]  /*24fc0*/  @P0 IMAD R12, R12, R8, RZ ;  /* 0x000000080c0c0224 */ /* 0x004fc800078e02ff */
[C---:B---3--:R-:W-:Y:S02]  /*24fd0*/  @P0 IMAD R5, R13.reuse, R9, R12 ;  /* 0x000000090d050224 */ /* 0x048fe400078e020c */
[----:B------:R-:W-:-:S05]  /*24fe0*/  @P0 IMAD.WIDE.U32 R8, R13, R8, RZ ;  /* 0x000000080d080225 */ /* 0x000fca00078e00ff */
[----:B------:R-:W-:-:S03]  /*24ff0*/  @P0 IADD3 R9, R9, R5, RZ ;  /* 0x0000000509090210 */ /* 0x000fc60007ffe0ff */
[----:B----4-:R-:W-:-:S04]  /*25000*/  @P0 IMAD.WIDE.U32 R8, R11, R6, R8 ;  /* 0x000000060b080225 */ /* 0x010fc800078e0008 */
        /* <DEDUP_REMOVED lines=12> */
[----:B------:R-:W-:Y:S02]  /*250d0*/  VIADD R4, R4, 0x600 ;  /* 0x0000060004047836 */ /* 0x000fe40000000000 */
[----:B------:R-:W-:Y:S01]  /*250e0*/  IMAD.MOV.U32 R5, RZ, RZ, -0x3ffffff0 ;  /* 0xc0000010ff057424 */ /* 0x000fe200078e00ff */
[----:B------:R-:W0:Y:S01]  /*250f0*/  SHFL.BFLY PT, R9, R0, 0x2, 0x1f ;  /* 0x0c401f0000097f89 */ /* 0x000e2200000e0000 */
[----:B------:R-:W-:Y:S02]  /*25100*/  WARPGROUP.DEPBAR.LE gsb0, 0x0 ;  /* 0x00008000000079c5 */ /* 0x000fe40000010000 */
[----:B------:R-:W-:-:S06]  /*25110*/  WARPGROUP.ARRIVE ;  /* 0x00000000000079c5 */ /* 0x000fcc0000000000 */
        /* <DEDUP_REMOVED lines=8> */
[----:B0-----:R-:W-:-:S01]  /*251a0*/  FADD.FTZ R6, R9, R6 ;  /* 0x0000000609067221 */ /* 0x001fc20000010000 */
[----:B------:R-:W-:-:S03]  /*251b0*/  IMAD.MOV.U32 R3, RZ, RZ, RZ ;  /* 0x000000ffff037224 */ /* 0x000fc600078e00ff */
[----:B------:R-:W-:Y:S01]  /*251c0*/  FMUL.FTZ R13, R6, 0.00390625 ;  /* 0x3b800000060d7820 */ /* 0x000fe20000410000 */
[----:B-1----:R-:W-:-:S05]  /*251d0*/  FADD.FTZ R11, R4, R5 ;  /* 0x00000005040b7221 */ /* 0x002fca0000010000 */
[C---:B------:R-:W-:Y:S01]  /*251e0*/  FSETP.NE.FTZ.AND P0, PT, R11.reuse, RZ, PT ;  /* 0x000000ff0b00720b */ /* 0x040fe20003f15000 */
[----:B------:R-:W-:Y:S01]  /*251f0*/  FMUL.FTZ R12, R11, 0.00390625 ;  /* 0x3b8000000b0c7820 */ /* 0x000fe20000410000 */
[----:B------:R-:W-:-:S04]  /*25200*/  FSETP.NE.FTZ.AND P3, PT, R13, RZ, PT ;  /* 0x000000ff0d00720b */ /* 0x000fc80003f75000 */
[----:B------:R-:W-:-:S07]  /*25210*/  FSETP.NE.FTZ.AND P2, PT, R12, RZ, PT ;  /* 0x000000ff0c00720b */ /* 0x000fce0003f55000 */
[----:B------:R-:W-:Y:S01]  /*25220*/  @P0 MUFU.RCP R3, R11 ;  /* 0x0000000b00030308 */ /* 0x000fe20000001000 */
[----:B------:R-:W-:Y:S02]  /*25230*/  FSETP.NE.FTZ.AND P0, PT, R6, RZ, PT ;  /* 0x000000ff0600720b */ /* 0x000fe40003f15000 */
[----:B------:R-:W-:-:S05]  /*25240*/  MOV R7, RZ ;  /* 0x000000ff00077202 */ /* 0x000fca0000000f00 */
        /* <DEDUP_REMOVED lines=19> */
.L_x_2520:
[----:B------:R-:W-:Y:S02]  /*25380*/  VIADD R221, R221, 0x1 ;  /* 0x00000001dddd7836 */ /* 0x000fe40000000000 */
[-C--:B------:R-:W-:Y:S01]  /*25390*/  FMUL.FTZ R20, R69, R15.reuse ;  /* 0x0000000f45147220 */ /* 0x080fe20000410000 */
[----:B------:R-:W-:Y:S02]  /*253a0*/  VIADD R4, R2, 0x33460 ;  /* 0x0003346002047836 */ /* 0x000fe40000000000 */
[----:B------:R-:W-:Y:S01]  /*253b0*/  FMUL.FTZ R123, R105, R15 ;  /* 0x0000000f697b7220 */ /* 0x000fe20000410000 */
[----:B------:R-:W-:Y:S01]  /*253c0*/  IMAD.U32 R5, RZ, RZ, UR42 ;  /* 0x0000002aff057e24 */ /* 0x000fe2000f8e00ff */
[----:B------:R-:W-:Y:S01]  /*253d0*/  ISETP.NE.AND P1, PT, R221, 0x2, PT ;  /* 0x00000002dd00780c */ /* 0x000fe20003f25270 */
[----:B------:R-:W-:Y:S01]  /*253e0*/  FMUL.FTZ R149, R27, R3 ;  /* 0x000000031b957220 */ /* 0x000fe20000410000 */
[-C--:B------:R-:W-:Y:S01]  /*253f0*/  FMUL.FTZ R0, R24, R15.reuse ;  /* 0x0000000f18007220 */ /* 0x080fe20000410000 */
[-C--:B------:R-:W-:Y:S01]  /*25400*/  FMUL.FTZ R2, R29, R15.reuse ;  /* 0x0000000f1d027220 */ /* 0x080fe20000410000 */
[----:B------:R-:W-:Y:S01]  /*25410*/  PRMT R12, R5, 0x654, R4 ;  /* 0x00000654050c7816 */ /* 0x000fe20000000004 */
        /* <DEDUP_REMOVED lines=74> */
[-C--:B0-----:R-:W-:Y:S01]  /*258c0*/  FMUL.FTZ R12, R114, R3.reuse ;  /* 0x00000003720c7220 */ /* 0x081fe20000410000 */
        /* <DEDUP_REMOVED lines=22> */
.L_x_2452:
        /* <DEDUP_REMOVED lines=16> */
[----:B------:R-:W1:Y:S01]  /*25b30*/  S2R R164, SR_TID.X ;  /* 0x0000000000a47919 */ /* 0x000e620000002100 */
[----:B------:R-:W3:Y:S01]  /*25b40*/  S2R R27, SR_SWINHI ;  /* 0x00000000001b7919 */ /* 0x000ee20000002f00 */
[----:B-1----:R-:W-:Y:S02]  /*25b50*/  SHF.L.U32 R3, R164, 0x2, RZ ;  /* 0x00000002a4037819 */ /* 0x002fe400000006ff */
[----:B------:R-:W-:Y:S02]  /*25b60*/  MOV R86, R16 ;  /* 0x0000001000567202 */ /* 0x000fe40000000f00 */
[----:B---3--:R-:W-:Y:S02]  /*25b70*/  MOV R87, R27 ;  /* 0x0000001b00577202 */ /* 0x008fe40000000f00 */
        /* <DEDUP_REMOVED lines=22> */
[----:B------:R-:W-:Y:S02]  /*25ce0*/  LOP3.LUT R30, R31, 0x380, RZ, 0xc0, !PT ;  /* 0x000003801f1e7812 */ /* 0x000fe400078ec0ff */
[----:B------:R-:W-:Y:S02]  /*25cf0*/  LOP3.LUT R34, R35, 0x380, RZ, 0xc0, !PT ;  /* 0x0000038023227812 */ /* 0x000fe400078ec0ff */
[----:B------:R-:W-:-:S02]  /*25d00*/  LOP3.LUT R36, R37, 0x380, RZ, 0xc0, !PT ;  /* 0x0000038025247812 */ /* 0x000fc400078ec0ff */
[----:B------:R-:W-:Y:S02]  /*25d10*/  LOP3.LUT R38, R39, 0x380, RZ, 0xc0, !PT ;  /* 0x0000038027267812 */ /* 0x000fe400078ec0ff */
[----:B------:R-:W-:Y:S02]  /*25d20*/  LOP3.LUT R66, R67, 0x380, RZ, 0xc0, !PT ;  /* 0x0000038043427812 */ /* 0x000fe400078ec0ff */
[----:B------:R-:W-:Y:S02]  /*25d30*/  SHF.R.U64 R30, R30, 0x3, RZ ;  /* 0x000000031e1e7819 */ /* 0x000fe400000012ff */
[----:B------:R-:W-:Y:S02]  /*25d40*/  SHF.R.U64 R34, R34, 0x3, RZ ;  /* 0x0000000322227819 */ /* 0x000fe400000012ff */
[----:B------:R-:W-:Y:S02]  /*25d50*/  SHF.R.U64 R36, R36, 0x3, RZ ;  /* 0x0000000324247819 */ /* 0x000fe400000012ff */
[----:B------:R-:W-:-:S02]  /*25d60*/  SHF.R.U64 R38, R38, 0x3, RZ ;  /* 0x0000000326267819 */ /* 0x000fc400000012ff */
        /* <DEDUP_REMOVED lines=11> */
[C---:B------:R-:W-:Y:S02]  /*25e20*/  IADD3 R71, P4, R84.reuse, 0x4020, RZ ;  /* 0x0000402054477810 */ /* 0x040fe40007f9e0ff */
[C---:B------:R-:W-:Y:S02]  /*25e30*/  IADD3 R75, P5, R84.reuse, 0x4000, RZ ;  /* 0x00004000544b7810 */ /* 0x040fe40007fbe0ff */
[C---:B------:R-:W-:Y:S02]  /*25e40*/  IADD3 R79, P1, R84.reuse, 0x60, RZ ;  /* 0x00000060544f7810 */ /* 0x040fe40007f3e0ff */
[C---:B------:R-:W-:Y:S02]  /*25e50*/  IADD3 R81, P2, R84.reuse, 0x40, RZ ;  /* 0x0000004054517810 */ /* 0x040fe40007f5e0ff */
[----:B------:R-:W-:-:S02]  /*25e60*/  IADD3 R83, P3, R84, 0x20, RZ ;  /* 0x0000002054537810 */ /* 0x000fc40007f7e0ff */
[----:B------:R-:W-:Y:S02]  /*25e70*/  LOP3.LUT R70, R71, 0x380, RZ, 0xc0, !PT ;  /* 0x0000038047467812 */ /* 0x000fe400078ec0ff */
[----:B------:R-:W-:Y:S02]  /*25e80*/  LOP3.LUT R74, R75, 0x380, RZ, 0xc0, !PT ;  /* 0x000003804b4a7812 */ /* 0x000fe400078ec0ff */
[----:B------:R-:W-:Y:S02]  /*25e90*/  LOP3.LUT R78, R79, 0x380, RZ, 0xc0, !PT ;  /* 0x000003804f4e7812 */ /* 0x000fe400078ec0ff */
[----:B------:R-:W-:Y:S02]  /*25ea0*/  LOP3.LUT R80, R81, 0x380, RZ, 0xc0, !PT ;  /* 0x0000038051507812 */ /* 0x000fe400078ec0ff */
[----:B------:R-:W-:Y:S02]  /*25eb0*/  LOP3.LUT R82, R83, 0x380, RZ, 0xc0, !PT ;  /* 0x0000038053527812 */ /* 0x000fe400078ec0ff */
[----:B-1----:R-:W-:-:S02]  /*25ec0*/  LOP3.LUT R45, R84, 0x380, RZ, 0xc0, !PT ;  /* 0x00000380542d7812 */ /* 0x002fc400078ec0ff */
[----:B------:R-:W-:Y:S02]  /*25ed0*/  SHF.R.U64 R70, R70, 0x3, RZ ;  /* 0x0000000346467819 */ /* 0x000fe400000012ff */
[----:B------:R-:W-:Y:S02]  /*25ee0*/  SHF.R.U64 R74, R74, 0x3, RZ ;  /* 0x000000034a4a7819 */ /* 0x000fe400000012ff */
[----:B------:R-:W-:Y:S02]  /*25ef0*/  SHF.R.U64 R78, R78, 0x3, RZ ;  /* 0x000000034e4e7819 */ /* 0x000fe400000012ff */
[----:B------:R-:W-:Y:S02]  /*25f00*/  SHF.R.U64 R80, R80, 0x3, RZ ;  /* 0x0000000350507819 */ /* 0x000fe400000012ff */
[----:B------:R-:W-:Y:S02]  /*25f10*/  SHF.R.U64 R82, R82, 0x3, RZ ;  /* 0x0000000352527819 */ /* 0x000fe400000012ff */
[----:B------:R-:W-:-:S02]  /*25f20*/  SHF.R.U64 R45, R45, 0x3, RZ ;  /* 0x000000032d2d7819 */ /* 0x000fc400000012ff */
        /* <DEDUP_REMOVED lines=57> */
[----:B------:R-:W-:Y:S01]  /*262c0*/  LOP3.LUT R77, R44, 0x2, RZ, 0x3c, !PT ;  /* 0x000000022c4d7812 */ /* 0x000fe200078e3cff */
        /* <DEDUP_REMOVED lines=12> */
[----:B------:R-:W1:Y:S01]  /*26390*/  SHFL.IDX PT, R9, R9, R77, 0x1c1f ;  /* 0x001c1f4d09097589 */ /* 0x000e6200000e0000 */
        /* <DEDUP_REMOVED lines=29> */
[----:B------:R-:W2:Y:S01]  /*26570*/  SHFL.IDX PT, R29, R29, R77, 0x1c1f ;  /* 0x001c1f4d1d1d7589 */ /* 0x000ea200000e0000 */
        /* <DEDUP_REMOVED lines=14> */
[----:B------:R1:W-:Y:S01]  /*26660*/  SHFL.IDX PT, R75, R8, R77, 0x1c1f ;  /* 0x001c1f4d084b7589 */ /* 0x0003e200000e0000 */
        /* <DEDUP_REMOVED lines=20> */
[----:B------:R-:W3:Y:S01]  /*267b0*/  SHFL.IDX PT, R103, R2, R77, 0x1c1f ;  /* 0x001c1f4d02677589 */ /* 0x000ee200000e0000 */
[----:B------:R-:W-:-:S02]  /*267c0*/  SEL R73, R73, R95, P0 ;  /* 0x0000005f49497207 */ /* 0x000fc40000000000 */
[----:B------:R-:W-:Y:S01]  /*267d0*/  SEL R45, R12, R46, P0 ;  /* 0x0000002e0c2d7207 */ /* 0x000fe20000000000 */
[----:B------:R-:W-:Y:S01]  /*267e0*/  SHFL.IDX PT, R95, R92, R44, 0x1c1f ;  /* 0x001c1f2c5c5f7589 */ /* 0x000fe200000e0000 */
[----:B------:R-:W-:Y:S02]  /*267f0*/  SEL R112, R104, R123, P0 ;  /* 0x0000007b68707207 */ /* 0x000fe40000000000 */
[----:B------:R-:W-:Y:S01]  /*26800*/  SEL R125, R135, R68, P0 ;  /* 0x00000044877d7207 */ /* 0x000fe20000000000 */
[----:B------:R3:W4:Y:S01]  /*26810*/  SHFL.IDX PT, R99, R85, R44, 0x1c1f ;  /* 0x001c1f2c55637589 */ /* 0x00072200000e0000 */
[----:B------:R-:W-:Y:S02]  /*26820*/  SEL R49, R119, R49, P0 ;  /* 0x0000003177317207 */ /* 0x000fe40000000000 */
[----:B------:R-:W-:Y:S01]  /*26830*/  SEL R53, R53, R106, P0 ;  /* 0x0000006a35357207 */ /* 0x000fe20000000000 */
[----:B------:R0:W4:Y:S01]  /*26840*/  SHFL.IDX PT, R2, R0, R77, 0x1c1f ;  /* 0x001c1f4d00027589 */ /* 0x00012200000e0000 */
[----:B------:R-:W-:-:S02]  /*26850*/  SEL R78, R118, R76, P0 ;  /* 0x0000004c764e7207 */ /* 0x000fc40000000000 */
[----:B------:R-:W-:Y:S01]  /*26860*/  SEL R46, R46, R12, P0 ;  /* 0x0000000c2e2e7207 */ /* 0x000fe20000000000 */
[----:B------:R-:W4:Y:S01]  /*26870*/  SHFL.IDX PT, R92, R7, R77, 0x1c1f ;  /* 0x001c1f4d075c7589 */ /* 0x000f2200000e0000 */
[----:B------:R-:W-:Y:S02]  /*26880*/  SEL R68, R68, R135, P0 ;  /* 0x0000008744447207 */ /* 0x000fe40000000000 */
[----:B------:R-:W-:Y:S01]  /*26890*/  SEL R76, R76, R118, P0 ;  /* 0x000000764c4c7207 */ /* 0x000fe20000000000 */
[----:B------:R-:W-:Y:S01]  /*268a0*/  SHFL.IDX PT, R12, R71, R77, 0x1c1f ;  /* 0x001c1f4d470c7589 */ /* 0x000fe200000e0000 */
[----:B-1----:R-:W-:Y:S02]  /*268b0*/  SEL R8, R25, R9, P0 ;  /* 0x0000000919087207 */ /* 0x002fe40000000000 */
[----:B--2---:R-:W-:Y:S01]  /*268c0*/  SEL R28, R34, R29, P0 ;  /* 0x0000001d221c7207 */ /* 0x004fe20000000000 */
[----:B------:R-:W-:Y:S01]  /*268d0*/  SHFL.IDX PT, R118, R110, R44, 0x1c1f ;  /* 0x001c1f2c6e767589 */ /* 0x000fe200000e0000 */
[----:B---3--:R-:W-:-:S02]  /*268e0*/  SEL R85, R101, R103, P0 ;  /* 0x0000006765557207 */ /* 0x008fc40000000000 */
[----:B0-----:R-:W-:Y:S01]  /*268f0*/  SEL R0, R103, R101, P0 ;  /* 0x0000006567007207 */ /* 0x001fe20000000000 */
[----:B------:R-:W0:Y:S01]  /*26900*/  SHFL.IDX PT, R98, R94, R44, 0x1c1f ;  /* 0x001c1f2c5e627589 */ /* 0x000e2200000e0000 */
[----:B------:R-:W-:Y:S02]  /*26910*/  SEL R4, R105, R93, P0 ;  /* 0x0000005d69047207 */ /* 0x000fe40000000000 */
[----:B------:R-:W-:Y:S01]  /*26920*/  SEL R9, R9, R25, P0 ;  /* 0x0000001909097207 */ /* 0x000fe20000000000 */
[----:B------:R-:W1:Y:S01]  /*26930*/  SHFL.IDX PT, R104, R137, R44, 0x1c1f ;  /* 0x001c1f2c89687589 */ /* 0x000e6200000e0000 */
[----:B----4-:R-:W-:Y:S02]  /*26940*/  SEL R5, R99, R139, P0 ;  /* 0x0000008b63057207 */ /* 0x010fe40000000000 */
[----:B------:R-:W-:Y:S01]  /*26950*/  SEL R29, R29, R34, P0 ;  /* 0x000000221d1d7207 */ /* 0x000fe20000000000 */
[----:B------:R-:W2:Y:S01]  /*26960*/  SHFL.IDX PT, R71, R32, R77, 0x1c1f ;  /* 0x001c1f4d20477589 */ /* 0x000ea200000e0000 */
[----:B------:R-:W-:-:S02]  /*26970*/  SEL R138, R3, R2, P0 ;  /* 0x00000002038a7207 */ /* 0x000fc40000000000 */
[----:B------:R-:W-:Y:S01]  /*26980*/  SEL R2, R2, R3, P0 ;  /* 0x0000000302027207 */ /* 0x000fe20000000000 */
[----:B------:R-:W3:Y:S01]  /*26990*/  SHFL.IDX PT, R106, R128, R44, 0x1c1f ;  /* 0x001c1f2c806a7589 */ /* 0x000ee200000e0000 */
[----:B------:R-:W-:Y:S02]  /*269a0*/  SEL R7, R97, R92, P0 ;  /* 0x0000005c61077207 */ /* 0x000fe40000000000 */
[----:B------:R-:W-:Y:S01]  /*269b0*/  SEL R92, R92, R97, P0 ;  /* 0x000000615c5c7207 */ /* 0x000fe20000000000 */
[----:B------:R-:W-:Y:S01]  /*269c0*/  SHFL.IDX PT, R115, R115, R44, 0x1c1f ;  /* 0x001c1f2c73737589 */ /* 0x000fe200000e0000 */
[----:B------:R-:W-:-:S03]  /*269d0*/  SEL R3, R93, R105, P0 ;  /* 0x000000695d037207 */ /* 0x000fc60000000000 */
[----:B------:R-:W-:Y:S04]  /*269e0*/  SHFL.IDX PT, R119, R116, R44, 0x1c1f ;  /* 0x001c1f2c74777589 */ /* 0x000fe800000e0000 */
[----:B------:R-:W-:Y:S01]  /*269f0*/  SHFL.IDX PT, R134, R80, R44, 0x1c1f ;  /* 0x001c1f2c50867589 */ /* 0x000fe200000e0000 */
[----:B0-----:R-:W-:Y:S02]  /*26a00*/  SEL R97, R98, R27, P0 ;  /* 0x0000001b62617207 */ /* 0x001fe40000000000 */
[----:B------:R-:W-:Y:S01]  /*26a10*/  SEL R98, R27, R98, P0 ;  /* 0x000000621b627207 */ /* 0x000fe20000000000 */
[----:B------:R-:W-:Y:S01]  /*26a20*/  SHFL.IDX PT, R127, R89, R44, 0x1c1f ;  /* 0x001c1f2c597f7589 */ /* 0x000fe200000e0000 */
[----:B-1----:R-:W-:Y:S02]  /*26a30*/  SEL R103, R104, R82, P0 ;  /* 0x0000005268677207 */ /* 0x002fe40000000000 */
[----:B------:R-:W-:Y:S01]  /*26a40*/  SEL R104, R82, R104, P0 ;  /* 0x0000006852687207 */ /* 0x000fe20000000000 */
[----:B------:R-:W-:Y:S01]  /*26a50*/  SHFL.IDX PT, R84, R124, R44, 0x1c1f ;  /* 0x001c1f2c7c547589 */ /* 0x000fe200000e0000 */
[----:B--2---:R-:W-:-:S02]  /*26a60*/  SEL R32, R132, R71, P0 ;  /* 0x0000004784207207 */ /* 0x004fc40000000000 */
[----:B------:R-:W-:Y:S01]  /*26a70*/  SEL R33, R71, R132, P0 ;  /* 0x0000008447217207 */ /* 0x000fe20000000000 */
[----:B------:R-:W-:Y:S01]  /*26a80*/  SHFL.IDX PT, R130, R126, R44, 0x1c1f ;  /* 0x001c1f2c7e827589 */ /* 0x000fe200000e0000 */
[----:B---3--:R-:W-:Y:S02]  /*26a90*/  SEL R105, R106, R11, P0 ;  /* 0x0000000b6a697207 */ /* 0x008fe40000000000 */
[----:B------:R-:W-:Y:S01]  /*26aa0*/  SEL R106, R11, R106, P0 ;  /* 0x0000006a0b6a7207 */ /* 0x000fe20000000000 */
[----:B------:R-:W-:Y:S01]  /*26ab0*/  SHFL.IDX PT, R83, R57, R44, 0x1c1f ;  /* 0x001c1f2c39537589 */ /* 0x000fe200000e0000 */
[----:B------:R-:W-:-:S03]  /*26ac0*/  IMAD.MOV.U32 R11, RZ, RZ, RZ ;  /* 0x000000ffff0b7224 */ /* 0x000fc600078e00ff */
[----:B------:R0:W1:Y:S04]  /*26ad0*/  SHFL.IDX PT, R140, R6, R77, 0x1c1f ;  /* 0x001c1f4d068c7589 */ /* 0x00006800000e0000 */
[----:B------:R2:W3:Y:S04]  /*26ae0*/  SHFL.IDX PT, R142, R10, R77, 0x1c1f ;  /* 0x001c1f4d0a8e7589 */ /* 0x0004e800000e0000 */
[----:B------:R-:W4:Y:S01]  /*26af0*/  SHFL.IDX PT, R141, R21, R77, 0x1c1f ;  /* 0x001c1f4d158d7589 */ /* 0x000f2200000e0000 */
[----:B0-----:R-:W-:-:S03]  /*26b00*/  SEL R6, R139, R99, P0 ;  /* 0x000000638b067207 */ /* 0x001fc60000000000 */
[----:B------:R-:W0:Y:S01]  /*26b10*/  SHFL.IDX PT, R40, R40, R77, 0x1c1f ;  /* 0x001c1f4d28287589 */ /* 0x000e2200000e0000 */
[----:B------:R-:W-:Y:S02]  /*26b20*/  SEL R99, R100, R70, P0 ;  /* 0x0000004664637207 */ /* 0x000fe40000000000 */
[----:B------:R-:W-:Y:S01]  /*26b30*/  SEL R100, R70, R100, P0 ;  /* 0x0000006446647207 */ /* 0x000fe20000000000 */
[----:B------:R-:W-:Y:S01]  /*26b40*/  SHFL.IDX PT, R69, R69, R77, 0x1c1f ;  /* 0x001c1f4d45457589 */ /* 0x000fe200000e0000 */
[----:B--2---:R-:W-:Y:S02]  /*26b50*/  SEL R10, R20, R75, P0 ;  /* 0x0000004b140a7207 */ /* 0x004fe40000000000 */
[----:B------:R-:W-:Y:S01]  /*26b60*/  SEL R20, R75, R20, P0 ;  /* 0x000000144b147207 */ /* 0x000fe20000000000 */
[----:B------:R-:W-:Y:S04]  /*26b70*/  SHFL.IDX PT, R81, R81, R77, 0x1c1f ;  /* 0x001c1f4d51517589 */ /* 0x000fe800000e0000 */
[----:B------:R2:W0:Y:S01]  /*26b80*/  SHFL.IDX PT, R145, R30, R77, 0x1c1f ;  /* 0x001c1f4d1e917589 */ /* 0x00042200000e0000 */
[----:B-1----:R-:W-:-:S02]  /*26b90*/  SEL R93, R95, R140, P0 ;  /* 0x0000008c5f5d7207 */ /* 0x002fc40000000000 */
[----:B------:R-:W-:Y:S01]  /*26ba0*/  SEL R94, R140, R95, P0 ;  /* 0x0000005f8c5e7207 */ /* 0x000fe20000000000 */
[----:B------:R-:W1:Y:S01]  /*26bb0*/  SHFL.IDX PT, R146, R35, R77, 0x1c1f ;  /* 0x001c1f4d23927589 */ /* 0x000e6200000e0000 */
[----:B---3--:R-:W-:-:S03]  /*26bc0*/  SEL R25, R122, R142, P0 ;  /* 0x0000008e7a197207 */ /* 0x008fc60000000000 */
[----:B------:R3:W1:Y:S01]  /*26bd0*/  SHFL.IDX PT, R150, R38, R77, 0x1c1f ;  /* 0x001c1f4d26967589 */ /* 0x00066200000e0000 */
[----:B----4-:R-:W-:Y:S02]  /*26be0*/  SEL R21, R136, R141, P0 ;  /* 0x0000008d88157207 */ /* 0x010fe40000000000 */
[----:B--2---:R-:W-:Y:S01]  /*26bf0*/  SEL R30, R31, R36, P0 ;  /* 0x000000241f1e7207 */ /* 0x004fe20000000000 */
[----:B------:R-:W-:Y:S01]  /*26c00*/  SHFL.IDX PT, R79, R79, R77, 0x1c1f ;  /* 0x001c1f4d4f4f7589 */ /* 0x000fe200000e0000 */
[----:B------:R-:W-:Y:S02]  /*26c10*/  SEL R31, R36, R31, P0 ;  /* 0x0000001f241f7207 */ /* 0x000fe40000000000 */
[----:B0-----:R-:W-:Y:S01]  /*26c20*/  SEL R110, R111, R40, P0 ;  /* 0x000000286f6e7207 */ /* 0x001fe20000000000 */
[----:B------:R-:W-:Y:S01]  /*26c30*/  SHFL.IDX PT, R109, R108, R44, 0x1c1f ;  /* 0x001c1f2c6c6d7589 */ /* 0x000fe200000e0000 */
[----:B------:R-:W-:Y:S02]  /*26c40*/  SEL R111, R40, R111, P0 ;  /* 0x0000006f286f7207 */ /* 0x000fe40000000000 */
[----:B---3--:R-:W-:Y:S01]  /*26c50*/  SEL R38, R129, R147, P0 ;  /* 0x0000009381267207 */ /* 0x008fe20000000000 */
[----:B------:R0:W-:Y:S04]  /*26c60*/  SHFL.IDX PT, R117, R112, R44, 0x1c1f ;  /* 0x001c1f2c70757589 */ /* 0x0001e800000e0000 */
[----:B------:R2:W-:Y:S01]  /*26c70*/  SHFL.IDX PT, R123, R114, R44, 0x1c1f ;  /* 0x001c1f2c727b7589 */ /* 0x0005e200000e0000 */
[----:B------:R-:W-:-:S02]  /*26c80*/  SEL R34, R134, R145, P0 ;  /* 0x0000009186227207 */ /* 0x000fc40000000000 */
[----:B------:R-:W-:Y:S01]  /*26c90*/  SEL R35, R145, R134, P0 ;  /* 0x0000008691237207 */ /* 0x000fe20000000000 */
[----:B------:R-:W-:Y:S01]  /*26ca0*/  SHFL.IDX PT, R89, R88, R44, 0x1c1f ;  /* 0x001c1f2c58597589 */ /* 0x000fe200000e0000 */
[----:B-1----:R-:W-:Y:S02]  /*26cb0*/  SEL R36, R127, R146, P0 ;  /* 0x000000927f247207 */ /* 0x002fe40000000000 */
[----:B0-----:R-:W-:Y:S01]  /*26cc0*/  SEL R112, R118, R113, P0 ;  /* 0x0000007176707207 */ /* 0x001fe20000000000 */
[----:B------:R-:W-:Y:S01]  /*26cd0*/  SHFL.IDX PT, R128, R90, R44, 0x1c1f ;  /* 0x001c1f2c5a807589 */ /* 0x000fe200000e0000 */
[----:B------:R-:W-:Y:S02]  /*26ce0*/  SEL R113, R113, R118, P0 ;  /* 0x0000007671717207 */ /* 0x000fe40000000000 */
[----:B--2---:R-:W-:Y:S01]  /*26cf0*/  SEL R114, R115, R69, P0 ;  /* 0x0000004573727207 */ /* 0x004fe20000000000 */
        /* <DEDUP_REMOVED lines=10> */
[----:B------:R-:W0:Y:S04]  /*26da0*/  SHFL.IDX PT, R60, R60, R77, 0x1c1f ;  /* 0x001c1f4d3c3c7589 */ /* 0x000e2800000e0000 */
[----:B------:R-:W1:Y:S04]  /*26db0*/  SHFL.IDX PT, R66, R66, R77, 0x1c1f ;  /* 0x001c1f4d42427589 */ /* 0x000e6800000e0000 */
[----:B------:R2:W3:Y:S04]  /*26dc0*/  SHFL.IDX PT, R144, R24, R77, 0x1c1f ;  /* 0x001c1f4d18907589 */ /* 0x0004e800000e0000 */
[----:B------:R4:W3:Y:S04]  /*26dd0*/  SHFL.IDX PT, R143, R26, R77, 0x1c1f ;  /* 0x001c1f4d1a8f7589 */ /* 0x0008e800000e0000 */
[----:B------:R-:W3:Y:S01]  /*26de0*/  SHFL.IDX PT, R65, R65, R77, 0x1c1f ;  /* 0x001c1f4d41417589 */ /* 0x000ee200000e0000 */
[----:B--2---:R-:W-:-:S03]  /*26df0*/  SEL R24, R141, R136, P0 ;  /* 0x000000888d187207 */ /* 0x004fc60000000000 */
[----:B------:R-:W-:Y:S01]  /*26e00*/  SHFL.IDX PT, R64, R64, R77, 0x1c1f ;  /* 0x001c1f4d40407589 */ /* 0x000fe200000e0000 */
[----:B----4-:R-:W-:-:S03]  /*26e10*/  SEL R26, R142, R122, P0 ;  /* 0x0000007a8e1a7207 */ /* 0x010fc60000000000 */
[----:B------:R-:W2:Y:S01]  /*26e20*/  SHFL.IDX PT, R47, R47, R77, 0x1c1f ;  /* 0x001c1f4d2f2f7589 */ /* 0x000ea200000e0000 */
[----:B0-----:R-:W-:Y:S02]  /*26e30*/  SEL R95, R96, R60, P0 ;  /* 0x0000003c605f7207 */ /* 0x001fe40000000000 */
[----:B------:R-:W-:Y:S01]  /*26e40*/  SEL R122, R123, R12, P0 ;  /* 0x0000000c7b7a7207 */ /* 0x000fe20000000000 */
[----:B------:R-:W0:Y:S01]  /*26e50*/  SHFL.IDX PT, R51, R51, R77, 0x1c1f ;  /* 0x001c1f4d33337589 */ /* 0x000e2200000e0000 */
[----:B-1----:R-:W-:Y:S02]  /*26e60*/  SEL R101, R102, R66, P0 ;  /* 0x0000004266657207 */ /* 0x002fe40000000000 */
[----:B------:R-:W-:Y:S01]  /*26e70*/  SEL R96, R60, R96, P0 ;  /* 0x000000603c607207 */ /* 0x000fe20000000000 */
[----:B------:R-:W1:Y:S01]  /*26e80*/  SHFL.IDX PT, R58, R58, R77, 0x1c1f ;  /* 0x001c1f4d3a3a7589 */ /* 0x000e6200000e0000 */
[----:B---3--:R-:W-:Y:S02]  /*26e90*/  SEL R108, R109, R144, P0 ;  /* 0x000000906d6c7207 */ /* 0x008fe40000000000 */
[----:B------:R-:W-:Y:S01]  /*26ea0*/  SEL R102, R66, R102, P0 ;  /* 0x0000006642667207 */ /* 0x000fe20000000000 */
[----:B------:R-:W3:Y:S01]  /*26eb0*/  SHFL.IDX PT, R59, R59, R77, 0x1c1f ;  /* 0x001c1f4d3b3b7589 */ /* 0x000ee200000e0000 */
[----:B------:R-:W-:-:S02]  /*26ec0*/  SEL R27, R107, R143, P0 ;  /* 0x0000008f6b1b7207 */ /* 0x000fc40000000000 */
[----:B------:R-:W-:Y:S01]  /*26ed0*/  SEL R109, R144, R109, P0 ;  /* 0x0000006d906d7207 */ /* 0x000fe20000000000 */
[----:B------:R-:W4:Y:S01]  /*26ee0*/  SHFL.IDX PT, R63, R63, R77, 0x1c1f ;  /* 0x001c1f4d3f3f7589 */ /* 0x000f2200000e0000 */
[----:B------:R-:W-:Y:S02]  /*26ef0*/  SEL R116, R117, R65, P0 ;  /* 0x0000004175747207 */ /* 0x000fe40000000000 */
[----:B------:R-:W-:Y:S01]  /*26f00*/  SEL R107, R143, R107, P0 ;  /* 0x0000006b8f6b7207 */ /* 0x000fe20000000000 */
[----:B------:R-:W4:Y:S01]  /*26f10*/  SHFL.IDX PT, R57, R73, R77, 0x1c1f ;  /* 0x001c1f4d49397589 */ /* 0x000f2200000e0000 */
[----:B------:R-:W-:Y:S02]  /*26f20*/  SEL R117, R65, R117, P0 ;  /* 0x0000007541757207 */ /* 0x000fe40000000000 */
[----:B------:R-:W-:Y:S01]  /*26f30*/  SEL R123, R12, R123, P0 ;  /* 0x0000007b0c7b7207 */ /* 0x000fe20000000000 */
[----:B------:R-:W-:Y:S01]  /*26f40*/  SHFL.IDX PT, R91, R91, R44, 0x1c1f ;  /* 0x001c1f2c5b5b7589 */ /* 0x000fe200000e0000 */
[----:B--2---:R-:W-:-:S02]  /*26f50*/  SEL R74, R80, R47, P0 ;  /* 0x0000002f504a7207 */ /* 0x004fc40000000000 */
[----:B------:R-:W-:Y:S01]  /*26f60*/  SEL R75, R47, R80, P0 ;  /* 0x000000502f4b7207 */ /* 0x000fe20000000000 */
[----:B------:R-:W-:Y:S01]  /*26f70*/  SHFL.IDX PT, R88, R125, R44, 0x1c1f ;  /* 0x001c1f2c7d587589 */ /* 0x000fe200000e0000 */
[----:B0-----:R-:W-:Y:S02]  /*26f80*/  SEL R82, R83, R51, P0 ;  /* 0x0000003353527207 */ /* 0x001fe40000000000 */
[----:B------:R-:W-:Y:S01]  /*26f90*/  SEL R83, R51, R83, P0 ;  /* 0x0000005333537207 */ /* 0x000fe20000000000 */
[----:B------:R-:W-:Y:S01]  /*26fa0*/  SHFL.IDX PT, R55, R55, R44, 0x1c1f ;  /* 0x001c1f2c37377589 */ /* 0x000fe200000e0000 */
[----:B-1----:R-:W-:Y:S02]  /*26fb0*/  SEL R132, R133, R58, P0 ;  /* 0x0000003a85847207 */ /* 0x002fe40000000000 */
[----:B------:R-:W-:Y:S01]  /*26fc0*/  SEL R133, R58, R133, P0 ;  /* 0x000000853a857207 */ /* 0x000fe20000000000 */
[----:B------:R-:W-:Y:S01]  /*26fd0*/  SHFL.IDX PT, R54, R54, R44, 0x1c1f ;  /* 0x001c1f2c36367589 */ /* 0x000fe200000e0000 */
[----:B---3--:R-:W-:-:S02]  /*26fe0*/  SEL R84, R131, R59, P0 ;  /* 0x0000003b83547207 */ /* 0x008fc40000000000 */
[----:B------:R-:W-:Y:S01]  /*26ff0*/  SEL R131, R59, R131, P0 ;  /* 0x000000833b837207 */ /* 0x000fe20000000000 */
[----:B------:R-:W-:Y:S01]  /*27000*/  SHFL.IDX PT, R56, R56, R44, 0x1c1f ;  /* 0x001c1f2c38387589 */ /* 0x000fe200000e0000 */
[----:B----4-:R-:W-:Y:S02]  /*27010*/  SEL R136, R137, R63, P0 ;  /* 0x0000003f89887207 */ /* 0x010fe40000000000 */
[----:B------:R-:W-:Y:S01]  /*27020*/  SEL R137, R63, R137, P0 ;  /* 0x000000893f897207 */ /* 0x000fe20000000000 */
[----:B------:R-:W-:Y:S01]  /*27030*/  SHFL.IDX PT, R62, R62, R44, 0x1c1f ;  /* 0x001c1f2c3e3e7589 */ /* 0x000fe200000e0000 */
[----:B------:R-:W-:Y:S02]  /*27040*/  SEL R134, R135, R57, P0 ;  /* 0x0000003987867207 */ /* 0x000fe40000000000 */
[----:B------:R-:W-:Y:S01]  /*27050*/  SEL R135, R57, R135, P0 ;  /* 0x0000008739877207 */ /* 0x000fe20000000000 */
[----:B------:R0:W1:Y:S04]  /*27060*/  SHFL.IDX PT, R149, R37, R77, 0x1c1f ;  /* 0x001c1f4d25957589 */ /* 0x00006800000e0000 */
[----:B------:R2:W3:Y:S04]  /*27070*/  SHFL.IDX PT, R148, R39, R77, 0x1c1f ;  /* 0x001c1f4d27947589 */ /* 0x0004e800000e0000 */
[----:B------:R4:W4:Y:S01]  /*27080*/  SHFL.IDX PT, R90, R68, R77, 0x1c1f ;  /* 0x001c1f4d445a7589 */ /* 0x00092200000e0000 */
[----:B0-----:R-:W-:-:S03]  /*27090*/  SEL R37, R146, R127, P0 ;  /* 0x0000007f92257207 */ /* 0x001fc60000000000 */
[----:B------:R-:W0:Y:S01]  /*270a0*/  SHFL.IDX PT, R48, R48, R77, 0x1c1f ;  /* 0x001c1f4d30307589 */ /* 0x000e2200000e0000 */
[----:B------:R-:W-:Y:S02]  /*270b0*/  SEL R127, R128, R64, P0 ;  /* 0x00000040807f7207 */ /* 0x000fe40000000000 */
[----:B--2---:R-:W-:Y:S01]  /*270c0*/  SEL R39, R147, R129, P0 ;  /* 0x0000008193277207 */ /* 0x004fe20000000000 */
[----:B------:R-:W2:Y:S01]  /*270d0*/  SHFL.IDX PT, R49, R49, R77, 0x1c1f ;  /* 0x001c1f4d31317589 */ /* 0x000ea200000e0000 */
[----:B------:R-:W-:Y:S02]  /*270e0*/  SEL R129, R130, R79, P0 ;  /* 0x0000004f82817207 */ /* 0x000fe40000000000 */
[----:B------:R-:W-:Y:S01]  /*270f0*/  SEL R130, R79, R130, P0 ;  /* 0x000000824f827207 */ /* 0x000fe20000000000 */
[----:B------:R-:W-:Y:S01]  /*27100*/  SHFL.IDX PT, R50, R50, R77, 0x1c1f ;  /* 0x001c1f4d32327589 */ /* 0x000fe200000e0000 */
[----:B------:R-:W-:-:S03]  /*27110*/  SEL R128, R64, R128, P0 ;  /* 0x0000008040807207 */ /* 0x000fc60000000000 */
[----:B------:R-:W2:Y:S01]  /*27120*/  SHFL.IDX PT, R53, R53, R77, 0x1c1f ;  /* 0x001c1f4d35357589 */ /* 0x000ea200000e0000 */
[----:B-1----:R-:W-:Y:S02]  /*27130*/  SEL R69, R89, R149, P0 ;  /* 0x0000009559457207 */ /* 0x002fe40000000000 */
[----:B------:R-:W-:Y:S01]  /*27140*/  SEL R124, R149, R89, P0 ;  /* 0x00000059957c7207 */ /* 0x000fe20000000000 */
[----:B------:R-:W1:Y:S01]  /*27150*/  SHFL.IDX PT, R45, R45, R44, 0x1c1f ;  /* 0x001c1f2c2d2d7589 */ /* 0x000e6200000e0000 */
[----:B---3--:R-:W-:Y:S02]  /*27160*/  SEL R40, R91, R148, P0 ;  /* 0x000000945b287207 */ /* 0x008fe40000000000 */
[----:B----4-:R-:W-:Y:S01]  /*27170*/  SEL R68, R148, R91, P0 ;  /* 0x0000005b94447207 */ /* 0x010fe20000000000 */
[----:B------:R3:W4:Y:S01]  /*27180*/  SHFL.IDX PT, R52, R78, R44, 0x1c1f ;  /* 0x001c1f2c4e347589 */ /* 0x00072200000e0000 */
[----:B------:R-:W-:Y:S02]  /*27190*/  SEL R125, R88, R90, P0 ;  /* 0x0000005a587d7207 */ /* 0x000fe40000000000 */
[----:B------:R-:W-:Y:S01]  /*271a0*/  SEL R126, R90, R88, P0 ;  /* 0x000000585a7e7207 */ /* 0x000fe20000000000 */
[----:B------:R-:W1:Y:S01]  /*271b0*/  SHFL.IDX PT, R14, R46, R77, 0x1c1f ;  /* 0x001c1f4d2e0e7589 */ /* 0x000e6200000e0000 */
[----:B0-----:R-:W-:-:S02]  /*271c0*/  SEL R72, R55, R48, P0 ;  /* 0x0000003037487207 */ /* 0x001fc40000000000 */
[----:B------:R-:W-:Y:S01]  /*271d0*/  SEL R73, R48, R55, P0 ;  /* 0x0000003730497207 */ /* 0x000fe20000000000 */
[----:B------:R0:W1:Y:S01]  /*271e0*/  SHFL.IDX PT, R44, R76, R77, 0x1c1f ;  /* 0x001c1f4d4c2c7589 */ /* 0x00006200000e0000 */
[----:B--2---:R-:W-:Y:S02]  /*271f0*/  SEL R79, R49, R54, P0 ;  /* 0x00000036314f7207 */ /* 0x004fe40000000000 */
[----:B---3--:R-:W-:Y:S02]  /*27200*/  SEL R78, R54, R49, P0 ;  /* 0x00000031364e7207 */ /* 0x008fe40000000000 */
[----:B------:R-:W-:Y:S02]  /*27210*/  SEL R80, R62, R53, P0 ;  /* 0x000000353e507207 */ /* 0x000fe40000000000 */
[----:B0-----:R-:W-:Y:S02]  /*27220*/  SEL R76, R56, R50, P0 ;  /* 0x00000032384c7207 */ /* 0x001fe40000000000 */
[----:B------:R-:W-:-:S02]  /*27230*/  SEL R77, R50, R56, P0 ;  /* 0x00000038324d7207 */ /* 0x000fc40000000000 */
[----:B------:R-:W-:-:S07]  /*27240*/  SEL R81, R53, R62, P0 ;  /* 0x0000003e35517207 */ /* 0x000fce0000000000 */
.L_x_2816:
[----:B------:R-:W2:Y:S04]  /*27250*/  LDL.LU R140, [R1+0x20] ;  /* 0x00002000018c7983 */ /* 0x000ea80000300800 */
[----:B------:R-:W3:Y:S01]  /*27260*/  LDL.LU R139, [R1+0x24] ;  /* 0x00002400018b7983 */ /* 0x000ee20000300800 */
[----:B------:R-:W-:Y:S05]  /*27270*/  WARPSYNC.ALL ;  /* 0x0000000000007948 */ /* 0x000fea0003800000 */
[----:B-1--4-:R-:W-:Y:S01]  /*27280*/  SEL R89, R52, R44, P0 ;  /* 0x0000002c34597207 */ /* 0x012fe20000000000 */
        /* <DEDUP_REMOVED lines=42> */
[----:B----4-:R-:W-:Y:S02]  /*27530*/  F2FP.BF16.F32.PACK_AB R56, R21, R25 ;  /* 0x000000191538723e */ /* 0x010fe400000010ff */
        /* <DEDUP_REMOVED lines=19> */
[----:B------:R0:W-:Y:S01]  /*27670*/  STSM.16.M88.4 [R161], R12 ;  /* 0x0000000ca1007844 */ /* 0x0001e20000000200 */
[----:B------:R-:W-:-:S02]  /*27680*/  F2FP.BF16.F32.PACK_AB R45, R89, R88 ;  /* 0x00000058592d723e */ /* 0x000fc400000010ff */
[----:B------:R-:W-:Y:S02]  /*27690*/  F2FP.BF16.F32.PACK_AB R47, R91, R90 ;  /* 0x0000005a5b2f723e */ /* 0x000fe400000010ff */
[----:B------:R-:W-:Y:S02]  /*276a0*/  ISETP.NE.U32.AND P3, PT, RZ, UR6, PT ;  /* 0x00000006ff007c0c */ /* 0x000fe4000bf65070 */
[----:B------:R-:W-:Y:S01]  /*276b0*/  ISETP.NE.U32.AND P0, PT, RZ, UR4, PT ;  /* 0x00000004ff007c0c */ /* 0x000fe2000bf05070 */
[----:B------:R1:W-:Y:S01]  /*276c0*/  STSM.16.M88.4 [R162], R44 ;  /* 0x0000002ca2007844 */ /* 0x0003e20000000200 */
[----:B------:R-:W-:Y:S01]  /*276d0*/  BAR.SYNC.DEFER_BLOCKING 0x1, 0x100 ;  /* 0x0044000000007b1d */ /* 0x000fe20000010000 */
[----:B------:R-:W-:Y:S02]  /*276e0*/  ISETP.NE.AND.EX P3, PT, RZ, UR7, PT, P3 ;  /* 0x00000007ff007c0c */ /* 0x000fe4000bf65330 */
[----:B------:R-:W-:Y:S02]  /*276f0*/  ISETP.NE.AND.EX P0, PT, RZ, UR5, PT, P0 ;  /* 0x00000005ff007c0c */ /* 0x000fe4000bf05300 */
[----:B--2---:R-:W-:-:S04]  /*27700*/  IADD3 R48, P1, R140, UR4, RZ ;  /* 0x000000048c307c10 */ /* 0x004fc8000ff3e0ff */
[----:B---3--:R-:W-:-:S05]  /*27710*/  IADD3.X R49, R139, UR5, RZ, P1, !PT ;  /* 0x000000058b317c10 */ /* 0x008fca0008ffe4ff */
[----:B0-----:R-:W-:Y:S01]  /*27720*/  @P3 IADD3 R12, P1, R140, UR6, RZ ;  /* 0x000000068c0c3c10 */ /* 0x001fe2000ff3e0ff */
[----:B------:R-:W-:Y:S01]  /*27730*/  ULDC UR6, c[0x0][0xa88] ;  /* 0x0002a20000067ab9 */ /* 0x000fe20000000800 */
[----:B------:R-:W-:Y:S01]  /*27740*/  IMAD.MOV.U32 R52, RZ, RZ, 0x9b8 ;  /* 0x000009b8ff347424 */ /* 0x000fe200078e00ff */
[----:B------:R-:W-:Y:S01]  /*27750*/  MOV R53, UR6 ;  /* 0x0000000600357c02 */ /* 0x000fe20008000f00 */
[----:B------:R0:W5:Y:S01]  /*27760*/  @P0 LDG.E R11, desc[UR54][R48.64] ;  /* 0x00000036300b0981 */ /* 0x000162000c1e1900 */
[----:B------:R-:W-:Y:S01]  /*27770*/  @P3 IADD3.X R13, R139, UR7, RZ, P1, !PT ;  /* 0x000000078b0d3c10 */ /* 0x000fe20008ffe4ff */
[----:B------:R-:W2:Y:S04]  /*27780*/  LDC R140, c[0x0][0xbe8] ;  /* 0x0002fa00ff8c7b82 */ /* 0x000ea80000000800 */
[----:B------:R0:W5:Y:S01]  /*27790*/  @P3 LDG.E R53, desc[UR54][R12.64] ;  /* 0x000000360c353981 */ /* 0x000162000c1e1900 */
[----:B------:R-:W-:-:S04]  /*277a0*/  ISETP.GT.AND P2, PT, R163, 0x1, PT ;  /* 0x00000001a300780c */ /* 0x000fc80003f44270 */
[----:B------:R-:W-:-:S04]  /*277b0*/  SEL R52, R52, 0x978, P2 ;  /* 0x0000097834347807 */ /* 0x000fc80001000000 */
[----:B-1----:R0:W1:Y:S08]  /*277c0*/  LDC.64 R46, c[0x0][R52+0x220] ;  /* 0x00008800342e7b82 */ /* 0x0020700000000a00 */
[----:B------:R0:W3:Y:S01]  /*277d0*/  LDC.64 R50, c[0x0][R52+0x218] ;  /* 0x0000860034327b82 */ /* 0x0000e20000000a00 */
[----:B--2---:R-:W-:-:S07]  /*277e0*/  ISETP.NE.AND P1, PT, R140, 0x1, PT ;  /* 0x000000018c00780c */ /* 0x004fce0003f25270 */
[----:B------:R0:W2:Y:S01]  /*277f0*/  LDC.64 R44, c[0x0][R52+0x228] ;  /* 0x00008a00342c7b82 */ /* 0x0000a20000000a00 */
[----:B------:R-:W-:Y:S05]  /*27800*/  @P3 BRA `(.L_x_2524) ;  /* 0x0000000000103947 */ /* 0x000fea0003800000 */
[----:B------:R-:W-:Y:S05]  /*27810*/  @!P0 BRA `(.L_x_2524) ;  /* 0x00000000000c8947 */ /* 0x000fea0003800000 */
[----:B0-----:R-:W4:Y:S04]  /*27820*/  LDG.E R12, desc[UR54][R48.64] ;  /* 0x00000036300c7981 */ /* 0x001f28000c1e1900 */
[----:B-----5:R-:W4:Y:S02]  /*27830*/  LDG.E R53, desc[UR54][R48.64+0x4] ;  /* 0x0000043630357981 */ /* 0x020f24000c1e1900 */
[----:B----4-:R-:W-:-:S07]  /*27840*/  IMAD.IADD R53, R53, 0x1, -R12 ;  /* 0x0000000135357824 */ /* 0x010fce00078e0a0c */
.L_x_2524:
[----:B------:R-:W4:Y:S01]  /*27850*/  LDL.LU R14, [R1+0x18] ;  /* 0x00001800010e7983 */ /* 0x000f220000300800 */
[----:B0-----:R0:W2:Y:S03]  /*27860*/  LDC.64 R12, c[0x0][R52+0x210] ;  /* 0x00008400340c7b82 */ /* 0x0010a60000000a00 */
[----:B------:R-:W3:Y:S04]  /*27870*/  LDL.LU R49, [R1+0x28] ;  /* 0x0000280001317983 */ /* 0x000ee80000300800 */
[----:B------:R-:W2:Y:S01]  /*27880*/  LDL R143, [R1+0x8] ;  /* 0x00000800018f7983 */ /* 0x000ea20000100800 */
[----:B------:R-:W-:Y:S01]  /*27890*/  ISETP.NE.U32.AND P0, PT, RZ, UR4, PT ;  /* 0x00000004ff007c0c */ /* 0x000fe2000bf05070 */
[----:B------:R-:W2:Y:S02]  /*278a0*/  @P1 LDC R48, c[0x0][0xbec] ;  /* 0x0002fb00ff301b82 */ /* 0x000ea40000000800 */
[----:B------:R-:W2:Y:S04]  /*278b0*/  LDL R54, [R1+0x14] ;  /* 0x0000140001367983 */ /* 0x000ea80000100800 */
[----:B------:R-:W2:Y:S02]  /*278c0*/  LDL R142, [R1+0x34] ;  /* 0x00003400018e7983 */ /* 0x000ea40000100800 */
[----:B------:R-:W2:Y:S02]  /*278d0*/  @P1 LDC R61, c[0x0][0xbf0] ;  /* 0x0002fc00ff3d1b82 */ /* 0x000ea40000000800 */
[----:B------:R-:W2:Y:S04]  /*278e0*/  LDL R56, [R1+0x6c] ;  /* 0x00006c0001387983 */ /* 0x000ea80000100800 */
[----:B0-----:R-:W2:Y:S01]  /*278f0*/  LDL R52, [R1+0x5c] ;  /* 0x00005c0001347983 */ /* 0x001ea20000100800 */
[----:B------:R-:W-:-:S02]  /*27900*/  ISETP.NE.AND.EX P0, PT, RZ, UR5, PT, P0 ;  /* 0x00000005ff007c0c */ /* 0x000fc4000bf05300 */
[----:B-----5:R-:W-:Y:S02]  /*27910*/  SHF.R.S32.HI R141, RZ, 0x1f, R11 ;  /* 0x0000001fff8d7819 */ /* 0x020fe4000001140b */
[----:B----4-:R-:W-:Y:S02]  /*27920*/  SEL R139, R14, RZ, !P0 ;  /* 0x000000ff0e8b7207 */ /* 0x010fe40004000000 */
[----:B------:R-:W0:Y:S01]  /*27930*/  LDC.64 R14, c[0x0][0xba8] ;  /* 0x0002ea00ff0e7b82 */ /* 0x000e220000000a00 */
[----:B---3--:R-:W-:Y:S02]  /*27940*/  SEL R49, R49, RZ, !P0 ;  /* 0x000000ff31317207 */ /* 0x008fe40004000000 */
[----:B-1----:R-:W-:Y:S02]  /*27950*/  IMAD R47, R47, R139, RZ ;  /* 0x0000008b2f2f7224 */ /* 0x002fe400078e02ff */
[----:B--2---:R-:W-:Y:S02]  /*27960*/  IMAD R57, R51, R143, RZ ;  /* 0x0000008f33397224 */ /* 0x004fe400078e02ff */
[----:B------:R-:W-:-:S02]  /*27970*/  IMAD R59, R46, R49, R47 ;  /* 0x000000312e3b7224 */ /* 0x000fc400078e022f */
[----:B------:R-:W-:-:S04]  /*27980*/  IMAD.WIDE.U32 R50, R50, R143, RZ ;  /* 0x0000008f32327225 */ /* 0x000fc800078e00ff */
[----:B------:R-:W-:-:S04]  /*27990*/  IMAD.WIDE.U32 R46, R46, R139, RZ ;  /* 0x0000008b2e2e7225 */ /* 0x000fc800078e00ff */
[----:B------:R-:W-:Y:S01]  /*279a0*/  IMAD.IADD R49, R54, 0x1, R236 ;  /* 0x0000000136317824 */ /* 0x000fe200078e02ec */
[----:B------:R-:W-:-:S03]  /*279b0*/  IADD3 R50, P0, P3, R46, R50, R11 ;  /* 0x000000322e327210 */ /* 0x000fc60007b1e00b */
[----:B------:R-:W-:Y:S01]  /*279c0*/  @P1 IMAD.HI.U32 R46, R49, R48, RZ ;  /* 0x00000030312e1227 */ /* 0x000fe200078e00ff */
[----:B------:R-:W-:Y:S01]  /*279d0*/  SEL R55, R142, RZ, P2 ;  /* 0x000000ff8e377207 */ /* 0x000fe20001000000 */
[----:B0-----:R-:W0:Y:S02]  /*279e0*/  @!P2 LDC R14, c[0x0][0xb50] ;  /* 0x0002d400ff0eab82 */ /* 0x001e240000000800 */
[----:B------:R-:W-:Y:S02]  /*279f0*/  IMAD.IADD R59, R47, 0x1, R59 ;  /* 0x000000012f3b7824 */ /* 0x000fe400078e023b */
[----:B------:R-:W-:Y:S01]  /*27a00*/  IMAD.MOV.U32 R47, RZ, RZ, R49 ;  /* 0x000000ffff2f7224 */ /* 0x000fe200078e0031 */
[----:B------:R-:W-:Y:S01]  /*27a10*/  @P1 SHF.R.U32.HI R47, RZ, R61, R46 ;  /* 0x0000003dff2f1219 */ /* 0x000fe2000001162e */
[----:B------:R-:W-:Y:S02]  /*27a20*/  IMAD.IADD R54, R51, 0x1, R57 ;  /* 0x0000000133367824 */ /* 0x000fe400078e0239 */
[-C--:B------:R-:W-:Y:S01]  /*27a30*/  IMAD R51, R45, R55.reuse, RZ ;  /* 0x000000372d337224 */ /* 0x080fe200078e02ff */
[----:B------:R-:W-:Y:S01]  /*27a40*/  IADD3 R48, -R47, RZ, RZ ;  /* 0x000000ff2f307210 */ /* 0x000fe20007ffe1ff */
[----:B------:R-:W-:Y:S01]  /*27a50*/  IMAD.WIDE.U32 R44, R44, R55, RZ ;  /* 0x000000372c2c7225 */ /* 0x000fe200078e00ff */
[----:B------:R-:W1:Y:S01]  /*27a60*/  @!P2 LDC R15, c[0x0][0xb54] ;  /* 0x0002d500ff0fab82 */ /* 0x000e620000000800 */
[----:B------:R-:W-:-:S02]  /*27a70*/  IADD3.X R46, R59, R54, R141, P0, P3 ;  /* 0x000000363b2e7210 */ /* 0x000fc400007e648d */
[----:B------:R-:W-:Y:S01]  /*27a80*/  IMAD.IADD R51, R45, 0x1, R51 ;  /* 0x000000012d337824 */ /* 0x000fe200078e0233 */
[----:B------:R-:W-:Y:S02]  /*27a90*/  IADD3 R44, P0, P3, R47, R50, R44 ;  /* 0x000000322f2c7210 */ /* 0x000fe40007b1e02c */
[----:B------:R-:W-:Y:S01]  /*27aa0*/  SHF.R.S32.HI R45, RZ, 0x1f, R47 ;  /* 0x0000001fff2d7819 */ /* 0x000fe2000001142f */
[----:B------:R-:W-:-:S03]  /*27ab0*/  IMAD R47, R140, R48, R49 ;  /* 0x000000308c2f7224 */ /* 0x000fc600078e0231 */
[----:B------:R-:W-:Y:S01]  /*27ac0*/  IADD3.X R45, R45, R46, R51, P0, P3 ;  /* 0x0000002e2d2d7210 */ /* 0x000fe200007e6433 */
[-C--:B------:R-:W-:Y:S01]  /*27ad0*/  IMAD R13, R13, R47.reuse, RZ ;  /* 0x0000002f0d0d7224 */ /* 0x080fe200078e02ff */
[----:B------:R-:W-:Y:S01]  /*27ae0*/  SHF.R.S32.HI R51, RZ, 0x1f, R47 ;  /* 0x0000001fff337819 */ /* 0x000fe2000001142f */
[----:B------:R-:W-:-:S04]  /*27af0*/  IMAD.WIDE.U32 R44, R12, R47, R44 ;  /* 0x0000002f0c2c7225 */ /* 0x000fc800078e002c */
[----:B------:R-:W-:Y:S01]  /*27b00*/  IMAD R13, R12, R51, R13 ;  /* 0x000000330c0d7224 */ /* 0x000fe200078e020d */
[----:B0-----:R-:W-:-:S03]  /*27b10*/  LEA R48, P0, R44, R14, 0x2 ;  /* 0x0000000e2c307211 */ /* 0x001fc600078010ff */
[----:B------:R-:W-:-:S05]  /*27b20*/  IMAD.IADD R12, R45, 0x1, R13 ;  /* 0x000000012d0c7824 */ /* 0x000fca00078e020d */
[----:B-1----:R-:W-:Y:S01]  /*27b30*/  LEA.HI.X R44, R44, R15, R12, 0x2, P0 ;  /* 0x0000000f2c2c7211 */ /* 0x002fe200000f140c */
[----:B------:R-:W-:Y:S01]  /*27b40*/  SHFL.IDX PT, R14, R48, 0x1, 0x1c1f ;  /* 0x003c1f00300e7f89 */ /* 0x000fe200000e0000 */
[----:B------:R-:W-:-:S03]  /*27b50*/  IMAD.IADD R45, R56, 0x1, R236 ;  /* 0x00000001382d7824 */ /* 0x000fc600078e02ec */
        /* <DEDUP_REMOVED lines=19> */
[----:B------:R-:W-:-:S05]  /*27c90*/  IMAD.IADD R45, R0, 0x1, -R5 ;  /* 0x00000001002d7824 */ /* 0x000fca00078e0a05 */
[----:B------:R-:W-:-:S05]  /*27ca0*/  SHF.L.U32 R9, R45, 0x3, RZ ;  /* 0x000000032d097819 */ /* 0x000fca00000006ff */
        /* <DEDUP_REMOVED lines=17> */
[----:B------:R-:W-:Y:S02]  /*27dc0*/  LOP3.LUT R52, R52, R53, RZ, 0x3c, !PT ;  /* 0x0000003534347212 */ /* 0x000fe400078e3cff */
[----:B------:R-:W-:Y:S02]  /*27dd0*/  IADD3.X R53, RZ, R87, RZ, P3, !PT ;  /* 0x00000057ff357210 */ /* 0x000fe40001ffe4ff */
        /* <DEDUP_REMOVED lines=10> */
[----:B------:R-:W-:Y:S02]  /*27e80*/  SHF.R.U64 R32, R32, 0x3, RZ ;  /* 0x0000000320207819 */ /* 0x000fe400000012ff */
[----:B------:R-:W-:Y:S02]  /*27e90*/  SHF.R.U64 R36, R36, 0x3, RZ ;  /* 0x0000000324247819 */ /* 0x000fe400000012ff */
[----:B------:R-:W-:Y:S01]  /*27ea0*/  SHF.R.U64 R48, R48, 0x3, RZ ;  /* 0x0000000330307819 */ /* 0x000fe200000012ff */
[C---:B------:R-:W-:Y:S01]  /*27eb0*/  IMAD R13, R11.reuse, UR5, R0 ;  /* 0x000000050b0d7c24 */ /* 0x040fe2000f8e0200 */
[----:B------:R-:W-:Y:S01]  /*27ec0*/  LOP3.LUT R28, R28, R29, RZ, 0x3c, !PT ;  /* 0x0000001d1c1c7212 */ /* 0x000fe200078e3cff */
[----:B------:R-:W-:Y:S01]  /*27ed0*/  IMAD.WIDE.U32 R2, R11, UR4, RZ ;  /* 0x000000040b027c25 */ /* 0x000fe2000f8e00ff */
[----:B------:R-:W-:Y:S01]  /*27ee0*/  LEA R11, R45, R8, 0x5 ;  /* 0x000000082d0b7211 */ /* 0x000fe200078e28ff */
[----:B------:R-:W-:Y:S01]  /*27ef0*/  ULDC.64 UR4, c[0x0][0xae8] ;  /* 0x0002ba0000047ab9 */ /* 0x000fe20000000a00 */
        /* <DEDUP_REMOVED lines=10> */
[----:B------:R-:W-:Y:S01]  /*27fa0*/  IADD3 R65, P0, R86, 0x9000, RZ ;  /* 0x0000900056417810 */ /* 0x000fe20007f1e0ff */
[----:B------:R-:W-:Y:S01]  /*27fb0*/  IMAD.IADD R12, R236, 0x1, R11 ;  /* 0x00000001ec0c7824 */ /* 0x000fe200078e020b */
        /* <DEDUP_REMOVED lines=33> */
[----:B------:R-:W-:-:S02]  /*281d0*/  IMAD R13, R139, UR5, R10 ;  /* 0x000000058b0d7c24 */ /* 0x000fc4000f8e020a */
[----:B------:R-:W-:Y:S01]  /*281e0*/  IMAD.WIDE.U32 R2, R139, UR4, R2 ;  /* 0x000000048b027c25 */ /* 0x000fe2000f8e0002 */
[--C-:B------:R-:W-:Y:S01]  /*281f0*/  SHF.R.S32.HI R0, RZ, 0x1f, R11.reuse ;  /* 0x0000001fff007819 */ /* 0x100fe2000001140b */
[----:B------:R0:W5:Y:S01]  /*28200*/  LD.E.128 R4, desc[UR54][R86.64] ;  /* 0x0000003656047980 */ /* 0x000162000c101d00 */
[----:B------:R-:W-:Y:S01]  /*28210*/  ULDC.64 UR4, c[0x0][0xae0] ;  /* 0x0002b80000047ab9 */ /* 0x000fe20000000a00 */
[----:B------:R-:W-:Y:S02]  /*28220*/  IMAD.MOV R15, RZ, RZ, -R11 ;  /* 0x000000ffff0f7224 */ /* 0x000fe400078e0a0b */
[----:B------:R-:W5:Y:S01]  /*28230*/  LD.E.128 R56, desc[UR54][R56.64] ;  /* 0x0000003638387980 */ /* 0x000f62000c101d00 */
[----:B------:R-:W-:Y:S02]  /*28240*/  IMAD.IADD R3, R3, 0x1, R13 ;  /* 0x0000000103037824 */ /* 0x000fe400078e020d */
[----:B------:R-:W-:Y:S01]  /*28250*/  IMAD R13, R140, R15, R12 ;  /* 0x0000000f8c0d7224 */ /* 0x000fe200078e020c */
        /* <DEDUP_REMOVED lines=20> */
[----:B------:R-:W-:Y:S02]  /*283a0*/  PRMT R0, RZ, 0x654, R0 ;  /* 0x00000654ff007816 */ /* 0x000fe40000000000 */
[----:B------:R-:W-:Y:S02]  /*283b0*/  IADD3 R3, R11, R15, RZ ;  /* 0x0000000f0b037210 */ /* 0x000fe40007ffe0ff */
[C---:B------:R-:W-:Y:S01]  /*283c0*/  LEA R2, P0, R10.reuse, UR4, 0x1 ;  /* 0x000000040a027c11 */ /* 0x040fe2000f8008ff */
[C---:B------:R-:W-:Y:S01]  /*283d0*/  VIADD R47, R9.reuse, 0x40 ;  /* 0x00000040092f7836 */ /* 0x040fe20000000000 */
[----:B------:R-:W-:Y:S01]  /*283e0*/  UMOV UR4, 0xffffffff ;  /* 0xffffffff00047882 */ /* 0x000fe20000000000 */
[----:B------:R-:W-:Y:S01]  /*283f0*/  VIADD R45, R9, 0x80 ;  /* 0x00000080092d7836 */ /* 0x000fe20000000000 */
[----:B-1----:R0:W-:Y:S01]  /*28400*/  SYNCS.ARRIVE.TRANS64.RED.A1T0 RZ, [R0+URZ], RZ ;  /* 0x000000ff00ff79a7 */ /* 0x0021e2000810043f */
[----:B------:R-:W-:Y:S02]  /*28410*/  LEA.HI.X R3, R10, UR5, R3, 0x1, P0 ;  /* 0x000000050a037c11 */ /* 0x000fe400080f0c03 */
[----:B------:R-:W-:-:S02]  /*28420*/  SHF.R.S32.HI R20, RZ, 0x1f, R9 ;  /* 0x0000001fff147819 */ /* 0x000fc40000011409 */
[----:B------:R-:W-:Y:S02]  /*28430*/  SHF.R.S32.HI R40, RZ, 0x1f, R47 ;  /* 0x0000001fff287819 */ /* 0x000fe4000001142f */
[----:B------:R-:W-:Y:S01]  /*28440*/  SHF.R.S32.HI R44, RZ, 0x1f, R45 ;  /* 0x0000001fff2c7819 */ /* 0x000fe2000001142d */
[----:B0-----:R-:W-:Y:S06]  /*28450*/  BRA.DIV UR4, `(.L_x_2526) ;  /* 0x000000ea04707947 */ /* 0x001fec000b800000 */
[----:B------:R0:W1:Y:S04]  /*28460*/  SHFL.IDX PT, R0, R3, RZ, 0x181f ;  /* 0x00181fff03007589 */ /* 0x00006800000e0000 */
[----:B------:R0:W2:Y:S02]  /*28470*/  SHFL.IDX PT, R14, R2, RZ, 0x181f ;  /* 0x00181fff020e7589 */ /* 0x0000a400000e0000 */
.L_x_2819:
        /* <DEDUP_REMOVED lines=17> */
.L_x_2528:
[----:B------:R-:W-:Y:S05]  /*28590*/  BSYNC B1 ;  /* 0x0000000000017941 */ /* 0x000fea0003800000 */
.L_x_2527:
[----:B------:R-:W-:-:S03]  /*285a0*/  UMOV UR4, 0xffffffff ;  /* 0xffffffff00047882 */ /* 0x000fc60000000000 */
[----:B------:R-:W-:Y:S05]  /*285b0*/  BRA.DIV UR4, `(.L_x_2529) ;  /* 0x000000ea044c7947 */ /* 0x000fea000b800000 */
[----:B-1----:R1:W4:Y:S04]  /*285c0*/  SHFL.IDX PT, R0, R3, 0x1, 0x181f ;  /* 0x00381f0003007f89 */ /* 0x00232800000e0000 */
[----:B--23--:R1:W2:Y:S02]  /*285d0*/  SHFL.IDX PT, R14, R2, 0x1, 0x181f ;  /* 0x00381f00020e7f89 */ /* 0x00c2a400000e0000 */
.L_x_2823:
        /* <DEDUP_REMOVED lines=17> */
.L_x_2531:
[----:B------:R-:W-:Y:S05]  /*286f0*/  BSYNC B1 ;  /* 0x0000000000017941 */ /* 0x000fea0003800000 */
.L_x_2530:
[----:B------:R-:W-:-:S03]  /*28700*/  UMOV UR4, 0xffffffff ;  /* 0xffffffff00047882 */ /* 0x000fc60000000000 */
[----:B------:R-:W-:Y:S05]  /*28710*/  BRA.DIV UR4, `(.L_x_2532) ;  /* 0x000000ea043c7947 */ /* 0x000fea000b800000 */
[----:B----4-:R4:W0:Y:S04]  /*28720*/  SHFL.IDX PT, R0, R3, 0x2, 0x181f ;  /* 0x00581f0003007f89 */ /* 0x01082800000e0000 */
[----:B--23--:R4:W2:Y:S02]  /*28730*/  SHFL.IDX PT, R14, R2, 0x2, 0x181f ;  /* 0x00581f00020e7f89 */ /* 0x00c8a400000e0000 */
.L_x_2827:
        /* <DEDUP_REMOVED lines=17> */
.L_x_2534:
[----:B------:R-:W-:Y:S05]  /*28850*/  BSYNC B1 ;  /* 0x0000000000017941 */ /* 0x000fea0003800000 */
.L_x_2533:
[----:B------:R-:W-:-:S03]  /*28860*/  UMOV UR4, 0xffffffff ;  /* 0xffffffff00047882 */ /* 0x000fc60000000000 */
[----:B------:R-:W-:Y:S05]  /*28870*/  BRA.DIV UR4, `(.L_x_2535) ;  /* 0x000000ea042c7947 */ /* 0x000fea000b800000 */
[----:B0-----:R0:W0:Y:S04]  /*28880*/  SHFL.IDX PT, R0, R3, 0x3, 0x181f ;  /* 0x00781f0003007f89 */ /* 0x00102800000e0000 */
[----:B--23--:R2:W3:Y:S02]  /*28890*/  SHFL.IDX PT, R14, R2, 0x3, 0x181f ;  /* 0x00781f00020e7f89 */ /* 0x00c4e400000e0000 */
.L_x_2831:
        /* <DEDUP_REMOVED lines=18> */
.L_x_2525:
[----:B------:R-:W-:Y:S01]  /*289c0*/  ULDC.64 UR4, c[0x0][0xb08] ;  /* 0x0002c20000047ab9 */ /* 0x000fe20000000a00 */
[----:B------:R-:W1:Y:S01]  /*289d0*/  @P1 LDC R44, c[0x0][0xbec] ;  /* 0x0002fb00ff2c1b82 */ /* 0x000e620000000800 */
[----:B0-----:R-:W-:Y:S02]  /*289e0*/  IMAD R14, R141, UR4, RZ ;  /* 0x000000048d0e7c24 */ /* 0x001fe4000f8e02ff */
[----:B------:R-:W-:-:S04]  /*289f0*/  IMAD.WIDE.U32 R12, R11, UR4, RZ ;  /* 0x000000040b0c7c25 */ /* 0x000fc8000f8e00ff */
[----:B------:R-:W-:Y:S01]  /*28a00*/  IMAD R11, R11, UR5, R14 ;  /* 0x000000050b0b7c24 */ /* 0x000fe2000f8e020e */
[----:B------:R-:W0:Y:S01]  /*28a10*/  @P1 LDC R51, c[0x0][0xbf0] ;  /* 0x0002fc00ff331b82 */ /* 0x000e220000000800 */
[----:B------:R-:W-:Y:S01]  /*28a20*/  ULDC.64 UR4, c[0x0][0xb38] ;  /* 0x0002ce0000047ab9 */ /* 0x000fe20000000a00 */
[----:B------:R-:W-:Y:S02]  /*28a30*/  SHF.R.S32.HI R14, RZ, 0x1f, R139 ;  /* 0x0000001fff0e7819 */ /* 0x000fe4000001148b */
        /* <DEDUP_REMOVED lines=35> */
[----:B0-----:R-:W-:Y:S06]  /*28c70*/  BRA.DIV UR4, `(.L_x_2537) ;  /* 0x000000e604747947 */ /* 0x001fec000b800000 */
[----:B------:R0:W1:Y:S04]  /*28c80*/  SHFL.IDX PT, R49, R50, RZ, 0x1c1f ;  /* 0x001c1fff32317589 */ /* 0x00006800000e0000 */
[----:B------:R0:W2:Y:S02]  /*28c90*/  SHFL.IDX PT, R51, R48, RZ, 0x1c1f ;  /* 0x001c1fff30337589 */ /* 0x0000a400000e0000 */
.L_x_2834:
[----:B------:R-:W-:Y:S01]  /*28ca0*/  ISETP.GE.AND P0, PT, R45, R46, PT ;  /* 0x0000002e2d00720c */ /* 0x000fe20003f06270 */
[----:B------:R-:W-:-:S12]  /*28cb0*/  BSSY B1, `(.L_x_2538) ;  /* 0x00000d3000017945 */ /* 0x000fd80003800000 */
[----:B------:R-:W-:Y:S05]  /*28cc0*/  @P0 BRA `(.L_x_2539) ;  /* 0x0000000c00440947 */ /* 0x000fea0003800000 */
[----:B------:R-:W-:Y:S01]  /*28cd0*/  ULDC UR4, c[0x0][0xac8] ;  /* 0x0002b20000047ab9 */ /* 0x000fe20000000800 */
[C---:B------:R-:W-:Y:S01]  /*28ce0*/  IADD3 R54, R237.reuse, 0x8, RZ ;  /* 0x00000008ed367810 */ /* 0x040fe20007ffe0ff */
[C---:B------:R-:W-:Y:S01]  /*28cf0*/  VIADD R53, R237.reuse, 0x10 ;  /* 0x00000010ed357836 */ /* 0x040fe20000000000 */
[C---:B------:R-:W-:Y:S01]  /*28d00*/  ISETP.GE.AND P1, PT, R237.reuse, UR4, PT ;  /* 0x00000004ed007c0c */ /* 0x040fe2000bf26270 */
[C---:B------:R-:W-:Y:S01]  /*28d10*/  VIADD R52, R237.reuse, 0x18 ;  /* 0x00000018ed347836 */ /* 0x040fe20000000000 */
[----:B------:R-:W-:Y:S01]  /*28d20*/  ISETP.GE.AND P0, PT, R54, UR4, PT ;  /* 0x0000000436007c0c */ /* 0x000fe2000bf06270 */
[----:B------:R-:W-:Y:S01]  /*28d30*/  VIADD R56, R237, 0x8 ;  /* 0x00000008ed387836 */ /* 0x000fe20000000000 */
[----:B------:R-:W-:Y:S01]  /*28d40*/  ISETP.GE.AND P2, PT, R53, UR4, PT ;  /* 0x0000000435007c0c */ /* 0x000fe2000bf46270 */
[C---:B------:R-:W-:Y:S01]  /*28d50*/  VIADD R11, R237.reuse, 0x20 ;  /* 0x00000020ed0b7836 */ /* 0x040fe20000000000 */
[----:B------:R-:W-:Y:S01]  /*28d60*/  ISETP.GE.AND P3, PT, R52, UR4, PT ;  /* 0x0000000434007c0c */ /* 0x000fe2000bf66270 */
[----:B------:R-:W-:Y:S01]  /*28d70*/  VIADD R55, R237, 0x10 ;  /* 0x00000010ed377836 */ /* 0x000fe20000000000 */
[----:B------:R-:W-:-:S04]  /*28d80*/  SHF.R.S32.HI R56, RZ, 0x1f, R56 ;  /* 0x0000001fff387819 */ /* 0x000fc80000011438 */
[----:B------:R-:W-:Y:S01]  /*28d90*/  SHF.R.S32.HI R55, RZ, 0x1f, R55 ;  /* 0x0000001fff377819 */ /* 0x000fe20000011437 */
[----:B--2---:R-:W-:Y:S01]  /*28da0*/  @!P1 IMAD.MOV.U32 R12, RZ, RZ, R51 ;  /* 0x000000ffff0c9224 */ /* 0x004fe200078e0033 */
[----:B------:R-:W-:Y:S01]  /*28db0*/  @!P1 MOV R15, R85 ;  /* 0x00000055000f9202 */ /* 0x000fe20000000f00 */
[----:B-1----:R-:W-:Y:S01]  /*28dc0*/  @!P1 IMAD.MOV.U32 R13, RZ, RZ, R49 ;  /* 0x000000ffff0d9224 */ /* 0x002fe200078e0031 */
[C---:B------:R-:W-:Y:S01]  /*28dd0*/  @!P0 LEA R44, P4, R54.reuse, R51, 0x2 ;  /* 0x00000033362c8211 */ /* 0x040fe200078810ff */
[----:B------:R-:W-:Y:S02]  /*28de0*/  @!P1 IMAD.MOV.U32 R14, RZ, RZ, R138 ;  /* 0x000000ffff0e9224 */ /* 0x000fe400078e008a */
[----:B------:R-:W-:Y:S01]  /*28df0*/  @!P1 IMAD.WIDE R12, R237, 0x4, R12 ;  /* 0x00000004ed0c9825 */ /* 0x000fe200078e020c */
[----:B------:R-:W-:-:S03]  /*28e00*/  @!P0 LEA.HI.X R45, R54, R49, R56, 0x2, P4 ;  /* 0x00000031362d8211 */ /* 0x000fc600020f1438 */
[----:B------:R-:W-:Y:S01]  /*28e10*/  VIADD R54, R237, 0x28 ;  /* 0x00000028ed367836 */ /* 0x000fe20000000000 */
[----:B------:R1:W-:Y:S01]  /*28e20*/  @!P1 ST.E.64 desc[UR54][R12.64], R14 ;  /* 0x0000000e0c009985 */ /* 0x0003e2000c101b36 */
[----:B------:R-:W-:Y:S01]  /*28e30*/  ISETP.GE.AND P1, PT, R11, UR4, PT ;  /* 0x000000040b007c0c */ /* 0x000fe2000bf26270 */
[----:B------:R-:W-:-:S05]  /*28e40*/  VIADD R56, R237, 0x18 ;  /* 0x00000018ed387836 */ /* 0x000fca0000000000 */
[----:B------:R-:W-:Y:S02]  /*28e50*/  SHF.R.S32.HI R56, RZ, 0x1f, R56 ;  /* 0x0000001fff387819 */ /* 0x000fe40000011438 */
[C---:B-1----:R-:W-:Y:S01]  /*28e60*/  @!P2 LEA R12, P5, R53.reuse, R51, 0x2 ;  /* 0x00000033350ca211 */ /* 0x042fe200078a10ff */
[----:B------:R-:W-:Y:S01]  /*28e70*/  @!P0 IMAD.MOV.U32 R14, RZ, RZ, R2 ;  /* 0x000000ffff0e8224 */ /* 0x000fe200078e0002 */
[----:B------:R-:W-:Y:S01]  /*28e80*/  @!P2 MOV R2, R5 ;  /* 0x000000050002a202 */ /* 0x000fe20000000f00 */
[----:B------:R-:W-:Y:S01]  /*28e90*/  @!P0 IMAD.MOV.U32 R15, RZ, RZ, R0 ;  /* 0x000000ffff0f8224 */ /* 0x000fe200078e0000 */
[----:B------:R-:W-:Y:S01]  /*28ea0*/  @!P2 LEA.HI.X R13, R53, R49, R55, 0x2, P5 ;  /* 0x00000031350da211 */ /* 0x000fe200028f1437 */
[C---:B------:R-:W-:Y:S02]  /*28eb0*/  VIADD R53, R237.reuse, 0x30 ;  /* 0x00000030ed357836 */ /* 0x040fe40000000000 */
[----:B------:R-:W-:Y:S01]  /*28ec0*/  VIADD R55, R237, 0x20 ;  /* 0x00000020ed377836 */ /* 0x000fe20000000000 */
[----:B------:R1:W-:Y:S01]  /*28ed0*/  @!P0 ST.E.64 desc[UR54][R44.64], R14 ;  /* 0x0000000e2c008985 */ /* 0x0003e2000c101b36 */
[----:B------:R-:W-:Y:S01]  /*28ee0*/  ISETP.GE.AND P0, PT, R54, UR4, PT ;  /* 0x0000000436007c0c */ /* 0x000fe2000bf06270 */
[----:B------:R-:W-:-:S02]  /*28ef0*/  @!P3 IMAD.MOV.U32 R5, RZ, RZ, R4 ;  /* 0x000000ffff05b224 */ /* 0x000fc400078e0004 */
[----:B------:R2:W-:Y:S01]  /*28f00*/  @!P2 ST.E.64 desc[UR54][R12.64], R2 ;  /* 0x000000020c00a985 */ /* 0x0005e2000c101b36 */
[----:B------:R-:W-:Y:S01]  /*28f10*/  ISETP.GE.AND P2, PT, R53, UR4, PT ;  /* 0x0000000435007c0c */ /* 0x000fe2000bf46270 */
[----:B------:R-:W-:Y:S01]  /*28f20*/  @!P3 IMAD.MOV.U32 R4, RZ, RZ, R6 ;  /* 0x000000ffff04b224 */ /* 0x000fe200078e0006 */
[----:B------:R-:W-:Y:S01]  /*28f30*/  SHF.R.S32.HI R55, RZ, 0x1f, R55 ;  /* 0x0000001fff377819 */ /* 0x000fe20000011437 */
[----:B------:R-:W-:-:S05]  /*28f40*/  VIADD R0, R237, 0x40 ;  /* 0x00000040ed007836 */ /* 0x000fca0000000000 */
[----:B------:R-:W-:Y:S01]  /*28f50*/  SHF.R.S32.HI R0, RZ, 0x1f, R0 ;  /* 0x0000001fff007819 */ /* 0x000fe20000011400 */
[----:B-1----:R-:W-:Y:S01]  /*28f60*/  VIADD R44, R237, 0x68 ;  /* 0x00000068ed2c7836 */ /* 0x002fe20000000000 */
[CC--:B------:R-:W-:Y:S02]  /*28f70*/  @!P3 LEA R14, P4, R52.reuse, R51.reuse, 0x2 ;  /* 0x00000033340eb211 */ /* 0x0c0fe400078810ff */
[----:B--2---:R-:W-:Y:S01]  /*28f80*/  @!P1 LEA R2, P5, R11, R51, 0x2 ;  /* 0x000000330b029211 */ /* 0x004fe200078a10ff */
[C---:B------:R-:W-:Y:S01]  /*28f90*/  VIADD R12, R237.reuse, 0x48 ;  /* 0x00000048ed0c7836 */ /* 0x040fe20000000000 */
[-C--:B------:R-:W-:Y:S01]  /*28fa0*/  @!P3 LEA.HI.X R15, R52, R49.reuse, R56, 0x2, P4 ;  /* 0x00000031340fb211 */ /* 0x080fe200020f1438 */
[----:B------:R-:W-:Y:S01]  /*28fb0*/  VIADD R52, R237, 0x38 ;  /* 0x00000038ed347836 */ /* 0x000fe20000000000 */
[----:B------:R-:W-:Y:S01]  /*28fc0*/  @!P1 LEA.HI.X R3, R11, R49, R55, 0x2, P5 ;  /* 0x000000310b039211 */ /* 0x000fe200028f1437 */
[C---:B------:R-:W-:Y:S01]  /*28fd0*/  VIADD R56, R237.reuse, 0x28 ;  /* 0x00000028ed387836 */ /* 0x040fe20000000000 */
[----:B------:R-:W-:Y:S01]  /*28fe0*/  @!P0 LEA R6, P4, R54, R51, 0x2 ;  /* 0x0000003336068211 */ /* 0x000fe200078810ff */
[----:B------:R1:W-:Y:S01]  /*28ff0*/  @!P3 ST.E.64 desc[UR54][R14.64], R4 ;  /* 0x000000040e00b985 */ /* 0x0003e2000c101b36 */
[C---:B------:R-:W-:Y:S01]  /*29000*/  VIADD R11, R237.reuse, 0x40 ;  /* 0x00000040ed0b7836 */ /* 0x040fe20000000000 */
[----:B------:R-:W-:Y:S01]  /*29010*/  ISETP.GE.AND P3, PT, R52, UR4, PT ;  /* 0x0000000434007c0c */ /* 0x000fe2000bf66270 */
[C---:B------:R-:W-:Y:S01]  /*29020*/  VIADD R55, R237.reuse, 0x30 ;  /* 0x00000030ed377836 */ /* 0x040fe20000000000 */
[----:B------:R-:W-:Y:S01]  /*29030*/  SHF.R.S32.HI R56, RZ, 0x1f, R56 ;  /* 0x0000001fff387819 */ /* 0x000fe20000011438 */
[----:B------:R-:W-:Y:S01]  /*29040*/  VIADD R13, R237, 0x60 ;  /* 0x00000060ed0d7836 */ /* 0x000fe20000000000 */
[----:B------:R-:W-:-:S02]  /*29050*/  SHF.R.S32.HI R12, RZ, 0x1f, R12 ;  /* 0x0000001fff0c7819 */ /* 0x000fc4000001140c */
[----:B------:R-:W-:Y:S02]  /*29060*/  SHF.R.S32.HI R55, RZ, 0x1f, R55 ;  /* 0x0000001fff377819 */ /* 0x000fe40000011437 */
[----:B------:R-:W-:Y:S02]  /*29070*/  SHF.R.S32.HI R13, RZ, 0x1f, R13 ;  /* 0x0000001fff0d7819 */ /* 0x000fe4000001140d */
[----:B------:R-:W-:Y:S02]  /*29080*/  SHF.R.S32.HI R44, RZ, 0x1f, R44 ;  /* 0x0000001fff2c7819 */ /* 0x000fe4000001142c */
[----:B-1----:R-:W-:Y:S01]  /*29090*/  @!P1 MOV R4, R93 ;  /* 0x0000005d00049202 */ /* 0x002fe20000000f00 */
[----:B------:R-:W-:Y:S01]  /*290a0*/  @!P1 IMAD.MOV.U32 R5, RZ, RZ, R7 ;  /* 0x000000ffff059224 */ /* 0x000fe200078e0007 */
[----:B------:R-:W-:Y:S01]  /*290b0*/  @!P0 LEA.HI.X R7, R54, R49, R56, 0x2, P4 ;  /* 0x0000003136078211 */ /* 0x000fe200020f1438 */
[----:B------:R-:W-:Y:S01]  /*290c0*/  @!P0 IMAD.MOV.U32 R93, RZ, RZ, R92 ;  /* 0x000000ffff5d8224 */ /* 0x000fe200078e005c */
[----:B------:R-:W-:Y:S01]  /*290d0*/  IADD3 R15, R237, 0x78, RZ ;  /* 0x00000078ed0f7810 */ /* 0x000fe20007ffe0ff */
[----:B------:R-:W-:Y:S01]  /*290e0*/  @!P0 IMAD.MOV.U32 R92, RZ, RZ, R94 ;  /* 0x000000ffff5c8224 */ /* 0x000fe200078e005e */
[----:B------:R1:W-:Y:S01]  /*290f0*/  @!P1 ST.E.64 desc[UR54][R2.64], R4 ;  /* 0x0000000402009985 */ /* 0x0003e2000c101b36 */
[----:B------:R-:W-:Y:S01]  /*29100*/  ISETP.GE.AND P1, PT, R11, UR4, PT ;  /* 0x000000040b007c0c */ /* 0x000fe2000bf26270 */
[----:B------:R-:W-:-:S02]  /*29110*/  VIADD R54, R237, 0x48 ;  /* 0x00000048ed367836 */ /* 0x000fc40000000000 */
[----:B------:R2:W-:Y:S01]  /*29120*/  @!P0 ST.E.64 desc[UR54][R6.64], R92 ;  /* 0x0000005c06008985 */ /* 0x0005e2000c101b36 */
[----:B------:R-:W-:Y:S02]  /*29130*/  VIADD R14, R237, 0x58 ;  /* 0x00000058ed0e7836 */ /* 0x000fe40000000000 */
[----:B------:R-:W-:-:S03]  /*29140*/  ISETP.GE.AND P0, PT, R54, UR4, PT ;  /* 0x0000000436007c0c */ /* 0x000fc6000bf06270 */
[----:B------:R-:W-:Y:S02]  /*29150*/  SHF.R.S32.HI R14, RZ, 0x1f, R14 ;  /* 0x0000001fff0e7819 */ /* 0x000fe4000001140e */
[C---:B-1----:R-:W-:Y:S01]  /*29160*/  @!P2 LEA R2, P5, R53.reuse, R51, 0x2 ;  /* 0x000000333502a211 */ /* 0x042fe200078a10ff */
[----:B------:R-:W-:Y:S02]  /*29170*/  @!P2 IMAD.MOV.U32 R4, RZ, RZ, R97 ;  /* 0x000000ffff04a224 */ /* 0x000fe400078e0061 */
[----:B------:R-:W-:Y:S01]  /*29180*/  @!P2 IMAD.MOV.U32 R5, RZ, RZ, R95 ;  /* 0x000000ffff05a224 */ /* 0x000fe200078e005f */
[----:B------:R-:W-:Y:S01]  /*29190*/  @!P2 LEA.HI.X R3, R53, R49, R55, 0x2, P5 ;  /* 0x000000313503a211 */ /* 0x000fe200028f1437 */
[C---:B------:R-:W-:Y:S01]  /*291a0*/  VIADD R55, R237.reuse, 0x38 ;  /* 0x00000038ed377836 */ /* 0x040fe20000000000 */
[----:B------:R-:W-:Y:S01]  /*291b0*/  IADD3 R53, R237, 0x50, RZ ;  /* 0x00000050ed357810 */ /* 0x000fe20007ffe0ff */
[----:B------:R-:W-:Y:S01]  /*291c0*/  @!P3 IMAD.MOV.U32 R97, RZ, RZ, R96 ;  /* 0x000000ffff61b224 */ /* 0x000fe200078e0060 */
[----:B--2---:R-:W-:Y:S01]  /*291d0*/  @!P3 LEA R6, P4, R52, R51, 0x2 ;  /* 0x000000333406b211 */ /* 0x004fe200078810ff */
[----:B------:R1:W-:Y:S01]  /*291e0*/  @!P2 ST.E.64 desc[UR54][R2.64], R4 ;  /* 0x000000040200a985 */ /* 0x0003e2000c101b36 */
[----:B------:R-:W-:-:S02]  /*291f0*/  SHF.R.S32.HI R55, RZ, 0x1f, R55 ;  /* 0x0000001fff377819 */ /* 0x000fc40000011437 */
[----:B------:R-:W-:Y:S02]  /*29200*/  ISETP.GE.AND P2, PT, R53, UR4, PT ;  /* 0x0000000435007c0c */ /* 0x000fe4000bf46270 */
[----:B------:R-:W-:Y:S01]  /*29210*/  @!P3 LEA.HI.X R7, R52, R49, R55, 0x2, P4 ;  /* 0x000000313407b211 */ /* 0x000fe200020f1437 */
[----:B------:R-:W-:Y:S01]  /*29220*/  VIADD R52, R237, 0x58 ;  /* 0x00000058ed347836 */ /* 0x000fe20000000000 */
[----:B------:R-:W-:-:S05]  /*29230*/  @!P3 MOV R96, R98 ;  /* 0x000000620060b202 */ /* 0x000fca0000000f00 */
[----:B------:R2:W-:Y:S01]  /*29240*/  @!P3 ST.E.64 desc[UR54][R6.64], R96 ;  /* 0x000000600600b985 */ /* 0x0005e2000c101b36 */
[----:B------:R-:W-:Y:S01]  /*29250*/  ISETP.GE.AND P3, PT, R52, UR4, PT ;  /* 0x0000000434007c0c */ /* 0x000fe2000bf66270 */
[----:B-1----:R-:W-:Y:S01]  /*29260*/  @!P1 IMAD.MOV.U32 R4, RZ, RZ, R101 ;  /* 0x000000ffff049224 */ /* 0x002fe200078e0065 */
[C---:B------:R-:W-:Y:S01]  /*29270*/  @!P1 LEA R2, P5, R11.reuse, R51, 0x2 ;  /* 0x000000330b029211 */ /* 0x040fe200078a10ff */
[----:B------:R-:W-:Y:S01]  /*29280*/  @!P1 IMAD.MOV.U32 R5, RZ, RZ, R99 ;  /* 0x000000ffff059224 */ /* 0x000fe200078e0063 */
[----:B------:R-:W-:Y:S01]  /*29290*/  @!P0 MOV R101, R100 ;  /* 0x0000006400658202 */ /* 0x000fe20000000f00 */
[----:B------:R-:W-:Y:S01]  /*292a0*/  @!P0 IMAD.MOV.U32 R100, RZ, RZ, R102 ;  /* 0x000000ffff648224 */ /* 0x000fe200078e0066 */
[----:B------:R-:W-:Y:S01]  /*292b0*/  @!P1 LEA.HI.X R3, R11, R49, R0, 0x2, P5 ;  /* 0x000000310b039211 */ /* 0x000fe200028f1400 */
[C---:B------:R-:W-:Y:S02]  /*292c0*/  VIADD R11, R237.reuse, 0x60 ;  /* 0x00000060ed0b7836 */ /* 0x040fe40000000000 */
[----:B------:R-:W-:-:S02]  /*292d0*/  VIADD R0, R237, 0x50 ;  /* 0x00000050ed007836 */ /* 0x000fc40000000000 */
[----:B------:R1:W-:Y:S01]  /*292e0*/  @!P1 ST.E.64 desc[UR54][R2.64], R4 ;  /* 0x0000000402009985 */ /* 0x0003e2000c101b36 */
[----:B------:R-:W-:Y:S02]  /*292f0*/  ISETP.GE.AND P1, PT, R11, UR4, PT ;  /* 0x000000040b007c0c */ /* 0x000fe4000bf26270 */
[C---:B--2---:R-:W-:Y:S02]  /*29300*/  @!P0 LEA R6, P4, R54.reuse, R51, 0x2 ;  /* 0x0000003336068211 */ /* 0x044fe400078810ff */
[----:B------:R-:W-:Y:S02]  /*29310*/  SHF.R.S32.HI R0, RZ, 0x1f, R0 ;  /* 0x0000001fff007819 */ /* 0x000fe40000011400 */
[----:B------:R-:W-:Y:S01]  /*29320*/  @!P0 LEA.HI.X R7, R54, R49, R12, 0x2, P4 ;  /* 0x0000003136078211 */ /* 0x000fe200020f140c */
[----:B------:R-:W-:-:S04]  /*29330*/  VIADD R12, R237, 0x68 ;  /* 0x00000068ed0c7836 */ /* 0x000fc80000000000 */
[----:B------:R2:W-:Y:S01]  /*29340*/  @!P0 ST.E.64 desc[UR54][R6.64], R100 ;  /* 0x0000006406008985 */ /* 0x0005e2000c101b36 */
[----:B------:R-:W-:Y:S01]  /*29350*/  ISETP.GE.AND P4, PT, R12, UR4, PT ;  /* 0x000000040c007c0c */ /* 0x000fe2000bf86270 */
[----:B-1----:R-:W-:Y:S01]  /*29360*/  @!P2 IMAD.MOV.U32 R4, RZ, RZ, R105 ;  /* 0x000000ffff04a224 */ /* 0x002fe200078e0069 */
[C---:B------:R-:W-:Y:S01]  /*29370*/  @!P2 LEA R2, P5, R53.reuse, R51, 0x2 ;  /* 0x000000333502a211 */ /* 0x040fe200078a10ff */
[----:B------:R-:W-:Y:S02]  /*29380*/  @!P2 IMAD.MOV.U32 R5, RZ, RZ, R103 ;  /* 0x000000ffff05a224 */ /* 0x000fe400078e0067 */
[----:B------:R-:W-:Y:S01]  /*29390*/  @!P3 IMAD.MOV.U32 R105, RZ, RZ, R104 ;  /* 0x000000ffff69b224 */ /* 0x000fe200078e0068 */
[----:B------:R-:W-:Y:S01]  /*293a0*/  @!P2 LEA.HI.X R3, R53, R49, R0, 0x2, P5 ;  /* 0x000000313503a211 */ /* 0x000fe200028f1400 */
[----:B------:R-:W-:Y:S02]  /*293b0*/  VIADD R0, R237, 0x70 ;  /* 0x00000070ed007836 */ /* 0x000fe40000000000 */
[----:B------:R-:W-:-:S02]  /*293c0*/  @!P3 IMAD.MOV.U32 R104, RZ, RZ, R106 ;  /* 0x000000ffff68b224 */ /* 0x000fc400078e006a */
[----:B------:R1:W-:Y:S01]  /*293d0*/  @!P2 ST.E.64 desc[UR54][R2.64], R4 ;  /* 0x000000040200a985 */ /* 0x0003e2000c101b36 */
[----:B------:R-:W-:Y:S02]  /*293e0*/  ISETP.GE.AND P2, PT, R0, UR4, PT ;  /* 0x0000000400007c0c */ /* 0x000fe4000bf46270 */
[----:B--2---:R-:W-:-:S04]  /*293f0*/  @!P3 LEA R6, P0, R52, R51, 0x2 ;  /* 0x000000333406b211 */ /* 0x004fc800078010ff */
[----:B------:R-:W-:Y:S01]  /*29400*/  @!P3 LEA.HI.X R7, R52, R49, R14, 0x2, P0 ;  /* 0x000000313407b211 */ /* 0x000fe200000f140e */
[----:B------:R-:W-:Y:S01]  /*29410*/  VIADD R14, R237, 0x70 ;  /* 0x00000070ed0e7836 */ /* 0x000fe20000000000 */
[----:B------:R-:W-:-:S03]  /*29420*/  ISETP.GE.AND P0, PT, R15, UR4, PT ;  /* 0x000000040f007c0c */ /* 0x000fc6000bf06270 */
[----:B------:R2:W-:Y:S01]  /*29430*/  @!P3 ST.E.64 desc[UR54][R6.64], R104 ;  /* 0x000000680600b985 */ /* 0x0005e2000c101b36 */
[----:B------:R-:W-:Y:S02]  /*29440*/  SHF.R.S32.HI R14, RZ, 0x1f, R14 ;  /* 0x0000001fff0e7819 */ /* 0x000fe4000001140e */
[----:B-1----:R-:W-:-:S04]  /*29450*/  @!P1 LEA R2, P5, R11, R51, 0x2 ;  /* 0x000000330b029211 */ /* 0x002fc800078a10ff */
[----:B------:R-:W-:Y:S01]  /*29460*/  @!P1 LEA.HI.X R3, R11, R49, R13, 0x2, P5 ;  /* 0x000000310b039211 */ /* 0x000fe200028f140d */
[----:B------:R-:W-:Y:S01]  /*29470*/  VIADD R13, R237, 0x80 ;  /* 0x00000080ed0d7836 */ /* 0x000fe20000000000 */
[----:B------:R-:W-:Y:S01]  /*29480*/  @!P4 LEA R4, P5, R12, R51, 0x2 ;  /* 0x000000330c04c211 */ /* 0x000fe200078a10ff */
[----:B------:R-:W-:-:S03]  /*29490*/  @!P1 IMAD.MOV.U32 R11, RZ, RZ, R8 ;  /* 0x000000ffff0b9224 */ /* 0x000fc600078e0008 */
[----:B------:R-:W-:Y:S01]  /*294a0*/  ISETP.GE.AND P3, PT, R13, UR4, PT ;  /* 0x000000040d007c0c */ /* 0x000fe2000bf66270 */
[----:B--2---:R-:W-:Y:S01]  /*294b0*/  @!P4 IMAD.MOV.U32 R6, RZ, RZ, R20 ;  /* 0x000000ffff06c224 */ /* 0x004fe200078e0014 */
[----:B------:R-:W-:Y:S01]  /*294c0*/  @!P4 LEA.HI.X R5, R12, R49, R44, 0x2, P5 ;  /* 0x000000310c05c211 */ /* 0x000fe200028f142c */
[----:B------:R-:W-:Y:S01]  /*294d0*/  @!P4 IMAD.MOV.U32 R7, RZ, RZ, R9 ;  /* 0x000000ffff07c224 */ /* 0x000fe200078e0009 */
[----:B------:R1:W-:Y:S01]  /*294e0*/  @!P1 ST.E.64 desc[UR54][R2.64], R10 ;  /* 0x0000000a02009985 */ /* 0x0003e2000c101b36 */
[C---:B------:R-:W-:Y:S01]  /*294f0*/  IADD3 R12, R237.reuse, 0x88, RZ ;  /* 0x00000088ed0c7810 */ /* 0x040fe20007ffe0ff */
[----:B------:R-:W-:Y:S02]  /*29500*/  VIADD R44, R237, 0x78 ;  /* 0x00000078ed2c7836 */ /* 0x000fe40000000000 */
[----:B------:R2:W-:Y:S03]  /*29510*/  @!P4 ST.E.64 desc[UR54][R4.64], R6 ;  /* 0x000000060400c985 */ /* 0x0005e6000c101b36 */
[----:B------:R-:W-:-:S02]  /*29520*/  SHF.R.S32.HI R44, RZ, 0x1f, R44 ;  /* 0x0000001fff2c7819 */ /* 0x000fc4000001142c */
[C---:B-1----:R-:W-:Y:S01]  /*29530*/  @!P2 LEA R2, P1, R0.reuse, R51, 0x2 ;  /* 0x000000330002a211 */ /* 0x042fe200078210ff */
[C---:B------:R-:W-:Y:S02]  /*29540*/  VIADD R10, R237.reuse, 0xa8 ;  /* 0x000000a8ed0a7836 */ /* 0x040fe40000000000 */
[C---:B------:R-:W-:Y:S01]  /*29550*/  VIADD R11, R237.reuse, 0x98 ;  /* 0x00000098ed0b7836 */ /* 0x040fe20000000000 */
[----:B------:R-:W-:Y:S01]  /*29560*/  @!P2 LEA.HI.X R3, R0, R49, R14, 0x2, P1 ;  /* 0x000000310003a211 */ /* 0x000fe200008f140e */
[----:B--2---:R-:W-:Y:S01]  /*29570*/  @!P2 IMAD.MOV.U32 R4, RZ, RZ, R25 ;  /* 0x000000ffff04a224 */ /* 0x004fe200078e0019 */
[C---:B------:R-:W-:Y:S01]  /*29580*/  IADD3 R14, R237.reuse, 0x80, RZ ;  /* 0x00000080ed0e7810 */ /* 0x040fe20007ffe0ff */
[----:B------:R-:W-:Y:S01]  /*29590*/  @!P2 IMAD.MOV.U32 R5, RZ, RZ, R21 ;  /* 0x000000ffff05a224 */ /* 0x000fe200078e0015 */
[----:B------:R-:W-:Y:S01]  /*295a0*/  ISETP.GE.AND P1, PT, R12, UR4, PT ;  /* 0x000000040c007c0c */ /* 0x000fe2000bf26270 */
[----:B------:R-:W-:Y:S01]  /*295b0*/  VIADD R0, R237, 0x90 ;  /* 0x00000090ed007836 */ /* 0x000fe20000000000 */
[C---:B------:R-:W-:Y:S01]  /*295c0*/  @!P0 LEA R6, P4, R15.reuse, R51, 0x2 ;  /* 0x000000330f068211 */ /* 0x040fe200078810ff */
[----:B------:R-:W-:Y:S01]  /*295d0*/  @!P0 IMAD.MOV.U32 R25, RZ, RZ, R24 ;  /* 0x000000ffff198224 */ /* 0x000fe200078e0018 */
[----:B------:R1:W-:Y:S01]  /*295e0*/  @!P2 ST.E.64 desc[UR54][R2.64], R4 ;  /* 0x000000040200a985 */ /* 0x0003e2000c101b36 */
[----:B------:R-:W-:Y:S01]  /*295f0*/  SHF.R.S32.HI R14, RZ, 0x1f, R14 ;  /* 0x0000001fff0e7819 */ /* 0x000fe2000001140e */
[----:B------:R-:W-:Y:S01]  /*29600*/  @!P0 IMAD.MOV.U32 R24, RZ, RZ, R26 ;  /* 0x000000ffff188224 */ /* 0x000fe200078e001a */
[----:B------:R-:W-:Y:S01]  /*29610*/  @!P0 LEA.HI.X R7, R15, R49, R44, 0x2, P4 ;  /* 0x000000310f078211 */ /* 0x000fe200020f142c */
[----:B------:R-:W-:Y:S01]  /*29620*/  VIADD R15, R237, 0x98 ;  /* 0x00000098ed0f7836 */ /* 0x000fe20000000000 */
[----:B------:R-:W-:-:S02]  /*29630*/  ISETP.GE.AND P2, PT, R0, UR4, PT ;  /* 0x0000000400007c0c */ /* 0x000fc4000bf46270 */
[----:B------:R-:W-:Y:S01]  /*29640*/  SHF.R.S32.HI R11, RZ, 0x1f, R11 ;  /* 0x0000001fff0b7819 */ /* 0x000fe2000001140b */
[----:B------:R2:W-:Y:S01]  /*29650*/  @!P0 ST.E.64 desc[UR54][R6.64], R24 ;  /* 0x0000001806008985 */ /* 0x0005e2000c101b36 */
[C---:B-1----:R-:W-:Y:S01]  /*29660*/  @!P3 LEA R2, P5, R13.reuse, R51, 0x2 ;  /* 0x000000330d02b211 */ /* 0x042fe200078a10ff */
[----:B------:R-:W-:Y:S02]  /*29670*/  @!P3 IMAD.MOV.U32 R4, RZ, RZ, R108 ;  /* 0x000000ffff04b224 */ /* 0x000fe400078e006c */
[----:B------:R-:W-:Y:S01]  /*29680*/  @!P3 IMAD.MOV.U32 R5, RZ, RZ, R27 ;  /* 0x000000ffff05b224 */ /* 0x000fe200078e001b */
[----:B------:R-:W-:Y:S01]  /*29690*/  @!P3 LEA.HI.X R3, R13, R49, R14, 0x2, P5 ;  /* 0x000000310d03b211 */ /* 0x000fe200028f140e */
[C---:B------:R-:W-:Y:S01]  /*296a0*/  VIADD R14, R237.reuse, 0x88 ;  /* 0x00000088ed0e7836 */ /* 0x040fe20000000000 */
[----:B------:R-:W-:Y:S02]  /*296b0*/  IADD3 R13, R237, 0xa0, RZ ;  /* 0x000000a0ed0d7810 */ /* 0x000fe40007ffe0ff */
[----:B--2---:R-:W-:Y:S01]  /*296c0*/  @!P1 LEA R6, P0, R12, R51, 0x2 ;  /* 0x000000330c069211 */ /* 0x004fe200078010ff */
[----:B------:R1:W-:Y:S01]  /*296d0*/  @!P3 ST.E.64 desc[UR54][R2.64], R4 ;  /* 0x000000040200b985 */ /* 0x0003e2000c101b36 */
[----:B------:R-:W-:-:S02]  /*296e0*/  SHF.R.S32.HI R14, RZ, 0x1f, R14 ;  /* 0x0000001fff0e7819 */ /* 0x000fc4000001140e */
[----:B------:R-:W-:Y:S02]  /*296f0*/  ISETP.GE.AND P3, PT, R15, UR4, PT ;  /* 0x000000040f007c0c */ /* 0x000fe4000bf66270 */
[----:B------:R-:W-:Y:S01]  /*29700*/  @!P1 LEA.HI.X R7, R12, R49, R14, 0x2, P0 ;  /* 0x000000310c079211 */ /* 0x000fe200000f140e */
[----:B------:R-:W-:Y:S01]  /*29710*/  VIADD R12, R237, 0x90 ;  /* 0x00000090ed0c7836 */ /* 0x000fe20000000000 */
[----:B------:R-:W-:Y:S01]  /*29720*/  ISETP.GE.AND P0, PT, R13, UR4, PT ;  /* 0x000000040d007c0c */ /* 0x000fe2000bf06270 */
[----:B------:R-:W-:-:S03]  /*29730*/  VIADD R14, R237, 0xb8 ;  /* 0x000000b8ed0e7836 */ /* 0x000fc60000000000 */
[----:B------:R-:W-:Y:S01]  /*29740*/  SHF.R.S32.HI R12, RZ, 0x1f, R12 ;  /* 0x0000001fff0c7819 */ /* 0x000fe2000001140c */
[----:B-1----:R-:W-:Y:S01]  /*29750*/  @!P1 IMAD.MOV.U32 R4, RZ, RZ, R109 ;  /* 0x000000ffff049224 */ /* 0x002fe200078e006d */
[CC--:B------:R-:W-:Y:S01]  /*29760*/  @!P2 LEA R2, P4, R0.reuse, R51.reuse, 0x2 ;  /* 0x000000330002a211 */ /* 0x0c0fe200078810ff */
[----:B------:R-:W-:Y:S02]  /*29770*/  @!P1 IMAD.MOV.U32 R5, RZ, RZ, R107 ;  /* 0x000000ffff059224 */ /* 0x000fe400078e006b */
[----:B------:R-:W-:Y:S02]  /*29780*/  @!P3 LEA R8, P5, R15, R51, 0x2 ;  /* 0x000000330f08b211 */ /* 0x000fe400078a10ff */
[----:B------:R-:W-:Y:S01]  /*29790*/  @!P2 LEA.HI.X R3, R0, R49, R12, 0x2, P4 ;  /* 0x000000310003a211 */ /* 0x000fe200020f140c */
[----:B------:R-:W-:Y:S01]  /*297a0*/  VIADD R12, R237, 0xb0 ;  /* 0x000000b0ed0c7836 */ /* 0x000fe20000000000 */
[----:B------:R1:W-:Y:S01]  /*297b0*/  @!P1 ST.E.64 desc[UR54][R6.64], R4 ;  /* 0x0000000406009985 */ /* 0x0003e2000c101b36 */
[----:B------:R-:W-:-:S02]  /*297c0*/  ISETP.GE.AND P1, PT, R10, UR4, PT ;  /* 0x000000040a007c0c */ /* 0x000fc4000bf26270 */
[----:B------:R-:W-:Y:S02]  /*297d0*/  SHF.R.S32.HI R0, RZ, 0x1f, R13 ;  /* 0x0000001fff007819 */ /* 0x000fe4000001140d */
[----:B------:R-:W-:Y:S02]  /*297e0*/  @!P3 LEA.HI.X R9, R15, R49, R11, 0x2, P5 ;  /* 0x000000310f09b211 */ /* 0x000fe400028f140b */
[----:B------:R-:W-:Y:S02]  /*297f0*/  SHF.R.S32.HI R11, RZ, 0x1f, R10 ;  /* 0x0000001fff0b7819 */ /* 0x000fe4000001140a */
[----:B------:R-:W-:Y:S01]  /*29800*/  ISETP.GE.AND P5, PT, R14, UR4, PT ;  /* 0x000000040e007c0c */ /* 0x000fe2000bfa6270 */
[----:B-1----:R-:W-:Y:S01]  /*29810*/  @!P2 IMAD.MOV.U32 R4, RZ, RZ, R112 ;  /* 0x000000ffff04a224 */ /* 0x002fe200078e0070 */
[----:B------:R-:W-:Y:S02]  /*29820*/  @!P2 MOV R5, R110 ;  /* 0x0000006e0005a202 */ /* 0x000fe40000000f00 */
[----:B------:R-:W-:-:S03]  /*29830*/  @!P0 LEA R6, P4, R13, R51, 0x2 ;  /* 0x000000330d068211 */ /* 0x000fc600078810ff */
[----:B------:R1:W-:Y:S01]  /*29840*/  @!P2 ST.E.64 desc[UR54][R2.64], R4 ;  /* 0x000000040200a985 */ /* 0x0003e2000c101b36 */
[----:B------:R-:W-:Y:S02]  /*29850*/  ISETP.GE.AND P2, PT, R12, UR4, PT ;  /* 0x000000040c007c0c */ /* 0x000fe4000bf46270 */
[----:B------:R-:W-:Y:S01]  /*29860*/  @!P0 LEA.HI.X R7, R13, R49, R0, 0x2, P4 ;  /* 0x000000310d078211 */ /* 0x000fe200020f1400 */
[----:B------:R-:W-:Y:S01]  /*29870*/  @!P3 IMAD.MOV.U32 R13, RZ, RZ, R111 ;  /* 0x000000ffff0db224 */ /* 0x000fe200078e006f */
[----:B------:R-:W-:Y:S02]  /*29880*/  SHF.R.S32.HI R0, RZ, 0x1f, R12 ;  /* 0x0000001fff007819 */ /* 0x000fe4000001140c */
[----:B-1----:R-:W-:-:S04]  /*29890*/  @!P1 LEA R4, P4, R10, R51, 0x2 ;  /* 0x000000330a049211 */ /* 0x002fc800078810ff */
[----:B------:R-:W-:-:S03]  /*298a0*/  @!P1 LEA.HI.X R5, R10, R49, R11, 0x2, P4 ;  /* 0x000000310a059211 */ /* 0x000fc600020f140b */
[----:B------:R-:W-:-:S04]  /*298b0*/  @!P2 LEA R2, P4, R12, R51, 0x2 ;  /* 0x000000330c02a211 */ /* 0x000fc800078810ff */
[----:B------:R-:W-:Y:S01]  /*298c0*/  @!P2 LEA.HI.X R3, R12, R49, R0, 0x2, P4 ;  /* 0x000000310c03a211 */ /* 0x000fe200020f1400 */
[----:B------:R-:W-:Y:S01]  /*298d0*/  @!P3 IMAD.MOV.U32 R12, RZ, RZ, R113 ;  /* 0x000000ffff0cb224 */ /* 0x000fe200078e0071 */
[----:B------:R-:W-:Y:S02]  /*298e0*/  SHF.R.S32.HI R0, RZ, 0x1f, R14 ;  /* 0x0000001fff007819 */ /* 0x000fe4000001140e */
[C---:B------:R-:W-:Y:S02]  /*298f0*/  @!P5 LEA R10, P4, R14.reuse, R51, 0x2 ;  /* 0x000000330e0ad211 */ /* 0x040fe400078810ff */
[----:B------:R1:W-:Y:S02]  /*29900*/  @!P3 ST.E.64 desc[UR54][R8.64], R12 ;  /* 0x0000000c0800b985 */ /* 0x0003e4000c101b36 */
[----:B------:R-:W-:Y:S01]  /*29910*/  @!P5 LEA.HI.X R11, R14, R49, R0, 0x2, P4 ;  /* 0x000000310e0bd211 */ /* 0x000fe200020f1400 */
[----:B-1----:R-:W-:Y:S02]  /*29920*/  @!P0 IMAD.MOV.U32 R8, RZ, RZ, R116 ;  /* 0x000000ffff088224 */ /* 0x002fe400078e0074 */
[----:B------:R-:W-:-:S05]  /*29930*/  @!P0 IMAD.MOV.U32 R9, RZ, RZ, R114 ;  /* 0x000000ffff098224 */ /* 0x000fca00078e0072 */
[----:B------:R1:W-:Y:S02]  /*29940*/  @!P0 ST.E.64 desc[UR54][R6.64], R8 ;  /* 0x0000000806008985 */ /* 0x0003e4000c101b36 */
[----:B-1----:R-:W-:Y:S01]  /*29950*/  @!P1 MOV R6, R117 ;  /* 0x0000007500069202 */ /* 0x002fe20000000f00 */
        /* <DEDUP_REMOVED lines=8> */
.L_x_2539:
[----:B------:R-:W-:Y:S05]  /*299e0*/  BSYNC B1 ;  /* 0x0000000000017941 */ /* 0x000fea0003800000 */
.L_x_2538:
[----:B------:R-:W-:-:S03]  /*299f0*/  UMOV UR4, 0xffffffff ;  /* 0xffffffff00047882 */ /* 0x000fc60000000000 */
[----:B------:R-:W-:Y:S05]  /*29a00*/  BRA.DIV UR4, `(.L_x_2540) ;  /* 0x000000da04487947 */ /* 0x000fea000b800000 */
[----:B0-----:R-:W0:Y:S04]  /*29a10*/  SHFL.IDX PT, R50, R50, 0x1, 0x1c1f ;  /* 0x003c1f0032327f89 */ /* 0x001e2800000e0000 */
[----:B------:R4:W0:Y:S02]  /*29a20*/  SHFL.IDX PT, R14, R48, 0x1, 0x1c1f ;  /* 0x003c1f00300e7f89 */ /* 0x00082400000e0000 */
.L_x_2838:
[----:B------:R-:W-:-:S13]  /*29a30*/  ISETP.GE.AND P0, PT, R47, R46, PT ;  /* 0x0000002e2f00720c */ /* 0x000fda0003f06270 */
[----:B------:R-:W-:Y:S05]  /*29a40*/  @P0 BRA `(.L_x_2536) ;  /* 0x0000001800a00947 */ /* 0x000fea0003800000 */
[----:B------:R-:W-:Y:S01]  /*29a50*/  ULDC UR4, c[0x0][0xac8] ;  /* 0x0002b20000047ab9 */ /* 0x000fe20000000800 */
[C---:B------:R-:W-:Y:S01]  /*29a60*/  VIADD R8, R237.reuse, 0x8 ;  /* 0x00000008ed087836 */ /* 0x040fe20000000000 */
[C---:B------:R-:W-:Y:S01]  /*29a70*/  ISETP.GE.AND P4, PT, R237.reuse, UR4, PT ;  /* 0x00000004ed007c0c */ /* 0x040fe2000bf86270 */
[C---:B---3--:R-:W-:Y:S01]  /*29a80*/  VIADD R10, R237.reuse, 0x18 ;  /* 0x00000018ed0a7836 */ /* 0x048fe20000000000 */
[C---:B------:R-:W-:Y:S01]  /*29a90*/  IADD3 R0, R237.reuse, 0x10, RZ ;  /* 0x00000010ed007810 */ /* 0x040fe20007ffe0ff */
[C---:B------:R-:W-:Y:S01]  /*29aa0*/  VIADD R9, R237.reuse, 0x8 ;  /* 0x00000008ed097836 */ /* 0x040fe20000000000 */
[----:B------:R-:W-:Y:S01]  /*29ab0*/  ISETP.GE.AND P1, PT, R8, UR4, PT ;  /* 0x0000000408007c0c */ /* 0x000fe2000bf26270 */
[C---:B------:R-:W-:Y:S01]  /*29ac0*/  VIADD R20, R237.reuse, 0x20 ;  /* 0x00000020ed147836 */ /* 0x040fe20000000000 */
[----:B------:R-:W-:Y:S01]  /*29ad0*/  ISETP.GE.AND P2, PT, R0, UR4, PT ;  /* 0x0000000400007c0c */ /* 0x000fe2000bf46270 */
[C---:B------:R-:W-:Y:S01]  /*29ae0*/  VIADD R13, R237.reuse, 0x10 ;  /* 0x00000010ed0d7836 */ /* 0x040fe20000000000 */
[----:B------:R-:W-:Y:S01]  /*29af0*/  ISETP.GE.AND P3, PT, R10, UR4, PT ;  /* 0x000000040a007c0c */ /* 0x000fe2000bf66270 */
[C---:B------:R-:W-:Y:S01]  /*29b00*/  VIADD R12, R237.reuse, 0x28 ;  /* 0x00000028ed0c7836 */ /* 0x040fe20000000000 */
[----:B------:R-:W-:Y:S01]  /*29b10*/  SHF.R.S32.HI R9, RZ, 0x1f, R9 ;  /* 0x0000001fff097819 */ /* 0x000fe20000011409 */
[C---:B------:R-:W-:Y:S01]  /*29b20*/  VIADD R11, R237.reuse, 0x18 ;  /* 0x00000018ed0b7836 */ /* 0x040fe20000000000 */
[----:B------:R-:W-:Y:S01]  /*29b30*/  SHF.R.S32.HI R13, RZ, 0x1f, R13 ;  /* 0x0000001fff0d7819 */ /* 0x000fe2000001140d */
[----:B0-----:R-:W-:Y:S01]  /*29b40*/  @!P4 IMAD.MOV.U32 R4, RZ, RZ, R14 ;  /* 0x000000ffff04c224 */ /* 0x001fe200078e000e */
[----:B------:R-:W-:Y:S01]  /*29b50*/  @!P4 MOV R7, R28 ;  /* 0x0000001c0007c202 */ /* 0x000fe20000000f00 */
[----:B------:R-:W-:Y:S01]  /*29b60*/  @!P4 IMAD.MOV.U32 R5, RZ, RZ, R50 ;  /* 0x000000ffff05c224 */ /* 0x000fe200078e0032 */
[----:B------:R-:W-:Y:S01]  /*29b70*/  SHF.R.S32.HI R11, RZ, 0x1f, R11 ;  /* 0x0000001fff0b7819 */ /* 0x000fe2000001140b */
[----:B------:R-:W-:Y:S01]  /*29b80*/  @!P4 IMAD.MOV.U32 R6, RZ, RZ, R30 ;  /* 0x000000ffff06c224 */ /* 0x000fe200078e001e */
[----:B------:R-:W-:Y:S01]  /*29b90*/  @!P1 LEA R2, P0, R8, R14, 0x2 ;  /* 0x0000000e08029211 */ /* 0x000fe200078010ff */
[----:B------:R-:W-:-:S03]  /*29ba0*/  @!P4 IMAD.WIDE R4, R237, 0x4, R4 ;  /* 0x00000004ed04c825 */ /* 0x000fc600078e0204 */
[----:B------:R-:W-:Y:S01]  /*29bb0*/  @!P1 LEA.HI.X R3, R8, R50, R9, 0x2, P0 ;  /* 0x0000003208039211 */ /* 0x000fe200000f1409 */
[C---:B------:R-:W-:Y:S01]  /*29bc0*/  VIADD R21, R237.reuse, 0x20 ;  /* 0x00000020ed157836 */ /* 0x040fe20000000000 */
[----:B------:R0:W-:Y:S01]  /*29bd0*/  @!P4 ST.E.64 desc[UR54][R4.64], R6 ;  /* 0x000000060400c985 */ /* 0x0001e2000c101b36 */
[----:B------:R-:W-:Y:S01]  /*29be0*/  ISETP.GE.AND P0, PT, R20, UR4, PT ;  /* 0x0000000414007c0c */ /* 0x000fe2000bf06270 */
[C---:B------:R-:W-:Y:S01]  /*29bf0*/  VIADD R15, R237.reuse, 0x28 ;  /* 0x00000028ed0f7836 */ /* 0x040fe20000000000 */
[C---:B------:R-:W-:Y:S01]  /*29c00*/  @!P3 LEA R8, P5, R10.reuse, R14, 0x2 ;  /* 0x0000000e0a08b211 */ /* 0x040fe200078a10ff */
[----:B------:R-:W-:Y:S01]  /*29c10*/  VIADD R24, R237, 0x60 ;  /* 0x00000060ed187836 */ /* 0x000fe20000000000 */
[----:B------:R-:W-:Y:S02]  /*29c20*/  SHF.R.S32.HI R21, RZ, 0x1f, R21 ;  /* 0x0000001fff157819 */ /* 0x000fe40000011415 */
[----:B------:R-:W-:Y:S02]  /*29c30*/  @!P3 LEA.HI.X R9, R10, R50, R11, 0x2, P5 ;  /* 0x000000320a09b211 */ /* 0x000fe400028f140b */
[----:B------:R-:W-:-:S02]  /*29c40*/  SHF.R.S32.HI R15, RZ, 0x1f, R15 ;  /* 0x0000001fff0f7819 */ /* 0x000fc4000001140f */
[----:B------:R-:W-:Y:S01]  /*29c50*/  SHF.R.S32.HI R24, RZ, 0x1f, R24 ;  /* 0x0000001fff187819 */ /* 0x000fe20000011418 */
[----:B0-----:R-:W-:Y:S01]  /*29c60*/  @!P1 IMAD.MOV.U32 R4, RZ, RZ, R31 ;  /* 0x000000ffff049224 */ /* 0x001fe200078e001f */
[----:B------:R-:W-:Y:S01]  /*29c70*/  @!P2 LEA R6, P4, R0, R14, 0x2 ;  /* 0x0000000e0006a211 */ /* 0x000fe200078810ff */
[----:B------:R-:W-:-:S03]  /*29c80*/  @!P1 IMAD.MOV.U32 R5, RZ, RZ, R29 ;  /* 0x000000ffff059224 */ /* 0x000fc600078e001d */
[----:B------:R-:W-:Y:S01]  /*29c90*/  @!P2 LEA.HI.X R7, R0, R50, R13, 0x2, P4 ;  /* 0x000000320007a211 */ /* 0x000fe200020f140d */
[C---:B------:R-:W-:Y:S01]  /*29ca0*/  VIADD R0, R237.reuse, 0x30 ;  /* 0x00000030ed007836 */ /* 0x040fe20000000000 */
[----:B------:R0:W-:Y:S01]  /*29cb0*/  @!P1 ST.E.64 desc[UR54][R2.64], R4 ;  /* 0x0000000402009985 */ /* 0x0001e2000c101b36 */
[----:B------:R-:W-:Y:S01]  /*29cc0*/  ISETP.GE.AND P1, PT, R12, UR4, PT ;  /* 0x000000040c007c0c */ /* 0x000fe2000bf26270 */
[----:B------:R-:W-:Y:S01]  /*29cd0*/  VIADD R13, R237, 0x38 ;  /* 0x00000038ed0d7836 */ /* 0x000fe20000000000 */
[----:B------:R-:W-:-:S04]  /*29ce0*/  @!P0 LEA R10, P4, R20, R14, 0x2 ;  /* 0x0000000e140a8211 */ /* 0x000fc800078810ff */
[----:B------:R-:W-:Y:S01]  /*29cf0*/  @!P0 LEA.HI.X R11, R20, R50, R21, 0x2, P4 ;  /* 0x00000032140b8211 */ /* 0x000fe200020f1415 */
[C---:B------:R-:W-:Y:S02]  /*29d00*/  VIADD R20, R237.reuse, 0x40 ;  /* 0x00000040ed147836 */ /* 0x040fe40000000000 */
[----:B------:R-:W-:Y:S01]  /*29d10*/  VIADD R21, R237, 0x30 ;  /* 0x00000030ed157836 */ /* 0x000fe20000000000 */
[----:B0-----:R-:W-:Y:S01]  /*29d20*/  @!P2 MOV R2, R34 ;  /* 0x000000220002a202 */ /* 0x001fe20000000f00 */
[----:B------:R-:W-:Y:S02]  /*29d30*/  @!P2 IMAD.MOV.U32 R3, RZ, RZ, R32 ;  /* 0x000000ffff03a224 */ /* 0x000fe400078e0020 */
[----:B------:R-:W-:Y:S01]  /*29d40*/  @!P1 LEA R4, P5, R12, R14, 0x2 ;  /* 0x0000000e0c049211 */ /* 0x000fe200078a10ff */
[----:B------:R-:W-:Y:S01]  /*29d50*/  @!P3 IMAD.MOV.U32 R32, RZ, RZ, R35 ;  /* 0x000000ffff20b224 */ /* 0x000fe200078e0023 */
[----:B------:R-:W-:Y:S01]  /*29d60*/  SHF.R.S32.HI R21, RZ, 0x1f, R21 ;  /* 0x0000001fff157819 */ /* 0x000fe20000011415 */
[----:B------:R0:W-:Y:S01]  /*29d70*/  @!P2 ST.E.64 desc[UR54][R6.64], R2 ;  /* 0x000000020600a985 */ /* 0x0001e2000c101b36 */
[----:B------:R-:W-:-:S02]  /*29d80*/  ISETP.GE.AND P2, PT, R0, UR4, PT ;  /* 0x0000000400007c0c */ /* 0x000fc4000bf46270 */
[----:B------:R-:W-:Y:S01]  /*29d90*/  @!P1 LEA.HI.X R5, R12, R50, R15, 0x2, P5 ;  /* 0x000000320c059211 */ /* 0x000fe200028f140f */
[----:B------:R3:W-:Y:S01]  /*29da0*/  @!P3 ST.E.64 desc[UR54][R8.64], R32 ;  /* 0x000000200800b985 */ /* 0x0007e2000c101b36 */
[----:B------:R-:W-:Y:S01]  /*29db0*/  ISETP.GE.AND P3, PT, R13, UR4, PT ;  /* 0x000000040d007c0c */ /* 0x000fe2000bf66270 */
[C---:B------:R-:W-:Y:S02]  /*29dc0*/  VIADD R12, R237.reuse, 0x48 ;  /* 0x00000048ed0c7836 */ /* 0x040fe40000000000 */
[----:B------:R-:W-:-:S05]  /*29dd0*/  VIADD R15, R237, 0x38 ;  /* 0x00000038ed0f7836 */ /* 0x000fca0000000000 */
[----:B------:R-:W-:Y:S01]  /*29de0*/  SHF.R.S32.HI R15, RZ, 0x1f, R15 ;  /* 0x0000001fff0f7819 */ /* 0x000fe2000001140f */
[----:B0-----:R-:W-:Y:S01]  /*29df0*/  @!P0 IMAD.MOV.U32 R3, RZ, RZ, R36 ;  /* 0x000000ffff038224 */ /* 0x001fe200078e0024 */
[----:B------:R-:W-:Y:S01]  /*29e00*/  @!P0 MOV R2, R38 ;  /* 0x0000002600028202 */ /* 0x000fe20000000f00 */
[----:B------:R-:W-:Y:S01]  /*29e10*/  @!P1 IMAD.MOV.U32 R36, RZ, RZ, R39 ;  /* 0x000000ffff249224 */ /* 0x000fe200078e0027 */
[-C--:B------:R-:W-:Y:S02]  /*29e20*/  @!P2 LEA R6, P4, R0, R14.reuse, 0x2 ;  /* 0x0000000e0006a211 */ /* 0x080fe400078810ff */
[----:B---3--:R-:W-:Y:S01]  /*29e30*/  @!P3 LEA R8, P5, R13, R14, 0x2 ;  /* 0x0000000e0d08b211 */ /* 0x008fe200078a10ff */
[----:B------:R0:W-:Y:S01]  /*29e40*/  @!P0 ST.E.64 desc[UR54][R10.64], R2 ;  /* 0x000000020a008985 */ /* 0x0001e2000c101b36 */
[----:B------:R-:W-:Y:S02]  /*29e50*/  ISETP.GE.AND P0, PT, R20, UR4, PT ;  /* 0x0000000414007c0c */ /* 0x000fe4000bf06270 */
[-C--:B------:R-:W-:Y:S01]  /*29e60*/  @!P2 LEA.HI.X R7, R0, R50.reuse, R21, 0x2, P4 ;  /* 0x000000320007a211 */ /* 0x080fe200020f1415 */
[----:B------:R3:W-:Y:S01]  /*29e70*/  @!P1 ST.E.64 desc[UR54][R4.64], R36 ;  /* 0x0000002404009985 */ /* 0x0007e2000c101b36 */
[----:B------:R-:W-:Y:S01]  /*29e80*/  ISETP.GE.AND P1, PT, R12, UR4, PT ;  /* 0x000000040c007c0c */ /* 0x000fe2000bf26270 */
[----:B------:R-:W-:Y:S01]  /*29e90*/  VIADD R0, R237, 0x50 ;  /* 0x00000050ed007836 */ /* 0x000fe20000000000 */
[----:B------:R-:W-:Y:S01]  /*29ea0*/  @!P3 LEA.HI.X R9, R13, R50, R15, 0x2, P5 ;  /* 0x000000320d09b211 */ /* 0x000fe200028f140f */
[----:B------:R-:W-:-:S02]  /*29eb0*/  VIADD R21, R237, 0x40 ;  /* 0x00000040ed157836 */ /* 0x000fc40000000000 */
[C---:B------:R-:W-:Y:S02]  /*29ec0*/  VIADD R15, R237.reuse, 0x48 ;  /* 0x00000048ed0f7836 */ /* 0x040fe40000000000 */
[----:B------:R-:W-:Y:S01]  /*29ed0*/  VIADD R13, R237, 0x58 ;  /* 0x00000058ed0d7836 */ /* 0x000fe20000000000 */
[----:B------:R-:W-:Y:S01]  /*29ee0*/  SHF.R.S32.HI R21, RZ, 0x1f, R21 ;  /* 0x0000001fff157819 */ /* 0x000fe20000011415 */
[----:B0-----:R-:W-:Y:S01]  /*29ef0*/  @!P2 IMAD.MOV.U32 R3, RZ, RZ, R40 ;  /* 0x000000ffff03a224 */ /* 0x001fe200078e0028 */
[----:B------:R-:W-:Y:S01]  /*29f00*/  @!P2 MOV R2, R69 ;  /* 0x000000450002a202 */ /* 0x000fe20000000f00 */
[----:B------:R-:W-:Y:S01]  /*29f10*/  @!P3 IMAD.MOV.U32 R69, RZ, RZ, R68 ;  /* 0x000000ffff45b224 */ /* 0x000fe200078e0044 */
[-C--:B------:R-:W-:Y:S01]  /*29f20*/  @!P0 LEA R10, P5, R20, R14.reuse, 0x2 ;  /* 0x0000000e140a8211 */ /* 0x080fe200078a10ff */
[----:B------:R-:W-:Y:S01]  /*29f30*/  @!P3 IMAD.MOV.U32 R68, RZ, RZ, R124 ;  /* 0x000000ffff44b224 */ /* 0x000fe200078e007c */
[----:B------:R-:W-:Y:S01]  /*29f40*/  SHF.R.S32.HI R15, RZ, 0x1f, R15 ;  /* 0x0000001fff0f7819 */ /* 0x000fe2000001140f */
[----:B------:R0:W-:Y:S01]  /*29f50*/  @!P2 ST.E.64 desc[UR54][R6.64], R2 ;  /* 0x000000020600a985 */ /* 0x0001e2000c101b36 */
[----:B------:R-:W-:Y:S01]  /*29f60*/  ISETP.GE.AND P2, PT, R0, UR4, PT ;  /* 0x0000000400007c0c */ /* 0x000fe2000bf46270 */
[----:B------:R-:W-:Y:S01]  /*29f70*/  @!P0 IMAD.MOV.U32 R124, RZ, RZ, R127 ;  /* 0x000000ffff7c8224 */ /* 0x000fe200078e007f */
[----:B------:R-:W-:Y:S01]  /*29f80*/  ISETP.GE.AND P4, PT, R13, UR4, PT ;  /* 0x000000040d007c0c */ /* 0x000fe2000bf86270 */
[----:B------:R5:W-:Y:S01]  /*29f90*/  @!P3 ST.E.64 desc[UR54][R8.64], R68 ;  /* 0x000000440800b985 */ /* 0x000be2000c101b36 */
[----:B---3--:R-:W-:Y:S01]  /*29fa0*/  @!P1 LEA R4, P3, R12, R14, 0x2 ;  /* 0x0000000e0c049211 */ /* 0x008fe200078610ff */
[----:B------:R-:W-:Y:S01]  /*29fb0*/  @!P1 IMAD.MOV.U32 R127, RZ, RZ, R126 ;  /* 0x000000ffff7f9224 */ /* 0x000fe200078e007e */
[-C--:B------:R-:W-:Y:S01]  /*29fc0*/  @!P0 LEA.HI.X R11, R20, R50.reuse, R21, 0x2, P5 ;  /* 0x00000032140b8211 */ /* 0x080fe200028f1415 */
[----:B------:R-:W-:Y:S01]  /*29fd0*/  @!P1 IMAD.MOV.U32 R126, RZ, RZ, R128 ;  /* 0x000000ffff7e9224 */ /* 0x000fe200078e0080 */
[----:B------:R-:W-:Y:S01]  /*29fe0*/  @!P1 LEA.HI.X R5, R12, R50, R15, 0x2, P3 ;  /* 0x000000320c059211 */ /* 0x000fe200018f140f */
[C---:B------:R-:W-:Y:S01]  /*29ff0*/  VIADD R21, R237.reuse, 0x50 ;  /* 0x00000050ed157836 */ /* 0x040fe20000000000 */
[C---:B------:R-:W-:Y:S01]  /*2a000*/  IADD3 R20, R237.reuse, 0x60, RZ ;  /* 0x00000060ed147810 */ /* 0x040fe20007ffe0ff */
[C---:B------:R-:W-:Y:S01]  /*2a010*/  VIADD R12, R237.reuse, 0x68 ;  /* 0x00000068ed0c7836 */ /* 0x040fe20000000000 */
[----:B------:R-:W-:Y:S01]  /*2a020*/  @!P0 ST.E.64 desc[UR54][R10.64], R124 ;  /* 0x0000007c0a008985 */ /* 0x000fe2000c101b36 */
[----:B0-----:R-:W-:Y:S01]  /*2a030*/  @!P2 LEA R2, P3, R0, R14, 0x2 ;  /* 0x0000000e0002a211 */ /* 0x001fe200078610ff */
[----:B------:R-:W-:Y:S01]  /*2a040*/  VIADD R15, R237, 0x58 ;  /* 0x00000058ed0f7836 */ /* 0x000fe20000000000 */
[----:B------:R-:W-:Y:S01]  /*2a050*/  SHF.R.S32.HI R21, RZ, 0x1f, R21 ;  /* 0x0000001fff157819 */ /* 0x000fe20000011415 */
[----:B------:R0:W-:Y:S01]  /*2a060*/  @!P1 ST.E.64 desc[UR54][R4.64], R126 ;  /* 0x0000007e04009985 */ /* 0x0001e2000c101b36 */
[----:B------:R-:W-:Y:S01]  /*2a070*/  ISETP.GE.AND P0, PT, R20, UR4, PT ;  /* 0x0000000414007c0c */ /* 0x000fe2000bf06270 */
[----:B------:R-:W-:Y:S01]  /*2a080*/  @!P2 IMAD.MOV.U32 R128, RZ, RZ, R70 ;  /* 0x000000ffff80a224 */ /* 0x000fe200078e0046 */
[----:B------:R-:W-:-:S02]  /*2a090*/  ISETP.GE.AND P1, PT, R12, UR4, PT ;  /* 0x000000040c007c0c */ /* 0x000fc4000bf26270 */
[----:B------:R-:W-:Y:S01]  /*2a0a0*/  @!P2 LEA.HI.X R3, R0, R50, R21, 0x2, P3 ;  /* 0x000000320003a211 */ /* 0x000fe200018f1415 */
[----:B------:R-:W-:Y:S01]  /*2a0b0*/  VIADD R21, R237, 0x78 ;  /* 0x00000078ed157836 */ /* 0x000fe20000000000 */
[----:B------:R-:W-:Y:S02]  /*2a0c0*/  @!P4 LEA R6, P5, R13, R14, 0x2 ;  /* 0x0000000e0d06c211 */ /* 0x000fe400078a10ff */
[----:B------:R-:W-:Y:S01]  /*2a0d0*/  SHF.R.S32.HI R15, RZ, 0x1f, R15 ;  /* 0x0000001fff0f7819 */ /* 0x000fe2000001140f */
[----:B------:R3:W-:Y:S01]  /*2a0e0*/  @!P2 ST.E.64 desc[UR54][R2.64], R128 ;  /* 0x000000800200a985 */ /* 0x0007e2000c101b36 */
[----:B------:R-:W-:Y:S02]  /*2a0f0*/  IADD3 R0, R237, 0x70, RZ ;  /* 0x00000070ed007810 */ /* 0x000fe40007ffe0ff */
[----:B------:R-:W-:Y:S01]  /*2a100*/  @!P4 LEA.HI.X R7, R13, R50, R15, 0x2, P5 ;  /* 0x000000320d07c211 */ /* 0x000fe200028f140f */
[C---:B------:R-:W-:Y:S01]  /*2a110*/  VIADD R15, R237.reuse, 0x80 ;  /* 0x00000080ed0f7836 */ /* 0x040fe20000000000 */
[----:B------:R-:W-:-:S02]  /*2a120*/  IADD3 R13, R237, 0x68, RZ ;  /* 0x00000068ed0d7810 */ /* 0x000fc40007ffe0ff */
[----:B------:R-:W-:Y:S02]  /*2a130*/  ISETP.GE.AND P2, PT, R0, UR4, PT ;  /* 0x0000000400007c0c */ /* 0x000fe4000bf46270 */
[-C--:B-----5:R-:W-:Y:S02]  /*2a140*/  @!P0 LEA R8, P3, R20, R14.reuse, 0x2 ;  /* 0x0000000e14088211 */ /* 0x0a0fe400078610ff */
[----:B0-----:R-:W-:Y:S02]  /*2a150*/  @!P1 LEA R4, P5, R12, R14, 0x2 ;  /* 0x0000000e0c049211 */ /* 0x001fe400078a10ff */
[----:B------:R-:W-:Y:S01]  /*2a160*/  SHF.R.S32.HI R13, RZ, 0x1f, R13 ;  /* 0x0000001fff0d7819 */ /* 0x000fe2000001140d */
[----:B---3--:R-:W-:Y:S01]  /*2a170*/  @!P4 IMAD.MOV.U32 R2, RZ, RZ, R71 ;  /* 0x000000ffff02c224 */ /* 0x008fe200078e0047 */
[-C--:B------:R-:W-:Y:S01]  /*2a180*/  @!P0 LEA.HI.X R9, R20, R50.reuse, R24, 0x2, P3 ;  /* 0x0000003214098211 */ /* 0x080fe200018f1418 */
[----:B------:R-:W-:Y:S01]  /*2a190*/  @!P4 IMAD.MOV.U32 R3, RZ, RZ, R130 ;  /* 0x000000ffff03c224 */ /* 0x000fe200078e0082 */
[----:B------:R-:W-:Y:S01]  /*2a1a0*/  @!P1 LEA.HI.X R5, R12, R50, R13, 0x2, P5 ;  /* 0x000000320c059211 */ /* 0x000fe200028f140d */
[----:B------:R-:W-:Y:S01]  /*2a1b0*/  VIADD R12, R237, 0x70 ;  /* 0x00000070ed0c7836 */ /* 0x000fe20000000000 */
[----:B------:R-:W-:Y:S01]  /*2a1c0*/  ISETP.GE.AND P3, PT, R15, UR4, PT ;  /* 0x000000040f007c0c */ /* 0x000fe2000bf66270 */
[----:B------:R-:W-:Y:S01]  /*2a1d0*/  VIADD R20, R237, 0x88 ;  /* 0x00000088ed147836 */ /* 0x000fe20000000000 */
[----:B------:R0:W-:Y:S01]  /*2a1e0*/  @!P4 ST.E.64 desc[UR54][R6.64], R2 ;  /* 0x000000020600c985 */ /* 0x0001e2000c101b36 */
[----:B------:R-:W-:Y:S01]  /*2a1f0*/  ISETP.GE.AND P4, PT, R21, UR4, PT ;  /* 0x0000000415007c0c */ /* 0x000fe2000bf86270 */
[----:B------:R-:W-:Y:S01]  /*2a200*/  VIADD R24, R237, 0x78 ;  /* 0x00000078ed187836 */ /* 0x000fe20000000000 */
[----:B------:R-:W-:-:S04]  /*2a210*/  SHF.R.S32.HI R12, RZ, 0x1f, R12 ;  /* 0x0000001fff0c7819 */ /* 0x000fc8000001140c */
[----:B------:R-:W-:Y:S01]  /*2a220*/  SHF.R.S32.HI R24, RZ, 0x1f, R24 ;  /* 0x0000001fff187819 */ /* 0x000fe20000011418 */
[----:B0-----:R-:W-:Y:S02]  /*2a230*/  @!P0 IMAD.MOV.U32 R2, RZ, RZ, R74 ;  /* 0x000000ffff028224 */ /* 0x001fe400078e004a */
[----:B------:R-:W-:Y:S02]  /*2a240*/  @!P0 IMAD.MOV.U32 R3, RZ, RZ, R72 ;  /* 0x000000ffff038224 */ /* 0x000fe400078e0048 */
[----:B------:R-:W-:-:S03]  /*2a250*/  @!P1 IMAD.MOV.U32 R72, RZ, RZ, R75 ;  /* 0x000000ffff489224 */ /* 0x000fc600078e004b */
[----:B------:R0:W-:Y:S01]  /*2a260*/  @!P0 ST.E.64 desc[UR54][R8.64], R2 ;  /* 0x0000000208008985 */ /* 0x0001e2000c101b36 */
[----:B------:R-:W-:-:S03]  /*2a270*/  @!P2 LEA R10, P0, R0, R14, 0x2 ;  /* 0x0000000e000aa211 */ /* 0x000fc600078010ff */
[----:B------:R3:W-:Y:S01]  /*2a280*/  @!P1 ST.E.64 desc[UR54][R4.64], R72 ;  /* 0x0000004804009985 */ /* 0x0007e2000c101b36 */
[----:B------:R-:W-:Y:S01]  /*2a290*/  @!P2 LEA.HI.X R11, R0, R50, R12, 0x2, P0 ;  /* 0x00000032000ba211 */ /* 0x000fe200000f140c */
[----:B------:R-:W-:Y:S01]  /*2a2a0*/  VIADD R0, R237, 0x90 ;  /* 0x00000090ed007836 */ /* 0x000fe20000000000 */
[C---:B------:R-:W-:Y:S02]  /*2a2b0*/  @!P4 LEA R6, P1, R21.reuse, R14, 0x2 ;  /* 0x0000000e1506c211 */ /* 0x040fe400078210ff */
[----:B------:R-:W-:Y:S02]  /*2a2c0*/  ISETP.GE.AND P0, PT, R20, UR4, PT ;  /* 0x0000000414007c0c */ /* 0x000fe4000bf06270 */
[----:B------:R-:W-:Y:S01]  /*2a2d0*/  @!P4 LEA.HI.X R7, R21, R50, R24, 0x2, P1 ;  /* 0x000000321507c211 */ /* 0x000fe200008f1418 */
[----:B------:R-:W-:Y:S01]  /*2a2e0*/  VIADD R21, R237, 0x80 ;  /* 0x00000080ed157836 */ /* 0x000fe20000000000 */
[----:B------:R-:W-:Y:S01]  /*2a2f0*/  @!P3 LEA R12, P5, R15, R14, 0x2 ;  /* 0x0000000e0f0cb211 */ /* 0x000fe200078a10ff */
[----:B0-----:R-:W-:Y:S01]  /*2a300*/  @!P2 IMAD.MOV.U32 R3, RZ, RZ, R76 ;  /* 0x000000ffff03a224 */ /* 0x001fe200078e004c */
[----:B------:R-:W-:Y:S01]  /*2a310*/  @!P2 MOV R2, R78 ;  /* 0x0000004e0002a202 */ /* 0x000fe20000000f00 */
[----:B------:R-:W-:Y:S01]  /*2a320*/  VIADD R24, R237, 0x88 ;  /* 0x00000088ed187836 */ /* 0x000fe20000000000 */
[----:B------:R-:W-:Y:S01]  /*2a330*/  SHF.R.S32.HI R21, RZ, 0x1f, R21 ;  /* 0x0000001fff157819 */ /* 0x000fe20000011415 */
[----:B------:R-:W-:Y:S01]  /*2a340*/  @!P4 IMAD.MOV.U32 R76, RZ, RZ, R79 ;  /* 0x000000ffff4cc224 */ /* 0x000fe200078e004f */
[----:B------:R-:W-:Y:S01]  /*2a350*/  ISETP.GE.AND P1, PT, R0, UR4, PT ;  /* 0x0000000400007c0c */ /* 0x000fe2000bf26270 */
[----:B------:R0:W-:Y:S01]  /*2a360*/  @!P2 ST.E.64 desc[UR54][R10.64], R2 ;  /* 0x000000020a00a985 */ /* 0x0001e2000c101b36 */
[----:B------:R-:W-:-:S02]  /*2a370*/  SHF.R.S32.HI R24, RZ, 0x1f, R24 ;  /* 0x0000001fff187819 */ /* 0x000fc40000011418 */
[C---:B---3--:R-:W-:Y:S01]  /*2a380*/  @!P0 LEA R4, P2, R20.reuse, R14, 0x2 ;  /* 0x0000000e14048211 */ /* 0x048fe200078410ff */
[----:B------:R-:W-:Y:S01]  /*2a390*/  @!P4 ST.E.64 desc[UR54][R6.64], R76 ;  /* 0x0000004c0600c985 */ /* 0x000fe2000c101b36 */
[-C--:B------:R-:W-:Y:S01]  /*2a3a0*/  @!P3 LEA.HI.X R13, R15, R50.reuse, R21, 0x2, P5 ;  /* 0x000000320f0db211 */ /* 0x080fe200028f1415 */
[C---:B------:R-:W-:Y:S01]  /*2a3b0*/  VIADD R21, R237.reuse, 0x98 ;  /* 0x00000098ed157836 */ /* 0x040fe20000000000 */
[----:B------:R-:W-:Y:S01]  /*2a3c0*/  @!P0 LEA.HI.X R5, R20, R50, R24, 0x2, P2 ;  /* 0x0000003214058211 */ /* 0x000fe200010f1418 */
[C---:B------:R-:W-:Y:S02]  /*2a3d0*/  VIADD R15, R237.reuse, 0xa8 ;  /* 0x000000a8ed0f7836 */ /* 0x040fe40000000000 */
[----:B------:R-:W-:Y:S01]  /*2a3e0*/  VIADD R24, R237, 0x90 ;  /* 0x00000090ed187836 */ /* 0x000fe20000000000 */
[----:B------:R-:W-:Y:S01]  /*2a3f0*/  ISETP.GE.AND P4, PT, R21, UR4, PT ;  /* 0x0000000415007c0c */ /* 0x000fe2000bf86270 */
[C---:B------:R-:W-:Y:S01]  /*2a400*/  VIADD R20, R237.reuse, 0xa0 ;  /* 0x000000a0ed147836 */ /* 0x040fe20000000000 */
[----:B------:R-:W-:Y:S01]  /*2a410*/  @!P1 LEA R8, P2, R0, R14, 0x2 ;  /* 0x0000000e00089211 */ /* 0x000fe200078410ff */
[----:B0-----:R-:W-:Y:S01]  /*2a420*/  @!P3 IMAD.MOV.U32 R2, RZ, RZ, R82 ;  /* 0x000000ffff02b224 */ /* 0x001fe200078e0052 */
[----:B------:R-:W-:Y:S01]  /*2a430*/  @!P3 MOV R3, R80 ;  /* 0x000000500003b202 */ /* 0x000fe20000000f00 */
[----:B------:R-:W-:Y:S01]  /*2a440*/  @!P0 IMAD.MOV.U32 R80, RZ, RZ, R83 ;  /* 0x000000ffff508224 */ /* 0x000fe200078e0053 */
[----:B------:R-:W-:Y:S01]  /*2a450*/  SHF.R.S32.HI R24, RZ, 0x1f, R24 ;  /* 0x0000001fff187819 */ /* 0x000fe20000011418 */
[----:B------:R-:W-:Y:S01]  /*2a460*/  VIADD R11, R237, 0xb0 ;  /* 0x000000b0ed0b7836 */ /* 0x000fe20000000000 */
[----:B------:R-:W-:Y:S01]  /*2a470*/  ISETP.GE.AND P5, PT, R20, UR4, PT ;  /* 0x0000000414007c0c */ /* 0x000fe2000bfa6270 */
[----:B------:R0:W-:Y:S01]  /*2a480*/  @!P3 ST.E.64 desc[UR54][R12.64], R2 ;  /* 0x000000020c00b985 */ /* 0x0001e2000c101b36 */
[----:B------:R-:W-:-:S02]  /*2a490*/  ISETP.GE.AND P3, PT, R15, UR4, PT ;  /* 0x000000040f007c0c */ /* 0x000fc4000bf66270 */
[----:B------:R-:W-:Y:S01]  /*2a4a0*/  @!P1 MOV R85, R84 ;  /* 0x0000005400559202 */ /* 0x000fe20000000f00 */
[----:B------:R3:W-:Y:S01]  /*2a4b0*/  @!P0 ST.E.64 desc[UR54][R4.64], R80 ;  /* 0x0000005004008985 */ /* 0x0007e2000c101b36 */
[----:B------:R-:W-:Y:S01]  /*2a4c0*/  @!P1 LEA.HI.X R9, R0, R50, R24, 0x2, P2 ;  /* 0x0000003200099211 */ /* 0x000fe200010f1418 */
[----:B------:R-:W-:Y:S01]  /*2a4d0*/  @!P1 IMAD.MOV.U32 R84, RZ, RZ, R132 ;  /* 0x000000ffff549224 */ /* 0x000fe200078e0084 */
[----:B------:R-:W-:Y:S01]  /*2a4e0*/  ISETP.GE.AND P0, PT, R11, UR4, PT ;  /* 0x000000040b007c0c */ /* 0x000fe2000bf06270 */
[----:B------:R-:W-:Y:S01]  /*2a4f0*/  VIADD R24, R237, 0x98 ;  /* 0x00000098ed187836 */ /* 0x000fe20000000000 */
[----:B------:R-:W-:Y:S01]  /*2a500*/  SHF.R.S32.HI R0, RZ, 0x1f, R15 ;  /* 0x0000001fff007819 */ /* 0x000fe2000001140f */
[----:B------:R-:W-:Y:S01]  /*2a510*/  @!P4 IMAD.MOV.U32 R130, RZ, RZ, R133 ;  /* 0x000000ffff82c224 */ /* 0x000fe200078e0085 */
[----:B------:R5:W-:Y:S02]  /*2a520*/  @!P1 ST.E.64 desc[UR54][R8.64], R84 ;  /* 0x0000005408009985 */ /* 0x000be4000c101b36 */
[----:B------:R-:W-:-:S02]  /*2a530*/  SHF.R.S32.HI R24, RZ, 0x1f, R24 ;  /* 0x0000001fff187819 */ /* 0x000fc40000011418 */
[-C--:B0-----:R-:W-:Y:S02]  /*2a540*/  @!P4 LEA R2, P1, R21, R14.reuse, 0x2 ;  /* 0x0000000e1502c211 */ /* 0x081fe400078210ff */
[----:B------:R-:W-:Y:S02]  /*2a550*/  @!P3 LEA R6, P2, R15, R14, 0x2 ;  /* 0x0000000e0f06b211 */ /* 0x000fe400078410ff */
[----:B------:R-:W-:Y:S02]  /*2a560*/  @!P4 LEA.HI.X R3, R21, R50, R24, 0x2, P1 ;  /* 0x000000321503c211 */ /* 0x000fe400008f1418 */
[----:B------:R-:W-:Y:S02]  /*2a570*/  SHF.R.S32.HI R13, RZ, 0x1f, R20 ;  /* 0x0000001fff0d7819 */ /* 0x000fe40000011414 */
[----:B---3--:R-:W-:Y:S01]  /*2a580*/  @!P5 LEA R4, P1, R20, R14, 0x2 ;  /* 0x0000000e1404d211 */ /* 0x008fe200078210ff */
[----:B------:R0:W-:Y:S01]  /*2a590*/  @!P4 ST.E.64 desc[UR54][R2.64], R130 ;  /* 0x000000820200c985 */ /* 0x0001e2000c101b36 */
[----:B------:R-:W-:-:S02]  /*2a5a0*/  @!P3 LEA.HI.X R7, R15, R50, R0, 0x2, P2 ;  /* 0x000000320f07b211 */ /* 0x000fc400010f1400 */
[----:B------:R-:W-:Y:S02]  /*2a5b0*/  SHF.R.S32.HI R0, RZ, 0x1f, R11 ;  /* 0x0000001fff007819 */ /* 0x000fe4000001140b */
[C---:B------:R-:W-:Y:S02]  /*2a5c0*/  @!P0 LEA R10, P2, R11.reuse, R14, 0x2 ;  /* 0x0000000e0b0a8211 */ /* 0x040fe400078410ff */
[-C--:B------:R-:W-:Y:S02]  /*2a5d0*/  @!P5 LEA.HI.X R5, R20, R50.reuse, R13, 0x2, P1 ;  /* 0x000000321405d211 */ /* 0x080fe400008f140d */
[----:B------:R-:W-:Y:S02]  /*2a5e0*/  @!P0 LEA.HI.X R11, R11, R50, R0, 0x2, P2 ;  /* 0x000000320b0b8211 */ /* 0x000fe400010f1400 */
[----:B-----5:R-:W-:Y:S01]  /*2a5f0*/  IADD3 R9, R237, 0xb8, RZ ;  /* 0x000000b8ed097810 */ /* 0x020fe20007ffe0ff */
[----:B0-----:R-:W-:Y:S02]  /*2a600*/  @!P5 IMAD.MOV.U32 R2, RZ, RZ, R136 ;  /* 0x000000ffff02d224 */ /* 0x001fe400078e0088 */
[----:B------:R-:W-:-:S02]  /*2a610*/  @!P5 IMAD.MOV.U32 R3, RZ, RZ, R134 ;  /* 0x000000ffff03d224 */ /* 0x000fc400078e0086 */
        /* <DEDUP_REMOVED lines=11> */
.L_x_2522:
        /* <DEDUP_REMOVED lines=18> */
[----:B-1----:R-:W-:Y:S01]  /*2a7f0*/  VIADD R0, R26, 0xffffff80 ;  /* 0xffffff801a007836 */ /* 0x002fe20000000000 */
[----:B------:R-:W-:-:S04]  /*2a800*/  ISETP.GT.AND P2, PT, R163, 0x1, PT ;  /* 0x00000001a300780c */ /* 0x000fc80003f44270 */
[----:B------:R-:W-:Y:S01]  /*2a810*/  ISETP.GT.AND P3, PT, R0, 0x7f, PT ;  /* 0x0000007f0000780c */ /* 0x000fe20003f64270 */
[----:B------:R-:W-:-:S12]  /*2a820*/  @P1 BRA `(.L_x_2541) ;  /* 0x0000000000101947 */ /* 0x000fd80003800000 */
[----:B------:R-:W-:Y:S05]  /*2a830*/  @!P0 BRA `(.L_x_2541) ;  /* 0x00000000000c8947 */ /* 0x000fea0003800000 */
[----:B--2---:R-:W2:Y:S04]  /*2a840*/  LDG.E R5, desc[UR54][R2.64] ;  /* 0x0000003602057981 */ /* 0x004ea8000c1e1900 */
[----:B-----5:R-:W2:Y:S02]  /*2a850*/  LDG.E R20, desc[UR54][R2.64+0x4] ;  /* 0x0000043602147981 */ /* 0x020ea4000c1e1900 */
[----:B--2---:R-:W-:-:S07]  /*2a860*/  IMAD.IADD R20, R20, 0x1, -R5 ;  /* 0x0000000114147824 */ /* 0x004fce00078e0a05 */
.L_x_2541:
[----:B--2---:R-:W2:Y:S04]  /*2a870*/  LDL.LU R2, [R1+0x18] ;  /* 0x0000180001027983 */ /* 0x004ea80000300800 */
[----:B------:R-:W3:Y:S01]  /*2a880*/  LDL.LU R0, [R1+0x28] ;  /* 0x0000280001007983 */ /* 0x000ee20000300800 */
[----:B------:R-:W-:Y:S01]  /*2a890*/  BSSY B1, `(.L_x_2542) ;  /* 0x0000037000017945 */ /* 0x000fe20003800000 */
[----:B-----5:R-:W-:Y:S02]  /*2a8a0*/  SHF.R.S32.HI R12, RZ, 0x1f, R13 ;  /* 0x0000001fff0c7819 */ /* 0x020fe4000001140d */
[----:B--2---:R-:W-:Y:S02]  /*2a8b0*/  SEL R21, R2, RZ, !P0 ;  /* 0x000000ff02157207 */ /* 0x004fe40004000000 */
[----:B---3--:R-:W-:Y:S01]  /*2a8c0*/  SEL R14, R0, RZ, !P0 ;  /* 0x000000ff000e7207 */ /* 0x008fe20004000000 */
[----:B------:R-:W-:Y:S06]  /*2a8d0*/  @P3 BRA `(.L_x_2543) ;  /* 0x0000000000c83947 */ /* 0x000fec0003800000 */
[----:B------:R-:W1:Y:S01]  /*2a8e0*/  LDC R27, c[0x0][0xbe8] ;  /* 0x0002fa00ff1b7b82 */ /* 0x000e620000000800 */
[----:B------:R-:W-:Y:S01]  /*2a8f0*/  IADD3 R25, R236, -0x80, R26 ;  /* 0xffffff80ec197810 */ /* 0x000fe20007ffe01a */
[----:B-1----:R-:W-:-:S05]  /*2a900*/  IMAD R0, R20, R27, RZ ;  /* 0x0000001b14007224 */ /* 0x002fca00078e02ff */
[----:B------:R-:W-:-:S13]  /*2a910*/  ISETP.GE.AND P0, PT, R25, R0, PT ;  /* 0x000000001900720c */ /* 0x000fda0003f06270 */
[----:B------:R-:W-:Y:S05]  /*2a920*/  @P0 BRA `(.L_x_2543) ;  /* 0x0000000000b40947 */ /* 0x000fea0003800000 */
[----:B------:R-:W2:Y:S01]  /*2a930*/  LDL R10, [R1+0x8] ;  /* 0x00000800010a7983 */ /* 0x000ea20000100800 */
[----:B------:R-:W-:Y:S01]  /*2a940*/  IMAD.MOV.U32 R0, RZ, RZ, 0x9b8 ;  /* 0x000009b8ff007424 */ /* 0x000fe200078e00ff */
[----:B------:R-:W-:Y:S01]  /*2a950*/  ISETP.GT.AND P3, PT, R163, 0x1, PT ;  /* 0x00000001a300780c */ /* 0x000fe20003f64270 */
[----:B------:R-:W1:Y:S01]  /*2a960*/  LDC.64 R28, c[0x0][0xba8] ;  /* 0x0002ea00ff1c7b82 */ /* 0x000e620000000a00 */
[----:B------:R-:W3:Y:S01]  /*2a970*/  LDL.LU R30, [R1+0x34] ;  /* 0x00003400011e7983 */ /* 0x000ee20000300800 */
[----:B------:R-:W-:Y:S01]  /*2a980*/  ISETP.NE.AND P0, PT, R27, 0x1, PT ;  /* 0x000000011b00780c */ /* 0x000fe20003f05270 */
[----:B------:R-:W-:Y:S01]  /*2a990*/  IMAD.MOV.U32 R15, RZ, RZ, R25 ;  /* 0x000000ffff0f7224 */ /* 0x000fe200078e0019 */
[----:B------:R-:W-:-:S04]  /*2a9a0*/  SEL R24, R0, 0x978, P3 ;  /* 0x0000097800187807 */ /* 0x000fc80001800000 */
[----:B------:R-:W4:Y:S08]  /*2a9b0*/  LDC.64 R6, c[0x0][R24+0x220] ;  /* 0x0000880018067b82 */ /* 0x000f300000000a00 */
[----:B------:R-:W2:Y:S08]  /*2a9c0*/  LDC.64 R2, c[0x0][R24+0x218] ;  /* 0x0000860018027b82 */ /* 0x000eb00000000a00 */
[----:B------:R-:W5:Y:S08]  /*2a9d0*/  LDC.64 R8, c[0x0][R24+0x228] ;  /* 0x00008a0018087b82 */ /* 0x000f700000000a00 */
[----:B------:R-:W0:Y:S08]  /*2a9e0*/  LDC.64 R4, c[0x0][R24+0x210] ;  /* 0x0000840018047b82 */ /* 0x000e300000000a00 */
[----:B------:R-:W5:Y:S08]  /*2a9f0*/  @P0 LDC R0, c[0x0][0xbec] ;  /* 0x0002fb00ff000b82 */ /* 0x000f700000000800 */
[----:B------:R-:W0:Y:S01]  /*2aa00*/  @P0 LDC R33, c[0x0][0xbf0] ;  /* 0x0002fc00ff210b82 */ /* 0x000e220000000800 */
[----:B----4-:R-:W-:-:S07]  /*2aa10*/  IMAD R7, R7, R21, RZ ;  /* 0x0000001507077224 */ /* 0x010fce00078e02ff */
[----:B-1----:R-:W1:Y:S01]  /*2aa20*/  @!P3 LDC R28, c[0x0][0xb50] ;  /* 0x0002d400ff1cbb82 */ /* 0x002e620000000800 */
[----:B------:R-:W-:Y:S02]  /*2aa30*/  IMAD R7, R6, R14, R7 ;  /* 0x0000000e06077224 */ /* 0x000fe400078e0207 */
[----:B-----5:R-:W-:-:S05]  /*2aa40*/  @P0 IMAD.HI.U32 R0, R25, R0, RZ ;  /* 0x0000000019000227 */ /* 0x020fca00078e00ff */
[----:B------:R-:W4:Y:S01]  /*2aa50*/  @!P3 LDC R29, c[0x0][0xb54] ;  /* 0x0002d500ff1dbb82 */ /* 0x000f220000000800 */
[----:B0-----:R-:W-:-:S05]  /*2aa60*/  @P0 SHF.R.U32.HI R15, RZ, R33, R0 ;  /* 0x00000021ff0f0219 */ /* 0x001fca0000011600 */
[----:B------:R-:W-:Y:S02]  /*2aa70*/  IMAD.MOV R0, RZ, RZ, -R15 ;  /* 0x000000ffff007224 */ /* 0x000fe400078e0a0f */
[-C--:B--2---:R-:W-:Y:S02]  /*2aa80*/  IMAD R31, R3, R10.reuse, RZ ;  /* 0x0000000a031f7224 */ /* 0x084fe400078e02ff */
[----:B------:R-:W-:Y:S01]  /*2aa90*/  IMAD.WIDE.U32 R10, R2, R10, RZ ;  /* 0x0000000a020a7225 */ /* 0x000fe200078e00ff */
[----:B---3--:R-:W-:-:S03]  /*2aaa0*/  SEL R33, R30, RZ, P3 ;  /* 0x000000ff1e217207 */ /* 0x008fc60001800000 */
[----:B------:R-:W-:Y:S01]  /*2aab0*/  IMAD.WIDE.U32 R2, R6, R21, RZ ;  /* 0x0000001506027225 */ /* 0x000fe200078e00ff */
[----:B------:R-:W-:-:S03]  /*2aac0*/  IADD3 R11, R31, R11, RZ ;  /* 0x0000000b1f0b7210 */ /* 0x000fc60007ffe0ff */
[----:B------:R-:W-:Y:S01]  /*2aad0*/  IMAD.IADD R6, R3, 0x1, R7 ;  /* 0x0000000103067824 */ /* 0x000fe200078e0207 */
[----:B------:R-:W-:Y:S01]  /*2aae0*/  IADD3 R10, P0, P1, R2, R10, R13 ;  /* 0x0000000a020a7210 */ /* 0x000fe2000791e00d */
        /* <DEDUP_REMOVED lines=9> */
[----:B------:R-:W-:-:S04]  /*2ab80*/  IMAD R0, R5, R7, RZ ;  /* 0x0000000705007224 */ /* 0x000fc800078e02ff */
[C---:B------:R-:W-:Y:S02]  /*2ab90*/  IMAD R9, R4.reuse, R9, R0 ;  /* 0x0000000904097224 */ /* 0x040fe400078e0200 */
[----:B------:R-:W-:-:S04]  /*2aba0*/  IMAD.WIDE.U32 R2, R4, R7, R2 ;  /* 0x0000000704027225 */ /* 0x000fc800078e0002 */
[----:B------:R-:W-:Y:S01]  /*2abb0*/  IMAD.IADD R0, R3, 0x1, R9 ;  /* 0x0000000103007824 */ /* 0x000fe200078e0209 */
[----:B-1----:R-:W-:Y:S01]  /*2abc0*/  LEA R4, P0, R2, R28, 0x2 ;  /* 0x0000001c02047211 */ /* 0x002fe200078010ff */
[----:B------:R-:W-:-:S03]  /*2abd0*/  IMAD.MOV.U32 R3, RZ, RZ, -0x800000 ;  /* 0xff800000ff037424 */ /* 0x000fc600078e00ff */
[----:B----4-:R-:W-:-:S05]  /*2abe0*/  LEA.HI.X R5, R2, R29, R0, 0x2, P0 ;  /* 0x0000001d02057211 */ /* 0x010fca00000f1400 */
[----:B------:R1:W-:Y:S04]  /*2abf0*/  STG.E desc[UR54][R4.64], R3 ;  /* 0x0000000304007986 */ /* 0x0003e8000c101936 */
.L_x_2543:
[----:B------:R-:W-:Y:S05]  /*2ac00*/  BSYNC B1 ;  /* 0x0000000000017941 */ /* 0x000fea0003800000 */
.L_x_2542:
[----:B------:R-:W-:Y:S05]  /*2ac10*/  @P2 BRA `(.L_x_2536) ;  /* 0x00000008002c2947 */ /* 0x000fea0003800000 */
[----:B------:R-:W2:Y:S01]  /*2ac20*/  LDL.LU R10, [R1+0x8] ;  /* 0x00000800010a7983 */ /* 0x000ea20000300800 */
[----:B------:R-:W3:Y:S01]  /*2ac30*/  LDC R25, c[0x0][0xbe8] ;  /* 0x0002fa00ff197b82 */ /* 0x000ee20000000800 */
[----:B-1----:R-:W-:Y:S01]  /*2ac40*/  VIADD R4, R26, 0xffffff80 ;  /* 0xffffff801a047836 */ /* 0x002fe20000000000 */
        /* <DEDUP_REMOVED lines=10> */
[----:B------:R-:W-:Y:S02]  /*2acf0*/  SHF.R.S32.HI R27, RZ, 0x3, R7 ;  /* 0x00000003ff1b7819 */ /* 0x000fe40000011407 */
[----:B------:R-:W-:Y:S01]  /*2ad00*/  IADD3 R8, R4, -R9, RZ ;  /* 0x8000000904087210 */ /* 0x000fe20007ffe0ff */
[----:B------:R-:W-:-:S04]  /*2ad10*/  IMAD R4, R14, UR6, RZ ;  /* 0x000000060e047c24 */ /* 0x000fc8000f8e02ff */
[----:B------:R-:W-:Y:S01]  /*2ad20*/  IMAD R5, R8, 0x20, R27 ;  /* 0x0000002008057824 */ /* 0x000fe200078e021b */
[----:B---3--:R-:W-:Y:S01]  /*2ad30*/  ISETP.NE.AND P0, PT, R25, 0x1, PT ;  /* 0x000000011900780c */ /* 0x008fe20003f05270 */
[----:B------:R-:W-:Y:S02]  /*2ad40*/  IMAD R7, R21, UR7, R4 ;  /* 0x0000000715077c24 */ /* 0x000fe4000f8e0204 */
[----:B------:R-:W-:-:S04]  /*2ad50*/  IMAD.IADD R9, R236, 0x1, R5 ;  /* 0x00000001ec097824 */ /* 0x000fc800078e0205 */
[----:B------:R-:W-:-:S06]  /*2ad60*/  IMAD.MOV.U32 R5, RZ, RZ, R9 ;  /* 0x000000ffff057224 */ /* 0x000fcc00078e0009 */
[----:B------:R-:W1:Y:S08]  /*2ad70*/  @P0 LDC R6, c[0x0][0xbec] ;  /* 0x0002fb00ff060b82 */ /* 0x000e700000000800 */
[----:B------:R-:W3:Y:S01]  /*2ad80*/  @P0 LDC R11, c[0x0][0xbf0] ;  /* 0x0002fc00ff0b0b82 */ /* 0x000ee20000000800 */
[----:B-1----:R-:W-:-:S05]  /*2ad90*/  @P0 IMAD.HI.U32 R0, R9, R6, RZ ;  /* 0x0000000609000227 */ /* 0x002fca00078e00ff */
[----:B---3--:R-:W-:-:S04]  /*2ada0*/  @P0 SHF.R.U32.HI R5, RZ, R11, R0 ;  /* 0x0000000bff050219 */ /* 0x008fc80000011600 */
[--C-:B------:R-:W-:Y:S01]  /*2adb0*/  SHF.R.S32.HI R0, RZ, 0x1f, R5.reuse ;  /* 0x0000001fff007819 */ /* 0x100fe20000011405 */
[----:B------:R-:W-:Y:S02]  /*2adc0*/  IMAD.MOV R4, RZ, RZ, -R5 ;  /* 0x000000ffff047224 */ /* 0x000fe400078e0a05 */
[----:B--2---:R-:W-:-:S04]  /*2add0*/  IMAD.WIDE.U32 R2, R10, UR4, R2 ;  /* 0x000000040a027c25 */ /* 0x004fc8000f8e0002 */
[----:B------:R-:W-:Y:S01]  /*2ade0*/  IMAD R3, R10, UR5, R3 ;  /* 0x000000050a037c24 */ /* 0x000fe2000f8e0203 */
[----:B------:R-:W-:Y:S02]  /*2adf0*/  ULDC.64 UR4, c[0x0][0xae0] ;  /* 0x0002b80000047ab9 */ /* 0x000fe40000000a00 */
[----:B------:R-:W-:Y:S02]  /*2ae00*/  IMAD R0, R0, UR4, RZ ;  /* 0x0000000400007c24 */ /* 0x000fe4000f8e02ff */
[----:B------:R-:W-:-:S04]  /*2ae10*/  IMAD.WIDE.U32 R2, R21, UR6, R2 ;  /* 0x0000000615027c25 */ /* 0x000fc8000f8e0002 */
[----:B------:R-:W-:Y:S02]  /*2ae20*/  IMAD.IADD R3, R3, 0x1, R7 ;  /* 0x0000000103037824 */ /* 0x000fe400078e0207 */
[----:B------:R-:W-:Y:S02]  /*2ae30*/  IMAD R7, R25, R4, R9 ;  /* 0x0000000419077224 */ /* 0x000fe400078e0209 */
[----:B------:R-:W-:-:S04]  /*2ae40*/  IMAD.WIDE.U32 R2, R5, UR4, R2 ;  /* 0x0000000405027c25 */ /* 0x000fc8000f8e0002 */
[----:B------:R-:W-:Y:S01]  /*2ae50*/  IMAD R5, R5, UR5, R0 ;  /* 0x0000000505057c24 */ /* 0x000fe2000f8e0200 */
[----:B------:R-:W-:Y:S01]  /*2ae60*/  SHF.R.S32.HI R0, RZ, 0x1f, R7 ;  /* 0x0000001fff007819 */ /* 0x000fe20000011407 */
[----:B------:R-:W-:-:S03]  /*2ae70*/  ULDC.64 UR4, c[0x0][0xad8] ;  /* 0x0002b60000047ab9 */ /* 0x000fc60000000a00 */
[----:B------:R-:W-:Y:S01]  /*2ae80*/  IADD3 R3, R3, R5, RZ ;  /* 0x0000000503037210 */ /* 0x000fe20007ffe0ff */
[----:B------:R-:W-:-:S04]  /*2ae90*/  IMAD R0, R0, UR4, RZ ;  /* 0x0000000400007c24 */ /* 0x000fc8000f8e02ff */
[C---:B------:R-:W-:Y:S02]  /*2aea0*/  IMAD R9, R7.reuse, UR5, R0 ;  /* 0x0000000507097c24 */ /* 0x040fe4000f8e0200 */
[----:B------:R-:W-:Y:S01]  /*2aeb0*/  IMAD.WIDE.U32 R4, R7, UR4, R2 ;  /* 0x0000000407047c25 */ /* 0x000fe2000f8e0002 */
[----:B------:R-:W-:-:S03]  /*2aec0*/  ULDC.64 UR4, c[0x0][0xa80] ;  /* 0x0002a00000047ab9 */ /* 0x000fc60000000a00 */
        /* <DEDUP_REMOVED lines=8> */
[----:B------:R-:W-:Y:S02]  /*2af50*/  SHF.R.S32.HI R6, RZ, 0x1f, R5 ;  /* 0x0000001fff067819 */ /* 0x000fe40000011405 */
[----:B------:R-:W-:Y:S01]  /*2af60*/  SHF.R.S32.HI R8, RZ, 0x1f, R9 ;  /* 0x0000001fff087819 */ /* 0x000fe20000011409 */
[----:B------:R-:W-:Y:S06]  /*2af70*/  BRA.DIV UR4, `(.L_x_2544) ;  /* 0x000000c604347947 */ /* 0x000fec000b800000 */
[----:B------:R1:W2:Y:S04]  /*2af80*/  SHFL.IDX PT, R0, R3, RZ, 0x181f ;  /* 0x00181fff03007589 */ /* 0x0002a800000e0000 */
[----:B------:R1:W3:Y:S02]  /*2af90*/  SHFL.IDX PT, R14, R2, RZ, 0x181f ;  /* 0x00181fff020e7589 */ /* 0x0002e400000e0000 */
.L_x_2841:
[----:B------:R-:W-:Y:S01]  /*2afa0*/  IMAD R25, R20, R25, RZ ;  /* 0x0000001914197224 */ /* 0x000fe200078e02ff */
        /* <DEDUP_REMOVED lines=17> */
.L_x_2546:
[----:B------:R-:W-:Y:S05]  /*2b0c0*/  BSYNC B1 ;  /* 0x0000000000017941 */ /* 0x000fea0003800000 */
.L_x_2545:
[----:B------:R-:W-:-:S03]  /*2b0d0*/  UMOV UR4, 0xffffffff ;  /* 0xffffffff00047882 */ /* 0x000fc60000000000 */
[----:B------:R-:W-:Y:S05]  /*2b0e0*/  BRA.DIV UR4, `(.L_x_2547) ;  /* 0x000000c6040c7947 */ /* 0x000fea000b800000 */
[----:B--2---:R2:W0:Y:S04]  /*2b0f0*/  SHFL.IDX PT, R0, R3, 0x1, 0x181f ;  /* 0x00381f0003007f89 */ /* 0x00442800000e0000 */
[----:B---34-:R2:W3:Y:S02]  /*2b100*/  SHFL.IDX PT, R14, R2, 0x1, 0x181f ;  /* 0x00381f00020e7f89 */ /* 0x0184e400000e0000 */
.L_x_2845:
        /* <DEDUP_REMOVED lines=17> */
.L_x_2549:
[----:B------:R-:W-:Y:S05]  /*2b220*/  BSYNC B1 ;  /* 0x0000000000017941 */ /* 0x000fea0003800000 */
.L_x_2548:
[----:B------:R-:W-:-:S03]  /*2b230*/  UMOV UR4, 0xffffffff ;  /* 0xffffffff00047882 */ /* 0x000fc60000000000 */
[----:B------:R-:W-:Y:S05]  /*2b240*/  BRA.DIV UR4, `(.L_x_2550) ;  /* 0x000000c204fc7947 */ /* 0x000fea000b800000 */
[----:B0-----:R0:W0:Y:S04]  /*2b250*/  SHFL.IDX PT, R0, R3, 0x2, 0x181f ;  /* 0x00581f0003007f89 */ /* 0x00102800000e0000 */
[----:B---34-:R3:W4:Y:S02]  /*2b260*/  SHFL.IDX PT, R14, R2, 0x2, 0x181f ;  /* 0x00581f00020e7f89 */ /* 0x01872400000e0000 */
.L_x_2849:
[----:B------:R-:W-:Y:S01]  /*2b270*/  IADD3 R4, R236, 0x40, RZ ;  /* 0x00000040ec047810 */ /* 0x000fe20007ffe0ff */
[----:B------:R-:W-:Y:S03]  /*2b280*/  BSSY B1, `(.L_x_2551) ;  /* 0x0000010000017945 */ /* 0x000fe60003800000 */
        /* <DEDUP_REMOVED lines=15> */
.L_x_2552:
[----:B------:R-:W-:Y:S05]  /*2b380*/  BSYNC B1 ;  /* 0x0000000000017941 */ /* 0x000fea0003800000 */
.L_x_2551:
[----:B------:R-:W-:-:S03]  /*2b390*/  UMOV UR4, 0xffffffff ;  /* 0xffffffff00047882 */ /* 0x000fc60000000000 */
[----:B------:R-:W-:Y:S05]  /*2b3a0*/  BRA.DIV UR4, `(.L_x_2553) ;  /* 0x000000c204ec7947 */ /* 0x000fea000b800000 */
[----:B0-----:R0:W0:Y:S04]  /*2b3b0*/  SHFL.IDX PT, R0, R3, 0x3, 0x181f ;  /* 0x00781f0003007f89 */ /* 0x00102800000e0000 */
[----:B----4-:R4:W0:Y:S02]  /*2b3c0*/  SHFL.IDX PT, R14, R2, 0x3, 0x181f ;  /* 0x00781f00020e7f89 */ /* 0x01082400000e0000 */
.L_x_2853:
        /* <DEDUP_REMOVED lines=16> */
.L_x_2536:
[----:B------:R-:W-:Y:S05]  /*2b4d0*/  BSYNC B0 ;  /* 0x0000000000007941 */ /* 0x000fea0003800000 */
.L_x_2521:
[----:B------:R-:W-:Y:S02]  /*2b4e0*/  ULDC UR4, c[0x0][0xc3c] ;  /* 0x00030f0000047ab9 */ /* 0x000fe40000000800 */
[----:B------:R-:W-:-:S13]  /*2b4f0*/  ISETP.GE.AND P0, PT, R43, UR4, PT ;  /* 0x000000042b007c0c */ /* 0x000fda000bf06270 */
[----:B------:R-:W-:Y:S05]  /*2b500*/  @!P0 BRA `(.L_x_2554) ;  /* 0xfffffd6000108947 */ /* 0x000fea000383ffff */
[----:B------:R-:W-:Y:S05]  /*2b510*/  BRA `(.L_x_2338) ;  /* 0x0000008400147947 */ /* 0x000fea0003800000 */
.L_x_2336:
        /* <DEDUP_REMOVED lines=20> */
.L_x_2555:
        /* <DEDUP_REMOVED lines=44> */
.L_x_2559:
        /* <DEDUP_REMOVED lines=14> */
[----:B-1----:R-:W-:Y:S01]  /*2ba00*/  @!P6 IMAD.WIDE R2, R9, 0x4, R4 ;  /* 0x000000040902e825 */ /* 0x002fe200078e0204 */
[----:B------:R-:W-:-:S06]  /*2ba10*/  MOV R5, RZ ;  /* 0x000000ff00057202 */ /* 0x000fcc0000000f00 */
        /* <DEDUP_REMOVED lines=22> */
[----:B------:R-:W-:-:S07]  /*2bb80*/  MOV R3, R2 ;  /* 0x0000000200037202 */ /* 0x000fce0000000f00 */
.L_x_2557:
        /* <DEDUP_REMOVED lines=12> */
.L_x_2560:
        /* <DEDUP_REMOVED lines=16> */
[----:B0-----:R-:W-:Y:S01]  /*2bd50*/  MOV R2, RZ ;  /* 0x000000ff00027202 */ /* 0x001fe20000000f00 */
        /* <DEDUP_REMOVED lines=37> */
[----:B------:R-:W-:-:S04]  /*2bfb0*/  @!P1 LOP3.LUT R6, RZ, R7, RZ, 0x33, !PT ;  /* 0x00000007ff069212 */ /* 0x000fc800078e33ff */
[----:B------:R-:W-:Y:S01]  /*2bfc0*/  IADD3 R2, -R6, RZ, RZ ;  /* 0x000000ff06027210 */ /* 0x000fe20007ffe1ff */
[----:B------:R-:W-:-:S04]  /*2bfd0*/  IMAD R6, R7, 0x1000000, R6 ;  /* 0x0100000007067824 */ /* 0x000fc800078e0206 */
[--C-:B------:R-:W-:Y:S02]  /*2bfe0*/  IMAD R7, R7, R2, R9.reuse ;  /* 0x0000000207077224 */ /* 0x100fe400078e0209 */
[----:B------:R-:W-:Y:S02]  /*2bff0*/  IMAD.MOV R2, RZ, RZ, -R9 ;  /* 0x000000ffff027224 */ /* 0x000fe400078e0a09 */
[----:B------:R-:W-:Y:S02]  /*2c000*/  IMAD R3, R7, 0x10000, R6 ;  /* 0x0001000007037824 */ /* 0x000fe400078e0206 */
[----:B------:R-:W-:-:S03]  /*2c010*/  IMAD R2, R4, R2, R5 ;  /* 0x0000000204027224 */ /* 0x000fc600078e0205 */
[----:B------:R1:W-:Y:S01]  /*2c020*/  STL [R1+0x8], R3 ;  /* 0x0000080301007387 */ /* 0x0003e20000100800 */
[----:B------:R-:W-:Y:S05]  /*2c030*/  BRA `(.L_x_2562) ;  /* 0x0000000000f47947 */ /* 0x000fea0003800000 */
.L_x_2561:
        /* <DEDUP_REMOVED lines=15> */
[----:B------:R-:W-:Y:S01]  /*2c130*/  IMAD.HI.U32 R2, R2, R11, RZ ;  /* 0x0000000b02027227 */ /* 0x000fe200078e00ff */
[----:B------:R-:W-:-:S05]  /*2c140*/  IADD3 R3, RZ, -R3, RZ ;  /* 0x80000003ff037210 */ /* 0x000fca0007ffe0ff */
        /* <DEDUP_REMOVED lines=11> */
[----:B------:R-:W-:Y:S01]  /*2c200*/  IMAD R8, R7, R2, RZ ;  /* 0x0000000207087224 */ /* 0x000fe200078e02ff */
[----:B------:R-:W-:-:S03]  /*2c210*/  IADD3 R2, -R2, RZ, RZ ;  /* 0x000000ff02027210 */ /* 0x000fc60007ffe1ff */
        /* <DEDUP_REMOVED lines=25> */
[----:B------:R-:W-:-:S05]  /*2c3b0*/  @P0 VIADD R2, R2, 0x1 ;  /* 0x0000000102020836 */ /* 0x000fca0000000000 */
[----:B------:R-:W-:Y:S02]  /*2c3c0*/  @!P2 IADD3 R2, -R2, RZ, RZ ;  /* 0x000000ff0202a210 */ /* 0x000fe40007ffe1ff */
[----:B------:R-:W-:Y:S01]  /*2c3d0*/  @!P1 LOP3.LUT R2, RZ, R7, RZ, 0x33, !PT ;  /* 0x00000007ff029212 */ /* 0x000fe200078e33ff */
[----:B------:R-:W-:-:S04]  /*2c3e0*/  IMAD.MOV R7, RZ, RZ, -R7 ;  /* 0x000000ffff077224 */ /* 0x000fc800078e0a07 */
[----:B------:R-:W-:-:S05]  /*2c3f0*/  IMAD R3, R2, R7, R5 ;  /* 0x0000000702037224 */ /* 0x000fca00078e0205 */
[----:B------:R0:W-:Y:S02]  /*2c400*/  STL [R1+0x8], R3 ;  /* 0x0000080301007387 */ /* 0x0001e40000100800 */
.L_x_2562:
[----:B01----:R-:W-:-:S05]  /*2c410*/  LOP3.LUT R3, RZ, R2, RZ, 0x33, !PT ;  /* 0x00000002ff037212 */ /* 0x003fca00078e33ff */
[----:B------:R-:W-:-:S05]  /*2c420*/  IMAD.IADD R2, R4, 0x1, R3 ;  /* 0x0000000104027824 */ /* 0x000fca00078e0203 */
[----:B------:R1:W-:Y:S01]  /*2c430*/  STL [R1+0x4], R2 ;  /* 0x0000040201007387 */ /* 0x0003e20000100800 */
[----:B------:R-:W-:Y:S05]  /*2c440*/  BRA `(.L_x_2563) ;  /* 0x0000000000107947 */ /* 0x000fea0003800000 */
.L_x_2558:
[----:B------:R-:W-:Y:S01]  /*2c450*/  IMAD.U32 R2, RZ, RZ, UR6 ;  /* 0x00000006ff027e24 */ /* 0x000fe2000f8e00ff */
[----:B------:R0:W-:Y:S04]  /*2c460*/  STL [R1+0x4], RZ ;  /* 0x000004ff01007387 */ /* 0x0001e80000100800 */
[----:B------:R0:W-:Y:S04]  /*2c470*/  STL [R1+0x8], RZ ;  /* 0x000008ff01007387 */ /* 0x0001e80000100800 */
[----:B------:R0:W-:Y:S02]  /*2c480*/  STL [R1], R2 ;  /* 0x0000000201007387 */ /* 0x0001e40000100800 */
.L_x_2563:
        /* <DEDUP_REMOVED lines=10> */
.L_x_2556:
        /* <DEDUP_REMOVED lines=20> */
[C---:B-1----:R-:W-:Y:S01]  /*2c670*/  IMAD.SHL.U32 R4, R9.reuse, 0x40, RZ ;  /* 0x0000004009047824 */ /* 0x042fe200078e00ff */
[C---:B------:R-:W-:Y:S01]  /*2c680*/  LOP3.LUT R8, R9.reuse, 0x7f, RZ, 0xc0, !PT ;  /* 0x0000007f09087812 */ /* 0x040fe200078ec0ff */
[----:B------:R-:W-:-:S03]  /*2c690*/  IMAD.SHL.U32 R5, R9, 0x2, RZ ;  /* 0x0000000209057824 */ /* 0x000fc600078e00ff */
[----:B--2---:R-:W-:-:S04]  /*2c6a0*/  LOP3.LUT R0, R4, 0x180, RZ, 0xc0, !PT ;  /* 0x0000018004007812 */ /* 0x004fc800078ec0ff */
[----:B------:R-:W-:Y:S02]  /*2c6b0*/  LOP3.LUT R3, R0, 0x30, R3, 0xf8, !PT ;  /* 0x0000003000037812 */ /* 0x000fe400078ef803 */
[----:B------:R-:W-:-:S04]  /*2c6c0*/  SHF.L.U32 R0, R9, 0x4, RZ ;  /* 0x0000000409007819 */ /* 0x000fc800000006ff */
[----:B0-----:R-:W-:-:S04]  /*2c6d0*/  LOP3.LUT R2, R0, 0x1b0, RZ, 0xc0, !PT ;  /* 0x000001b000027812 */ /* 0x001fc800078ec0ff */
[----:B------:R-:W-:Y:S01]  /*2c6e0*/  LOP3.LUT R6, R2, 0x30, R5, 0x78, !PT ;  /* 0x0000003002067812 */ /* 0x000fe200078e7805 */
[----:B------:R-:W-:-:S05]  /*2c6f0*/  IMAD.SHL.U32 R2, R8, 0x10, RZ ;  /* 0x0000001008027824 */ /* 0x000fca00078e00ff */
        /* <DEDUP_REMOVED lines=9> */
[----:B------:R-:W-:-:S02]  /*2c790*/  LOP3.LUT R7, R7, 0x60, R2, 0xf8, !PT ;  /* 0x0000006007077812 */ /* 0x000fc400078ef802 */
[----:B------:R-:W-:Y:S01]  /*2c7a0*/  LOP3.LUT R6, R6, 0x10, R9, 0xf8, !PT ;  /* 0x0000001006067812 */ /* 0x000fe200078ef809 */
[----:B------:R-:W-:Y:S01]  /*2c7b0*/  IMAD.SHL.U32 R9, R9, 0x4, RZ ;  /* 0x0000000409097824 */ /* 0x000fe200078e00ff */
[----:B------:R-:W-:Y:S02]  /*2c7c0*/  LOP3.LUT R7, R7, 0x100, R2, 0xf8, !PT ;  /* 0x0000010007077812 */ /* 0x000fe400078ef802 */
[----:B------:R-:W-:Y:S02]  /*2c7d0*/  IADD3 R3, R18, R3, RZ ;  /* 0x0000000312037210 */ /* 0x000fe40007ffe0ff */
[----:B------:R-:W-:Y:S02]  /*2c7e0*/  LOP3.LUT R6, R6, 0x10, R9, 0x78, !PT ;  /* 0x0000001006067812 */ /* 0x000fe400078e7809 */
[----:B------:R-:W-:Y:S02]  /*2c7f0*/  LOP3.LUT R0, R0, 0x30, RZ, 0xc0, !PT ;  /* 0x0000003000007812 */ /* 0x000fe400078ec0ff */
[----:B------:R-:W-:-:S05]  /*2c800*/  LOP3.LUT R4, R7, R6, RZ, 0xfc, !PT ;  /* 0x0000000607047212 */ /* 0x000fca00078efcff */
[----:B------:R0:W-:Y:S04]  /*2c810*/  STL [R1+0x2c], R4 ;  /* 0x00002c0401007387 */ /* 0x0001e80000100800 */
[----:B------:R1:W-:Y:S04]  /*2c820*/  STL [R1+0x3c], R3 ;  /* 0x00003c0301007387 */ /* 0x0003e80000100800 */
[----:B------:R-:W-:Y:S01]  /*2c830*/  STL [R1+0x58], RZ ;  /* 0x000058ff01007387 */ /* 0x000fe20000100800 */
[----:B0-----:R-:W-:-:S04]  /*2c840*/  SHF.R.U32.HI R4, RZ, 0x2, R8 ;  /* 0x00000002ff047819 */ /* 0x001fc80000011608 */
[----:B------:R-:W-:Y:S01]  /*2c850*/  LOP3.LUT R4, R4, 0x60, R2, 0xf8, !PT ;  /* 0x0000006004047812 */ /* 0x000fe200078ef802 */
[----:B------:R-:W-:Y:S02]  /*2c860*/  IMAD.MOV.U32 R2, RZ, RZ, 0x1 ;  /* 0x00000001ff027424 */ /* 0x000fe400078e00ff */
[----:B-1----:R-:W-:-:S03]  /*2c870*/  IMAD.MOV.U32 R3, RZ, RZ, 0x1 ;  /* 0x00000001ff037424 */ /* 0x002fc600078e00ff */
[----:B------:R0:W-:Y:S04]  /*2c880*/  STL [R1+0x1c], R2 ;  /* 0x00001c0201007387 */ /* 0x0001e80000100800 */
[----:B------:R1:W-:Y:S04]  /*2c890*/  STL [R1+0x14], RZ ;  /* 0x000014ff01007387 */ /* 0x0003e80000100800 */
[----:B------:R1:W-:Y:S01]  /*2c8a0*/  STL [R1+0x18], R3 ;  /* 0x0000180301007387 */ /* 0x0003e20000100800 */
[C---:B0-----:R-:W-:Y:S02]  /*2c8b0*/  LOP3.LUT R2, R0.reuse, 0x40, RZ, 0xfc, !PT ;  /* 0x0000004000027812 */ /* 0x041fe400078efcff */
[----:B------:R-:W-:-:S07]  /*2c8c0*/  LOP3.LUT R0, R0, 0x80, RZ, 0xfc, !PT ;  /* 0x0000008000007812 */ /* 0x000fce00078efcff */
.L_x_2684:
[----:B--2---:R-:W2:Y:S01]  /*2c8d0*/  LDL R0, [R1+0xc] ;  /* 0x00000c0001007983 */ /* 0x004ea20000100800 */
        /* <DEDUP_REMOVED lines=11> */
[----:B--23--:R-:W-:Y:S01]  /*2c990*/  SHF.R.S32.HI R4, RZ, 0x1f, R0 ;  /* 0x0000001fff047819 */ /* 0x00cfe20000011400 */
[----:B------:R-:W-:-:S10]  /*2c9a0*/  IMAD.SHL.U32 R15, R0, 0x4, RZ ;  /* 0x00000004000f7824 */ /* 0x000fd400078e00ff */
[C---:B------:R-:W-:Y:S01]  /*2c9b0*/  @P0 LEA R2, P1, R0.reuse, UR4, 0x2 ;  /* 0x0000000400020c11 */ /* 0x040fe2000f8210ff */
[----:B0-----:R0:W-:Y:S03]  /*2c9c0*/  STL [R1+0x34], R0 ;  /* 0x0000340001007387 */ /* 0x0011e60000100800 */
[C-C-:B------:R-:W-:Y:S01]  /*2c9d0*/  @P0 LEA.HI.X R3, R0.reuse, UR5, R4.reuse, 0x2, P1 ;  /* 0x0000000500030c11 */ /* 0x140fe200088f1404 */
[----:B------:R-:W-:Y:S01]  /*2c9e0*/  ULDC.64 UR4, c[0x0][0xa00] ;  /* 0x0002800000047ab9 */ /* 0x000fe20000000a00 */
[----:B------:R-:W-:Y:S01]  /*2c9f0*/  SHF.L.U64.HI R14, R0, 0x2, R4 ;  /* 0x00000002000e7819 */ /* 0x000fe20000010204 */
[----:B------:R1:W-:Y:S01]  /*2ca00*/  STL [R1+0x4c], R4 ;  /* 0x00004c0401007387 */ /* 0x0003e20000100800 */
        /* <DEDUP_REMOVED lines=11> */
[----:B--2---:R-:W-:-:S02]  /*2cac0*/  IADD3 R2, P4, R15, UR4, RZ ;  /* 0x000000040f027c10 */ /* 0x004fc4000ff9e0ff */
[----:B------:R-:W-:Y:S02]  /*2cad0*/  ISETP.NE.AND.EX P3, PT, RZ, UR11, PT, P3 ;  /* 0x0000000bff007c0c */ /* 0x000fe4000bf65330 */
[C---:B------:R-:W-:Y:S02]  /*2cae0*/  IADD3.X R3, R14.reuse, UR5, RZ, P4, !PT ;  /* 0x000000050e037c10 */ /* 0x040fe4000a7fe4ff */
[----:B-1----:R-:W-:Y:S02]  /*2caf0*/  IADD3 R4, P4, R15, UR8, RZ ;  /* 0x000000080f047c10 */ /* 0x002fe4000ff9e0ff */
        /* <DEDUP_REMOVED lines=8> */
[----:B------:R0:W5:Y:S04]  /*2cb80*/  @P0 LDG.E R12, desc[UR54][R6.64] ;  /* 0x00000036060c0981 */ /* 0x000168000c1e1900 */
[----:B------:R0:W5:Y:S04]  /*2cb90*/  @P1 LDG.E R0, desc[UR54][R4.64] ;  /* 0x0000003604001981 */ /* 0x000168000c1e1900 */
[----:B--2---:R1:W-:Y:S02]  /*2cba0*/  STL [R1+0x40], R8 ;  /* 0x0000400801007387 */ /* 0x0043e40000100800 */
[----:B-1----:R-:W-:Y:S01]  /*2cbb0*/  MOV R8, UR4 ;  /* 0x0000000400087c02 */ /* 0x002fe20008000f00 */
[----:B------:R-:W-:-:S05]  /*2cbc0*/  ULDC.64 UR4, c[0x0][0x418] ;  /* 0x0001060000047ab9 */ /* 0x000fca0000000a00 */
[----:B------:R-:W2:Y:S01]  /*2cbd0*/  @P3 LDG.E R8, desc[UR54][R10.64] ;  /* 0x000000360a083981 */ /* 0x000ea2000c1e1900 */
[----:B------:R-:W-:-:S03]  /*2cbe0*/  UISETP.NE.U32.AND UP0, UPT, UR4, URZ, UPT ;  /* 0x0000003f0400728c */ /* 0x000fc6000bf05070 */
[----:B------:R-:W-:Y:S01]  /*2cbf0*/  ULDC UR4, c[0x0][0x424] ;  /* 0x0001090000047ab9 */ /* 0x000fe20000000800 */
[----:B------:R-:W-:-:S03]  /*2cc00*/  UISETP.NE.AND.EX UP0, UPT, UR5, URZ, UPT, UP0 ;  /* 0x0000003f0500728c */ /* 0x000fc6000bf05300 */
[----:B------:R-:W-:Y:S01]  /*2cc10*/  ULDC UR5, c[0x0][0x2f0] ;  /* 0x0000bc0000057ab9 */ /* 0x000fe20000000800 */
[----:B------:R-:W-:Y:S01]  /*2cc20*/  USEL UR4, UR4, 0x1, UP0 ;  /* 0x0000000104047887 */ /* 0x000fe20008000000 */
[----:B--2---:R1:W-:Y:S04]  /*2cc30*/  STL [R1+0x44], R8 ;  /* 0x0000440801007387 */ /* 0x0043e80000100800 */
[----:B------:R0:W5:Y:S01]  /*2cc40*/  LDL R13, [R1+0x44] ;  /* 0x00004400010d7983 */ /* 0x0001620000100800 */
[----:B------:R-:W-:-:S03]  /*2cc50*/  UIMAD UR4, UR4, UR5, URZ ;  /* 0x00000005040472a4 */ /* 0x000fc6000f8e023f */
[----:B------:R-:W-:Y:S02]  /*2cc60*/  ULDC UR5, c[0x0][0x348] ;  /* 0x0000d20000057ab9 */ /* 0x000fe40000000800 */
[----:B------:R-:W-:Y:S02]  /*2cc70*/  IMAD.U32 R10, RZ, RZ, UR5 ;  /* 0x00000005ff0a7e24 */ /* 0x000fe4000f8e00ff */
[----:B-1----:R-:W-:Y:S01]  /*2cc80*/  IMAD.U32 R8, RZ, RZ, UR4 ;  /* 0x00000004ff087e24 */ /* 0x002fe2000f8e00ff */
[----:B0-----:R-:W-:Y:S06]  /*2cc90*/  @P3 BRA `(.L_x_2565) ;  /* 0x0000000000143947 */ /* 0x001fec0003800000 */
[----:B------:R-:W-:Y:S05]  /*2cca0*/  @!P2 BRA `(.L_x_2565) ;  /* 0x000000000010a947 */ /* 0x000fea0003800000 */
[----:B------:R-:W2:Y:S04]  /*2ccb0*/  LDG.E R11, desc[UR54][R2.64] ;  /* 0x00000036020b7981 */ /* 0x000ea8000c1e1900 */
[----:B------:R-:W2:Y:S02]  /*2ccc0*/  LDG.E R2, desc[UR54][R2.64+0x4] ;  /* 0x0000043602027981 */ /* 0x000ea4000c1e1900 */
[----:B--2--5:R-:W-:-:S05]  /*2ccd0*/  IMAD.IADD R13, R2, 0x1, -R11 ;  /* 0x00000001020d7824 */ /* 0x024fca00078e0a0b */
[----:B------:R0:W-:Y:S02]  /*2cce0*/  STL [R1+0x44], R13 ;  /* 0x0000440d01007387 */ /* 0x0001e40000100800 */
.L_x_2565:
[----:B------:R-:W2:Y:S01]  /*2ccf0*/  LDL.LU R3, [R1+0x8] ;  /* 0x0000080001037983 */ /* 0x000ea20000300800 */
[----:B------:R-:W-:Y:S02]  /*2cd00*/  ULDC.64 UR4, c[0x0][0xa20] ;  /* 0x0002880000047ab9 */ /* 0x000fe40000000a00 */
[----:B------:R-:W-:Y:S01]  /*2cd10*/  ISETP.NE.U32.AND P2, PT, RZ, UR4, PT ;  /* 0x00000004ff007c0c */ /* 0x000fe2000bf45070 */
[----:B------:R-:W3:Y:S03]  /*2cd20*/  LDL R11, [R1+0x34] ;  /* 0x00003400010b7983 */ /* 0x000ee60000100800 */
[----:B------:R-:W-:Y:S02]  /*2cd30*/  ISETP.NE.AND.EX P2, PT, RZ, UR5, PT, P2 ;  /* 0x00000005ff007c0c */ /* 0x000fe4000bf45320 */
[C---:B--2---:R-:W-:Y:S02]  /*2cd40*/  LOP3.LUT R17, R3.reuse, 0xff000000, RZ, 0xc0, !PT ;  /* 0xff00000003117812 */ /* 0x044fe400078ec0ff */
[----:B------:R-:W-:-:S02]  /*2cd50*/  LOP3.LUT R2, R3, 0xff0000, RZ, 0xc0, !PT ;  /* 0x00ff000003027812 */ /* 0x000fc400078ec0ff */
[----:B------:R-:W-:Y:S02]  /*2cd60*/  SHF.R.U32.HI R17, RZ, 0x8, R17 ;  /* 0x00000008ff117819 */ /* 0x000fe40000011611 */
[----:B------:R-:W-:Y:S02]  /*2cd70*/  LOP3.LUT R16, R3, 0xffff, RZ, 0xc0, !PT ;  /* 0x0000ffff03107812 */ /* 0x000fe400078ec0ff */
[----:B------:R-:W-:Y:S01]  /*2cd80*/  LEA.HI R17, R2, R17, RZ, 0x10 ;  /* 0x0000001102117211 */ /* 0x000fe200078f80ff */
[----:B-----5:R-:W-:-:S05]  /*2cd90*/  IMAD.IADD R2, R12, 0x1, R9 ;  /* 0x000000010c027824 */ /* 0x020fca00078e0209 */
[----:B------:R1:W-:Y:S04]  /*2cda0*/  STL [R1+0x28], R2 ;  /* 0x0000280201007387 */ /* 0x0003e80000100800 */
[----:B---3--:R1:W-:Y:S01]  /*2cdb0*/  STL [R1+0x8], R11 ;  /* 0x0000080b01007387 */ /* 0x0083e20000100800 */
[----:B------:R-:W-:Y:S05]  /*2cdc0*/  @!P2 BRA `(.L_x_2566) ;  /* 0x000000000010a947 */ /* 0x000fea0003800000 */
[----:B-1----:R-:W-:-:S04]  /*2cdd0*/  IADD3 R2, P0, R15, UR4, RZ ;  /* 0x000000040f027c10 */ /* 0x002fc8000ff1e0ff */
[----:B------:R-:W-:-:S05]  /*2cde0*/  IADD3.X R3, R14, UR5, RZ, P0, !PT ;  /* 0x000000050e037c10 */ /* 0x000fca00087fe4ff */
[----:B------:R2:W5:Y:S01]  /*2cdf0*/  LDG.E R8, desc[UR54][R2.64] ;  /* 0x0000003602087981 */ /* 0x000562000c1e1900 */
[----:B------:R-:W-:Y:S05]  /*2ce00*/  BRA `(.L_x_2567) ;  /* 0x0000000000107947 */ /* 0x000fea0003800000 */
.L_x_2566:
[----:B------:R-:W-:Y:S05]  /*2ce10*/  @!P0 BRA `(.L_x_2567) ;  /* 0x00000000000c8947 */ /* 0x000fea0003800000 */
[----:B------:R-:W2:Y:S04]  /*2ce20*/  LDG.E R8, desc[UR54][R6.64] ;  /* 0x0000003606087981 */ /* 0x000ea8000c1e1900 */
[----:B------:R-:W2:Y:S02]  /*2ce30*/  LDG.E R6, desc[UR54][R6.64+0x4] ;  /* 0x0000043606067981 */ /* 0x000ea4000c1e1900 */
[----:B--2---:R-:W-:-:S07]  /*2ce40*/  IMAD.IADD R8, R6, 0x1, -R8 ;  /* 0x0000000106087824 */ /* 0x004fce00078e0a08 */
.L_x_2567:
[----:B------:R-:W3:Y:S01]  /*2ce50*/  LDL R7, [R1+0x4] ;  /* 0x0000040001077983 */ /* 0x000ee20000100800 */
[----:B--2---:R-:W2:Y:S03]  /*2ce60*/  LDC R3, c[0x0][0x448] ;  /* 0x00011200ff037b82 */ /* 0x004ea60000000800 */
[----:B-1----:R-:W4:Y:S04]  /*2ce70*/  @P1 LDG.E R2, desc[UR54][R4.64] ;  /* 0x0000003604021981 */ /* 0x002f28000c1e1900 */
[----:B------:R1:W4:Y:S01]  /*2ce80*/  @P1 LDG.E R4, desc[UR54][R4.64+0x4] ;  /* 0x0000043604041981 */ /* 0x000322000c1e1900 */
[----:B-----5:R-:W-:Y:S01]  /*2ce90*/  IMAD.IADD R9, R8, 0x1, -R9 ;  /* 0x0000000108097824 */ /* 0x020fe200078e0a09 */
[----:B------:R-:W-:Y:S01]  /*2cea0*/  LOP3.LUT R12, R17, 0xff, RZ, 0xc0, !PT ;  /* 0x000000ff110c7812 */ /* 0x000fe200078ec0ff */
[----:B------:R-:W-:Y:S01]  /*2ceb0*/  BSSY B0, `(.L_x_2568) ;  /* 0x0000036000007945 */ /* 0x000fe20003800000 */
[----:B------:R-:W-:-:S03]  /*2cec0*/  SHF.R.U32.HI R17, RZ, 0x10, R17 ;  /* 0x00000010ff117819 */ /* 0x000fc60000011611 */
[----:B------:R0:W-:Y:S01]  /*2ced0*/  STL [R1+0x20], R12 ;  /* 0x0000200c01007387 */ /* 0x0001e20000100800 */
[----:B--2---:R-:W-:-:S13]  /*2cee0*/  ISETP.NE.AND P0, PT, R3, 0x1, PT ;  /* 0x000000010300780c */ /* 0x004fda0003f05270 */
[----:B-1----:R-:W1:Y:S08]  /*2cef0*/  @P0 LDC R5, c[0x0][0x44c] ;  /* 0x00011300ff050b82 */ /* 0x002e700000000800 */
[----:B------:R-:W2:Y:S01]  /*2cf00*/  @P0 LDC R6, c[0x0][0x450] ;  /* 0x00011400ff060b82 */ /* 0x000ea20000000800 */
[----:B---3--:R-:W-:-:S05]  /*2cf10*/  SHF.L.U32 R3, R7, 0x7, RZ ;  /* 0x0000000707037819 */ /* 0x008fca00000006ff */
[----:B------:R-:W-:Y:S02]  /*2cf20*/  VIADD R3, R3, 0x7f ;  /* 0x0000007f03037836 */ /* 0x000fe40000000000 */
[----:B----4-:R-:W-:Y:S02]  /*2cf30*/  @P1 IMAD.IADD R10, R4, 0x1, -R2 ;  /* 0x00000001040a1824 */ /* 0x010fe400078e0a02 */
[----:B-1----:R-:W-:-:S05]  /*2cf40*/  @P0 IMAD.HI.U32 R2, R3, R5, RZ ;  /* 0x0000000503020227 */ /* 0x002fca00078e00ff */
[----:B--2---:R-:W-:Y:S01]  /*2cf50*/  @P0 SHF.R.U32.HI R3, RZ, R6, R2 ;  /* 0x00000006ff030219 */ /* 0x004fe20000011602 */
[----:B------:R-:W-:-:S04]  /*2cf60*/  IMAD.IADD R2, R9, 0x1, R10 ;  /* 0x0000000109027824 */ /* 0x000fc800078e020a */
[C---:B------:R-:W-:Y:S01]  /*2cf70*/  VIADD R4, R2.reuse, 0x9f ;  /* 0x0000009f02047836 */ /* 0x040fe20000000000 */
[----:B------:R-:W-:-:S03]  /*2cf80*/  IADD3 R21, R2, 0xa0, -R13 ;  /* 0x000000a002157810 */ /* 0x000fc60007ffe80d */
[----:B------:R-:W-:-:S04]  /*2cf90*/  IMAD.HI R2, R4, 0x66666667, RZ ;  /* 0x6666666704027827 */ /* 0x000fc800078e02ff */
[----:B------:R-:W-:Y:S01]  /*2cfa0*/  IMAD.IADD R3, R21, 0x1, R3 ;  /* 0x0000000115037824 */ /* 0x000fe200078e0203 */
[----:B------:R-:W-:-:S03]  /*2cfb0*/  SHF.R.U32.HI R20, RZ, 0x1f, R2 ;  /* 0x0000001fff147819 */ /* 0x000fc60000011602 */
[----:B------:R-:W-:Y:S01]  /*2cfc0*/  IMAD.HI R3, R3, 0x66666667, RZ ;  /* 0x6666666703037827 */ /* 0x000fe200078e02ff */
[----:B------:R-:W-:-:S03]  /*2cfd0*/  LEA.HI.SX32 R20, R2, R20, 0x1a ;  /* 0x0000001402147211 */ /* 0x000fc600078fd2ff */
[----:B------:R-:W-:Y:S01]  /*2cfe0*/  IMAD.MOV.U32 R2, RZ, RZ, RZ ;  /* 0x000000ffff027224 */ /* 0x000fe200078e00ff */
[----:B------:R-:W-:-:S04]  /*2cff0*/  SHF.R.U32.HI R8, RZ, 0x1f, R3 ;  /* 0x0000001fff087819 */ /* 0x000fc80000011603 */
[----:B------:R-:W-:-:S04]  /*2d000*/  LEA.HI.SX32 R8, R3, R8, 0x1a ;  /* 0x0000000803087211 */ /* 0x000fc800078fd2ff */
[----:B------:R-:W-:-:S04]  /*2d010*/  VIMNMX R8, R20, R8, PT ;  /* 0x0000000814087248 */ /* 0x000fc80003fe0100 */
[----:B------:R-:W-:-:S13]  /*2d020*/  ISETP.GE.AND P0, PT, R8, 0x1, PT ;  /* 0x000000010800780c */ /* 0x000fda0003f06270 */
[----:B0-----:R-:W-:Y:S05]  /*2d030*/  @!P0 BRA `(.L_x_2569) ;  /* 0x0000000000748947 */ /* 0x001fea0003800000 */
        /* <DEDUP_REMOVED lines=26> */
[----:B------:R-:W-:-:S05]  /*2d1e0*/  @P0 IADD3 R2, R2, 0x1, RZ ;  /* 0x0000000102020810 */ /* 0x000fca0007ffe0ff */
[----:B------:R-:W-:Y:S01]  /*2d1f0*/  @!P3 IMAD.MOV R2, RZ, RZ, -R2 ;  /* 0x000000ffff02b224 */ /* 0x000fe200078e0a02 */
[----:B------:R-:W-:-:S07]  /*2d200*/  @!P2 LOP3.LUT R2, RZ, R3, RZ, 0x33, !PT ;  /* 0x00000003ff02a212 */ /* 0x000fce00078e33ff */
.L_x_2569:
[----:B------:R-:W-:Y:S05]  /*2d210*/  BSYNC B0 ;  /* 0x0000000000007941 */ /* 0x000fea0003800000 */
.L_x_2568:
[-C--:B------:R-:W-:Y:S01]  /*2d220*/  IMAD R3, R12, R2.reuse, RZ ;  /* 0x000000020c037224 */ /* 0x080fe200078e02ff */
[----:B------:R-:W-:Y:S04]  /*2d230*/  BSSY B0, `(.L_x_2570) ;  /* 0x000015f000007945 */ /* 0x000fe80003800000 */
[----:B------:R-:W-:-:S05]  /*2d240*/  VIADDMNMX R2, R3, R2, R8, PT ;  /* 0x0000000203027246 */ /* 0x000fca0003800108 */
[--C-:B------:R-:W-:Y:S02]  /*2d250*/  IMAD R4, R2, 0xa0, -R9.reuse ;  /* 0x000000a002047824 */ /* 0x100fe400078e0a09 */
[----:B------:R-:W-:-:S03]  /*2d260*/  IMAD R2, R3, 0xa0, -R9 ;  /* 0x000000a003027824 */ /* 0x000fc600078e0a09 */
[----:B------:R-:W-:Y:S02]  /*2d270*/  VIMNMX R10, R4, R10, PT ;  /* 0x0000000a040a7248 */ /* 0x000fe40003fe0100 */
[----:B------:R-:W-:-:S04]  /*2d280*/  VIMNMX R2, RZ, R2, !PT ;  /* 0x00000002ff027248 */ /* 0x000fc80007fe0100 */
        /* <DEDUP_REMOVED lines=18> */
.L_x_2856:
[----:B-1----:R-:W-:Y:S02]  /*2d3b0*/  ISETP.NE.AND P0, PT, R14, RZ, PT ;  /* 0x000000ff0e00720c */ /* 0x002fe40003f05270 */
[----:B------:R-:W-:-:S11]  /*2d3c0*/  PLOP3.LUT P6, PT, PT, PT, PT, 0x8, 0x0 ;  /* 0x000000000000781c */ /* 0x000fd60003fce170 */
[----:B------:R-:W-:Y:S05]  /*2d3d0*/  @P0 BRA `(.L_x_2573) ;  /* 0x00000000000c0947 */ /* 0x000fea0003800000 */
[----:B------:R-:W-:-:S03]  /*2d3e0*/  UMOV UR4, 0xffffffff ;  /* 0xffffffff00047882 */ /* 0x000fc60000000000 */
[----:B------:R-:W-:Y:S05]  /*2d3f0*/  BRA.DIV UR4, `(.L_x_2574) ;  /* 0x000000a604547947 */ /* 0x000fea000b800000 */
[----:B------:R-:W-:-:S13]  /*2d400*/  ELECT P6, URZ, PT ;  /* 0x00000000003f782f */ /* 0x000fda00038c0000 */
.L_x_2573:
[----:B0-----:R-:W2:Y:S01]  /*2d410*/  LDL R4, [R1+0x58] ;  /* 0x0000580001047983 */ /* 0x001ea20000100800 */
[----:B------:R-:W-:Y:S01]  /*2d420*/  BSSY B1, `(.L_x_2575) ;  /* 0x0000008000017945 */ /* 0x000fe20003800000 */
[----:B--2---:R-:W-:-:S05]  /*2d430*/  VIADD R4, R4, 0x1 ;  /* 0x0000000104047836 */ /* 0x004fca0000000000 */
[----:B------:R-:W-:-:S04]  /*2d440*/  LEA.HI R5, R4, R4, RZ, 0x1 ;  /* 0x0000000404057211 */ /* 0x000fc800078f08ff */
[----:B------:R-:W-:-:S05]  /*2d450*/  LOP3.LUT R5, R5, 0xfffffffe, RZ, 0xc0, !PT ;  /* 0xfffffffe05057812 */ /* 0x000fca00078ec0ff */
[----:B------:R-:W-:-:S05]  /*2d460*/  IMAD.IADD R4, R4, 0x1, -R5 ;  /* 0x0000000104047824 */ /* 0x000fca00078e0a05 */
[----:B------:R-:W-:-:S04]  /*2d470*/  SHF.L.U32 R4, R4, 0x1f, RZ ;  /* 0x0000001f04047819 */ /* 0x000fc800000006ff */
[----:B------:R-:W0:Y:S02]  /*2d480*/  SYNCS.PHASECHK.TRANS64.TRYWAIT P0, [R18+URZ+0x33420], R4 ;  /* 0x03342004120075a7 */ /* 0x000e24000800017f */
[----:B0-----:R-:W-:Y:S05]  /*2d490*/  @!P0 BRA `(.L_x_2576) ;  /* 0x000000a4004c8947 */ /* 0x001fea0003800000 */
.L_x_2859:
[----:B------:R-:W-:Y:S05]  /*2d4a0*/  BSYNC B1 ;  /* 0x0000000000017941 */ /* 0x000fea0003800000 */
.L_x_2575:
        /* <DEDUP_REMOVED lines=12> */
.L_x_2860:
[----:B------:R-:W-:Y:S05]  /*2d570*/  BSYNC B2 ;  /* 0x0000000000027941 */ /* 0x000fea0003800000 */
.L_x_2579:
[----:B------:R-:W-:Y:S04]  /*2d580*/  BSSY B2, `(.L_x_2581) ;  /* 0x0000009000027945 */ /* 0x000fe80003800000 */
[----:B------:R-:W-:Y:S05]  /*2d590*/  @P1 BRA `(.L_x_2582) ;  /* 0x00000000001c1947 */ /* 0x000fea0003800000 */
[----:B0-----:R-:W0:Y:S02]  /*2d5a0*/  S2R R4, SR_TID.X ;  /* 0x0000000000047919 */ /* 0x001e240000002100 */
[----:B0-----:R-:W-:Y:S02]  /*2d5b0*/  LOP3.LUT R5, R4, 0x1f, RZ, 0xc0, !PT ;  /* 0x0000001f04057812 */ /* 0x001fe400078ec0ff */
[----:B------:R-:W-:Y:S02]  /*2d5c0*/  MOV R4, 0x7800 ;  /* 0x0000780000047802 */ /* 0x000fe40000000f00 */
[----:B------:R-:W-:Y:S02]  /*2d5d0*/  ISETP.NE.AND P0, PT, R5, RZ, PT ;  /* 0x000000ff0500720c */ /* 0x000fe40003f05270 */
[----:B------:R2:W-:Y:S11]  /*2d5e0*/  SYNCS.ARRIVE.TRANS64 RZ, [R7+URZ+0x33490], R4 ;  /* 0x0334900407ff79a7 */ /* 0x0005f6000800003f */
[----:B--2---:R-:W-:Y:S05]  /*2d5f0*/  @!P0 BRA `(.L_x_2582) ;  /* 0x0000000000048947 */ /* 0x004fea0003800000 */
[----:B------:R-:W-:Y:S01]  /*2d600*/  BPT.TRAP 0x1 ;  /* 0x000000040000795c */ /* 0x000fe20000300000 */
.L_x_2582:
[----:B------:R-:W-:Y:S05]  /*2d610*/  BSYNC B2 ;  /* 0x0000000000027941 */ /* 0x000fea0003800000 */
.L_x_2581:
        /* <DEDUP_REMOVED lines=11> */
[----:B------:R-:W-:Y:S02]  /*2d6d0*/  VIADD R4, R7, 0x33490 ;  /* 0x0003349007047836 */ /* 0x000fe40000000000 */
[----:B------:R-:W-:-:S07]  /*2d6e0*/  VIADD R6, R8, 0x24200 ;  /* 0x0002420008067836 */ /* 0x000fce0000000000 */
.L_x_2583:
        /* <DEDUP_REMOVED lines=16> */
.L_x_2584:
        /* <DEDUP_REMOVED lines=10> */
[----:B------:R-:W-:Y:S01]  /*2d890*/  MOV R12, 0x80 ;  /* 0x00000080000c7802 */ /* 0x000fe20000000f00 */
[----:B------:R-:W-:Y:S01]  /*2d8a0*/  VIADD R6, R8, 0x29200 ;  /* 0x0002920008067836 */ /* 0x000fe20000000000 */
[----:B------:R-:W-:Y:S01]  /*2d8b0*/  PLOP3.LUT P0, PT, PT, PT, PT, 0x80, 0x0 ;  /* 0x000000000000781c */ /* 0x000fe20003f0f070 */
[----:B------:R-:W-:Y:S01]  /*2d8c0*/  UMOV UR6, 0x0 ;  /* 0x0000000000067882 */ /* 0x000fe20000000000 */
[----:B------:R-:W-:Y:S01]  /*2d8d0*/  R2UR UR10, R12 ;  /* 0x000000000c0a72ca */ /* 0x000fe200000e0000 */
[----:B------:R-:W-:-:S14]  /*2d8e0*/  UMOV UR7, 0x12f00000 ;  /* 0x12f0000000077882 */ /* 0x000fdc0000000000 */
.L_x_2585:
        /* <DEDUP_REMOVED lines=13> */
.L_x_2861:
[----:B------:R-:W-:Y:S05]  /*2d9c0*/  BSYNC B2 ;  /* 0x0000000000027941 */ /* 0x000fea0003800000 */
.L_x_2586:
[----:B------:R-:W-:Y:S01]  /*2d9d0*/  BSSY B2, `(.L_x_2588) ;  /* 0x000000b000027945 */ /* 0x000fe20003800000 */
[----:B01----:R-:W-:Y:S02]  /*2d9e0*/  IMAD.MOV.U32 R10, RZ, RZ, 0x0 ;  /* 0x00000000ff0a7424 */ /* 0x003fe400078e00ff */
[----:B------:R-:W-:Y:S01]  /*2d9f0*/  IMAD.MOV.U32 R11, RZ, RZ, 0x12f00000 ;  /* 0x12f00000ff0b7424 */ /* 0x000fe200078e00ff */
[----:B------:R-:W-:Y:S06]  /*2da00*/  @P1 BRA `(.L_x_2589) ;  /* 0x00000000001c1947 */ /* 0x000fec0003800000 */
[----:B------:R-:W0:Y:S02]  /*2da10*/  S2R R4, SR_TID.X ;  /* 0x0000000000047919 */ /* 0x000e240000002100 */
[----:B0-----:R-:W-:Y:S01]  /*2da20*/  LOP3.LUT R6, R4, 0x1f, RZ, 0xc0, !PT ;  /* 0x0000001f04067812 */ /* 0x001fe200078ec0ff */
[----:B------:R-:W-:-:S03]  /*2da30*/  IMAD.MOV.U32 R4, RZ, RZ, 0x7800 ;  /* 0x00007800ff047424 */ /* 0x000fc600078e00ff */
[----:B------:R-:W-:Y:S01]  /*2da40*/  ISETP.NE.AND P0, PT, R6, RZ, PT ;  /* 0x000000ff0600720c */ /* 0x000fe20003f05270 */
[----:B------:R0:W-:-:S12]  /*2da50*/  SYNCS.ARRIVE.TRANS64 RZ, [R7+URZ+0x334b0], R4 ;  /* 0x0334b00407ff79a7 */ /* 0x0001d8000800003f */
[----:B0-----:R-:W-:Y:S05]  /*2da60*/  @!P0 BRA `(.L_x_2589) ;  /* 0x0000000000048947 */ /* 0x001fea0003800000 */
[----:B------:R-:W-:Y:S01]  /*2da70*/  BPT.TRAP 0x1 ;  /* 0x000000040000795c */ /* 0x000fe20000300000 */
.L_x_2589:
[----:B------:R-:W-:Y:S05]  /*2da80*/  BSYNC B2 ;  /* 0x0000000000027941 */ /* 0x000fea0003800000 */
.L_x_2588:
        /* <DEDUP_REMOVED lines=8> */
.L_x_2590:
        /* <DEDUP_REMOVED lines=10> */
[----:B------:R-:W-:Y:S02]  /*2dbb0*/  R2UR UR10, R13 ;  /* 0x000000000d0a72ca */ /* 0x000fe400000e0000 */
[----:B------:R-:W-:Y:S02]  /*2dbc0*/  R2UR UR6, R10 ;  /* 0x000000000a0672ca */ /* 0x000fe400000e0000 */
[----:B------:R-:W-:Y:S02]  /*2dbd0*/  R2UR UR7, R11 ;  /* 0x000000000b0772ca */ /* 0x000fe400000e0000 */
[----:B------:R-:W-:Y:S02]  /*2dbe0*/  PLOP3.LUT P0, PT, PT, PT, PT, 0x80, 0x0 ;  /* 0x000000000000781c */ /* 0x000fe40003f0f070 */
[----:B------:R-:W-:-:S11]  /*2dbf0*/  IADD3 R4, R8, 0x11a00, RZ ;  /* 0x00011a0008047810 */ /* 0x000fd60007ffe0ff */
.L_x_2591:
        /* <DEDUP_REMOVED lines=15> */
.L_x_2592:
        /* <DEDUP_REMOVED lines=10> */
.L_x_2578:
[----:B------:R-:W-:Y:S05]  /*2dd90*/  BSYNC B1 ;  /* 0x0000000000017941 */ /* 0x000fea0003800000 */
.L_x_2577:
[----:B0-----:R-:W2:Y:S04]  /*2dda0*/  LDL.LU R4, [R1+0x14] ;  /* 0x0000140001047983 */ /* 0x001ea80000300800 */
[----:B------:R-:W3:Y:S01]  /*2ddb0*/  LDL.LU R6, [R1+0x1c] ;  /* 0x00001c0001067983 */ /* 0x000ee20000300800 */
[----:B------:R-:W-:Y:S01]  /*2ddc0*/  VIADD R9, R9, 0xfffffffe ;  /* 0xfffffffe09097836 */ /* 0x000fe20000000000 */
[----:B------:R-:W-:-:S04]  /*2ddd0*/  PLOP3.LUT P0, PT, PT, PT, PT, 0x8, 0x0 ;  /* 0x000000000000781c */ /* 0x000fc80003f0e170 */
[----:B------:R-:W-:Y:S01]  /*2dde0*/  ISETP.GE.AND P2, PT, R9, R3, PT ;  /* 0x000000030900720c */ /* 0x000fe20003f46270 */
[----:B--2---:R-:W-:-:S05]  /*2ddf0*/  VIADD R4, R4, 0x1 ;  /* 0x0000000104047836 */ /* 0x004fca0000000000 */
[----:B------:R-:W-:-:S04]  /*2de00*/  ISETP.NE.AND P1, PT, R4, 0x2, PT ;  /* 0x000000020400780c */ /* 0x000fc80003f25270 */
[----:B------:R-:W-:Y:S02]  /*2de10*/  SEL R5, RZ, 0x1, P1 ;  /* 0x00000001ff057807 */ /* 0x000fe40000800000 */
[----:B------:R-:W-:Y:S02]  /*2de20*/  SEL R4, R4, RZ, P1 ;  /* 0x000000ff04047207 */ /* 0x000fe40000800000 */
[----:B---3--:R-:W-:-:S03]  /*2de30*/  LOP3.LUT R6, R6, R5, RZ, 0x3c, !PT ;  /* 0x0000000506067212 */ /* 0x008fc600078e3cff */
[----:B------:R0:W-:Y:S04]  /*2de40*/  STL [R1+0x14], R4 ;  /* 0x0000140401007387 */ /* 0x0001e80000100800 */
[----:B------:R0:W-:Y:S01]  /*2de50*/  STL [R1+0x1c], R6 ;  /* 0x00001c0601007387 */ /* 0x0001e20000100800 */
[----:B------:R-:W-:Y:S05]  /*2de60*/  @!P2 BRA `(.L_x_2571) ;  /* 0x00000008006ca947 */ /* 0x000fea0003800000 */
.L_x_2609:
        /* <DEDUP_REMOVED lines=13> */
.L_x_2862:
[----:B------:R-:W-:Y:S05]  /*2df40*/  BSYNC B2 ;  /* 0x0000000000027941 */ /* 0x000fea0003800000 */
.L_x_2595:
        /* <DEDUP_REMOVED lines=9> */
.L_x_2598:
[----:B------:R-:W-:Y:S05]  /*2dfe0*/  BSYNC B2 ;  /* 0x0000000000027941 */ /* 0x000fea0003800000 */
.L_x_2597:
        /* <DEDUP_REMOVED lines=9> */
[----:B--2---:R-:W-:Y:S01]  /*2e080*/  IMAD R6, R4, 0x7800, R18 ;  /* 0x0000780004067824 */ /* 0x004fe200078e0212 */
[----:B------:R-:W-:-:S03]  /*2e090*/  IADD3 R4, R8, 0x33490, RZ ;  /* 0x0003349008047810 */ /* 0x000fc60007ffe0ff */
[----:B------:R-:W-:-:S08]  /*2e0a0*/  VIADD R10, R6, 0x24200 ;  /* 0x00024200060a7836 */ /* 0x000fd00000000000 */
.L_x_2599:
        /* <DEDUP_REMOVED lines=16> */
.L_x_2600:
        /* <DEDUP_REMOVED lines=16> */
.L_x_2601:
        /* <DEDUP_REMOVED lines=13> */
.L_x_2863:
[----:B------:R-:W-:Y:S05]  /*2e380*/  BSYNC B2 ;  /* 0x0000000000027941 */ /* 0x000fea0003800000 */
.L_x_2602:
        /* <DEDUP_REMOVED lines=11> */
.L_x_2605:
[----:B------:R-:W-:Y:S05]  /*2e440*/  BSYNC B2 ;  /* 0x0000000000027941 */ /* 0x000fea0003800000 */
.L_x_2604:
        /* <DEDUP_REMOVED lines=8> */
.L_x_2606:
        /* <DEDUP_REMOVED lines=15> */
.L_x_2607:
        /* <DEDUP_REMOVED lines=15> */
.L_x_2608:
        /* <DEDUP_REMOVED lines=10> */
.L_x_2594:
[----:B------:R-:W-:Y:S05]  /*2e750*/  BSYNC B1 ;  /* 0x0000000000017941 */ /* 0x000fea0003800000 */
.L_x_2593:
[----:B0-----:R-:W2:Y:S04]  /*2e760*/  LDL.LU R4, [R1+0x14] ;  /* 0x0000140001047983 */ /* 0x001ea80000300800 */
[----:B------:R-:W3:Y:S01]  /*2e770*/  LDL.LU R7, [R1+0x1c] ;  /* 0x00001c0001077983 */ /* 0x000ee20000300800 */
[C---:B------:R-:W-:Y:S02]  /*2e780*/  ISETP.GT.AND P2, PT, R9.reuse, R3, PT ;  /* 0x000000030900720c */ /* 0x040fe40003f44270 */
[----:B------:R-:W-:Y:S01]  /*2e790*/  IADD3 R9, R9, -0x1, RZ ;  /* 0xffffffff09097810 */ /* 0x000fe20007ffe0ff */
        /* <DEDUP_REMOVED lines=8> */
.L_x_2571:
[----:B------:R-:W-:Y:S05]  /*2e820*/  BSYNC B0 ;  /* 0x0000000000007941 */ /* 0x000fea0003800000 */
.L_x_2570:
[----:B01----:R-:W2:Y:S01]  /*2e830*/  LDL R4, [R1+0x4] ;  /* 0x0000040001047983 */ /* 0x003ea20000100800 */
[----:B------:R-:W0:Y:S01]  /*2e840*/  LDC R0, c[0x0][0x448] ;  /* 0x00011200ff007b82 */ /* 0x000e220000000800 */
[----:B------:R-:W-:Y:S01]  /*2e850*/  ISETP.NE.AND P2, PT, R17, RZ, PT ;  /* 0x000000ff1100720c */ /* 0x000fe20003f45270 */
[----:B------:R-:W-:Y:S05]  /*2e860*/  @!P0 WARPSYNC.ALL ;  /* 0x0000000000008948 */ /* 0x000fea0003800000 */
[----:B------:R-:W-:Y:S07]  /*2e870*/  BSSY B0, `(.L_x_2610) ;  /* 0x000002c000007945 */ /* 0x000fee0003800000 */
[----:B------:R-:W1:Y:S08]  /*2e880*/  @!P2 LDC R17, c[0x0][0x9f0] ;  /* 0x00027c00ff11ab82 */ /* 0x000e700000000800 */
[----:B------:R-:W-:Y:S01]  /*2e890*/  @!P0 BAR.SYNC.DEFER_BLOCKING 0xc, 0x180 ;  /* 0x0306000000008b1d */ /* 0x000fe20000010000 */
[----:B0-----:R-:W-:-:S13]  /*2e8a0*/  ISETP.NE.AND P1, PT, R0, 0x1, PT ;  /* 0x000000010000780c */ /* 0x001fda0003f25270 */
[----:B------:R-:W0:Y:S08]  /*2e8b0*/  @P1 LDC R2, c[0x0][0x44c] ;  /* 0x00011300ff021b82 */ /* 0x000e300000000800 */
[----:B------:R-:W3:Y:S01]  /*2e8c0*/  @P1 LDC R3, c[0x0][0x450] ;  /* 0x00011400ff031b82 */ /* 0x000ee20000000800 */
[----:B--2---:R-:W-:-:S05]  /*2e8d0*/  LEA R0, R4, 0x7f, 0x7 ;  /* 0x0000007f04007811 */ /* 0x004fca00078e38ff */
[----:B0-----:R-:W-:-:S05]  /*2e8e0*/  @P1 IMAD.HI.U32 R2, R0, R2, RZ ;  /* 0x0000000200021227 */ /* 0x001fca00078e00ff */
[----:B---3--:R-:W-:-:S05]  /*2e8f0*/  @P1 SHF.R.U32.HI R0, RZ, R3, R2 ;  /* 0x00000003ff001219 */ /* 0x008fca0000011602 */
[----:B------:R-:W-:-:S04]  /*2e900*/  IMAD.IADD R0, R21, 0x1, R0 ;  /* 0x0000000115007824 */ /* 0x000fc800078e0200 */
[----:B------:R-:W-:-:S05]  /*2e910*/  IMAD.HI R0, R0, 0x66666667, RZ ;  /* 0x6666666700007827 */ /* 0x000fca00078e02ff */
[----:B------:R-:W-:-:S04]  /*2e920*/  SHF.R.U32.HI R4, RZ, 0x1f, R0 ;  /* 0x0000001fff047819 */ /* 0x000fc80000011600 */
[----:B------:R-:W-:Y:S01]  /*2e930*/  LEA.HI.SX32 R4, R0, R4, 0x1a ;  /* 0x0000000400047211 */ /* 0x000fe200078fd2ff */
[----:B------:R-:W-:-:S03]  /*2e940*/  IMAD.MOV.U32 R0, RZ, RZ, RZ ;  /* 0x000000ffff007224 */ /* 0x000fc600078e00ff */
[----:B------:R-:W-:-:S04]  /*2e950*/  VIMNMX R4, R20, R4, PT ;  /* 0x0000000414047248 */ /* 0x000fc80003fe0100 */
[----:B------:R-:W-:-:S13]  /*2e960*/  ISETP.GE.AND P1, PT, R4, 0x1, PT ;  /* 0x000000010400780c */ /* 0x000fda0003f26270 */
[----:B-1----:R-:W-:Y:S05]  /*2e970*/  @!P1 BRA `(.L_x_2611) ;  /* 0x00000000006c9947 */ /* 0x002fea0003800000 */
        /* <DEDUP_REMOVED lines=10> */
[----:B------:R-:W-:-:S03]  /*2ea20*/  IADD3 R5, R17, -0x1, R4 ;  /* 0xffffffff11057810 */ /* 0x000fc60007ffe004 */
[----:B------:R-:W-:Y:S01]  /*2ea30*/  IMAD.MOV R2, RZ, RZ, -R2 ;  /* 0x000000ffff027224 */ /* 0x000fe200078e0a02 */
[----:B------:R-:W-:Y:S02]  /*2ea40*/  IABS R3, R5 ;  /* 0x0000000500037213 */ /* 0x000fe40000000000 */
[----:B------:R-:W-:Y:S02]  /*2ea50*/  LOP3.LUT R5, R5, R17, RZ, 0x3c, !PT ;  /* 0x0000001105057212 */ /* 0x000fe400078e3cff */
[----:B------:R-:W-:Y:S01]  /*2ea60*/  MOV R6, R2 ;  /* 0x0000000200067202 */ /* 0x000fe20000000f00 */
        /* <DEDUP_REMOVED lines=12> */
.L_x_2611:
[----:B------:R-:W-:Y:S05]  /*2eb30*/  BSYNC B0 ;  /* 0x0000000000007941 */ /* 0x000fea0003800000 */
.L_x_2610:
[----:B------:R-:W2:Y:S02]  /*2eb40*/  LDL.LU R2, [R1+0x20] ;  /* 0x0000200001027983 */ /* 0x000ea40000300800 */
[----:B--2---:R-:W-:-:S05]  /*2eb50*/  IMAD R3, R2, R0, RZ ;  /* 0x0000000002037224 */ /* 0x004fca00078e02ff */
        /* <DEDUP_REMOVED lines=10> */
[----:B------:R-:W-:Y:S01]  /*2ec00*/  VOTEU.ANY UR4, UPT, PT ;  /* 0x0000000000047886 */ /* 0x000fe200038e0100 */
[----:B------:R-:W1:Y:S01]  /*2ec10*/  LDC.64 R4, c[0x0][0xc60] ;  /* 0x00031800ff047b82 */ /* 0x000e620000000a00 */
[----:B------:R-:W0:Y:S08]  /*2ec20*/  FLO.U32 R0, UR4 ;  /* 0x0000000400007d00 */ /* 0x000e3000080e0000 */
[----:B------:R-:W1:Y:S01]  /*2ec30*/  POPC R2, UR4 ;  /* 0x0000000400027d09 */ /* 0x000e620008000000 */
[----:B0-----:R-:W-:-:S13]  /*2ec40*/  ISETP.EQ.U32.AND P0, PT, R0, R3, PT ;  /* 0x000000030000720c */ /* 0x001fda0003f02070 */
[----:B-1----:R-:W2:Y:S01]  /*2ec50*/  @P0 ATOMG.E.ADD.STRONG.GPU PT, R5, desc[UR54][R4.64], R2 ;  /* 0x00000002040509a8 */ /* 0x002ea200081ee1f6 */
[----:B------:R-:W0:Y:S02]  /*2ec60*/  S2R R3, SR_LTMASK ;  /* 0x0000000000037919 */ /* 0x000e240000003900 */
[----:B0-----:R-:W-:-:S06]  /*2ec70*/  LOP3.LUT R3, R3, UR4, RZ, 0xc0, !PT ;  /* 0x0000000403037c12 */ /* 0x001fcc000f8ec0ff */
[----:B------:R-:W0:Y:S01]  /*2ec80*/  POPC R3, R3 ;  /* 0x0000000300037309 */ /* 0x000e220000000000 */
[----:B--2---:R-:W0:Y:S02]  /*2ec90*/  SHFL.IDX PT, R0, R5, R0, 0x1f ;  /* 0x00001f0005007589 */ /* 0x004e2400000e0000 */
[----:B0-----:R-:W-:-:S05]  /*2eca0*/  IADD3 R0, R0, UR38, R3 ;  /* 0x0000002600007c10 */ /* 0x001fca000fffe003 */
[----:B------:R2:W-:Y:S01]  /*2ecb0*/  STL [R1], R0 ;  /* 0x0000000001007387 */ /* 0x0005e20000100800 */
[----:B------:R-:W-:Y:S05]  /*2ecc0*/  BRA `(.L_x_2613) ;  /* 0x0000003400a87947 */ /* 0x000fea0003800000 */
.L_x_2612:
        /* <DEDUP_REMOVED lines=8> */
[----:B------:R-:W-:Y:S01]  /*2ed50*/  MOV R4, UR6 ;  /* 0x0000000600047c02 */ /* 0x000fe20008000f00 */
        /* <DEDUP_REMOVED lines=10> */
[----:B0-----:R-:W-:Y:S05]  /*2ee00*/  CALL.ABS.NOINC R2 ;  /* 0x0000000002007343 */ /* 0x001fea0003c00000 */
.L_x_2615:
[----:B------:R-:W-:Y:S05]  /*2ee10*/  BSYNC B6 ;  /* 0x0000000000067941 */ /* 0x000fea0003800000 */
.L_x_2614:
        /* <DEDUP_REMOVED lines=12> */
[----:B------:R-:W-:Y:S01]  /*2eee0*/  IMAD.U32 R4, RZ, RZ, UR6 ;  /* 0x00000006ff047e24 */ /* 0x000fe2000f8e00ff */
[----:B------:R-:W-:Y:S01]  /*2eef0*/  MOV R10, UR4 ;  /* 0x00000004000a7c02 */ /* 0x000fe20008000f00 */
[----:B------:R-:W1:Y:S01]  /*2ef00*/  LDC.64 R2, c[0x4][R2] ;  /* 0x0100000002027b82 */ /* 0x000e620000000a00 */
        /* <DEDUP_REMOVED lines=8> */
[----:B01----:R-:W-:Y:S05]  /*2ef90*/  CALL.ABS.NOINC R2 ;  /* 0x0000000002007343 */ /* 0x003fea0003c00000 */
.L_x_2617:
[----:B------:R-:W-:Y:S05]  /*2efa0*/  BSYNC B6 ;  /* 0x0000000000067941 */ /* 0x000fea0003800000 */
.L_x_2616:
        /* <DEDUP_REMOVED lines=19> */
[----:B01----:R-:W-:Y:S05]  /*2f0e0*/  CALL.ABS.NOINC R2 ;  /* 0x0000000002007343 */ /* 0x003fea0003c00000 */
.L_x_2619:
[----:B------:R-:W-:Y:S05]  /*2f0f0*/  BSYNC B6 ;  /* 0x0000000000067941 */ /* 0x000fea0003800000 */
.L_x_2618:
[----:B------:R-:W-:Y:S01]  /*2f100*/  LOP3.LUT P6, RZ, R17, 0x1, RZ, 0xc0, !PT ;  /* 0x0000000111ff7812 */ /* 0x000fe200078cc0ff */
[----:B------:R-:W-:-:S12]  /*2f110*/  BSSY B6, `(.L_x_2620) ;  /* 0x0000012000067945 */ /* 0x000fd80003800000 */
[----:B------:R-:W-:Y:S05]  /*2f120*/  @!P6 BRA `(.L_x_2621) ;  /* 0x000000000040e947 */ /* 0x000fea0003800000 */
[----:B------:R-:W-:Y:S01]  /*2f130*/  MOV R2, 0x0 ;  /* 0x0000000000027802 */ /* 0x000fe20000000f00 */
[----:B------:R-:W-:Y:S01]  /*2f140*/  ULDC.64 UR4, c[0x4][0xc0] ;  /* 0x0100300000047ab9 */ /* 0x000fe20000000a00 */
[----:B------:R-:W-:Y:S01]  /*2f150*/  ULDC.64 UR6, c[0x4][0xc8] ;  /* 0x0100320000067ab9 */ /* 0x000fe20000000a00 */
[----:B------:R-:W-:Y:S01]  /*2f160*/  ULDC.64 UR8, c[0x4][0x20] ;  /* 0x0100080000087ab9 */ /* 0x000fe20000000a00 */
[----:B------:R-:W-:Y:S01]  /*2f170*/  IMAD.U32 R4, RZ, RZ, UR4 ;  /* 0x00000004ff047e24 */ /* 0x000fe2000f8e00ff */
[----:B------:R-:W-:Y:S01]  /*2f180*/  MOV R8, 0x70 ;  /* 0x0000007000087802 */ /* 0x000fe20000000f00 */
[----:B------:R-:W1:Y:S01]  /*2f190*/  LDC.64 R2, c[0x4][R2] ;  /* 0x0100000002027b82 */ /* 0x000e620000000a00 */
[----:B------:R-:W-:Y:S02]  /*2f1a0*/  IMAD.U32 R5, RZ, RZ, UR5 ;  /* 0x00000005ff057e24 */ /* 0x000fe4000f8e00ff */
[----:B------:R-:W-:Y:S02]  /*2f1b0*/  IMAD.U32 R6, RZ, RZ, UR6 ;  /* 0x00000006ff067e24 */ /* 0x000fe4000f8e00ff */
[----:B------:R-:W-:-:S02]  /*2f1c0*/  IMAD.U32 R7, RZ, RZ, UR7 ;  /* 0x00000007ff077e24 */ /* 0x000fc4000f8e00ff */
[----:B------:R-:W-:Y:S02]  /*2f1d0*/  IMAD.U32 R10, RZ, RZ, UR8 ;  /* 0x00000008ff0a7e24 */ /* 0x000fe4000f8e00ff */
[----:B------:R-:W-:Y:S02]  /*2f1e0*/  IMAD.U32 R11, RZ, RZ, UR9 ;  /* 0x00000009ff0b7e24 */ /* 0x000fe4000f8e00ff */
[----:B------:R-:W-:Y:S02]  /*2f1f0*/  IMAD.MOV.U32 R12, RZ, RZ, 0x1 ;  /* 0x00000001ff0c7424 */ /* 0x000fe400078e00ff */
[----:B------:R-:W-:-:S07]  /*2f200*/  IMAD.MOV.U32 R13, RZ, RZ, RZ ;  /* 0x000000ffff0d7224 */ /* 0x000fce00078e00ff */
[----:B------:R-:W-:-:S07]  /*2f210*/  LEPC R20, `(.L_x_2621) ;  /* 0x000000001014794e */ /* 0x000fce0000000000 */
[----:B01----:R-:W-:Y:S05]  /*2f220*/  CALL.ABS.NOINC R2 ;  /* 0x0000000002007343 */ /* 0x003fea0003c00000 */
.L_x_2621:
[----:B------:R-:W-:Y:S05]  /*2f230*/  BSYNC B6 ;  /* 0x0000000000067941 */ /* 0x000fea0003800000 */
.L_x_2620:
[----:B------:R-:W2:Y:S01]  /*2f240*/  LDL.LU R2, [R1+0x24] ;  /* 0x0000240001027983 */ /* 0x000ea20000300800 */
[----:B------:R-:W-:-:S03]  /*2f250*/  ULDC.64 UR4, c[0x0][0x9f8] ;  /* 0x00027e0000047ab9 */ /* 0x000fc60000000a00 */
[----:B0-----:R-:W3:Y:S04]  /*2f260*/  LDL.LU R17, [R1+0x38] ;  /* 0x0000380001117983 */ /* 0x001ee80000300800 */
[----:B------:R-:W4:Y:S01]  /*2f270*/  LDL R8, [R1+0x8] ;  /* 0x0000080001087983 */ /* 0x000f220000100800 */
[----:B------:R-:W-:-:S04]  /*2f280*/  ISETP.NE.U32.AND P0, PT, RZ, UR4, PT ;  /* 0x00000004ff007c0c */ /* 0x000fc8000bf05070 */
[----:B------:R-:W-:-:S13]  /*2f290*/  ISETP.NE.AND.EX P0, PT, RZ, UR5, PT, P0 ;  /* 0x00000005ff007c0c */ /* 0x000fda000bf05300 */
[----:B--2---:R-:W-:-:S04]  /*2f2a0*/  @P0 IADD3 R2, P1, R2, UR4, RZ ;  /* 0x0000000402020c10 */ /* 0x004fc8000ff3e0ff */
[----:B---3--:R-:W-:Y:S01]  /*2f2b0*/  @P0 IADD3.X R3, R17, UR5, RZ, P1, !PT ;  /* 0x0000000511030c10 */ /* 0x008fe20008ffe4ff */
[----:B------:R-:W-:-:S04]  /*2f2c0*/  ULDC.64 UR4, c[0x0][0xa08] ;  /* 0x0002820000047ab9 */ /* 0x000fc80000000a00 */
[----:B----4-:R0:W2:Y:S02]  /*2f2d0*/  @P0 LDG.E R8, desc[UR54][R2.64] ;  /* 0x0000003602080981 */ /* 0x0100a4000c1e1900 */
[----:B0-----:R-:W0:Y:S01]  /*2f2e0*/  LDC.64 R2, c[0x0][0x418] ;  /* 0x00010600ff027b82 */ /* 0x001e220000000a00 */
[----:B--2---:R-:W-:Y:S01]  /*2f2f0*/  SHF.R.S32.HI R9, RZ, 0x1f, R8 ;  /* 0x0000001fff097819 */ /* 0x004fe20000011408 */
[----:B------:R1:W-:Y:S01]  /*2f300*/  @P0 STL [R1+0x8], R8 ;  /* 0x0000080801000387 */ /* 0x0003e20000100800 */
[----:B0-----:R-:W-:Y:S01]  /*2f310*/  LOP3.LUT P0, RZ, R2, UR4, RZ, 0xfc, !PT ;  /* 0x0000000402ff7c12 */ /* 0x001fe2000f80fcff */
[----:B------:R-:W-:Y:S02]  /*2f320*/  UMOV UR4, 0xffffffff ;  /* 0xffffffff00047882 */ /* 0x000fe40000000000 */
[----:B------:R1:W-:Y:S01]  /*2f330*/  STL [R1+0x24], R9 ;  /* 0x0000240901007387 */ /* 0x0003e20000100800 */
[----:B------:R-:W-:-:S04]  /*2f340*/  LOP3.LUT P0, RZ, R3, UR5, RZ, 0xfc, P0 ;  /* 0x0000000503ff7c12 */ /* 0x000fc8000800fcff */
[----:B------:R-:W-:Y:S01]  /*2f350*/  SEL R17, R8, RZ, !P0 ;  /* 0x000000ff08117207 */ /* 0x000fe20004000000 */
[----:B------:R-:W-:Y:S08]  /*2f360*/  BRA.DIV UR4, `(.L_x_2622) ;  /* 0x0000008604fc7947 */ /* 0x000ff0000b800000 */
[----:B------:R-:W0:Y:S02]  /*2f370*/  S2R R0, SR_TID.X ;  /* 0x0000000000007919 */ /* 0x000e240000002100 */
[----:B0-----:R-:W-:-:S04]  /*2f380*/  SHF.R.U32.HI R0, RZ, 0x5, R0 ;  /* 0x00000005ff007819 */ /* 0x001fc80000011600 */
[----:B------:R-:W-:-:S05]  /*2f390*/  LOP3.LUT R0, R0, 0x3, RZ, 0xc0, !PT ;  /* 0x0000000300007812 */ /* 0x000fca00078ec0ff */
[----:B------:R0:W2:Y:S02]  /*2f3a0*/  SHFL.IDX PT, R14, R0, RZ, 0x1f ;  /* 0x00001fff000e7589 */ /* 0x0000a400000e0000 */
.L_x_2866:
[----:B0-----:R-:W3:Y:S01]  /*2f3b0*/  LDL.LU R0, [R1+0x10] ;  /* 0x0000100001007983 */ /* 0x001ee20000300800 */
[----:B------:R-:W-:Y:S02]  /*2f3c0*/  PLOP3.LUT P1, PT, PT, PT, PT, 0x8, 0x0 ;  /* 0x000000000000781c */ /* 0x000fe40003f2e170 */
[----:B--2---:R-:W-:Y:S02]  /*2f3d0*/  ISETP.NE.AND P0, PT, R14, RZ, PT ;  /* 0x000000ff0e00720c */ /* 0x004fe40003f05270 */
[----:B---3--:R-:W-:-:S09]  /*2f3e0*/  LOP3.LUT R0, R0, 0xfffffffe, RZ, 0xc0, !PT ;  /* 0xfffffffe00007812 */ /* 0x008fd200078ec0ff */
[----:B------:R-:W-:-:S05]  /*2f3f0*/  @P1 LOP3.LUT R0, R0, 0x1, RZ, 0xfc, !PT ;  /* 0x0000000100001812 */ /* 0x000fca00078efcff */
[----:B------:R0:W-:Y:S01]  /*2f400*/  STL [R1+0x10], R0 ;  /* 0x0000100001007387 */ /* 0x0001e20000100800 */
[----:B------:R-:W-:Y:S05]  /*2f410*/  @P0 BRA `(.L_x_2623) ;  /* 0x0000000400ac0947 */ /* 0x000fea0003800000 */
[----:B------:R-:W-:-:S03]  /*2f420*/  UMOV UR4, 0xffffffff ;  /* 0xffffffff00047882 */ /* 0x000fc60000000000 */
[----:B------:R-:W-:Y:S05]  /*2f430*/  BRA.DIV UR4, `(.L_x_2624) ;  /* 0x0000008604fc7947 */ /* 0x000fea000b800000 */
[----:B------:R-:W-:-:S13]  /*2f440*/  ELECT P6, URZ, PT ;  /* 0x00000000003f782f */ /* 0x000fda00038c0000 */
.L_x_2869:
[----:B------:R-:W-:Y:S05]  /*2f450*/  @!P6 BRA `(.L_x_2623) ;  /* 0x00000004009ce947 */ /* 0x000fea0003800000 */
[----:B0-----:R-:W2:Y:S01]  /*2f460*/  LDL R0, [R1+0x48] ;  /* 0x0000480001007983 */ /* 0x001ea20000100800 */
[----:B------:R-:W-:-:S04]  /*2f470*/  ISETP.NE.U32.AND P0, PT, R2, RZ, PT ;  /* 0x000000ff0200720c */ /* 0x000fc80003f05070 */
[----:B------:R-:W-:Y:S01]  /*2f480*/  ISETP.NE.AND.EX P0, PT, R3, RZ, PT, P0 ;  /* 0x000000ff0300720c */ /* 0x000fe20003f05300 */
[----:B--2---:R-:W-:-:S12]  /*2f490*/  VIADD R0, R0, 0xffffffff ;  /* 0xffffffff00007836 */ /* 0x004fd80000000000 */
        /* <DEDUP_REMOVED lines=18> */
.L_x_2625:
[----:B0-----:R-:W2:Y:S01]  /*2f5c0*/  LDL R3, [R1+0x18] ;  /* 0x0000180001037983 */ /* 0x001ea20000100800 */
[----:B------:R-:W-:Y:S01]  /*2f5d0*/  LEA R2, R19, R18, 0x3 ;  /* 0x0000001213027211 */ /* 0x000fe200078e18ff */
[----:B-1----:R-:W0:Y:S02]  /*2f5e0*/  S2R R8, SR_TID.X ;  /* 0x0000000000087919 */ /* 0x002e240000002100 */
[----:B0-----:R-:W-:-:S04]  /*2f5f0*/  LOP3.LUT R8, R8, 0x7f, RZ, 0xc0, !PT ;  /* 0x0000007f08087812 */ /* 0x001fc800078ec0ff */
[----:B------:R-:W-:Y:S02]  /*2f600*/  ISETP.NE.AND P1, PT, R8, RZ, PT ;  /* 0x000000ff0800720c */ /* 0x000fe40003f25270 */
[----:B--2---:R-:W-:-:S04]  /*2f610*/  SHF.L.U32 R4, R3, 0x1f, RZ ;  /* 0x0000001f03047819 */ /* 0x004fc800000006ff */
[----:B------:R-:W0:Y:S02]  /*2f620*/  SYNCS.PHASECHK.TRANS64.TRYWAIT P0, [R2+URZ+0x33480], R4 ;  /* 0x03348004020075a7 */ /* 0x000e24000800017f */
[----:B0-----:R-:W-:Y:S05]  /*2f630*/  @!P0 BRA `(.L_x_2626) ;  /* 0x00000084009c8947 */ /* 0x001fea0003800000 */
.L_x_2870:
        /* <DEDUP_REMOVED lines=8> */
.L_x_2627:
        /* <DEDUP_REMOVED lines=28> */
.L_x_2871:
        /* <DEDUP_REMOVED lines=8> */
.L_x_2629:
        /* <DEDUP_REMOVED lines=29> */
.L_x_2623:
[----:B------:R-:W0:Y:S04]  /*2fad0*/  LDL.LU R3, [R1+0x40] ;  /* 0x0000400001037983 */ /* 0x000e280000300800 */
[----:B------:R-:W2:Y:S04]  /*2fae0*/  LDL.LU R5, [R1+0x34] ;  /* 0x0000340001057983 */ /* 0x000ea80000300800 */
[----:B---3--:R-:W3:Y:S01]  /*2faf0*/  LDL.LU R4, [R1+0x4c] ;  /* 0x00004c0001047983 */ /* 0x008ee20000300800 */
[----:B------:R-:W-:Y:S05]  /*2fb00*/  WARPSYNC.ALL ;  /* 0x0000000000007948 */ /* 0x000fea0003800000 */
[----:B------:R-:W-:Y:S01]  /*2fb10*/  ULDC.64 UR6, c[0x0][0xa00] ;  /* 0x0002800000067ab9 */ /* 0x000fe20000000a00 */
[----:B------:R-:W-:Y:S01]  /*2fb20*/  ULDC.64 UR4, c[0x0][0x298] ;  /* 0x0000a60000047ab9 */ /* 0x000fe20000000a00 */
[----:B------:R-:W-:Y:S01]  /*2fb30*/  BAR.SYNC.DEFER_BLOCKING 0x8, 0x180 ;  /* 0x0206000000007b1d */ /* 0x000fe20000010000 */
[----:B------:R-:W-:Y:S01]  /*2fb40*/  ISETP.NE.U32.AND P0, PT, RZ, UR6, PT ;  /* 0x00000006ff007c0c */ /* 0x000fe2000bf05070 */
[----:B------:R-:W-:-:S03]  /*2fb50*/  VIADD R2, R18, 0x1e200 ;  /* 0x0001e20012027836 */ /* 0x000fc60000000000 */
[----:B------:R-:W-:Y:S01]  /*2fb60*/  ISETP.NE.AND.EX P0, PT, RZ, UR7, PT, P0 ;  /* 0x00000007ff007c0c */ /* 0x000fe2000bf05300 */
[----:B------:R-:W-:Y:S01]  /*2fb70*/  BSSY B6, `(.L_x_2630) ;  /* 0x000001e000067945 */ /* 0x000fe20003800000 */
[----:B------:R-:W-:Y:S02]  /*2fb80*/  LOP3.LUT P1, RZ, R2, 0x1bf, RZ, 0xc0, !PT ;  /* 0x000001bf02ff7812 */ /* 0x000fe4000782c0ff */
[----:B0-----:R-:W-:Y:S02]  /*2fb90*/  SHF.R.S32.HI R0, RZ, 0x1f, R3 ;  /* 0x0000001fff007819 */ /* 0x001fe40000011403 */
[----:B--2---:R-:W-:-:S03]  /*2fba0*/  SEL R5, R5, RZ, !P0 ;  /* 0x000000ff05057207 */ /* 0x004fc60004000000 */
[----:B------:R-:W-:Y:S01]  /*2fbb0*/  IMAD R0, R0, UR4, RZ ;  /* 0x0000000400007c24 */ /* 0x000fe2000f8e02ff */
[----:B---3--:R-:W-:-:S03]  /*2fbc0*/  SEL R4, R4, RZ, !P0 ;  /* 0x000000ff04047207 */ /* 0x008fc60004000000 */
[C---:B------:R-:W-:Y:S02]  /*2fbd0*/  IMAD R0, R3.reuse, UR5, R0 ;  /* 0x0000000503007c24 */ /* 0x040fe4000f8e0200 */
[----:B------:R-:W-:-:S04]  /*2fbe0*/  IMAD.WIDE.U32 R2, R3, UR4, RZ ;  /* 0x0000000403027c25 */ /* 0x000fc8000f8e00ff */
[----:B------:R-:W-:Y:S01]  /*2fbf0*/  IMAD.IADD R0, R3, 0x1, R0 ;  /* 0x0000000103007824 */ /* 0x000fe200078e0200 */
        /* <DEDUP_REMOVED lines=16> */
[----:B-1----:R-:W-:Y:S02]  /*2fd00*/  IMAD.MOV.U32 R8, RZ, RZ, 0x70 ;  /* 0x00000070ff087424 */ /* 0x002fe400078e00ff */
[----:B------:R-:W-:Y:S02]  /*2fd10*/  IMAD.MOV.U32 R12, RZ, RZ, 0x1 ;  /* 0x00000001ff0c7424 */ /* 0x000fe400078e00ff */
[----:B------:R-:W-:-:S07]  /*2fd20*/  IMAD.MOV.U32 R13, RZ, RZ, RZ ;  /* 0x000000ffff0d7224 */ /* 0x000fce00078e00ff */
[----:B------:R-:W-:-:S07]  /*2fd30*/  LEPC R20, `(.L_x_2631) ;  /* 0x000000001014794e */ /* 0x000fce0000000000 */
[----:B0-----:R-:W-:Y:S05]  /*2fd40*/  CALL.ABS.NOINC R2 ;  /* 0x0000000002007343 */ /* 0x001fea0003c00000 */
.L_x_2631:
[----:B------:R-:W-:Y:S05]  /*2fd50*/  BSYNC B6 ;  /* 0x0000000000067941 */ /* 0x000fea0003800000 */
.L_x_2630:
[----:B0-----:R-:W2:Y:S01]  /*2fd60*/  LDL.LU R0, [R1+0x40] ;  /* 0x0000400001007983 */ /* 0x001ea20000300800 */
[----:B------:R-:W-:Y:S01]  /*2fd70*/  ULDC.64 UR4, c[0x0][0x2d8] ;  /* 0x0000b60000047ab9 */ /* 0x000fe20000000a00 */
[----:B------:R-:W0:Y:S01]  /*2fd80*/  LDC R7, c[0x0][0x448] ;  /* 0x00011200ff077b82 */ /* 0x000e220000000800 */
[----:B------:R-:W-:Y:S01]  /*2fd90*/  ULDC.64 UR6, c[0x0][0x280] ;  /* 0x0000a00000067ab9 */ /* 0x000fe20000000a00 */
[----:B------:R-:W3:Y:S04]  /*2fda0*/  LDL.LU R5, [R1+0x38] ;  /* 0x0000380001057983 */ /* 0x000ee80000300800 */
[----:B------:R-:W3:Y:S04]  /*2fdb0*/  LDL.LU.64 R2, [R1+0x50] ;  /* 0x0000500001027983 */ /* 0x000ee80000300a00 */
[----:B------:R-:W4:Y:S04]  /*2fdc0*/  LDL.LU R4, [R1+0x34] ;  /* 0x0000340001047983 */ /* 0x000f280000300800 */
[----:B------:R-:W4:Y:S01]  /*2fdd0*/  LDL R10, [R1+0x4] ;  /* 0x00000400010a7983 */ /* 0x000f220000100800 */
[----:B-1----:R-:W1:Y:S01]  /*2fde0*/  S2R R8, SR_TID.X ;  /* 0x0000000000087919 */ /* 0x002e620000002100 */
[----:B0-----:R-:W-:-:S13]  /*2fdf0*/  ISETP.NE.AND P0, PT, R7, 0x1, PT ;  /* 0x000000010700780c */ /* 0x001fda0003f05270 */
[----:B------:R-:W0:Y:S01]  /*2fe00*/  @P0 LDC R6, c[0x0][0x450] ;  /* 0x00011400ff060b82 */ /* 0x000e220000000800 */
[----:B-1----:R-:W-:-:S05]  /*2fe10*/  IMAD.SHL.U32 R8, R8, 0x10, RZ ;  /* 0x0000001008087824 */ /* 0x002fca00078e00ff */
[----:B------:R-:W-:-:S04]  /*2fe20*/  LOP3.LUT R8, R8, 0x30, RZ, 0xc0, !PT ;  /* 0x0000003008087812 */ /* 0x000fc800078ec0ff */
[C---:B------:R-:W-:Y:S02]  /*2fe30*/  LOP3.LUT R11, R8.reuse, 0x40, RZ, 0xfc, !PT ;  /* 0x00000040080b7812 */ /* 0x040fe400078efcff */
[----:B------:R-:W-:Y:S02]  /*2fe40*/  LOP3.LUT R8, R8, 0x80, RZ, 0xfc, !PT ;  /* 0x0000008008087812 */ /* 0x000fe400078efcff */
[----:B---3--:R-:W-:Y:S02]  /*2fe50*/  MOV R3, R5 ;  /* 0x0000000500037202 */ /* 0x008fe40000000f00 */
[----:B------:R-:W1:Y:S01]  /*2fe60*/  S2R R5, SR_TID.X ;  /* 0x0000000000057919 */ /* 0x000e620000002100 */
[----:B------:R-:W-:-:S04]  /*2fe70*/  IMAD.WIDE.U32 R2, R16, UR4, R2 ;  /* 0x0000000410027c25 */ /* 0x000fc8000f8e0002 */
[----:B------:R-:W-:Y:S01]  /*2fe80*/  IMAD R3, R16, UR5, R3 ;  /* 0x0000000510037c24 */ /* 0x000fe2000f8e0203 */
[----:B------:R-:W-:Y:S02]  /*2fe90*/  ULDC.64 UR4, c[0x0][0x2e0] ;  /* 0x0000b80000047ab9 */ /* 0x000fe40000000a00 */
[----:B--2---:R-:W-:Y:S02]  /*2fea0*/  IMAD R0, R0, UR4, RZ ;  /* 0x0000000400007c24 */ /* 0x004fe4000f8e02ff */
[----:B----4-:R-:W-:-:S04]  /*2feb0*/  IMAD.WIDE.U32 R2, R4, UR4, R2 ;  /* 0x0000000404027c25 */ /* 0x010fc8000f8e0002 */
[----:B------:R-:W-:Y:S01]  /*2fec0*/  IMAD R0, R4, UR5, R0 ;  /* 0x0000000504007c24 */ /* 0x000fe2000f8e0200 */
[----:B------:R-:W-:Y:S01]  /*2fed0*/  ULDC.64 UR4, c[0x0][0x2d0] ;  /* 0x0000b40000047ab9 */ /* 0x000fe20000000a00 */
[----:B------:R-:W2:Y:S02]  /*2fee0*/  S2R R4, SR_TID.X ;  /* 0x0000000000047919 */ /* 0x000ea40000002100 */
[----:B------:R-:W-:Y:S01]  /*2fef0*/  IMAD.IADD R3, R3, 0x1, R0 ;  /* 0x0000000103037824 */ /* 0x000fe200078e0200 */
[----:B-1----:R-:W-:-:S04]  /*2ff00*/  LOP3.LUT R5, R5, 0x7f, RZ, 0xc0, !PT ;  /* 0x0000007f05057812 */ /* 0x002fc800078ec0ff */
[----:B------:R-:W-:Y:S01]  /*2ff10*/  SHF.R.U32.HI R5, RZ, 0x2, R5 ;  /* 0x00000002ff057819 */ /* 0x000fe20000011605 */
[----:B--2---:R-:W-:-:S05]  /*2ff20*/  IMAD.SHL.U32 R4, R4, 0x20, RZ ;  /* 0x0000002004047824 */ /* 0x004fca00078e00ff */
[----:B------:R-:W-:Y:S02]  /*2ff30*/  LOP3.LUT R4, R5, 0x60, R4, 0xf8, !PT ;  /* 0x0000006005047812 */ /* 0x000fe400078ef804 */
[----:B------:R-:W1:Y:S03]  /*2ff40*/  @P0 LDC R5, c[0x0][0x44c] ;  /* 0x00011300ff050b82 */ /* 0x000e660000000800 */
[----:B------:R-:W-:-:S04]  /*2ff50*/  IMAD R4, R10, 0x80, R4 ;  /* 0x000000800a047824 */ /* 0x000fc800078e0204 */
[----:B------:R-:W-:Y:S02]  /*2ff60*/  IMAD.MOV.U32 R0, RZ, RZ, R4 ;  /* 0x000000ffff007224 */ /* 0x000fe400078e0004 */
        /* <DEDUP_REMOVED lines=8> */
[----:B------:R-:W-:Y:S01]  /*2fff0*/  ULDC.64 UR4, c[0x0][0x2c8] ;  /* 0x0000b20000047ab9 */ /* 0x000fe20000000a00 */
[----:B------:R-:W0:Y:S02]  /*30000*/  S2R R5, SR_TID.X ;  /* 0x0000000000057919 */ /* 0x000e240000002100 */
[----:B------:R-:W-:Y:S01]  /*30010*/  IMAD.IADD R3, R3, 0x1, R0 ;  /* 0x0000000103037824 */ /* 0x000fe200078e0200 */
[----:B------:R-:W-:Y:S01]  /*30020*/  SHF.R.S32.HI R0, RZ, 0x1f, R4 ;  /* 0x0000001fff007819 */ /* 0x000fe20000011404 */
[----:B------:R-:W-:-:S04]  /*30030*/  IMAD.WIDE.U32 R2, R4, UR4, R2 ;  /* 0x0000000404027c25 */ /* 0x000fc8000f8e0002 */
[----:B------:R-:W-:Y:S01]  /*30040*/  IMAD R0, R0, UR4, RZ ;  /* 0x0000000400007c24 */ /* 0x000fe2000f8e02ff */
[----:B------:R-:W-:Y:S02]  /*30050*/  ULDC UR4, c[0x0][0x2b8] ;  /* 0x0000ae0000047ab9 */ /* 0x000fe40000000800 */
[----:B------:R-:W-:Y:S01]  /*30060*/  ISETP.GE.AND P2, PT, R8, UR4, PT ;  /* 0x0000000408007c0c */ /* 0x000fe2000bf46270 */
[----:B------:R-:W-:Y:S01]  /*30070*/  IMAD R0, R4, UR5, R0 ;  /* 0x0000000504007c24 */ /* 0x000fe2000f8e0200 */
[----:B------:R1:W5:Y:S01]  /*30080*/  LDL R8, [R1+0x3c] ;  /* 0x00003c0001087983 */ /* 0x0003620000100800 */
[----:B------:R-:W-:Y:S02]  /*30090*/  IADD3 R4, P3, R2, UR6, RZ ;  /* 0x0000000602047c10 */ /* 0x000fe4000ff7e0ff */
[----:B------:R-:W-:Y:S02]  /*300a0*/  ISETP.GE.AND P1, PT, R11, UR4, PT ;  /* 0x000000040b007c0c */ /* 0x000fe4000bf26270 */
[----:B------:R-:W-:-:S02]  /*300b0*/  IADD3.X R3, R3, UR7, R0, P3, !PT ;  /* 0x0000000703037c10 */ /* 0x000fc40009ffe400 */
[----:B0-----:R-:W-:-:S04]  /*300c0*/  SHF.L.U32 R9, R5, 0x4, RZ ;  /* 0x0000000405097819 */ /* 0x001fc800000006ff */
[----:B------:R-:W-:-:S04]  /*300d0*/  LOP3.LUT R9, R9, 0x30, RZ, 0xc0, !PT ;  /* 0x0000003009097812 */ /* 0x000fc800078ec0ff */
[----:B------:R-:W-:Y:S01]  /*300e0*/  ISETP.GE.AND P0, PT, R9, UR4, PT ;  /* 0x0000000409007c0c */ /* 0x000fe2000bf06270 */
[----:B------:R-:W-:-:S03]  /*300f0*/  UMOV UR4, 0xffffffff ;  /* 0xffffffff00047882 */ /* 0x000fc60000000000 */
[----:B-1----:R-:W-:Y:S09]  /*30100*/  BRA.DIV UR4, `(.L_x_2632) ;  /* 0x0000007e04107947 */ /* 0x002ff2000b800000 */
[----:B------:R-:W0:Y:S02]  /*30110*/  S2R R6, SR_TID.X ;  /* 0x0000000000067919 */ /* 0x000e240000002100 */
[----:B0-----:R-:W-:Y:S02]  /*30120*/  LOP3.LUT R11, R6, 0x7f, RZ, 0xc0, !PT ;  /* 0x0000007f060b7812 */ /* 0x001fe400078ec0ff */
[----:B------:R-:W2:Y:S02]  /*30130*/  LDL.LU R6, [R1+0x44] ;  /* 0x0000440001067983 */ /* 0x000ea40000300800 */
[----:B------:R-:W-:-:S05]  /*30140*/  SHF.R.U32.HI R11, RZ, 0x2, R11 ;  /* 0x00000002ff0b7819 */ /* 0x000fca000001160b */
[----:B------:R-:W-:-:S04]  /*30150*/  IMAD R0, R10, 0x80, R11 ;  /* 0x000000800a007824 */ /* 0x000fc800078e020b */
[----:B------:R-:W-:Y:S02]  /*30160*/  VIADD R5, R0, 0x20 ;  /* 0x0000002000057836 */ /* 0x000fe40000000000 */
[----:B--2---:R-:W-:Y:S02]  /*30170*/  IMAD R2, R6, R7, RZ ;  /* 0x0000000706027224 */ /* 0x004fe400078e02ff */
[----:B------:R-:W0:Y:S03]  /*30180*/  SHFL.IDX PT, R7, R4, RZ, 0x1c1f ;  /* 0x001c1fff04077589 */ /* 0x000e2600000e0000 */
[----:B------:R-:W-:Y:S01]  /*30190*/  ISETP.GE.AND P4, PT, R0, R2, PT ;  /* 0x000000020000720c */ /* 0x000fe20003f86270 */
[----:B------:R-:W1:-:S12]  /*301a0*/  SHFL.IDX PT, R6, R3, RZ, 0x1c1f ;  /* 0x001c1fff03067589 */ /* 0x000e5800000e0000 */
        /* <DEDUP_REMOVED lines=31> */
.L_x_2880:
[----:B------:R-:W-:Y:S01]  /*303a0*/  VIADD R0, R0, 0x60 ;  /* 0x0000006000007836 */ /* 0x000fe20000000000 */
[----:B------:R-:W-:Y:S04]  /*303b0*/  BSSY B0, `(.L_x_2633) ;  /* 0x000000b000007945 */ /* 0x000fe80003800000 */
[----:B------:R-:W-:-:S13]  /*303c0*/  ISETP.GE.AND P3, PT, R0, R2, PT ;  /* 0x000000020000720c */ /* 0x000fda0003f66270 */
[----:B------:R-:W-:Y:S05]  /*303d0*/  @P3 BRA `(.L_x_2634) ;  /* 0x0000000000203947 */ /* 0x000fea0003800000 */
[----:B--2---:R-:W-:-:S05]  /*303e0*/  IADD3 R2, P3, R9, R3, RZ ;  /* 0x0000000309027210 */ /* 0x004fca0007f7e0ff */
[----:B01----:R-:W-:-:S05]  /*303f0*/  IMAD.X R3, RZ, RZ, R5, P3 ;  /* 0x000000ffff037224 */ /* 0x003fca00018e0605 */
[----:B------:R-:W-:Y:S01]  /*30400*/  @!PT LDS RZ, [RZ] ;  /* 0x00000000fffff984 */ /* 0x000fe20000000800 */
[----:B------:R-:W-:Y:S01]  /*30410*/  @!PT LDS RZ, [RZ] ;  /* 0x00000000fffff984 */ /* 0x000fe20000000800 */
[----:B------:R-:W-:Y:S01]  /*30420*/  @!PT LDS RZ, [RZ] ;  /* 0x00000000fffff984 */ /* 0x000fe20000000800 */
[----:B------:R4:W-:Y:S04]  /*30430*/  LDGSTS.E.BYPASS.LTC128B.128 [R8+0x1fa00], desc[UR54][R2.64], !P0 ;  /* 0x1fa0000002087fae */ /* 0x0009e8000c101d76 */
[----:B------:R4:W-:Y:S04]  /*30440*/  LDGSTS.E.BYPASS.LTC128B.128 [R8+0x21a00], desc[UR54][R2.64+0x40], !P1 ;  /* 0x21a0004002087fae */ /* 0x0009e8000c901d76 */
[----:B------:R4:W-:Y:S02]  /*30450*/  LDGSTS.E.BYPASS.LTC128B.128 [R8+0x23a00], desc[UR54][R2.64+0x80], !P2 ;  /* 0x23a0008002087fae */ /* 0x0009e4000d101d76 */
.L_x_2634:
[----:B------:R-:W-:Y:S05]  /*30460*/  BSYNC B0 ;  /* 0x0000000000007941 */ /* 0x000fea0003800000 */
.L_x_2633:
[----:B------:R-:W-:Y:S01]  /*30470*/  NOP ;  /* 0x0000000000007918 */ /* 0x000fe20000000000 */
[----:B------:R-:W-:-:S13]  /*30480*/  PLOP3.LUT P0, PT, PT, PT, PT, 0x80, 0x0 ;  /* 0x000000000000781c */ /* 0x000fda0003f0f070 */
.L_x_2635:
[----:B------:R-:W-:Y:S02]  /*30490*/  PLOP3.LUT P1, PT, P1, P0, PT, 0xa2, 0x0 ;  /* 0x000000000000781c */ /* 0x000fe40000f21472 */
[----:B------:R-:W-:-:S08]  /*304a0*/  @P0 R2UR P1, UR4, R18 ;  /* 0x00000000120402ca */ /* 0x000fd00000020000 */
[----:B------:R-:W-:-:S05]  /*304b0*/  @P0 PLOP3.LUT P0, PT, P1, PT, PT, 0x80, 0x0 ;  /* 0x000000000000081c */ /* 0x000fca0000f0f070 */
[----:B------:R-:W-:Y:S01]  /*304c0*/  @!P1 SYNCS.ARRIVE.TRANS64.RED.A0T1 RZ, [UR4+0x33400], RZ ;  /* 0x033400ffffff99a7 */ /* 0x000fe20008200404 */
[----:B------:R-:W-:Y:S07]  /*304d0*/  @!P1 ARRIVES.LDGSTSBAR.64.TRANSCNT [UR4+0x33400] ;  /* 0x03340000ff0099b0 */ /* 0x000fee0008000a84 */
[----:B------:R-:W-:Y:S05]  /*304e0*/  @P0 BRA.U.ANY `(.L_x_2635) ;  /* 0xfffffffd00e80947 */ /* 0x000fea000393ffff */
[----:B----4-:R-:W4:Y:S02]  /*304f0*/  LDL.LU R2, [R1+0x58] ;  /* 0x0000580001027983 */ /* 0x010f240000300800 */
[----:B----4-:R-:W-:-:S04]  /*30500*/  IADD3 R2, R2, 0x1, RZ ;  /* 0x0000000102027810 */ /* 0x010fc80007ffe0ff */
[----:B------:R-:W-:Y:S01]  /*30510*/  LEA.HI R0, R2, R2, RZ, 0x1 ;  /* 0x0000000202007211 */ /* 0x000fe200078f08ff */
[----:B------:R4:W-:Y:S03]  /*30520*/  STL [R1+0x58], R2 ;  /* 0x0000580201007387 */ /* 0x0009e60000100800 */
        /* <DEDUP_REMOVED lines=8> */
.L_x_2881:
[----:B------:R-:W-:Y:S05]  /*305b0*/  BSYNC B0 ;  /* 0x0000000000007941 */ /* 0x000fea0003800000 */
.L_x_2636:
[----:B------:R-:W5:Y:S04]  /*305c0*/  LDL.LU R2, [R1+0x48] ;  /* 0x0000480001027983 */ /* 0x000f680000300800 */
[----:B0-2---:R-:W2:Y:S01]  /*305d0*/  LDL R3, [R1+0x20] ;  /* 0x0000200001037983 */ /* 0x005ea20000100800 */
[----:B-----5:R-:W-:-:S05]  /*305e0*/  VIADD R2, R2, 0xfffffffe ;  /* 0xfffffffe02027836 */ /* 0x020fca0000000000 */
[----:B--2---:R-:W-:-:S13]  /*305f0*/  ISETP.GE.AND P0, PT, R2, R3, PT ;  /* 0x000000030200720c */ /* 0x004fda0003f06270 */
[----:B------:R-:W-:Y:S05]  /*30600*/  @!P0 BRA `(.L_x_2638) ;  /* 0x0000001000e48947 */ /* 0x000fea0003800000 */
[----:B---3--:R0:W5:Y:S01]  /*30610*/  LDL.LU R8, [R1+0x18] ;  /* 0x0000180001087983 */ /* 0x0081620000300800 */
[----:B----4-:R-:W-:-:S07]  /*30620*/  IMAD.MOV.U32 R0, RZ, RZ, R19 ;  /* 0x000000ffff007224 */ /* 0x010fce00078e0013 */
.L_x_2662:
        /* <DEDUP_REMOVED lines=8> */
[----:B-----5:R-:W-:-:S05]  /*306b0*/  LOP3.LUT R9, R8, R3, RZ, 0x3c, !PT ;  /* 0x0000000308097212 */ /* 0x020fca00078e3cff */
[----:B------:R2:W-:Y:S02]  /*306c0*/  STL [R1+0x18], R9 ;  /* 0x0000180901007387 */ /* 0x0005e40000100800 */
[----:B------:R-:W-:Y:S05]  /*306d0*/  @!P1 BRA `(.L_x_2640) ;  /* 0x0000000800849947 */ /* 0x000fea0003800000 */
[----:B------:R-:W-:Y:S01]  /*306e0*/  ULDC.64 UR4, c[0x0][0x418] ;  /* 0x0001060000047ab9 */ /* 0x000fe20000000a00 */
[----:B------:R-:W-:Y:S01]  /*306f0*/  IMAD.MOV.U32 R3, RZ, RZ, R2 ;  /* 0x000000ffff037224 */ /* 0x000fe200078e0002 */
        /* <DEDUP_REMOVED lines=12> */
[----:B------:R-:W-:Y:S02]  /*307c0*/  IADD3 R3, -R4, RZ, RZ ;  /* 0x000000ff04037210 */ /* 0x000fe40007ffe1ff */
[----:B------:R-:W-:-:S03]  /*307d0*/  SHF.R.S32.HI R5, RZ, 0x1f, R4 ;  /* 0x0000001fff057819 */ /* 0x000fc60000011404 */
        /* <DEDUP_REMOVED lines=8> */
.L_x_2641:
        /* <DEDUP_REMOVED lines=8> */
.L_x_2882:
[----:B------:R-:W-:Y:S05]  /*308e0*/  BSYNC B1 ;  /* 0x0000000000017941 */ /* 0x000fea0003800000 */
.L_x_2642:
        /* <DEDUP_REMOVED lines=9> */
.L_x_2645:
[----:B------:R-:W-:Y:S05]  /*30980*/  BSYNC B1 ;  /* 0x0000000000017941 */ /* 0x000fea0003800000 */
.L_x_2644:
[----:B------:R-:W3:Y:S01]  /*30990*/  LDL R7, [R1+0x28] ;  /* 0x0000280001077983 */ /* 0x000ee20000100800 */
[----:B------:R-:W-:Y:S01]  /*309a0*/  IMAD.MOV.U32 R14, RZ, RZ, RZ ;  /* 0x000000ffff0e7224 */ /* 0x000fe200078e00ff */
[----:B------:R-:W-:Y:S01]  /*309b0*/  UIADD3 UR4, UP0, UR40, 0x470, URZ ;  /* 0x0000047028047890 */ /* 0x000fe2000ff1e03f */
[----:B------:R-:W-:Y:S01]  /*309c0*/  IMAD R4, R19, 0x7800, R18 ;  /* 0x0000780013047824 */ /* 0x000fe200078e0212 */
        /* <DEDUP_REMOVED lines=8> */
.L_x_2646:
        /* <DEDUP_REMOVED lines=10> */
[----:B------:R-:W-:Y:S01]  /*30af0*/  MOV R13, 0x40 ;  /* 0x00000040000d7802 */ /* 0x000fe20000000f00 */
[----:B------:R-:W-:Y:S01]  /*30b00*/  VIADD R9, R4, 0x11a00 ;  /* 0x00011a0004097836 */ /* 0x000fe20000000000 */
[----:B------:R-:W-:Y:S01]  /*30b10*/  PLOP3.LUT P0, PT, PT, PT, PT, 0x80, 0x0 ;  /* 0x000000000000781c */ /* 0x000fe20003f0f070 */
[----:B------:R-:W-:Y:S01]  /*30b20*/  UMOV UR6, 0x0 ;  /* 0x0000000000067882 */ /* 0x000fe20000000000 */
[----:B------:R-:W-:Y:S01]  /*30b30*/  R2UR UR10, R13 ;  /* 0x000000000d0a72ca */ /* 0x000fe200000e0000 */
[----:B------:R-:W-:-:S14]  /*30b40*/  UMOV UR7, 0x14f00000 ;  /* 0x14f0000000077882 */ /* 0x000fdc0000000000 */
.L_x_2647:
        /* <DEDUP_REMOVED lines=16> */
.L_x_2648:
        /* <DEDUP_REMOVED lines=13> */
.L_x_2883:
[----:B------:R-:W-:Y:S05]  /*30d20*/  BSYNC B1 ;  /* 0x0000000000017941 */ /* 0x000fea0003800000 */
.L_x_2649:
        /* <DEDUP_REMOVED lines=11> */
.L_x_2652:
[----:B------:R-:W-:Y:S05]  /*30de0*/  BSYNC B1 ;  /* 0x0000000000017941 */ /* 0x000fea0003800000 */
.L_x_2651:
[----:B------:R-:W-:Y:S01]  /*30df0*/  R2UR UR10, R14 ;  /* 0x000000000e0a72ca */ /* 0x000fe200000e0000 */
[----:B------:R-:W-:Y:S01]  /*30e00*/  UIADD3 UR4, UP0, UR40, 0x370, URZ ;  /* 0x0000037028047890 */ /* 0x000fe2000ff1e03f */
[----:B------:R-:W-:Y:S01]  /*30e10*/  R2UR UR6, R10 ;  /* 0x000000000a0672ca */ /* 0x000fe200000e0000 */
[----:B------:R-:W-:Y:S01]  /*30e20*/  VIADD R3, R4, 0x24200 ;  /* 0x0002420004037836 */ /* 0x000fe20000000000 */
[----:B------:R-:W-:Y:S01]  /*30e30*/  R2UR UR7, R11 ;  /* 0x000000000b0772ca */ /* 0x000fe200000e0000 */
[----:B------:R-:W-:Y:S01]  /*30e40*/  UIADD3.X UR5, URZ, UR41, URZ, UP0, !UPT ;  /* 0x000000293f057290 */ /* 0x000fe200087fe43f */
[----:B------:R-:W-:Y:S02]  /*30e50*/  PLOP3.LUT P0, PT, PT, PT, PT, 0x80, 0x0 ;  /* 0x000000000000781c */ /* 0x000fe40003f0f070 */
[----:B-12---:R-:W-:-:S11]  /*30e60*/  IADD3 R6, R6, 0x33430, RZ ;  /* 0x0003343006067810 */ /* 0x006fd60007ffe0ff */
.L_x_2653:
        /* <DEDUP_REMOVED lines=15> */
.L_x_2654:
        /* <DEDUP_REMOVED lines=15> */
.L_x_2655:
        /* <DEDUP_REMOVED lines=10> */
.L_x_2640:
[----:B------:R-:W-:Y:S05]  /*310f0*/  BSYNC B0 ;  /* 0x0000000000007941 */ /* 0x000fea0003800000 */
.L_x_2639:
[----:B------:R-:W-:-:S06]  /*31100*/  UISETP.NE.AND UP0, UPT, UR37, 0x3, UPT ;  /* 0x000000032500788c */ /* 0x000fcc000bf05270 */
[----:B------:R-:W-:-:S13]  /*31110*/  PLOP3.LUT P0, PT, PT, PT, UP0, 0x80, 0x0 ;  /* 0x000000000000781c */ /* 0x000fda0003f0f008 */
[----:B------:R-:W-:Y:S05]  /*31120*/  @!P0 BRA `(.L_x_2656) ;  /* 0x0000000000048947 */ /* 0x000fea0003800000 */
[----:B------:R-:W-:Y:S01]  /*31130*/  BPT.TRAP 0x1 ;  /* 0x000000040000795c */ /* 0x000fe20000300000 */
.L_x_2656:
        /* <DEDUP_REMOVED lines=8> */
.L_x_2884:
[----:B------:R-:W-:Y:S05]  /*311c0*/  BSYNC B0 ;  /* 0x0000000000007941 */ /* 0x000fea0003800000 */
.L_x_2657:
[----:B------:R-:W-:Y:S05]  /*311d0*/  @!P1 BRA `(.L_x_2659) ;  /* 0x0000000000049947 */ /* 0x000fea0003800000 */
[----:B------:R-:W-:Y:S01]  /*311e0*/  BPT.TRAP 0x1 ;  /* 0x000000040000795c */ /* 0x000fe20000300000 */
.L_x_2659:
[----:B---3--:R-:W-:Y:S01]  /*311f0*/  SHF.L.U32 R4, R8, 0x1f, RZ ;  /* 0x0000001f08047819 */ /* 0x008fe200000006ff */
[----:B------:R-:W-:-:S03]  /*31200*/  IMAD R10, R0, 0x7800, RZ ;  /* 0x00007800000a7824 */ /* 0x000fc600078e02ff */
[----:B------:R-:W3:Y:S02]  /*31210*/  SYNCS.PHASECHK.TRANS64.TRYWAIT P0, [R3+URZ+0x33460], R4 ;  /* 0x03346004030075a7 */ /* 0x000ee4000800017f */
[----:B---3--:R-:W-:Y:S05]  /*31220*/  @!P0 BRA `(.L_x_2660) ;  /* 0x0000007000848947 */ /* 0x008fea0003800000 */
.L_x_2885:
[----:B------:R-:W4:Y:S04]  /*31230*/  LDL R0, [R1+0x30] ;  /* 0x0000300001007983 */ /* 0x000f280000100800 */
[----:B------:R-:W5:Y:S01]  /*31240*/  LDL R11, [R1+0x2c] ;  /* 0x00002c00010b7983 */ /* 0x000f620000100800 */
[----:B------:R-:W-:Y:S05]  /*31250*/  WARPSYNC.ALL ;  /* 0x0000000000007948 */ /* 0x000fea0003800000 */
[----:B----4-:R-:W-:-:S02]  /*31260*/  LOP3.LUT R0, R10, R0, RZ, 0xfc, !PT ;  /* 0x000000000a007212 */ /* 0x010fc400078efcff */
[----:B-----5:R-:W-:-:S03]  /*31270*/  LOP3.LUT R12, R10, R11, RZ, 0xfc, !PT ;  /* 0x0000000b0a0c7212 */ /* 0x020fc600078efcff */
[C---:B------:R-:W-:Y:S01]  /*31280*/  IMAD.IADD R0, R18.reuse, 0x1, R0 ;  /* 0x0000000112007824 */ /* 0x040fe200078e0200 */
[----:B------:R-:W-:-:S04]  /*31290*/  IADD3 R12, R18, R12, RZ ;  /* 0x0000000c120c7210 */ /* 0x000fc80007ffe0ff */
        /* <DEDUP_REMOVED lines=98> */
.L_x_2661:
[----:B------:R-:W3:Y:S01]  /*318c0*/  S2R R0, SR_TID.X ;  /* 0x0000000000007919 */ /* 0x000ee20000002100 */
[----:B--2---:R2:W-:Y:S01]  /*318d0*/  SYNCS.ARRIVE.TRANS64.A1T0 RZ, [R3+URZ+0x33450], RZ ;  /* 0x033450ff03ff79a7 */ /* 0x0045e2000810003f */
[----:B-1----:R1:W5:Y:S01]  /*318e0*/  LDL R8, [R1+0x18] ;  /* 0x0000180001087983 */ /* 0x0023620000100800 */
[----:B---3--:R-:W-:-:S03]  /*318f0*/  LOP3.LUT R4, R0, 0x7f, RZ, 0xc0, !PT ;  /* 0x0000007f00047812 */ /* 0x008fc600078ec0ff */
[----:B------:R-:W3:Y:S01]  /*31900*/  LDL R0, [R1+0x20] ;  /* 0x0000200001007983 */ /* 0x000ee20000100800 */
[----:B------:R-:W-:Y:S01]  /*31910*/  BAR.SYNC.DEFER_BLOCKING 0x2, 0x80 ;  /* 0x0082000000007b1d */ /* 0x000fe20000010000 */
[----:B------:R-:W-:-:S13]  /*31920*/  ISETP.NE.AND P0, PT, R4, RZ, PT ;  /* 0x000000ff0400720c */ /* 0x000fda0003f05270 */
[----:B--2---:R-:W-:-:S05]  /*31930*/  @!P0 VIADD R3, R3, 0x33480 ;  /* 0x0003348003038836 */ /* 0x004fca0000000000 */
[----:B------:R-:W-:-:S04]  /*31940*/  @!P0 PRMT R3, RZ, 0x654, R3 ;  /* 0x00000654ff038816 */ /* 0x000fc80000000003 */
[----:B------:R1:W-:Y:S01]  /*31950*/  @!P0 SYNCS.ARRIVE.TRANS64.RED.A1T0 RZ, [R3+URZ], RZ ;  /* 0x000000ff03ff89a7 */ /* 0x0003e2000810043f */
[C---:B---3--:R-:W-:Y:S01]  /*31960*/  ISETP.GT.AND P0, PT, R2.reuse, R0, PT ;  /* 0x000000000200720c */ /* 0x048fe20003f04270 */
[----:B------:R-:W-:Y:S02]  /*31970*/  VIADD R2, R2, 0xffffffff ;  /* 0xffffffff02027836 */ /* 0x000fe40000000000 */
[----:B------:R-:W-:-:S10]  /*31980*/  IMAD.MOV.U32 R0, RZ, RZ, R19 ;  /* 0x000000ffff007224 */ /* 0x000fd400078e0013 */
[----:B-1----:R-:W-:Y:S05]  /*31990*/  @P0 BRA `(.L_x_2662) ;  /* 0xffffffec00240947 */ /* 0x002fea000383ffff */
.L_x_2638:
        /* <DEDUP_REMOVED lines=18> */
.L_x_2664:
[----:B------:R-:W-:Y:S05]  /*31ac0*/  BSYNC B0 ;  /* 0x0000000000007941 */ /* 0x000fea0003800000 */
.L_x_2663:
[----:B------:R-:W-:-:S06]  /*31ad0*/  UISETP.NE.AND UP0, UPT, UR37, 0x3, UPT ;  /* 0x000000032500788c */ /* 0x000fcc000bf05270 */
[----:B------:R-:W-:-:S13]  /*31ae0*/  PLOP3.LUT P1, PT, PT, PT, UP0, 0x80, 0x0 ;  /* 0x000000000000781c */ /* 0x000fda0003f2f008 */
[----:B------:R-:W-:Y:S05]  /*31af0*/  @!P1 BRA `(.L_x_2665) ;  /* 0x0000000000049947 */ /* 0x000fea0003800000 */
[----:B------:R-:W-:Y:S01]  /*31b00*/  BPT.TRAP 0x1 ;  /* 0x000000040000795c */ /* 0x000fe20000300000 */
.L_x_2665:
        /* <DEDUP_REMOVED lines=9> */
.L_x_2886:
[----:B------:R-:W-:Y:S05]  /*31ba0*/  BSYNC B0 ;  /* 0x0000000000007941 */ /* 0x000fea0003800000 */
.L_x_2666:
[----:B------:R-:W-:Y:S05]  /*31bb0*/  @!P2 BRA `(.L_x_2668) ;  /* 0x000000000004a947 */ /* 0x000fea0003800000 */
[----:B------:R-:W-:Y:S01]  /*31bc0*/  BPT.TRAP 0x1 ;  /* 0x000000040000795c */ /* 0x000fe20000300000 */
.L_x_2668:
[----:B--2---:R-:W2:Y:S02]  /*31bd0*/  LDL R0, [R1+0x18] ;  /* 0x0000180001007983 */ /* 0x004ea40000100800 */
[----:B--2---:R-:W-:-:S04]  /*31be0*/  SHF.L.U32 R0, R0, 0x1f, RZ ;  /* 0x0000001f00007819 */ /* 0x004fc800000006ff */
[----:B------:R-:W2:Y:S02]  /*31bf0*/  SYNCS.PHASECHK.TRANS64.TRYWAIT P1, [R3+URZ+0x33460], R0 ;  /* 0x03346000030075a7 */ /* 0x000ea4000802017f */
[----:B--2---:R-:W-:Y:S05]  /*31c00*/  @!P1 BRA `(.L_x_2669) ;  /* 0x0000006800349947 */ /* 0x004fea0003800000 */
.L_x_2887:
        /* <DEDUP_REMOVED lines=106> */
.L_x_2670:
        /* <DEDUP_REMOVED lines=12> */
.L_x_2613:
        /* <DEDUP_REMOVED lines=9> */
[----:B------:R-:W2:Y:S04]  /*32400*/  LDS.128 R4, [R18+0x334d0] ;  /* 0x0334d00012047984 */ /* 0x000ea80000000c00 */
[----:B--2---:R2:W-:Y:S04]  /*32410*/  STL.64 [R1], R4 ;  /* 0x0000000401007387 */ /* 0x0045e80000100a00 */
[----:B------:R2:W-:Y:S01]  /*32420*/  STL.64 [R1+0x8], R6 ;  /* 0x0000080601007387 */ /* 0x0005e20000100a00 */
[----:B------:R-:W-:Y:S06]  /*32430*/  BAR.ARV 0x4, 0x180 ;  /* 0x0106000000007b1d */ /* 0x000fec0000002000 */
[----:B------:R-:W-:Y:S05]  /*32440*/  BRA `(.L_x_2672) ;  /* 0x0000001000387947 */ /* 0x000fea0003800000 */
.L_x_2671:
        /* <DEDUP_REMOVED lines=25> */
[----:B---3--:R-:W-:Y:S01]  /*325e0*/  @!P1 MOV R4, R8 ;  /* 0x0000000800049202 */ /* 0x008fe20000000f00 */
[----:B------:R-:W-:-:S02]  /*325f0*/  IMAD.MOV.U32 R8, RZ, RZ, RZ ;  /* 0x000000ffff087224 */ /* 0x000fc400078e00ff */
        /* <DEDUP_REMOVED lines=18> */
[----:B------:R1:W2:Y:S02]  /*32720*/  SHFL.IDX PT, R9, R7, 0x1f, 0x1f ;  /* 0x03e01f0007097f89 */ /* 0x0002a400000e0000 */
.L_x_2897:
[----:B------:R-:W-:Y:S02]  /*32730*/  ULDC UR4, c[0x0][0xc38] ;  /* 0x00030e0000047ab9 */ /* 0x000fe40000000800 */
[----:B------:R-:W-:-:S04]  /*32740*/  IMAD.U32 R2, RZ, RZ, UR4 ;  /* 0x00000004ff027e24 */ /* 0x000fc8000f8e00ff */
[----:B--2---:R-:W-:-:S04]  /*32750*/  IMAD R9, R9, R2, RZ ;  /* 0x0000000209097224 */ /* 0x004fc800078e02ff */
[----:B------:R-:W-:-:S05]  /*32760*/  IMAD.IADD R0, R0, 0x1, R9 ;  /* 0x0000000100007824 */ /* 0x000fca00078e0209 */
[----:B------:R-:W-:-:S13]  /*32770*/  ISETP.GT.AND P6, PT, R0, R5, PT ;  /* 0x000000050000720c */ /* 0x000fda0003fc4270 */
[----:B------:R-:W-:Y:S05]  /*32780*/  @P6 BRA `(.L_x_2674) ;  /* 0x0000000000ac6947 */ /* 0x000fea0003800000 */
.L_x_2677:
[----:B------:R-:W2:Y:S01]  /*32790*/  LDL.LU R3, [R1+0xc] ;  /* 0x00000c0001037983 */ /* 0x000ea20000300800 */
[----:B------:R-:W3:Y:S01]  /*327a0*/  LDC R2, c[0x0][0xc3c] ;  /* 0x00030f00ff027b82 */ /* 0x000ee20000000800 */
[----:B--2---:R-:W-:-:S05]  /*327b0*/  VIADD R3, R3, 0x1f ;  /* 0x0000001f03037836 */ /* 0x004fca0000000000 */
[----:B---3--:R-:W-:-:S13]  /*327c0*/  ISETP.GE.AND P6, PT, R3, R2, PT ;  /* 0x000000020300720c */ /* 0x008fda0003fc6270 */
[----:B------:R-:W-:Y:S05]  /*327d0*/  @P6 BRA `(.L_x_2675) ;  /* 0x0000000800ec6947 */ /* 0x000fea0003800000 */
[----:B------:R-:W2:Y:S01]  /*327e0*/  S2R R4, SR_TID.X ;  /* 0x0000000000047919 */ /* 0x000ea20000002100 */
[----:B------:R3:W-:Y:S01]  /*327f0*/  STL [R1+0xc], R3 ;  /* 0x00000c0301007387 */ /* 0x0007e20000100800 */
[----:B--2---:R-:W-:-:S05]  /*32800*/  LOP3.LUT R4, R4, 0x1f, RZ, 0xc0, !PT ;  /* 0x0000001f04047812 */ /* 0x004fca00078ec0ff */
[----:B------:R-:W-:Y:S02]  /*32810*/  IMAD.IADD R6, R3, 0x1, R4 ;  /* 0x0000000103067824 */ /* 0x000fe400078e0204 */
[----:B------:R-:W-:-:S03]  /*32820*/  IMAD.MOV.U32 R4, RZ, RZ, RZ ;  /* 0x000000ffff047224 */ /* 0x000fc600078e00ff */
[----:B------:R-:W-:-:S13]  /*32830*/  ISETP.GE.OR P6, PT, R6, R2, !P0 ;  /* 0x000000020600720c */ /* 0x000fda00047c6670 */
[----:B---3--:R-:W2:Y:S02]  /*32840*/  @!P6 LDC.64 R2, c[0x0][0xc80] ;  /* 0x00032000ff02eb82 */ /* 0x008ea40000000a00 */
[----:B--2---:R-:W-:-:S05]  /*32850*/  @!P6 IMAD.WIDE R2, R6, 0x4, R2 ;  /* 0x000000040602e825 */ /* 0x004fca00078e0202 */
[----:B------:R2:W3:Y:S02]  /*32860*/  @!P6 LDG.E R4, desc[UR54][R2.64] ;  /* 0x000000360204e981 */ /* 0x0004e4000c1e1900 */
[----:B--2---:R-:W2:Y:S02]  /*32870*/  @!P6 LDC.64 R2, c[0x0][0xc78] ;  /* 0x00031e00ff02eb82 */ /* 0x004ea40000000a00 */
[----:B--2---:R-:W-:Y:S01]  /*32880*/  @!P6 IMAD.WIDE R2, R6, 0x4, R2 ;  /* 0x000000040602e825 */ /* 0x004fe200078e0202 */
[----:B------:R-:W-:-:S06]  /*32890*/  MOV R6, RZ ;  /* 0x000000ff00067202 */ /* 0x000fcc0000000f00 */
[----:B------:R-:W3:Y:S01]  /*328a0*/  @!P6 LDG.E R6, desc[UR54][R2.64] ;  /* 0x000000360206e981 */ /* 0x000ee2000c1e1900 */
[----:B------:R-:W-:Y:S01]  /*328b0*/  UMOV UR4, 0xffffffff ;  /* 0xffffffff00047882 */ /* 0x000fe20000000000 */
[----:B---3--:R-:W-:Y:S02]  /*328c0*/  IMAD R2, R6, R4, RZ ;  /* 0x0000000406027224 */ /* 0x008fe400078e02ff */
[----:B------:R-:W-:Y:S05]  /*328d0*/  BRA.DIV UR4, `(.L_x_2676) ;  /* 0x0000006204747947 */ /* 0x000fea000b800000 */
        /* <DEDUP_REMOVED lines=14> */
[----:B-1----:R-:W-:-:S05]  /*329c0*/  IMAD.IADD R7, R2, 0x1, R3 ;  /* 0x0000000102077824 */ /* 0x002fca00078e0203 */
[----:B------:R1:W2:Y:S02]  /*329d0*/  SHFL.IDX PT, R9, R7, 0x1f, 0x1f ;  /* 0x03e01f0007097f89 */ /* 0x0002a400000e0000 */
.L_x_2905:
[----:B------:R-:W-:Y:S02]  /*329e0*/  ULDC UR4, c[0x0][0xc38] ;  /* 0x00030e0000047ab9 */ /* 0x000fe40000000800 */
[----:B------:R-:W-:-:S04]  /*329f0*/  IMAD.U32 R2, RZ, RZ, UR4 ;  /* 0x00000004ff027e24 */ /* 0x000fc8000f8e00ff */
[----:B--2---:R-:W-:-:S05]  /*32a00*/  IMAD R9, R9, R2, RZ ;  /* 0x0000000209097224 */ /* 0x004fca00078e02ff */
[----:B------:R-:W-:-:S04]  /*32a10*/  IADD3 R0, R9, R0, RZ ;  /* 0x0000000009007210 */ /* 0x000fc80007ffe0ff */
[----:B------:R-:W-:-:S13]  /*32a20*/  ISETP.GT.AND P6, PT, R0, R5, PT ;  /* 0x000000050000720c */ /* 0x000fda0003fc4270 */
[----:B------:R-:W-:Y:S05]  /*32a30*/  @!P6 BRA `(.L_x_2677) ;  /* 0xfffffffc0054e947 */ /* 0x000fea000383ffff */
.L_x_2674:
[----:B------:R-:W-:Y:S01]  /*32a40*/  IMAD.IADD R9, R0, 0x1, -R9 ;  /* 0x0000000100097824 */ /* 0x000fe200078e0a09 */
[----:B------:R-:W-:-:S03]  /*32a50*/  UMOV UR4, 0xffffffff ;  /* 0xffffffff00047882 */ /* 0x000fc60000000000 */
[----:B------:R-:W-:-:S05]  /*32a60*/  IMAD R0, R7, R2, R9 ;  /* 0x0000000207007224 */ /* 0x000fca00078e0209 */
[----:B------:R-:W-:Y:S01]  /*32a70*/  ISETP.GT.AND P6, PT, R0, R5, PT ;  /* 0x000000050000720c */ /* 0x000fe20003fc4270 */
[----:B------:R-:W-:-:S12]  /*32a80*/  BRA.DIV UR4, `(.L_x_2678) ;  /* 0x0000006204e07947 */ /* 0x000fd8000b800000 */
[----:B------:R-:W2:Y:S01]  /*32a90*/  LDL.LU R10, [R1+0xc] ;  /* 0x00000c00010a7983 */ /* 0x000ea20000300800 */
[----:B------:R-:W-:-:S04]  /*32aa0*/  VOTE.ANY R0, PT, !P6 ;  /* 0x0000000000007806 */ /* 0x000fc800070e0100 */
[----:B------:R-:W3:Y:S02]  /*32ab0*/  POPC R3, R0 ;  /* 0x0000000000037309 */ /* 0x000ee40000000000 */
[----:B---3--:R3:W4:Y:S04]  /*32ac0*/  SHFL.IDX PT, R4, R4, R3, 0x1f ;  /* 0x00001f0304047589 */ /* 0x00872800000e0000 */
[----:B------:R3:W0:Y:S01]  /*32ad0*/  SHFL.IDX PT, R6, R6, R3, 0x1f ;  /* 0x00001f0306067589 */ /* 0x00062200000e0000 */
[----:B--2---:R-:W-:-:S05]  /*32ae0*/  IMAD.IADD R10, R3, 0x1, R10 ;  /* 0x00000001030a7824 */ /* 0x004fca00078e020a */
[----:B0---4-:R3:W-:Y:S02]  /*32af0*/  STL [R1+0xc], R10 ;  /* 0x00000c0a01007387 */ /* 0x0117e40000100800 */
.L_x_2910:
[----:B------:R-:W-:-:S13]  /*32b00*/  ISETP.NE.AND P0, PT, R0, RZ, PT ;  /* 0x000000ff0000720c */ /* 0x000fda0003f05270 */
[----:B------:R-:W-:Y:S05]  /*32b10*/  @!P0 BRA `(.L_x_2679) ;  /* 0x0000000000148947 */ /* 0x000fea0003800000 */
[----:B------:R-:W-:Y:S01]  /*32b20*/  UMOV UR4, 0xffffffff ;  /* 0xffffffff00047882 */ /* 0x000fe20000000000 */
[----:B---3--:R-:W-:Y:S02]  /*32b30*/  VIADD R3, R3, 0xffffffff ;  /* 0xffffffff03037836 */ /* 0x008fe40000000000 */
[----:B------:R-:W-:Y:S05]  /*32b40*/  BRA.DIV UR4, `(.L_x_2680) ;  /* 0x0000006604187947 */ /* 0x000fea000b800000 */
[----:B------:R2:W3:Y:S02]  /*32b50*/  SHFL.IDX PT, R3, R7, R3, 0x1f ;  /* 0x00001f0307037589 */ /* 0x0004e400000e0000 */
.L_x_2913:
[----:B---3--:R-:W-:-:S07]  /*32b60*/  IMAD.MOV.U32 R8, RZ, RZ, R3 ;  /* 0x000000ffff087224 */ /* 0x008fce00078e0003 */
.L_x_2679:
[----:B------:R-:W-:Y:S01]  /*32b70*/  ISETP.NE.AND P0, PT, R6, 0x1, PT ;  /* 0x000000010600780c */ /* 0x000fe20003f05270 */
[----:B------:R-:W-:-:S05]  /*32b80*/  IMAD R0, R8, R2, R9 ;  /* 0x0000000208007224 */ /* 0x000fca00078e0209 */
[----:B------:R4:W-:Y:S02]  /*32b90*/  STL [R1], R0 ;  /* 0x0000000001007387 */ /* 0x0009e40000100800 */
[----:B----4-:R-:W-:-:S05]  /*32ba0*/  IMAD.IADD R0, R5, 0x1, -R0 ;  /* 0x0000000105007824 */ /* 0x010fca00078e0a00 */
[----:B------:R-:W-:Y:S05]  /*32bb0*/  @!P0 BRA `(.L_x_2681) ;  /* 0x0000000000e48947 */ /* 0x000fea0003800000 */
[----:B------:R-:W-:-:S04]  /*32bc0*/  IABS R5, R4 ;  /* 0x0000000400057213 */ /* 0x000fc80000000000 */
[----:B------:R-:W4:Y:S08]  /*32bd0*/  I2F.RP R2, R5 ;  /* 0x0000000500027306 */ /* 0x000f300000209400 */
[----:B----4-:R-:W4:Y:S02]  /*32be0*/  MUFU.RCP R2, R2 ;  /* 0x0000000200027308 */ /* 0x010f240000001000 */
[----:B----4-:R-:W-:-:S06]  /*32bf0*/  VIADD R2, R2, 0xffffffe ;  /* 0x0ffffffe02027836 */ /* 0x010fcc0000000000 */
[----:B---3--:R-:W3:Y:S02]  /*32c00*/  F2I.FTZ.U32.TRUNC.NTZ R3, R2 ;  /* 0x0000000200037305 */ /* 0x008ee4000021f000 */
[----:B---3--:R-:W-:-:S05]  /*32c10*/  IADD3 R2, RZ, -R3, RZ ;  /* 0x80000003ff027210 */ /* 0x008fca0007ffe0ff */
        /* <DEDUP_REMOVED lines=9> */
[----:B------:R-:W-:Y:S01]  /*32cb0*/  @!P1 IMAD.IADD R2, R2, 0x1, -R5 ;  /* 0x0000000102029824 */ /* 0x000fe200078e0a05 */
[----:B------:R-:W-:Y:S02]  /*32cc0*/  @!P1 IADD3 R8, R8, 0x1, RZ ;  /* 0x0000000108089810 */ /* 0x000fe40007ffe0ff */
[----:B------:R-:W-:Y:S02]  /*32cd0*/  ISETP.NE.AND P1, PT, R4, RZ, PT ;  /* 0x000000ff0400720c */ /* 0x000fe40003f25270 */
[----:B------:R-:W-:Y:S02]  /*32ce0*/  ISETP.GE.U32.AND P0, PT, R2, R5, PT ;  /* 0x000000050200720c */ /* 0x000fe40003f06070 */
[----:B------:R-:W-:-:S04]  /*32cf0*/  IABS R5, R6 ;  /* 0x0000000600057213 */ /* 0x000fc80000000000 */
[----:B------:R-:W3:Y:S07]  /*32d00*/  I2F.RP R2, R5 ;  /* 0x0000000500027306 */ /* 0x000eee0000209400 */
[----:B------:R-:W-:Y:S01]  /*32d10*/  @P0 VIADD R8, R8, 0x1 ;  /* 0x0000000108080836 */ /* 0x000fe20000000000 */
[----:B---3--:R-:W3:Y:S02]  /*32d20*/  MUFU.RCP R2, R2 ;  /* 0x0000000200027308 */ /* 0x008ee40000001000 */
[----:B---3--:R-:W-:-:S06]  /*32d30*/  VIADD R2, R2, 0xffffffe ;  /* 0x0ffffffe02027836 */ /* 0x008fcc0000000000 */
[----:B------:R-:W3:Y:S02]  /*32d40*/  F2I.FTZ.U32.TRUNC.NTZ R3, R2 ;  /* 0x0000000200037305 */ /* 0x000ee4000021f000 */
[----:B---3--:R-:W-:-:S04]  /*32d50*/  IMAD.MOV R2, RZ, RZ, -R3 ;  /* 0x000000ffff027224 */ /* 0x008fc800078e0a03 */
[----:B-12---:R-:W-:Y:S02]  /*32d60*/  IMAD R7, R2, R5, RZ ;  /* 0x0000000502077224 */ /* 0x006fe400078e02ff */
        /* <DEDUP_REMOVED lines=13> */
[----:B------:R-:W-:Y:S01]  /*32e40*/  @!P1 IMAD.IADD R2, R2, 0x1, -R5 ;  /* 0x0000000102029824 */ /* 0x000fe200078e0a05 */
[----:B------:R-:W-:Y:S02]  /*32e50*/  @!P1 IADD3 R7, R7, 0x1, RZ ;  /* 0x0000000107079810 */ /* 0x000fe40007ffe0ff */
        /* <DEDUP_REMOVED lines=15> */
.L_x_2681:
[----:B---3--:R-:W3:Y:S01]  /*32f50*/  LDL R3, [R1+0xc] ;  /* 0x00000c0001037983 */ /* 0x008ee20000100800 */
[----:B-12---:R-:W3:Y:S02]  /*32f60*/  LDC.64 R6, c[0x0][0xc90] ;  /* 0x00032400ff067b82 */ /* 0x006ee40000000a00 */
[----:B---3--:R-:W-:-:S05]  /*32f70*/  IMAD.WIDE R6, R3, 0x4, R6 ;  /* 0x0000000403067825 */ /* 0x008fca00078e0206 */
[----:B------:R-:W2:Y:S02]  /*32f80*/  LDG.E R3, desc[UR54][R6.64] ;  /* 0x0000003606037981 */ /* 0x000ea4000c1e1900 */
[----:B--2---:R-:W-:-:S05]  /*32f90*/  IMAD R5, R4, R3, RZ ;  /* 0x0000000304057224 */ /* 0x004fca00078e02ff */
[----:B------:R-:W-:-:S04]  /*32fa0*/  IABS R8, R5 ;  /* 0x0000000500087213 */ /* 0x000fc80000000000 */
[----:B------:R-:W1:Y:S08]  /*32fb0*/  I2F.RP R6, R8 ;  /* 0x0000000800067306 */ /* 0x000e700000209400 */
[----:B-1----:R-:W1:Y:S02]  /*32fc0*/  MUFU.RCP R6, R6 ;  /* 0x0000000600067308 */ /* 0x002e640000001000 */
[----:B-1----:R-:W-:-:S06]  /*32fd0*/  VIADD R6, R6, 0xffffffe ;  /* 0x0ffffffe06067836 */ /* 0x002fcc0000000000 */
[----:B------:R-:W1:Y:S02]  /*32fe0*/  F2I.FTZ.U32.TRUNC.NTZ R7, R6 ;  /* 0x0000000600077305 */ /* 0x000e64000021f000 */
[----:B-1----:R-:W-:-:S05]  /*32ff0*/  IADD3 R6, RZ, -R7, RZ ;  /* 0x80000007ff067210 */ /* 0x002fca0007ffe0ff */
        /* <DEDUP_REMOVED lines=16> */
[----:B------:R-:W-:-:S05]  /*33100*/  IMAD.MOV.U32 R6, RZ, RZ, R9 ;  /* 0x000000ffff067224 */ /* 0x000fca00078e0009 */
[----:B------:R-:W-:Y:S02]  /*33110*/  @!P2 IADD3 R6, -R6, RZ, RZ ;  /* 0x000000ff0606a210 */ /* 0x000fe40007ffe1ff */
        /* <DEDUP_REMOVED lines=21> */
[-C--:B------:R-:W-:Y:S01]  /*33270*/  @!P1 IADD3 R0, R0, -R9.reuse, RZ ;  /* 0x8000000900009210 */ /* 0x080fe20007ffe0ff */
        /* <DEDUP_REMOVED lines=13> */
.L_x_2682:
[----:B------:R-:W-:-:S05]  /*33350*/  LOP3.LUT R0, RZ, R0, RZ, 0x33, !PT ;  /* 0x00000000ff007212 */ /* 0x000fca00078e33ff */
[----:B------:R-:W-:-:S05]  /*33360*/  IMAD.IADD R0, R4, 0x1, R0 ;  /* 0x0000000104007824 */ /* 0x000fca00078e0200 */
[----:B------:R3:W-:Y:S01]  /*33370*/  STL [R1+0x4], R0 ;  /* 0x0000040001007387 */ /* 0x0007e20000100800 */
[----:B------:R-:W-:Y:S05]  /*33380*/  BRA `(.L_x_2683) ;  /* 0x0000000000287947 */ /* 0x000fea0003800000 */
.L_x_2675:
        /* <DEDUP_REMOVED lines=10> */
.L_x_2683:
[----:B-12-4-:R-:W2:Y:S04]  /*33430*/  LDL R2, [R1+0xc] ;  /* 0x00000c0001027983 */ /* 0x016ea80000100800 */
        /* <DEDUP_REMOVED lines=15> */
.L_x_2672:
[----:B------:R-:W4:Y:S01]  /*33530*/  LDL R0, [R1+0xc] ;  /* 0x00000c0001007983 */ /* 0x000f220000100800 */
[----:B------:R-:W-:Y:S02]  /*33540*/  ULDC UR4, c[0x0][0xc3c] ;  /* 0x00030f0000047ab9 */ /* 0x000fe40000000800 */
[----:B----4-:R-:W-:-:S13]  /*33550*/  ISETP.GE.AND P0, PT, R0, UR4, PT ;  /* 0x0000000400007c0c */ /* 0x010fda000bf06270 */
[----:B------:R-:W-:Y:S05]  /*33560*/  @!P0 BRA `(.L_x_2684) ;  /* 0xffffff9000d88947 */ /* 0x000fea000383ffff */
[----:B------:R-:W-:Y:S05]  /*33570*/  BSYNC B7 ;  /* 0x0000000000077941 */ /* 0x000fea0003800000 */
.L_x_2564:
[----:B--2---:R-:W2:Y:S01]  /*33580*/  LDL.LU R0, [R1+0x58] ;  /* 0x0000580001007983 */ /* 0x004ea20000300800 */
[----:B------:R-:W-:Y:S01]  /*33590*/  BSSY B0, `(.L_x_2685) ;  /* 0x000000b000007945 */ /* 0x000fe20003800000 */
[----:B-1-3--:R-:W1:Y:S01]  /*335a0*/  S2R R5, SR_CgaCtaId ;  /* 0x0000000000057919 */ /* 0x00ae620000008800 */
[----:B--2---:R-:W-:-:S05]  /*335b0*/  VIADD R0, R0, 0x1 ;  /* 0x0000000100007836 */ /* 0x004fca0000000000 */
[----:B0-----:R-:W-:-:S04]  /*335c0*/  LEA.HI R2, R0, R0, RZ, 0x1 ;  /* 0x0000000000027211 */ /* 0x001fc800078f08ff */
[----:B------:R-:W-:-:S05]  /*335d0*/  LOP3.LUT R3, R2, 0xfffffffe, RZ, 0xc0, !PT ;  /* 0xfffffffe02037812 */ /* 0x000fca00078ec0ff */
[----:B------:R-:W-:Y:S01]  /*335e0*/  IMAD.IADD R3, R0, 0x1, -R3 ;  /* 0x0000000100037824 */ /* 0x000fe200078e0a03 */
[----:B------:R-:W-:-:S04]  /*335f0*/  MOV R0, 0x400 ;  /* 0x0000040000007802 */ /* 0x000fc80000000f00 */
[----:B-1----:R-:W-:Y:S02]  /*33600*/  LEA R0, R5, R0, 0x18 ;  /* 0x0000000005007211 */ /* 0x002fe400078ec0ff */
[----:B------:R-:W-:-:S04]  /*33610*/  SHF.L.U32 R3, R3, 0x1f, RZ ;  /* 0x0000001f03037819 */ /* 0x000fc800000006ff */
[----:B------:R-:W0:Y:S02]  /*33620*/  SYNCS.PHASECHK.TRANS64.TRYWAIT P0, [R0+URZ+0x33420], R3 ;  /* 0x03342003000075a7 */ /* 0x000e24000800017f */
[----:B0-----:R-:W-:Y:S05]  /*33630*/  @!P0 BRA `(.L_x_2686) ;  /* 0x0000005800888947 */ /* 0x001fea0003800000 */
.L_x_2914:
[----:B------:R-:W-:Y:S05]  /*33640*/  BSYNC B0 ;  /* 0x0000000000007941 */ /* 0x000fea0003800000 */
.L_x_2685:
[----:B------:R-:W-:-:S03]  /*33650*/  UMOV UR4, 0xffffffff ;  /* 0xffffffff00047882 */ /* 0x000fc60000000000 */
[----:B------:R-:W-:Y:S05]  /*33660*/  BRA.DIV UR4, `(.L_x_2687) ;  /* 0x0000005a04907947 */ /* 0x000fea000b800000 */
[----:B------:R-:W1:Y:S02]  /*33670*/  S2R R2, SR_TID.X ;  /* 0x0000000000027919 */ /* 0x000e640000002100 */
[----:B-1----:R-:W-:-:S04]  /*33680*/  SHF.R.U32.HI R2, RZ, 0x5, R2 ;  /* 0x00000005ff027819 */ /* 0x002fc80000011602 */
[----:B------:R-:W-:-:S05]  /*33690*/  LOP3.LUT R2, R2, 0x3, RZ, 0xc0, !PT ;  /* 0x0000000302027812 */ /* 0x000fca00078ec0ff */
[----:B------:R1:W2:Y:S02]  /*336a0*/  SHFL.IDX PT, R14, R2, RZ, 0x1f ;  /* 0x00001fff020e7589 */ /* 0x0002a400000e0000 */
.L_x_2917:
[----:B--2---:R-:W-:-:S13]  /*336b0*/  ISETP.NE.AND P0, PT, R14, RZ, PT ;  /* 0x000000ff0e00720c */ /* 0x004fda0003f05270 */
[----:B------:R-:W-:Y:S05]  /*336c0*/  @P0 BRA `(.L_x_2338) ;  /* 0x0000000000a80947 */ /* 0x000fea0003800000 */
[----:B------:R-:W-:-:S03]  /*336d0*/  UMOV UR4, 0xffffffff ;  /* 0xffffffff00047882 */ /* 0x000fc60000000000 */
[----:B------:R-:W-:Y:S05]  /*336e0*/  BRA.DIV UR4, `(.L_x_2688) ;  /* 0x0000005a04a47947 */ /* 0x000fea000b800000 */
[----:B------:R-:W-:-:S13]  /*336f0*/  ELECT P6, URZ, PT ;  /* 0x00000000003f782f */ /* 0x000fda00038c0000 */
.L_x_2920:
[----:B------:R-:W-:Y:S05]  /*33700*/  @!P6 BRA `(.L_x_2338) ;  /* 0x000000000098e947 */ /* 0x000fea0003800000 */
[----:B------:R-:W-:-:S06]  /*33710*/  ULOP3.LUT UR4, UR36, 0x2, URZ, 0xfc, !UPT ;  /* 0x0000000224047892 */ /* 0x000fcc000f8efc3f */
[----:B-1----:R-:W-:-:S04]  /*33720*/  MOV R2, UR4 ;  /* 0x0000000400027c02 */ /* 0x002fc80008000f00 */
[----:B------:R-:W-:-:S13]  /*33730*/  ISETP.NE.AND P0, PT, R2, 0x3, PT ;  /* 0x000000030200780c */ /* 0x000fda0003f05270 */
[----:B------:R-:W-:Y:S05]  /*33740*/  @!P0 BRA `(.L_x_2689) ;  /* 0x0000000000048947 */ /* 0x000fea0003800000 */
[----:B------:R-:W-:Y:S01]  /*33750*/  BPT.TRAP 0x1 ;  /* 0x000000040000795c */ /* 0x000fe20000300000 */
.L_x_2689:
        /* <DEDUP_REMOVED lines=13> */
.L_x_2921:
[----:B------:R-:W1:Y:S02]  /*33830*/  SYNCS.PHASECHK.TRANS64.TRYWAIT P1, [R7+URZ], R2 ;  /* 0x00000002070075a7 */ /* 0x000e64000802017f */
[----:B-1----:R-:W-:Y:S05]  /*33840*/  @!P1 BRA `(.L_x_2691) ;  /* 0x0000005800809947 */ /* 0x002fea0003800000 */
.L_x_2922:
[----:B------:R-:W-:Y:S05]  /*33850*/  @!P0 BRA `(.L_x_2692) ;  /* 0x0000000000048947 */ /* 0x000fea0003800000 */
[----:B------:R-:W-:Y:S01]  /*33860*/  BPT.TRAP 0x1 ;  /* 0x000000040000795c */ /* 0x000fe20000300000 */
.L_x_2692:
[----:B------:R-:W-:-:S04]  /*33870*/  IMAD R4, R19, 0x8, R0 ;  /* 0x0000000813047824 */ /* 0x000fc800078e0200 */
[----:B------:R-:W2:Y:S02]  /*33880*/  SYNCS.PHASECHK.TRANS64.TRYWAIT P1, [R4+URZ+0x33460], R5 ;  /* 0x03346005040075a7 */ /* 0x000ea4000802017f */
[----:B--2---:R-:W-:Y:S05]  /*33890*/  @!P1 BRA `(.L_x_2693) ;  /* 0x0000005800809947 */ /* 0x004fea0003800000 */
.L_x_2923:
[----:B------:R-:W-:Y:S05]  /*338a0*/  @!P0 BRA `(.L_x_2694) ;  /* 0x0000000000048947 */ /* 0x000fea0003800000 */
[----:B------:R-:W-:Y:S01]  /*338b0*/  BPT.TRAP 0x1 ;  /* 0x000000040000795c */ /* 0x000fe20000300000 */
.L_x_2694:
[----:B------:R-:W-:-:S04]  /*338c0*/  IMAD R3, R3, 0x8, R0 ;  /* 0x0000000803037824 */ /* 0x000fc800078e0200 */
[----:B------:R-:W3:Y:S02]  /*338d0*/  SYNCS.PHASECHK.TRANS64.TRYWAIT P1, [R3+URZ+0x33460], R2 ;  /* 0x03346002030075a7 */ /* 0x000ee4000802017f */
[----:B---3--:R-:W-:Y:S05]  /*338e0*/  @!P1 BRA `(.L_x_2695) ;  /* 0x0000005800809947 */ /* 0x008fea0003800000 */
.L_x_2924:
[----:B------:R-:W-:Y:S05]  /*338f0*/  @!P0 BRA `(.L_x_2696) ;  /* 0x0000000000048947 */ /* 0x000fea0003800000 */
[----:B------:R-:W-:Y:S01]  /*33900*/  BPT.TRAP 0x1 ;  /* 0x000000040000795c */ /* 0x000fe20000300000 */
.L_x_2696:
[----:B------:R-:W4:Y:S02]  /*33910*/  SYNCS.PHASECHK.TRANS64.TRYWAIT P0, [R4+URZ+0x33480], R5 ;  /* 0x03348005040075a7 */ /* 0x000f24000800017f */
[----:B----4-:R-:W-:Y:S05]  /*33920*/  @!P0 BRA `(.L_x_2697) ;  /* 0x0000005800848947 */ /* 0x010fea0003800000 */
.L_x_2698:
[----:B------:R0:W0:Y:S02]  /*33930*/  SYNCS.PHASECHK.TRANS64.TRYWAIT P0, [R3+URZ+0x33480], R2 ;  /* 0x03348002030075a7 */ /* 0x000024000800017f */
[----:B0-----:R-:W-:Y:S05]  /*33940*/  @!P0 NANOSLEEP.SYNCS 0x989680 ;  /* 0x009896800000895d */ /* 0x001fea0003900000 */
[----:B------:R-:W0:Y:S02]  /*33950*/  @!P0 SYNCS.PHASECHK.TRANS64 P0, [R3+URZ+0x33480], R2 ;  /* 0x03348002030085a7 */ /* 0x000e24000800007f */
[----:B0-----:R-:W-:Y:S05]  /*33960*/  @!P0 BRA `(.L_x_2698) ;  /* 0xfffffffc00f08947 */ /* 0x001fea000383ffff */
.L_x_2338:
[----:B------:R-:W-:Y:S05]  /*33970*/  BSYNC B8 ;  /* 0x0000000000087941 */ /* 0x000fea0003800000 */
.L_x_2335:
[----:B------:R-:W-:Y:S05]  /*33980*/  EXIT ;  /* 0x000000000000794d */ /* 0x000fea0003800000 */
.L_x_2358:
[----:B-1----:R1:W2:Y:S02]  /*33990*/  SYNCS.PHASECHK.TRANS64.TRYWAIT P5, [R100+URZ+0x33490], R101 ;  /* 0x03349065640075a7 */ /* 0x0022a400080a017f */
[----:B--2---:R-:W-:Y:S05]  /*339a0*/  @!P5 NANOSLEEP.SYNCS 0x989680 ;  /* 0x009896800000d95d */ /* 0x004fea0003900000 */
[----:B------:R-:W2:Y:S02]  /*339b0*/  @!P5 SYNCS.PHASECHK.TRANS64 P5, [R100+URZ+0x33490], R101 ;  /* 0x033490656400d5a7 */ /* 0x000ea400080a007f */
[----:B--2---:R-:W-:Y:S05]  /*339c0*/  @!P5 BRA `(.L_x_2358) ;  /* 0xfffffffc00f0d947 */ /* 0x004fea000383ffff */
[----:B------:R-:W-:Y:S05]  /*339d0*/  BRA `(.L_x_2699) ;  /* 0xfffffd0000147947 */ /* 0x000fea000383ffff */
.L_x_2412:
[----:B--2---:R2:W3:Y:S02]  /*339e0*/  SYNCS.PHASECHK.TRANS64.TRYWAIT P5, [R100+URZ+0x33490], R101 ;  /* 0x03349065640075a7 */ /* 0x0044e400080a017f */
[----:B---3--:R-:W-:Y:S05]  /*339f0*/  @!P5 NANOSLEEP.SYNCS 0x989680 ;  /* 0x009896800000d95d */ /* 0x008fea0003900000 */
[----:B------:R-:W3:Y:S02]  /*33a00*/  @!P5 SYNCS.PHASECHK.TRANS64 P5, [R100+URZ+0x33490], R101 ;  /* 0x033490656400d5a7 */ /* 0x000ee400080a007f */
[----:B---3--:R-:W-:Y:S05]  /*33a10*/  @!P5 BRA `(.L_x_2412) ;  /* 0xfffffffc00f0d947 */ /* 0x008fea000383ffff */
[----:B------:R-:W-:Y:S05]  /*33a20*/  BRA `(.L_x_2700) ;  /* 0xfffffd5c00687947 */ /* 0x000fea000383ffff */
.L_x_2437:
[----:B0-----:R0:W1:Y:S02]  /*33a30*/  SYNCS.PHASECHK.TRANS64.TRYWAIT P3, [R100+URZ+0x33490], R101 ;  /* 0x03349065640075a7 */ /* 0x001064000806017f */
[----:B-1----:R-:W-:Y:S05]  /*33a40*/  @!P3 NANOSLEEP.SYNCS 0x989680 ;  /* 0x009896800000b95d */ /* 0x002fea0003900000 */
[----:B------:R-:W1:Y:S02]  /*33a50*/  @!P3 SYNCS.PHASECHK.TRANS64 P3, [R100+URZ+0x33490], R101 ;  /* 0x033490656400b5a7 */ /* 0x000e64000806007f */
[----:B-1----:R-:W-:Y:S05]  /*33a60*/  @!P3 BRA `(.L_x_2437) ;  /* 0xfffffffc00f0b947 */ /* 0x002fea000383ffff */
[----:B------:R-:W-:Y:S05]  /*33a70*/  BRA `(.L_x_2701) ;  /* 0xfffffdbc002c7947 */ /* 0x000fea000383ffff */
.L_x_2443:
[----:B-1----:R1:W2:Y:S02]  /*33a80*/  SYNCS.PHASECHK.TRANS64.TRYWAIT P2, [R100+URZ+0x334b0], R101 ;  /* 0x0334b065640075a7 */ /* 0x0022a4000804017f */
[----:B--2---:R-:W-:Y:S05]  /*33a90*/  @!P2 NANOSLEEP.SYNCS 0x989680 ;  /* 0x009896800000a95d */ /* 0x004fea0003900000 */
[----:B------:R-:W2:Y:S02]  /*33aa0*/  @!P2 SYNCS.PHASECHK.TRANS64 P2, [R100+URZ+0x334b0], R101 ;  /* 0x0334b0656400a5a7 */ /* 0x000ea4000804007f */
[----:B--2---:R-:W-:Y:S05]  /*33ab0*/  @!P2 BRA `(.L_x_2443) ;  /* 0xfffffffc00f0a947 */ /* 0x004fea000383ffff */
[----:B------:R-:W-:Y:S05]  /*33ac0*/  BRA `(.L_x_2702) ;  /* 0xfffffdc000307947 */ /* 0x000fea000383ffff */
.L_x_2453:
[----:B------:R-:W-:Y:S01]  /*33ad0*/  BSSY B0, `(.L_x_2703) ;  /* 0x0000007000007945 */ /* 0x000fe20003800000 */
[----:B------:R-:W-:Y:S01]  /*33ae0*/  MOV R12, RZ ;  /* 0x000000ff000c7202 */ /* 0x000fe20000000f00 */
[----:B------:R-:W-:Y:S02]  /*33af0*/  IMAD.MOV.U32 R11, RZ, RZ, 0x1f ;  /* 0x0000001fff0b7424 */ /* 0x000fe400078e00ff */
[----:B------:R-:W-:-:S07]  /*33b00*/  IMAD.MOV.U32 R15, RZ, RZ, -0x1 ;  /* 0xffffffffff0f7424 */ /* 0x000fce00078e00ff */
[----:B-----5:R-:W-:Y:S05]  /*33b10*/  WARPSYNC.COLLECTIVE R15, `(.L_x_2704) ;  /* 0x000000000f087348 */ /* 0x020fea0003c00000 */
[----:B------:R0:W1:Y:S02]  /*33b20*/  SHFL.IDX P6, R14, R13, R12, R11 ;  /* 0x0000000c0d0e7389 */ /* 0x00006400000c000b */
[----:B01---5:R-:W-:Y:S01]  /*33b30*/  ENDCOLLECTIVE ;  /* 0x000000000000791b */ /* 0x023fe20003800000 */
.L_x_2704:
[----:B------:R-:W-:Y:S05]  /*33b40*/  BSYNC B0 ;  /* 0x0000000000007941 */ /* 0x000fea0003800000 */
.L_x_2703:
[----:B------:R-:W-:Y:S01]  /*33b50*/  IMAD.MOV.U32 R229, RZ, RZ, R14 ;  /* 0x000000ffffe57224 */ /* 0x000fe200078e000e */
[----:B------:R-:W-:Y:S06]  /*33b60*/  BRA `(.L_x_2705) ;  /* 0xfffffdcc00407947 */ /* 0x000fec000383ffff */
.L_x_2463:
[----:B------:R-:W-:Y:S01]  /*33b70*/  BSSY B1, `(.L_x_2706) ;  /* 0x0000007000017945 */ /* 0x000fe20003800000 */
[----:B------:R-:W-:Y:S02]  /*33b80*/  IMAD.MOV.U32 R12, RZ, RZ, RZ ;  /* 0x000000ffff0c7224 */ /* 0x000fe400078e00ff */
[----:B------:R-:W-:Y:S02]  /*33b90*/  IMAD.MOV.U32 R11, RZ, RZ, 0x1e1f ;  /* 0x00001e1fff0b7424 */ /* 0x000fe400078e00ff */
[----:B------:R-:W-:-:S07]  /*33ba0*/  IMAD.MOV.U32 R15, RZ, RZ, -0x1 ;  /* 0xffffffffff0f7424 */ /* 0x000fce00078e00ff */
[----:B------:R-:W-:Y:S05]  /*33bb0*/  WARPSYNC.COLLECTIVE R15, `(.L_x_2707) ;  /* 0x000000000f087348 */ /* 0x000fea0003c00000 */
[----:B------:R0:W1:Y:S02]  /*33bc0*/  SHFL.IDX P6, R14, R13, R12, R11 ;  /* 0x0000000c0d0e7389 */ /* 0x00006400000c000b */
[----:B01----:R-:W-:Y:S01]  /*33bd0*/  ENDCOLLECTIVE ;  /* 0x000000000000791b */ /* 0x003fe20003800000 */
.L_x_2707:
[----:B------:R-:W-:Y:S05]  /*33be0*/  BSYNC B1 ;  /* 0x0000000000017941 */ /* 0x000fea0003800000 */
.L_x_2706:
[----:B------:R-:W-:Y:S01]  /*33bf0*/  IMAD.MOV.U32 R13, RZ, RZ, R3 ;  /* 0x000000ffff0d7224 */ /* 0x000fe200078e0003 */
[----:B------:R-:W-:Y:S01]  /*33c00*/  MOV R0, R14 ;  /* 0x0000000e00007202 */ /* 0x000fe20000000f00 */
[----:B------:R-:W-:Y:S02]  /*33c10*/  IMAD.MOV.U32 R12, RZ, RZ, RZ ;  /* 0x000000ffff0c7224 */ /* 0x000fe400078e00ff */
[----:B------:R-:W-:Y:S02]  /*33c20*/  IMAD.MOV.U32 R11, RZ, RZ, 0x1e1f ;  /* 0x00001e1fff0b7424 */ /* 0x000fe400078e00ff */
[----:B------:R-:W-:-:S07]  /*33c30*/  IMAD.MOV.U32 R15, RZ, RZ, -0x1 ;  /* 0xffffffffff0f7424 */ /* 0x000fce00078e00ff */
[----:B------:R-:W-:Y:S05]  /*33c40*/  WARPSYNC.COLLECTIVE R15, `(.L_x_2708) ;  /* 0x000000000f087348 */ /* 0x000fea0003c00000 */
[----:B------:R0:W1:Y:S02]  /*33c50*/  SHFL.IDX P6, R14, R13, R12, R11 ;  /* 0x0000000c0d0e7389 */ /* 0x00006400000c000b */
[----:B01----:R-:W-:Y:S01]  /*33c60*/  ENDCOLLECTIVE ;  /* 0x000000000000791b */ /* 0x003fe20003800000 */
.L_x_2708:
[----:B------:R-:W-:Y:S02]  /*33c70*/  IMAD.MOV.U32 R13, RZ, RZ, R4 ;  /* 0x000000ffff0d7224 */ /* 0x000fe400078e0004 */
[----:B------:R-:W-:-:S07]  /*33c80*/  IMAD.MOV.U32 R3, RZ, RZ, R14 ;  /* 0x000000ffff037224 */ /* 0x000fce00078e000e */
[----:B------:R-:W-:Y:S05]  /*33c90*/  WARPSYNC.COLLECTIVE R15, `(.L_x_2709) ;  /* 0x000000000f087348 */ /* 0x000fea0003c00000 */
[----:B------:R0:W1:Y:S02]  /*33ca0*/  SHFL.IDX P6, R14, R13, R12, R11 ;  /* 0x0000000c0d0e7389 */ /* 0x00006400000c000b */
[----:B01----:R-:W-:Y:S01]  /*33cb0*/  ENDCOLLECTIVE ;  /* 0x000000000000791b */ /* 0x003fe20003800000 */
.L_x_2709:
[----:B------:R-:W-:Y:S01]  /*33cc0*/  IMAD.MOV.U32 R13, RZ, RZ, R5 ;  /* 0x000000ffff0d7224 */ /* 0x000fe200078e0005 */
[----:B------:R-:W-:-:S07]  /*33cd0*/  MOV R4, R14 ;  /* 0x0000000e00047202 */ /* 0x000fce0000000f00 */
[----:B------:R-:W-:Y:S05]  /*33ce0*/  WARPSYNC.COLLECTIVE R15, `(.L_x_2710) ;  /* 0x000000000f087348 */ /* 0x000fea0003c00000 */
[----:B------:R0:W1:Y:S02]  /*33cf0*/  SHFL.IDX P6, R14, R13, R12, R11 ;  /* 0x0000000c0d0e7389 */ /* 0x00006400000c000b */
[----:B01----:R-:W-:Y:S01]  /*33d00*/  ENDCOLLECTIVE ;  /* 0x000000000000791b */ /* 0x003fe20003800000 */
.L_x_2710:
[----:B------:R-:W-:Y:S05]  /*33d10*/  BRA `(.L_x_2711) ;  /* 0xfffffdd400207947 */ /* 0x000fea000383ffff */
.L_x_2467:
[----:B--2---:R2:W0:Y:S02]  /*33d20*/  SYNCS.PHASECHK.TRANS64.TRYWAIT P0, [R16+URZ+0x33400], R5 ;  /* 0x03340005100075a7 */ /* 0x004424000800017f */
[----:B0-----:R-:W-:Y:S05]  /*33d30*/  @!P0 NANOSLEEP.SYNCS 0x989680 ;  /* 0x009896800000895d */ /* 0x001fea0003900000 */
[----:B------:R-:W0:Y:S02]  /*33d40*/  @!P0 SYNCS.PHASECHK.TRANS64 P0, [R16+URZ+0x33400], R5 ;  /* 0x03340005100085a7 */ /* 0x000e24000800007f */
[----:B0-----:R-:W-:Y:S05]  /*33d50*/  @!P0 BRA `(.L_x_2467) ;  /* 0xfffffffc00f08947 */ /* 0x001fea000383ffff */
[----:B------:R-:W-:Y:S05]  /*33d60*/  BRA `(.L_x_2712) ;  /* 0xfffffdd800707947 */ /* 0x000fea000383ffff */
.L_x_2479:
[----:B------:R-:W-:Y:S01]  /*33d70*/  BSSY B1, `(.L_x_2713) ;  /* 0x0000007000017945 */ /* 0x000fe20003800000 */
[----:B------:R-:W-:Y:S02]  /*33d80*/  IMAD.MOV.U32 R12, RZ, RZ, RZ ;  /* 0x000000ffff0c7224 */ /* 0x000fe400078e00ff */
[----:B------:R-:W-:Y:S02]  /*33d90*/  IMAD.MOV.U32 R11, RZ, RZ, 0x1e1f ;  /* 0x00001e1fff0b7424 */ /* 0x000fe400078e00ff */
[----:B------:R-:W-:-:S07]  /*33da0*/  IMAD.MOV.U32 R15, RZ, RZ, -0x1 ;  /* 0xffffffffff0f7424 */ /* 0x000fce00078e00ff */
[----:B------:R-:W-:Y:S05]  /*33db0*/  WARPSYNC.COLLECTIVE R15, `(.L_x_2714) ;  /* 0x000000000f087348 */ /* 0x000fea0003c00000 */
[----:B------:R0:W1:Y:S02]  /*33dc0*/  SHFL.IDX P6, R14, R13, R12, R11 ;  /* 0x0000000c0d0e7389 */ /* 0x00006400000c000b */
[----:B01----:R-:W-:Y:S01]  /*33dd0*/  ENDCOLLECTIVE ;  /* 0x000000000000791b */ /* 0x003fe20003800000 */
.L_x_2714:
[----:B------:R-:W-:Y:S05]  /*33de0*/  BSYNC B1 ;  /* 0x0000000000017941 */ /* 0x000fea0003800000 */
.L_x_2713:
        /* <DEDUP_REMOVED lines=8> */
.L_x_2715:
[----:B------:R-:W-:Y:S02]  /*33e70*/  IMAD.MOV.U32 R13, RZ, RZ, R20 ;  /* 0x000000ffff0d7224 */ /* 0x000fe400078e0014 */
[----:B------:R-:W-:-:S07]  /*33e80*/  IMAD.MOV.U32 R3, RZ, RZ, R14 ;  /* 0x000000ffff037224 */ /* 0x000fce00078e000e */
[----:B------:R-:W-:Y:S05]  /*33e90*/  WARPSYNC.COLLECTIVE R15, `(.L_x_2716) ;  /* 0x000000000f087348 */ /* 0x000fea0003c00000 */
[----:B------:R0:W1:Y:S02]  /*33ea0*/  SHFL.IDX P6, R14, R13, R12, R11 ;  /* 0x0000000c0d0e7389 */ /* 0x00006400000c000b */
[----:B01----:R-:W-:Y:S01]  /*33eb0*/  ENDCOLLECTIVE ;  /* 0x000000000000791b */ /* 0x003fe20003800000 */
.L_x_2716:
[----:B------:R-:W-:Y:S02]  /*33ec0*/  IMAD.MOV.U32 R13, RZ, RZ, R21 ;  /* 0x000000ffff0d7224 */ /* 0x000fe400078e0015 */
[----:B------:R-:W-:-:S07]  /*33ed0*/  IMAD.MOV.U32 R20, RZ, RZ, R14 ;  /* 0x000000ffff147224 */ /* 0x000fce00078e000e */
[----:B------:R-:W-:Y:S05]  /*33ee0*/  WARPSYNC.COLLECTIVE R15, `(.L_x_2717) ;  /* 0x000000000f087348 */ /* 0x000fea0003c00000 */
[----:B------:R0:W1:Y:S02]  /*33ef0*/  SHFL.IDX P6, R14, R13, R12, R11 ;  /* 0x0000000c0d0e7389 */ /* 0x00006400000c000b */
[----:B01----:R-:W-:Y:S01]  /*33f00*/  ENDCOLLECTIVE ;  /* 0x000000000000791b */ /* 0x003fe20003800000 */
.L_x_2717:
[----:B------:R-:W-:Y:S01]  /*33f10*/  MOV R21, R14 ;  /* 0x0000000e00157202 */ /* 0x000fe20000000f00 */
[----:B------:R-:W-:Y:S06]  /*33f20*/  BRA `(.L_x_2718) ;  /* 0xfffffe0800547947 */ /* 0x000fec000383ffff */
.L_x_2483:
[----:B--2---:R2:W4:Y:S02]  /*33f30*/  SYNCS.PHASECHK.TRANS64.TRYWAIT P0, [R16+URZ+0x33400], R21 ;  /* 0x03340015100075a7 */ /* 0x004524000800017f */
[----:B----4-:R-:W-:Y:S05]  /*33f40*/  @!P0 NANOSLEEP.SYNCS 0x989680 ;  /* 0x009896800000895d */ /* 0x010fea0003900000 */
[----:B------:R-:W4:Y:S02]  /*33f50*/  @!P0 SYNCS.PHASECHK.TRANS64 P0, [R16+URZ+0x33400], R21 ;  /* 0x03340015100085a7 */ /* 0x000f24000800007f */
[----:B----4-:R-:W-:Y:S05]  /*33f60*/  @!P0 BRA `(.L_x_2483) ;  /* 0xfffffffc00f08947 */ /* 0x010fea000383ffff */
[----:B------:R-:W-:Y:S05]  /*33f70*/  BRA `(.L_x_2719) ;  /* 0xfffffe0c00747947 */ /* 0x000fea000383ffff */
.L_x_2491:
[----:B-1----:R1:W2:Y:S02]  /*33f80*/  SYNCS.PHASECHK.TRANS64.TRYWAIT P0, [R0+URZ+0x33430], R3 ;  /* 0x03343003000075a7 */ /* 0x0022a4000800017f */
[----:B--2---:R-:W-:Y:S05]  /*33f90*/  @!P0 NANOSLEEP.SYNCS 0x989680 ;  /* 0x009896800000895d */ /* 0x004fea0003900000 */
[----:B------:R-:W2:Y:S02]  /*33fa0*/  @!P0 SYNCS.PHASECHK.TRANS64 P0, [R0+URZ+0x33430], R3 ;  /* 0x03343003000085a7 */ /* 0x000ea4000800007f */
[----:B--2---:R-:W-:Y:S05]  /*33fb0*/  @!P0 BRA `(.L_x_2491) ;  /* 0xfffffffc00f08947 */ /* 0x004fea000383ffff */
[----:B------:R-:W-:Y:S05]  /*33fc0*/  BRA `(.L_x_2490) ;  /* 0xfffffe3c00dc7947 */ /* 0x000fea000383ffff */
.L_x_2497:
[----:B-1----:R1:W2:Y:S02]  /*33fd0*/  SYNCS.PHASECHK.TRANS64.TRYWAIT P3, [R11+URZ+0x33430], R8 ;  /* 0x033430080b0075a7 */ /* 0x0022a4000806017f */
[----:B--2---:R-:W-:Y:S05]  /*33fe0*/  @!P3 NANOSLEEP.SYNCS 0x989680 ;  /* 0x009896800000b95d */ /* 0x004fea0003900000 */
[----:B------:R-:W2:Y:S02]  /*33ff0*/  @!P3 SYNCS.PHASECHK.TRANS64 P3, [R11+URZ+0x33430], R8 ;  /* 0x033430080b00b5a7 */ /* 0x000ea4000806007f */
[----:B--2---:R-:W-:Y:S05]  /*34000*/  @!P3 BRA `(.L_x_2497) ;  /* 0xfffffffc00f0b947 */ /* 0x004fea000383ffff */
[----:B------:R-:W-:Y:S05]  /*34010*/  BRA `(.L_x_2496) ;  /* 0xfffffe8400187947 */ /* 0x000fea000383ffff */
.L_x_2501:
[----:B-1----:R1:W2:Y:S02]  /*34020*/  SYNCS.PHASECHK.TRANS64.TRYWAIT P2, [R10+URZ+0x33450], R7 ;  /* 0x033450070a0075a7 */ /* 0x0022a4000804017f */
[----:B--2---:R-:W-:Y:S05]  /*34030*/  @!P2 NANOSLEEP.SYNCS 0x989680 ;  /* 0x009896800000a95d */ /* 0x004fea0003900000 */
[----:B------:R-:W2:Y:S02]  /*34040*/  @!P2 SYNCS.PHASECHK.TRANS64 P2, [R10+URZ+0x33450], R7 ;  /* 0x033450070a00a5a7 */ /* 0x000ea4000804007f */
[----:B--2---:R-:W-:Y:S05]  /*34050*/  @!P2 BRA `(.L_x_2501) ;  /* 0xfffffffc00f0a947 */ /* 0x004fea000383ffff */
[----:B------:R-:W-:Y:S05]  /*34060*/  BRA `(.L_x_2498) ;  /* 0xfffffe9400547947 */ /* 0x000fea000383ffff */
.L_x_2509:
[----:B-1----:R1:W2:Y:S02]  /*34070*/  SYNCS.PHASECHK.TRANS64.TRYWAIT P0, [R10+URZ+0x33430], R11 ;  /* 0x0334300b0a0075a7 */ /* 0x0022a4000800017f */
[----:B--2---:R-:W-:Y:S05]  /*34080*/  @!P0 NANOSLEEP.SYNCS 0x989680 ;  /* 0x009896800000895d */ /* 0x004fea0003900000 */
[----:B------:R-:W2:Y:S02]  /*34090*/  @!P0 SYNCS.PHASECHK.TRANS64 P0, [R10+URZ+0x33430], R11 ;  /* 0x0334300b0a0085a7 */ /* 0x000ea4000800007f */
[----:B--2---:R-:W-:Y:S05]  /*340a0*/  @!P0 BRA `(.L_x_2509) ;  /* 0xfffffffc00f08947 */ /* 0x004fea000383ffff */
[----:B------:R-:W-:Y:S05]  /*340b0*/  BRA `(.L_x_2508) ;  /* 0xfffffecc00b07947 */ /* 0x000fea000383ffff */
.L_x_2513:
[----:B-1----:R1:W2:Y:S02]  /*340c0*/  SYNCS.PHASECHK.TRANS64.TRYWAIT P0, [R10+URZ+0x33450], R7 ;  /* 0x033450070a0075a7 */ /* 0x0022a4000800017f */
[----:B--2---:R-:W-:Y:S05]  /*340d0*/  @!P0 NANOSLEEP.SYNCS 0x989680 ;  /* 0x009896800000895d */ /* 0x004fea0003900000 */
[----:B------:R-:W2:Y:S02]  /*340e0*/  @!P0 SYNCS.PHASECHK.TRANS64 P0, [R10+URZ+0x33450], R7 ;  /* 0x033450070a0085a7 */ /* 0x000ea4000800007f */
[----:B--2---:R-:W-:Y:S05]  /*340f0*/  @!P0 BRA `(.L_x_2513) ;  /* 0xfffffffc00f08947 */ /* 0x004fea000383ffff */
[----:B------:R-:W-:Y:S05]  /*34100*/  BRA `(.L_x_2510) ;  /* 0xfffffedc00e07947 */ /* 0x000fea000383ffff */
.L_x_2519:
[----:B-1----:R1:W2:Y:S02]  /*34110*/  SYNCS.PHASECHK.TRANS64.TRYWAIT P0, [R2+URZ+0x33450], R5 ;  /* 0x03345005020075a7 */ /* 0x0022a4000800017f */
[----:B--2---:R-:W-:Y:S05]  /*34120*/  @!P0 NANOSLEEP.SYNCS 0x989680 ;  /* 0x009896800000895d */ /* 0x004fea0003900000 */
[----:B------:R-:W2:Y:S02]  /*34130*/  @!P0 SYNCS.PHASECHK.TRANS64 P0, [R2+URZ+0x33450], R5 ;  /* 0x03345005020085a7 */ /* 0x000ea4000800007f */
[----:B--2---:R-:W-:Y:S05]  /*34140*/  @!P0 BRA `(.L_x_2519) ;  /* 0xfffffffc00f08947 */ /* 0x004fea000383ffff */
[----:B------:R-:W-:Y:S05]  /*34150*/  BRA `(.L_x_2518) ;  /* 0xffffff0c00307947 */ /* 0x000fea000383ffff */
.L_x_2523:
        /* <DEDUP_REMOVED lines=17> */
[----:B------:R-:W-:Y:S01]  /*34270*/  IMAD.MOV.U32 R11, RZ, RZ, 0x1c1f ;  /* 0x00001c1fff0b7424 */ /* 0x000fe200078e00ff */
[----:B------:R-:W-:-:S02]  /*34280*/  SEL R57, R15, R62, P0 ;  /* 0x0000003e0f397207 */ /* 0x000fc40000000000 */
[----:B------:R-:W-:Y:S01]  /*34290*/  SEL R51, R62, R15, P0 ;  /* 0x0000000f3e337207 */ /* 0x000fe20000000000 */
[----:B------:R-:W-:Y:S01]  /*342a0*/  IMAD.MOV.U32 R15, RZ, RZ, -0x1 ;  /* 0xffffffffff0f7424 */ /* 0x000fe200078e00ff */
[----:B------:R-:W-:Y:S01]  /*342b0*/  SEL R46, R46, R12, P0 ;  /* 0x0000000c2e2e7207 */ /* 0x000fe20000000000 */
[----:B-----5:R-:W-:Y:S01]  /*342c0*/  IMAD.MOV.U32 R12, RZ, RZ, R44 ;  /* 0x000000ffff0c7224 */ /* 0x020fe200078e002c */
[----:B------:R-:W-:Y:S02]  /*342d0*/  SEL R111, R112, R14, P0 ;  /* 0x0000000e706f7207 */ /* 0x000fe40000000000 */
[----:B------:R-:W-:-:S07]  /*342e0*/  SEL R26, R14, R112, P0 ;  /* 0x000000700e1a7207 */ /* 0x000fce0000000000 */
[----:B0-----:R-:W-:Y:S05]  /*342f0*/  WARPSYNC.COLLECTIVE R15, `(.L_x_2720) ;  /* 0x000000000f087348 */ /* 0x001fea0003c00000 */
[----:B------:R1:W2:Y:S02]  /*34300*/  SHFL.IDX P6, R14, R13, R12, R11 ;  /* 0x0000000c0d0e7389 */ /* 0x0002a400000c000b */
[----:B012---:R-:W-:Y:S01]  /*34310*/  ENDCOLLECTIVE ;  /* 0x000000000000791b */ /* 0x007fe20003800000 */
.L_x_2720:
        /* <DEDUP_REMOVED lines=14> */
[----:B------:R-:W-:-:S07]  /*34400*/  LOP3.LUT R77, R44, 0x2, RZ, 0x3c, !PT ;  /* 0x000000022c4d7812 */ /* 0x000fce00078e3cff */
[----:B------:R-:W-:Y:S05]  /*34410*/  WARPSYNC.COLLECTIVE R15, `(.L_x_2721) ;  /* 0x000000000f087348 */ /* 0x000fea0003c00000 */
[----:B------:R0:W1:Y:S02]  /*34420*/  SHFL.IDX P6, R14, R13, R12, R11 ;  /* 0x0000000c0d0e7389 */ /* 0x00006400000c000b */
[----:B01----:R-:W-:Y:S01]  /*34430*/  ENDCOLLECTIVE ;  /* 0x000000000000791b */ /* 0x003fe20003800000 */
.L_x_2721:
        /* <DEDUP_REMOVED lines=18> */
.L_x_2722:
        /* <DEDUP_REMOVED lines=18> */
.L_x_2723:
        /* <DEDUP_REMOVED lines=19> */
.L_x_2724:
        /* <DEDUP_REMOVED lines=17> */
.L_x_2725:
        /* <DEDUP_REMOVED lines=18> */
.L_x_2726:
[----:B------:R-:W-:Y:S02]  /*349e0*/  IMAD.MOV.U32 R13, RZ, RZ, R4 ;  /* 0x000000ffff0d7224 */ /* 0x000fe400078e0004 */
[----:B------:R-:W-:-:S07]  /*349f0*/  IMAD.MOV.U32 R105, RZ, RZ, R14 ;  /* 0x000000ffff697224 */ /* 0x000fce00078e000e */
[----:B------:R-:W-:Y:S05]  /*34a00*/  WARPSYNC.COLLECTIVE R15, `(.L_x_2727) ;  /* 0x000000000f087348 */ /* 0x000fea0003c00000 */
[----:B------:R0:W1:Y:S02]  /*34a10*/  SHFL.IDX P6, R14, R13, R12, R11 ;  /* 0x0000000c0d0e7389 */ /* 0x00006400000c000b */
[----:B01----:R-:W-:Y:S01]  /*34a20*/  ENDCOLLECTIVE ;  /* 0x000000000000791b */ /* 0x003fe20003800000 */
.L_x_2727:
[----:B------:R-:W-:Y:S02]  /*34a30*/  SEL R3, R93, R105, P0 ;  /* 0x000000695d037207 */ /* 0x000fe40000000000 */
[----:B------:R-:W-:Y:S01]  /*34a40*/  SEL R4, R105, R93, P0 ;  /* 0x0000005d69047207 */ /* 0x000fe20000000000 */
[----:B------:R-:W-:Y:S02]  /*34a50*/  IMAD.MOV.U32 R13, RZ, RZ, R102 ;  /* 0x000000ffff0d7224 */ /* 0x000fe400078e0066 */
[----:B------:R-:W-:Y:S01]  /*34a60*/  IMAD.MOV.U32 R12, RZ, RZ, R44 ;  /* 0x000000ffff0c7224 */ /* 0x000fe200078e002c */
[----:B------:R-:W-:-:S07]  /*34a70*/  MOV R139, R14 ;  /* 0x0000000e008b7202 */ /* 0x000fce0000000f00 */
[----:B------:R-:W-:Y:S05]  /*34a80*/  WARPSYNC.COLLECTIVE R15, `(.L_x_2728) ;  /* 0x000000000f087348 */ /* 0x000fea0003c00000 */
[----:B------:R0:W1:Y:S02]  /*34a90*/  SHFL.IDX P6, R14, R13, R12, R11 ;  /* 0x0000000c0d0e7389 */ /* 0x00006400000c000b */
[----:B01----:R-:W-:Y:S01]  /*34aa0*/  ENDCOLLECTIVE ;  /* 0x000000000000791b */ /* 0x003fe20003800000 */
.L_x_2728:
[----:B------:R-:W-:Y:S01]  /*34ab0*/  SEL R5, R99, R139, P0 ;  /* 0x0000008b63057207 */ /* 0x000fe20000000000 */
[----:B------:R-:W-:Y:S02]  /*34ac0*/  IMAD.MOV.U32 R13, RZ, RZ, R92 ;  /* 0x000000ffff0d7224 */ /* 0x000fe400078e005c */
[----:B------:R-:W-:-:S07]  /*34ad0*/  IMAD.MOV.U32 R97, RZ, RZ, R14 ;  /* 0x000000ffff617224 */ /* 0x000fce00078e000e */
[----:B------:R-:W-:Y:S05]  /*34ae0*/  WARPSYNC.COLLECTIVE R15, `(.L_x_2729) ;  /* 0x000000000f087348 */ /* 0x000fea0003c00000 */
[----:B------:R0:W1:Y:S02]  /*34af0*/  SHFL.IDX P6, R14, R13, R12, R11 ;  /* 0x0000000c0d0e7389 */ /* 0x00006400000c000b */
[----:B01----:R-:W-:Y:S01]  /*34b00*/  ENDCOLLECTIVE ;  /* 0x000000000000791b */ /* 0x003fe20003800000 */
.L_x_2729:
[----:B------:R-:W-:Y:S01]  /*34b10*/  IMAD.MOV.U32 R13, RZ, RZ, R7 ;  /* 0x000000ffff0d7224 */ /* 0x000fe200078e0007 */
[----:B------:R-:W-:Y:S01]  /*34b20*/  MOV R12, R77 ;  /* 0x0000004d000c7202 */ /* 0x000fe20000000f00 */
[----:B------:R-:W-:-:S07]  /*34b30*/  IMAD.MOV.U32 R95, RZ, RZ, R14 ;  /* 0x000000ffff5f7224 */ /* 0x000fce00078e000e */
[----:B------:R-:W-:Y:S05]  /*34b40*/  WARPSYNC.COLLECTIVE R15, `(.L_x_2730) ;  /* 0x000000000f087348 */ /* 0x000fea0003c00000 */
[----:B------:R0:W1:Y:S02]  /*34b50*/  SHFL.IDX P6, R14, R13, R12, R11 ;  /* 0x0000000c0d0e7389 */ /* 0x00006400000c000b */
[----:B01----:R-:W-:Y:S01]  /*34b60*/  ENDCOLLECTIVE ;  /* 0x000000000000791b */ /* 0x003fe20003800000 */
.L_x_2730:
[----:B------:R-:W-:Y:S01]  /*34b70*/  IMAD.MOV.U32 R13, RZ, RZ, R6 ;  /* 0x000000ffff0d7224 */ /* 0x000fe200078e0006 */
[----:B------:R-:W-:Y:S01]  /*34b80*/  SEL R6, R139, R99, P0 ;  /* 0x000000638b067207 */ /* 0x000fe20000000000 */
[----:B------:R-:W-:-:S07]  /*34b90*/  IMAD.MOV.U32 R92, RZ, RZ, R14 ;  /* 0x000000ffff5c7224 */ /* 0x000fce00078e000e */
[----:B------:R-:W-:Y:S05]  /*34ba0*/  WARPSYNC.COLLECTIVE R15, `(.L_x_2731) ;  /* 0x000000000f087348 */ /* 0x000fea0003c00000 */
[----:B------:R0:W1:Y:S02]  /*34bb0*/  SHFL.IDX P6, R14, R13, R12, R11 ;  /* 0x0000000c0d0e7389 */ /* 0x00006400000c000b */
[----:B01----:R-:W-:Y:S01]  /*34bc0*/  ENDCOLLECTIVE ;  /* 0x000000000000791b */ /* 0x003fe20003800000 */
.L_x_2731:
        /* <DEDUP_REMOVED lines=8> */
.L_x_2732:
[----:B------:R-:W-:Y:S02]  /*34c50*/  SEL R93, R95, R140, P0 ;  /* 0x0000008c5f5d7207 */ /* 0x000fe40000000000 */
[----:B------:R-:W-:Y:S02]  /*34c60*/  MOV R13, R94 ;  /* 0x0000005e000d7202 */ /* 0x000fe40000000f00 */
[----:B------:R-:W-:Y:S01]  /*34c70*/  SEL R94, R140, R95, P0 ;  /* 0x0000005f8c5e7207 */ /* 0x000fe20000000000 */
[----:B------:R-:W-:-:S07]  /*34c80*/  IMAD.MOV.U32 R96, RZ, RZ, R14 ;  /* 0x000000ffff607224 */ /* 0x000fce00078e000e */
[----:B------:R-:W-:Y:S05]  /*34c90*/  WARPSYNC.COLLECTIVE R15, `(.L_x_2733) ;  /* 0x000000000f087348 */ /* 0x000fea0003c00000 */
[----:B------:R0:W1:Y:S02]  /*34ca0*/  SHFL.IDX P6, R14, R13, R12, R11 ;  /* 0x0000000c0d0e7389 */ /* 0x00006400000c000b */
[----:B01----:R-:W-:Y:S01]  /*34cb0*/  ENDCOLLECTIVE ;  /* 0x000000000000791b */ /* 0x003fe20003800000 */
.L_x_2733:
[----:B------:R-:W-:Y:S02]  /*34cc0*/  IMAD.MOV.U32 R13, RZ, RZ, R60 ;  /* 0x000000ffff0d7224 */ /* 0x000fe400078e003c */
[----:B------:R-:W-:Y:S02]  /*34cd0*/  IMAD.MOV.U32 R12, RZ, RZ, R77 ;  /* 0x000000ffff0c7224 */ /* 0x000fe400078e004d */
[----:B------:R-:W-:-:S07]  /*34ce0*/  IMAD.MOV.U32 R98, RZ, RZ, R14 ;  /* 0x000000ffff627224 */ /* 0x000fce00078e000e */
[----:B------:R-:W-:Y:S05]  /*34cf0*/  WARPSYNC.COLLECTIVE R15, `(.L_x_2734) ;  /* 0x000000000f087348 */ /* 0x000fea0003c00000 */
[----:B------:R0:W1:Y:S02]  /*34d00*/  SHFL.IDX P6, R14, R13, R12, R11 ;  /* 0x0000000c0d0e7389 */ /* 0x00006400000c000b */
[----:B01----:R-:W-:Y:S01]  /*34d10*/  ENDCOLLECTIVE ;  /* 0x000000000000791b */ /* 0x003fe20003800000 */
.L_x_2734:
[----:B------:R-:W-:Y:S02]  /*34d20*/  IMAD.MOV.U32 R13, RZ, RZ, R27 ;  /* 0x000000ffff0d7224 */ /* 0x000fe400078e001b */
[----:B------:R-:W-:-:S07]  /*34d30*/  IMAD.MOV.U32 R60, RZ, RZ, R14 ;  /* 0x000000ffff3c7224 */ /* 0x000fce00078e000e */
[----:B------:R-:W-:Y:S05]  /*34d40*/  WARPSYNC.COLLECTIVE R15, `(.L_x_2735) ;  /* 0x000000000f087348 */ /* 0x000fea0003c00000 */
[----:B------:R0:W1:Y:S02]  /*34d50*/  SHFL.IDX P6, R14, R13, R12, R11 ;  /* 0x0000000c0d0e7389 */ /* 0x00006400000c000b */
[----:B01----:R-:W-:Y:S01]  /*34d60*/  ENDCOLLECTIVE ;  /* 0x000000000000791b */ /* 0x003fe20003800000 */
.L_x_2735:
        /* <DEDUP_REMOVED lines=8> */
.L_x_2736:
[----:B------:R-:W-:Y:S02]  /*34df0*/  SEL R97, R98, R27, P0 ;  /* 0x0000001b62617207 */ /* 0x000fe40000000000 */
[----:B------:R-:W-:Y:S01]  /*34e00*/  SEL R98, R27, R98, P0 ;  /* 0x000000621b627207 */ /* 0x000fe20000000000 */
[----:B------:R-:W-:Y:S02]  /*34e10*/  IMAD.MOV.U32 R13, RZ, RZ, R131 ;  /* 0x000000ffff0d7224 */ /* 0x000fe400078e0083 */
[----:B------:R-:W-:-:S07]  /*34e20*/  IMAD.MOV.U32 R100, RZ, RZ, R14 ;  /* 0x000000ffff647224 */ /* 0x000fce00078e000e */
[----:B------:R-:W-:Y:S05]  /*34e30*/  WARPSYNC.COLLECTIVE R15, `(.L_x_2737) ;  /* 0x000000000f087348 */ /* 0x000fea0003c00000 */
[----:B------:R0:W1:Y:S02]  /*34e40*/  SHFL.IDX P6, R14, R13, R12, R11 ;  /* 0x0000000c0d0e7389 */ /* 0x00006400000c000b */
[----:B01----:R-:W-:Y:S01]  /*34e50*/  ENDCOLLECTIVE ;  /* 0x000000000000791b */ /* 0x003fe20003800000 */
.L_x_2737:
[----:B------:R-:W-:Y:S02]  /*34e60*/  IMAD.MOV.U32 R13, RZ, RZ, R70 ;  /* 0x000000ffff0d7224 */ /* 0x000fe400078e0046 */
[----:B------:R-:W-:Y:S02]  /*34e70*/  IMAD.MOV.U32 R12, RZ, RZ, R77 ;  /* 0x000000ffff0c7224 */ /* 0x000fe400078e004d */
[----:B------:R-:W-:-:S07]  /*34e80*/  IMAD.MOV.U32 R102, RZ, RZ, R14 ;  /* 0x000000ffff667224 */ /* 0x000fce00078e000e */
[----:B------:R-:W-:Y:S05]  /*34e90*/  WARPSYNC.COLLECTIVE R15, `(.L_x_2738) ;  /* 0x000000000f087348 */ /* 0x000fea0003c00000 */
[----:B------:R0:W1:Y:S02]  /*34ea0*/  SHFL.IDX P6, R14, R13, R12, R11 ;  /* 0x0000000c0d0e7389 */ /* 0x00006400000c000b */
[----:B01----:R-:W-:Y:S01]  /*34eb0*/  ENDCOLLECTIVE ;  /* 0x000000000000791b */ /* 0x003fe20003800000 */
.L_x_2738:
[----:B------:R-:W-:Y:S01]  /*34ec0*/  IMAD.MOV.U32 R13, RZ, RZ, R66 ;  /* 0x000000ffff0d7224 */ /* 0x000fe200078e0042 */
[----:B------:R-:W-:-:S07]  /*34ed0*/  MOV R70, R14 ;  /* 0x0000000e00467202 */ /* 0x000fce0000000f00 */
[----:B------:R-:W-:Y:S05]  /*34ee0*/  WARPSYNC.COLLECTIVE R15, `(.L_x_2739) ;  /* 0x000000000f087348 */ /* 0x000fea0003c00000 */
[----:B------:R0:W1:Y:S02]  /*34ef0*/  SHFL.IDX P6, R14, R13, R12, R11 ;  /* 0x0000000c0d0e7389 */ /* 0x00006400000c000b */
[----:B01----:R-:W-:Y:S01]  /*34f00*/  ENDCOLLECTIVE ;  /* 0x000000000000791b */ /* 0x003fe20003800000 */
.L_x_2739:
        /* <DEDUP_REMOVED lines=8> */
.L_x_2740:
[----:B------:R-:W-:Y:S02]  /*34f90*/  SEL R101, R102, R66, P0 ;  /* 0x0000004266657207 */ /* 0x000fe40000000000 */
[----:B------:R-:W-:Y:S01]  /*34fa0*/  SEL R102, R66, R102, P0 ;  /* 0x0000006642667207 */ /* 0x000fe20000000000 */
[----:B------:R-:W-:Y:S02]  /*34fb0*/  IMAD.MOV.U32 R13, RZ, RZ, R128 ;  /* 0x000000ffff0d7224 */ /* 0x000fe400078e0080 */
[----:B------:R-:W-:-:S07]  /*34fc0*/  IMAD.MOV.U32 R104, RZ, RZ, R14 ;  /* 0x000000ffff687224 */ /* 0x000fce00078e000e */
[----:B------:R-:W-:Y:S05]  /*34fd0*/  WARPSYNC.COLLECTIVE R15, `(.L_x_2741) ;  /* 0x000000000f087348 */ /* 0x000fea0003c00000 */
[----:B------:R0:W1:Y:S02]  /*34fe0*/  SHFL.IDX P6, R14, R13, R12, R11 ;  /* 0x0000000c0d0e7389 */ /* 0x00006400000c000b */
[----:B01----:R-:W-:Y:S01]  /*34ff0*/  ENDCOLLECTIVE ;  /* 0x000000000000791b */ /* 0x003fe20003800000 */
.L_x_2741:
[----:B------:R-:W-:Y:S02]  /*35000*/  IMAD.MOV.U32 R13, RZ, RZ, R82 ;  /* 0x000000ffff0d7224 */ /* 0x000fe400078e0052 */
[----:B------:R-:W-:Y:S01]  /*35010*/  IMAD.MOV.U32 R12, RZ, RZ, R77 ;  /* 0x000000ffff0c7224 */ /* 0x000fe200078e004d */
[----:B------:R-:W-:-:S07]  /*35020*/  MOV R106, R14 ;  /* 0x0000000e006a7202 */ /* 0x000fce0000000f00 */
[----:B------:R-:W-:Y:S05]  /*35030*/  WARPSYNC.COLLECTIVE R15, `(.L_x_2742) ;  /* 0x000000000f087348 */ /* 0x000fea0003c00000 */
[----:B------:R0:W1:Y:S02]  /*35040*/  SHFL.IDX P6, R14, R13, R12, R11 ;  /* 0x0000000c0d0e7389 */ /* 0x00006400000c000b */
[----:B01----:R-:W-:Y:S01]  /*35050*/  ENDCOLLECTIVE ;  /* 0x000000000000791b */ /* 0x003fe20003800000 */
.L_x_2742:
[----:B------:R-:W-:Y:S02]  /*35060*/  IMAD.MOV.U32 R13, RZ, RZ, R75 ;  /* 0x000000ffff0d7224 */ /* 0x000fe400078e004b */
[----:B------:R-:W-:-:S07]  /*35070*/  IMAD.MOV.U32 R82, RZ, RZ, R14 ;  /* 0x000000ffff527224 */ /* 0x000fce00078e000e */
[----:B------:R-:W-:Y:S05]  /*35080*/  WARPSYNC.COLLECTIVE R15, `(.L_x_2743) ;  /* 0x000000000f087348 */ /* 0x000fea0003c00000 */
[----:B------:R0:W1:Y:S02]  /*35090*/  SHFL.IDX P6, R14, R13, R12, R11 ;  /* 0x0000000c0d0e7389 */ /* 0x00006400000c000b */
[----:B01----:R-:W-:Y:S01]  /*350a0*/  ENDCOLLECTIVE ;  /* 0x000000000000791b */ /* 0x003fe20003800000 */
.L_x_2743:
[----:B------:R-:W-:Y:S02]  /*350b0*/  SEL R103, R104, R82, P0 ;  /* 0x0000005268677207 */ /* 0x000fe40000000000 */
[----:B------:R-:W-:Y:S01]  /*350c0*/  SEL R104, R82, R104, P0 ;  /* 0x0000006852687207 */ /* 0x000fe20000000000 */
[----:B------:R-:W-:Y:S01]  /*350d0*/  IMAD.MOV.U32 R13, RZ, RZ, R25 ;  /* 0x000000ffff0d7224 */ /* 0x000fe200078e0019 */
[----:B------:R-:W-:Y:S01]  /*350e0*/  MOV R12, R44 ;  /* 0x0000002c000c7202 */ /* 0x000fe20000000f00 */
[----:B------:R-:W-:-:S05]  /*350f0*/  IMAD.MOV.U32 R11, RZ, RZ, R14 ;  /* 0x000000ffff0b7224 */ /* 0x000fca00078e000e */
[----:B------:R-:W-:Y:S02]  /*35100*/  SEL R105, R106, R11, P0 ;  /* 0x0000000b6a697207 */ /* 0x000fe40000000000 */
[----:B------:R-:W-:Y:S01]  /*35110*/  SEL R106, R11, R106, P0 ;  /* 0x0000006a0b6a7207 */ /* 0x000fe20000000000 */
[----:B------:R-:W-:-:S07]  /*35120*/  IMAD.MOV.U32 R11, RZ, RZ, 0x1c1f ;  /* 0x00001c1fff0b7424 */ /* 0x000fce00078e00ff */
[----:B------:R-:W-:Y:S05]  /*35130*/  WARPSYNC.COLLECTIVE R15, `(.L_x_2744) ;  /* 0x000000000f087348 */ /* 0x000fea0003c00000 */
[----:B------:R0:W1:Y:S02]  /*35140*/  SHFL.IDX P6, R14, R13, R12, R11 ;  /* 0x0000000c0d0e7389 */ /* 0x00006400000c000b */
[----:B01----:R-:W-:Y:S01]  /*35150*/  ENDCOLLECTIVE ;  /* 0x000000000000791b */ /* 0x003fe20003800000 */
.L_x_2744:
[----:B------:R-:W-:Y:S02]  /*35160*/  IMAD.MOV.U32 R13, RZ, RZ, R20 ;  /* 0x000000ffff0d7224 */ /* 0x000fe400078e0014 */
[----:B------:R-:W-:-:S07]  /*35170*/  IMAD.MOV.U32 R25, RZ, RZ, R14 ;  /* 0x000000ffff197224 */ /* 0x000fce00078e000e */
[----:B------:R-:W-:Y:S05]  /*35180*/  WARPSYNC.COLLECTIVE R15, `(.L_x_2745) ;  /* 0x000000000f087348 */ /* 0x000fea0003c00000 */
[----:B------:R0:W1:Y:S02]  /*35190*/  SHFL.IDX P6, R14, R13, R12, R11 ;  /* 0x0000000c0d0e7389 */ /* 0x00006400000c000b */
[----:B01----:R-:W-:Y:S01]  /*351a0*/  ENDCOLLECTIVE ;  /* 0x000000000000791b */ /* 0x003fe20003800000 */
.L_x_2745:
[----:B------:R-:W-:Y:S02]  /*351b0*/  IMAD.MOV.U32 R13, RZ, RZ, R9 ;  /* 0x000000ffff0d7224 */ /* 0x000fe400078e0009 */
[----:B------:R-:W-:Y:S02]  /*351c0*/  IMAD.MOV.U32 R12, RZ, RZ, R77 ;  /* 0x000000ffff0c7224 */ /* 0x000fe400078e004d */
[----:B------:R-:W-:-:S07]  /*351d0*/  IMAD.MOV.U32 R20, RZ, RZ, R14 ;  /* 0x000000ffff147224 */ /* 0x000fce00078e000e */
[----:B------:R-:W-:Y:S05]  /*351e0*/  WARPSYNC.COLLECTIVE R15, `(.L_x_2746) ;  /* 0x000000000f087348 */ /* 0x000fea0003c00000 */
[----:B------:R0:W1:Y:S02]  /*351f0*/  SHFL.IDX P6, R14, R13, R12, R11 ;  /* 0x0000000c0d0e7389 */ /* 0x00006400000c000b */
[----:B01----:R-:W-:Y:S01]  /*35200*/  ENDCOLLECTIVE ;  /* 0x000000000000791b */ /* 0x003fe20003800000 */
.L_x_2746:
[----:B------:R-:W-:Y:S01]  /*35210*/  IMAD.MOV.U32 R13, RZ, RZ, R8 ;  /* 0x000000ffff0d7224 */ /* 0x000fe200078e0008 */
[----:B------:R-:W-:-:S07]  /*35220*/  MOV R9, R14 ;  /* 0x0000000e00097202 */ /* 0x000fce0000000f00 */
[----:B------:R-:W-:Y:S05]  /*35230*/  WARPSYNC.COLLECTIVE R15, `(.L_x_2747) ;  /* 0x000000000f087348 */ /* 0x000fea0003c00000 */
[----:B------:R0:W1:Y:S02]  /*35240*/  SHFL.IDX P6, R14, R13, R12, R11 ;  /* 0x0000000c0d0e7389 */ /* 0x00006400000c000b */
[----:B01----:R-:W-:Y:S01]  /*35250*/  ENDCOLLECTIVE ;  /* 0x000000000000791b */ /* 0x003fe20003800000 */
.L_x_2747:
        /* <DEDUP_REMOVED lines=8> */
.L_x_2748:
[----:B------:R-:W-:Y:S02]  /*352e0*/  IMAD.MOV.U32 R13, RZ, RZ, R107 ;  /* 0x000000ffff0d7224 */ /* 0x000fe400078e006b */
[----:B------:R-:W-:-:S07]  /*352f0*/  IMAD.MOV.U32 R136, RZ, RZ, R14 ;  /* 0x000000ffff887224 */ /* 0x000fce00078e000e */
[----:B------:R-:W-:Y:S05]  /*35300*/  WARPSYNC.COLLECTIVE R15, `(.L_x_2749) ;  /* 0x000000000f087348 */ /* 0x000fea0003c00000 */
[----:B------:R0:W1:Y:S02]  /*35310*/  SHFL.IDX P6, R14, R13, R12, R11 ;  /* 0x0000000c0d0e7389 */ /* 0x00006400000c000b */
[----:B01----:R-:W-:Y:S01]  /*35320*/  ENDCOLLECTIVE ;  /* 0x000000000000791b */ /* 0x003fe20003800000 */
.L_x_2749:
[----:B------:R-:W-:Y:S02]  /*35330*/  IMAD.MOV.U32 R13, RZ, RZ, R21 ;  /* 0x000000ffff0d7224 */ /* 0x000fe400078e0015 */
[----:B------:R-:W-:Y:S01]  /*35340*/  IMAD.MOV.U32 R12, RZ, RZ, R77 ;  /* 0x000000ffff0c7224 */ /* 0x000fe200078e004d */
[----:B------:R-:W-:-:S07]  /*35350*/  MOV R122, R14 ;  /* 0x0000000e007a7202 */ /* 0x000fce0000000f00 */
[----:B------:R-:W-:Y:S05]  /*35360*/  WARPSYNC.COLLECTIVE R15, `(.L_x_2750) ;  /* 0x000000000f087348 */ /* 0x000fea0003c00000 */
[----:B------:R0:W1:Y:S02]  /*35370*/  SHFL.IDX P6, R14, R13, R12, R11 ;  /* 0x0000000c0d0e7389 */ /* 0x00006400000c000b */
[----:B01----:R-:W-:Y:S01]  /*35380*/  ENDCOLLECTIVE ;  /* 0x000000000000791b */ /* 0x003fe20003800000 */
.L_x_2750:
[----:B------:R-:W-:Y:S01]  /*35390*/  IMAD.MOV.U32 R13, RZ, RZ, R10 ;  /* 0x000000ffff0d7224 */ /* 0x000fe200078e000a */
[----:B------:R-:W-:Y:S02]  /*353a0*/  SEL R10, R20, R75, P0 ;  /* 0x0000004b140a7207 */ /* 0x000fe40000000000 */
[----:B------:R-:W-:Y:S01]  /*353b0*/  SEL R20, R75, R20, P0 ;  /* 0x000000144b147207 */ /* 0x000fe20000000000 */
[----:B------:R-:W-:-:S07]  /*353c0*/  IMAD.MOV.U32 R141, RZ, RZ, R14 ;  /* 0x000000ffff8d7224 */ /* 0x000fce00078e000e */
[----:B------:R-:W-:Y:S05]  /*353d0*/  WARPSYNC.COLLECTIVE R15, `(.L_x_2751) ;  /* 0x000000000f087348 */ /* 0x000fea0003c00000 */
[----:B------:R0:W1:Y:S02]  /*353e0*/  SHFL.IDX P6, R14, R13, R12, R11 ;  /* 0x0000000c0d0e7389 */ /* 0x00006400000c000b */
[----:B01----:R-:W-:Y:S01]  /*353f0*/  ENDCOLLECTIVE ;  /* 0x000000000000791b */ /* 0x003fe20003800000 */
.L_x_2751:
[----:B------:R-:W-:Y:S01]  /*35400*/  SEL R21, R136, R141, P0 ;  /* 0x0000008d88157207 */ /* 0x000fe20000000000 */
[----:B------:R-:W-:Y:S01]  /*35410*/  IMAD.MOV.U32 R13, RZ, RZ, R111 ;  /* 0x000000ffff0d7224 */ /* 0x000fe200078e006f */
[----:B------:R-:W-:Y:S01]  /*35420*/  MOV R12, R44 ;  /* 0x0000002c000c7202 */ /* 0x000fe20000000f00 */
[----:B------:R-:W-:-:S07]  /*35430*/  IMAD.MOV.U32 R142, RZ, RZ, R14 ;  /* 0x000000ffff8e7224 */ /* 0x000fce00078e000e */
[----:B------:R-:W-:Y:S05]  /*35440*/  WARPSYNC.COLLECTIVE R15, `(.L_x_2752) ;  /* 0x000000000f087348 */ /* 0x000fea0003c00000 */
[----:B------:R0:W1:Y:S02]  /*35450*/  SHFL.IDX P6, R14, R13, R12, R11 ;  /* 0x0000000c0d0e7389 */ /* 0x00006400000c000b */
[----:B01----:R-:W-:Y:S01]  /*35460*/  ENDCOLLECTIVE ;  /* 0x000000000000791b */ /* 0x003fe20003800000 */
.L_x_2752:
[----:B------:R-:W-:Y:S01]  /*35470*/  SEL R25, R122, R142, P0 ;  /* 0x0000008e7a197207 */ /* 0x000fe20000000000 */
[----:B------:R-:W-:Y:S02]  /*35480*/  IMAD.MOV.U32 R13, RZ, RZ, R108 ;  /* 0x000000ffff0d7224 */ /* 0x000fe400078e006c */
[----:B------:R-:W-:-:S07]  /*35490*/  IMAD.MOV.U32 R107, RZ, RZ, R14 ;  /* 0x000000ffff6b7224 */ /* 0x000fce00078e000e */
[----:B------:R-:W-:Y:S05]  /*354a0*/  WARPSYNC.COLLECTIVE R15, `(.L_x_2753) ;  /* 0x000000000f087348 */ /* 0x000fea0003c00000 */
[----:B------:R0:W1:Y:S02]  /*354b0*/  SHFL.IDX P6, R14, R13, R12, R11 ;  /* 0x0000000c0d0e7389 */ /* 0x00006400000c000b */
[----:B01----:R-:W-:Y:S01]  /*354c0*/  ENDCOLLECTIVE ;  /* 0x000000000000791b */ /* 0x003fe20003800000 */
.L_x_2753:
[----:B------:R-:W-:Y:S01]  /*354d0*/  IMAD.MOV.U32 R13, RZ, RZ, R26 ;  /* 0x000000ffff0d7224 */ /* 0x000fe200078e001a */
[----:B------:R-:W-:Y:S01]  /*354e0*/  SEL R26, R142, R122, P0 ;  /* 0x0000007a8e1a7207 */ /* 0x000fe20000000000 */
[----:B------:R-:W-:Y:S02]  /*354f0*/  IMAD.MOV.U32 R12, RZ, RZ, R77 ;  /* 0x000000ffff0c7224 */ /* 0x000fe400078e004d */
[----:B------:R-:W-:-:S07]  /*35500*/  IMAD.MOV.U32 R109, RZ, RZ, R14 ;  /* 0x000000ffff6d7224 */ /* 0x000fce00078e000e */
[----:B------:R-:W-:Y:S05]  /*35510*/  WARPSYNC.COLLECTIVE R15, `(.L_x_2754) ;  /* 0x000000000f087348 */ /* 0x000fea0003c00000 */
[----:B------:R0:W1:Y:S02]  /*35520*/  SHFL.IDX P6, R14, R13, R12, R11 ;  /* 0x0000000c0d0e7389 */ /* 0x00006400000c000b */
[----:B01----:R-:W-:Y:S01]  /*35530*/  ENDCOLLECTIVE ;  /* 0x000000000000791b */ /* 0x003fe20003800000 */
.L_x_2754:
[----:B------:R-:W-:Y:S02]  /*35540*/  MOV R13, R24 ;  /* 0x00000018000d7202 */ /* 0x000fe40000000f00 */
[----:B------:R-:W-:Y:S01]  /*35550*/  SEL R24, R141, R136, P0 ;  /* 0x000000888d187207 */ /* 0x000fe20000000000 */
[----:B------:R-:W-:-:S07]  /*35560*/  IMAD.MOV.U32 R143, RZ, RZ, R14 ;  /* 0x000000ffff8f7224 */ /* 0x000fce00078e000e */
[----:B------:R-:W-:Y:S05]  /*35570*/  WARPSYNC.COLLECTIVE R15, `(.L_x_2755) ;  /* 0x000000000f087348 */ /* 0x000fea0003c00000 */
[----:B------:R0:W1:Y:S02]  /*35580*/  SHFL.IDX P6, R14, R13, R12, R11 ;  /* 0x0000000c0d0e7389 */ /* 0x00006400000c000b */
[----:B01----:R-:W-:Y:S01]  /*35590*/  ENDCOLLECTIVE ;  /* 0x000000000000791b */ /* 0x003fe20003800000 */
.L_x_2755:
        /* <DEDUP_REMOVED lines=8> */
.L_x_2756:
[----:B------:R-:W-:Y:S02]  /*35620*/  SEL R108, R109, R144, P0 ;  /* 0x000000906d6c7207 */ /* 0x000fe40000000000 */
[----:B------:R-:W-:Y:S01]  /*35630*/  SEL R109, R144, R109, P0 ;  /* 0x0000006d906d7207 */ /* 0x000fe20000000000 */
[----:B------:R-:W-:Y:S02]  /*35640*/  IMAD.MOV.U32 R13, RZ, RZ, R110 ;  /* 0x000000ffff0d7224 */ /* 0x000fe400078e006e */
[----:B------:R-:W-:-:S07]  /*35650*/  IMAD.MOV.U32 R111, RZ, RZ, R14 ;  /* 0x000000ffff6f7224 */ /* 0x000fce00078e000e */
[----:B------:R-:W-:Y:S05]  /*35660*/  WARPSYNC.COLLECTIVE R15, `(.L_x_2757) ;  /* 0x000000000f087348 */ /* 0x000fea0003c00000 */
[----:B------:R0:W1:Y:S02]  /*35670*/  SHFL.IDX P6, R14, R13, R12, R11 ;  /* 0x0000000c0d0e7389 */ /* 0x00006400000c000b */
[----:B01----:R-:W-:Y:S01]  /*35680*/  ENDCOLLECTIVE ;  /* 0x000000000000791b */ /* 0x003fe20003800000 */
.L_x_2757:
[----:B------:R-:W-:Y:S01]  /*35690*/  MOV R13, R40 ;  /* 0x00000028000d7202 */ /* 0x000fe20000000f00 */
[----:B------:R-:W-:Y:S02]  /*356a0*/  IMAD.MOV.U32 R12, RZ, RZ, R77 ;  /* 0x000000ffff0c7224 */ /* 0x000fe400078e004d */
[----:B------:R-:W-:-:S07]  /*356b0*/  IMAD.MOV.U32 R118, RZ, RZ, R14 ;  /* 0x000000ffff767224 */ /* 0x000fce00078e000e */
[----:B------:R-:W-:Y:S05]  /*356c0*/  WARPSYNC.COLLECTIVE R15, `(.L_x_2758) ;  /* 0x000000000f087348 */ /* 0x000fea0003c00000 */
[----:B------:R0:W1:Y:S02]  /*356d0*/  SHFL.IDX P6, R14, R13, R12, R11 ;  /* 0x0000000c0d0e7389 */ /* 0x00006400000c000b */
[----:B01----:R-:W-:Y:S01]  /*356e0*/  ENDCOLLECTIVE ;  /* 0x000000000000791b */ /* 0x003fe20003800000 */
.L_x_2758:
[----:B------:R-:W-:Y:S02]  /*356f0*/  IMAD.MOV.U32 R13, RZ, RZ, R36 ;  /* 0x000000ffff0d7224 */ /* 0x000fe400078e0024 */
[----:B------:R-:W-:-:S07]  /*35700*/  IMAD.MOV.U32 R40, RZ, RZ, R14 ;  /* 0x000000ffff287224 */ /* 0x000fce00078e000e */
[----:B------:R-:W-:Y:S05]  /*35710*/  WARPSYNC.COLLECTIVE R15, `(.L_x_2759) ;  /* 0x000000000f087348 */ /* 0x000fea0003c00000 */
[----:B------:R0:W1:Y:S02]  /*35720*/  SHFL.IDX P6, R14, R13, R12, R11 ;  /* 0x0000000c0d0e7389 */ /* 0x00006400000c000b */
[----:B01----:R-:W-:Y:S01]  /*35730*/  ENDCOLLECTIVE ;  /* 0x000000000000791b */ /* 0x003fe20003800000 */
.L_x_2759:
        /* <DEDUP_REMOVED lines=8> */
.L_x_2760:
[----:B------:R-:W-:Y:S01]  /*357c0*/  IMAD.MOV.U32 R13, RZ, RZ, R112 ;  /* 0x000000ffff0d7224 */ /* 0x000fe200078e0070 */
[----:B------:R-:W-:Y:S02]  /*357d0*/  SEL R112, R118, R113, P0 ;  /* 0x0000007176707207 */ /* 0x000fe40000000000 */
[----:B------:R-:W-:Y:S02]  /*357e0*/  SEL R113, R113, R118, P0 ;  /* 0x0000007671717207 */ /* 0x000fe40000000000 */
[----:B------:R-:W-:-:S07]  /*357f0*/  MOV R115, R14 ;  /* 0x0000000e00737202 */ /* 0x000fce0000000f00 */
[----:B------:R-:W-:Y:S05]  /*35800*/  WARPSYNC.COLLECTIVE R15, `(.L_x_2761) ;  /* 0x000000000f087348 */ /* 0x000fea0003c00000 */
[----:B------:R0:W1:Y:S02]  /*35810*/  SHFL.IDX P6, R14, R13, R12, R11 ;  /* 0x0000000c0d0e7389 */ /* 0x00006400000c000b */
[----:B01----:R-:W-:Y:S01]  /*35820*/  ENDCOLLECTIVE ;  /* 0x000000000000791b */ /* 0x003fe20003800000 */
.L_x_2761:
[----:B------:R-:W-:Y:S02]  /*35830*/  IMAD.MOV.U32 R13, RZ, RZ, R69 ;  /* 0x000000ffff0d7224 */ /* 0x000fe400078e0045 */
[----:B------:R-:W-:Y:S02]  /*35840*/  IMAD.MOV.U32 R12, RZ, RZ, R77 ;  /* 0x000000ffff0c7224 */ /* 0x000fe400078e004d */
[----:B------:R-:W-:-:S07]  /*35850*/  IMAD.MOV.U32 R117, RZ, RZ, R14 ;  /* 0x000000ffff757224 */ /* 0x000fce00078e000e */
[----:B------:R-:W-:Y:S05]  /*35860*/  WARPSYNC.COLLECTIVE R15, `(.L_x_2762) ;  /* 0x000000000f087348 */ /* 0x000fea0003c00000 */
[----:B------:R0:W1:Y:S02]  /*35870*/  SHFL.IDX P6, R14, R13, R12, R11 ;  /* 0x0000000c0d0e7389 */ /* 0x00006400000c000b */
[----:B01----:R-:W-:Y:S01]  /*35880*/  ENDCOLLECTIVE ;  /* 0x000000000000791b */ /* 0x003fe20003800000 */
.L_x_2762:
[----:B------:R-:W-:Y:S02]  /*35890*/  IMAD.MOV.U32 R13, RZ, RZ, R65 ;  /* 0x000000ffff0d7224 */ /* 0x000fe400078e0041 */
[----:B------:R-:W-:-:S07]  /*358a0*/  IMAD.MOV.U32 R69, RZ, RZ, R14 ;  /* 0x000000ffff457224 */ /* 0x000fce00078e000e */
[----:B------:R-:W-:Y:S05]  /*358b0*/  WARPSYNC.COLLECTIVE R15, `(.L_x_2763) ;  /* 0x000000000f087348 */ /* 0x000fea0003c00000 */
[----:B------:R0:W1:Y:S02]  /*358c0*/  SHFL.IDX P6, R14, R13, R12, R11 ;  /* 0x0000000c0d0e7389 */ /* 0x00006400000c000b */
[----:B01----:R-:W-:Y:S01]  /*358d0*/  ENDCOLLECTIVE ;  /* 0x000000000000791b */ /* 0x003fe20003800000 */
.L_x_2763:
[----:B------:R-:W-:Y:S02]  /*358e0*/  IMAD.MOV.U32 R13, RZ, RZ, R116 ;  /* 0x000000ffff0d7224 */ /* 0x000fe400078e0074 */
[----:B------:R-:W-:Y:S01]  /*358f0*/  IMAD.MOV.U32 R12, RZ, RZ, R44 ;  /* 0x000000ffff0c7224 */ /* 0x000fe200078e002c */
[----:B------:R-:W-:-:S07]  /*35900*/  MOV R65, R14 ;  /* 0x0000000e00417202 */ /* 0x000fce0000000f00 */
[----:B------:R-:W-:Y:S05]  /*35910*/  WARPSYNC.COLLECTIVE R15, `(.L_x_2764) ;  /* 0x000000000f087348 */ /* 0x000fea0003c00000 */
[----:B------:R0:W1:Y:S02]  /*35920*/  SHFL.IDX P6, R14, R13, R12, R11 ;  /* 0x0000000c0d0e7389 */ /* 0x00006400000c000b */
[----:B01----:R-:W-:Y:S01]  /*35930*/  ENDCOLLECTIVE ;  /* 0x000000000000791b */ /* 0x003fe20003800000 */
.L_x_2764:
        /* <DEDUP_REMOVED lines=9> */
.L_x_2765:
[----:B------:R-:W-:Y:S01]  /*359d0*/  IMAD.MOV.U32 R13, RZ, RZ, R81 ;  /* 0x000000ffff0d7224 */ /* 0x000fe200078e0051 */
[----:B------:R-:W-:Y:S01]  /*359e0*/  MOV R12, R77 ;  /* 0x0000004d000c7202 */ /* 0x000fe20000000f00 */
[----:B------:R-:W-:-:S07]  /*359f0*/  IMAD.MOV.U32 R123, RZ, RZ, R14 ;  /* 0x000000ffff7b7224 */ /* 0x000fce00078e000e */
[----:B------:R-:W-:Y:S05]  /*35a00*/  WARPSYNC.COLLECTIVE R15, `(.L_x_2766) ;  /* 0x000000000f087348 */ /* 0x000fea0003c00000 */
[----:B------:R0:W1:Y:S02]  /*35a10*/  SHFL.IDX P6, R14, R13, R12, R11 ;  /* 0x0000000c0d0e7389 */ /* 0x00006400000c000b */
[----:B01----:R-:W-:Y:S01]  /*35a20*/  ENDCOLLECTIVE ;  /* 0x000000000000791b */ /* 0x003fe20003800000 */
.L_x_2766:
[----:B------:R-:W-:Y:S02]  /*35a30*/  IMAD.MOV.U32 R13, RZ, RZ, R71 ;  /* 0x000000ffff0d7224 */ /* 0x000fe400078e0047 */
[----:B------:R-:W-:-:S07]  /*35a40*/  IMAD.MOV.U32 R81, RZ, RZ, R14 ;  /* 0x000000ffff517224 */ /* 0x000fce00078e000e */
[----:B------:R-:W-:Y:S05]  /*35a50*/  WARPSYNC.COLLECTIVE R15, `(.L_x_2767) ;  /* 0x000000000f087348 */ /* 0x000fea0003c00000 */
[----:B------:R0:W1:Y:S02]  /*35a60*/  SHFL.IDX P6, R14, R13, R12, R11 ;  /* 0x0000000c0d0e7389 */ /* 0x00006400000c000b */
[----:B01----:R-:W-:Y:S01]  /*35a70*/  ENDCOLLECTIVE ;  /* 0x000000000000791b */ /* 0x003fe20003800000 */
.L_x_2767:
        /* <DEDUP_REMOVED lines=10> */
.L_x_2768:
[----:B------:R-:W-:Y:S01]  /*35b20*/  MOV R13, R31 ;  /* 0x0000001f000d7202 */ /* 0x000fe20000000f00 */
[----:B------:R-:W-:-:S07]  /*35b30*/  IMAD.MOV.U32 R34, RZ, RZ, R14 ;  /* 0x000000ffff227224 */ /* 0x000fce00078e000e */
[----:B------:R-:W-:Y:S05]  /*35b40*/  WARPSYNC.COLLECTIVE R15, `(.L_x_2769) ;  /* 0x000000000f087348 */ /* 0x000fea0003c00000 */
[----:B------:R0:W1:Y:S02]  /*35b50*/  SHFL.IDX P6, R14, R13, R12, R11 ;  /* 0x0000000c0d0e7389 */ /* 0x00006400000c000b */
[----:B01----:R-:W-:Y:S01]  /*35b60*/  ENDCOLLECTIVE ;  /* 0x000000000000791b */ /* 0x003fe20003800000 */
.L_x_2769:
[----:B------:R-:W-:Y:S02]  /*35b70*/  IMAD.MOV.U32 R13, RZ, RZ, R29 ;  /* 0x000000ffff0d7224 */ /* 0x000fe400078e001d */
[----:B------:R-:W-:Y:S02]  /*35b80*/  IMAD.MOV.U32 R12, RZ, RZ, R77 ;  /* 0x000000ffff0c7224 */ /* 0x000fe400078e004d */
[----:B------:R-:W-:-:S07]  /*35b90*/  IMAD.MOV.U32 R31, RZ, RZ, R14 ;  /* 0x000000ffff1f7224 */ /* 0x000fce00078e000e */
[----:B------:R-:W-:Y:S05]  /*35ba0*/  WARPSYNC.COLLECTIVE R15, `(.L_x_2770) ;  /* 0x000000000f087348 */ /* 0x000fea0003c00000 */
[----:B------:R0:W1:Y:S02]  /*35bb0*/  SHFL.IDX P6, R14, R13, R12, R11 ;  /* 0x0000000c0d0e7389 */ /* 0x00006400000c000b */
[----:B01----:R-:W-:Y:S01]  /*35bc0*/  ENDCOLLECTIVE ;  /* 0x000000000000791b */ /* 0x003fe20003800000 */
.L_x_2770:
[----:B------:R-:W-:Y:S02]  /*35bd0*/  IMAD.MOV.U32 R13, RZ, RZ, R28 ;  /* 0x000000ffff0d7224 */ /* 0x000fe400078e001c */
[----:B------:R-:W-:-:S07]  /*35be0*/  IMAD.MOV.U32 R29, RZ, RZ, R14 ;  /* 0x000000ffff1d7224 */ /* 0x000fce00078e000e */
[----:B------:R-:W-:Y:S05]  /*35bf0*/  WARPSYNC.COLLECTIVE R15, `(.L_x_2771) ;  /* 0x000000000f087348 */ /* 0x000fea0003c00000 */
[----:B------:R0:W1:Y:S02]  /*35c00*/  SHFL.IDX P6, R14, R13, R12, R11 ;  /* 0x0000000c0d0e7389 */ /* 0x00006400000c000b */
[----:B01----:R-:W-:Y:S01]  /*35c10*/  ENDCOLLECTIVE ;  /* 0x000000000000791b */ /* 0x003fe20003800000 */
.L_x_2771:
        /* <DEDUP_REMOVED lines=8> */
.L_x_2772:
[----:B------:R-:W-:Y:S02]  /*35ca0*/  IMAD.MOV.U32 R13, RZ, RZ, R80 ;  /* 0x000000ffff0d7224 */ /* 0x000fe400078e0050 */
[----:B------:R-:W-:-:S07]  /*35cb0*/  IMAD.MOV.U32 R132, RZ, RZ, R14 ;  /* 0x000000ffff847224 */ /* 0x000fce00078e000e */
[----:B------:R-:W-:Y:S05]  /*35cc0*/  WARPSYNC.COLLECTIVE R15, `(.L_x_2773) ;  /* 0x000000000f087348 */ /* 0x000fea0003c00000 */
[----:B------:R0:W1:Y:S02]  /*35cd0*/  SHFL.IDX P6, R14, R13, R12, R11 ;  /* 0x0000000c0d0e7389 */ /* 0x00006400000c000b */
[----:B01----:R-:W-:Y:S01]  /*35ce0*/  ENDCOLLECTIVE ;  /* 0x000000000000791b */ /* 0x003fe20003800000 */
.L_x_2773:
[----:B------:R-:W-:Y:S02]  /*35cf0*/  IMAD.MOV.U32 R13, RZ, RZ, R32 ;  /* 0x000000ffff0d7224 */ /* 0x000fe400078e0020 */
[----:B------:R-:W-:Y:S02]  /*35d00*/  IMAD.MOV.U32 R12, RZ, RZ, R77 ;  /* 0x000000ffff0c7224 */ /* 0x000fe400078e004d */
[----:B------:R-:W-:-:S07]  /*35d10*/  IMAD.MOV.U32 R134, RZ, RZ, R14 ;  /* 0x000000ffff867224 */ /* 0x000fce00078e000e */
[----:B------:R-:W-:Y:S05]  /*35d20*/  WARPSYNC.COLLECTIVE R15, `(.L_x_2774) ;  /* 0x000000000f087348 */ /* 0x000fea0003c00000 */
[----:B------:R0:W1:Y:S02]  /*35d30*/  SHFL.IDX P6, R14, R13, R12, R11 ;  /* 0x0000000c0d0e7389 */ /* 0x00006400000c000b */
[----:B01----:R-:W-:Y:S01]  /*35d40*/  ENDCOLLECTIVE ;  /* 0x000000000000791b */ /* 0x003fe20003800000 */
.L_x_2774:
[----:B------:R-:W-:Y:S01]  /*35d50*/  IMAD.MOV.U32 R13, RZ, RZ, R30 ;  /* 0x000000ffff0d7224 */ /* 0x000fe200078e001e */
[----:B------:R-:W-:Y:S02]  /*35d60*/  SEL R30, R31, R36, P0 ;  /* 0x000000241f1e7207 */ /* 0x000fe40000000000 */
[----:B------:R-:W-:Y:S02]  /*35d70*/  SEL R31, R36, R31, P0 ;  /* 0x0000001f241f7207 */ /* 0x000fe40000000000 */
[----:B------:R-:W-:-:S07]  /*35d80*/  MOV R71, R14 ;  /* 0x0000000e00477202 */ /* 0x000fce0000000f00 */
[----:B------:R-:W-:Y:S05]  /*35d90*/  WARPSYNC.COLLECTIVE R15, `(.L_x_2775) ;  /* 0x000000000f087348 */ /* 0x000fea0003c00000 */
[----:B------:R0:W1:Y:S02]  /*35da0*/  SHFL.IDX P6, R14, R13, R12, R11 ;  /* 0x0000000c0d0e7389 */ /* 0x00006400000c000b */
[----:B01----:R-:W-:Y:S01]  /*35db0*/  ENDCOLLECTIVE ;  /* 0x000000000000791b */ /* 0x003fe20003800000 */
.L_x_2775:
[----:B------:R-:W-:Y:S01]  /*35dc0*/  SEL R32, R132, R71, P0 ;  /* 0x0000004784207207 */ /* 0x000fe20000000000 */
[----:B------:R-:W-:Y:S02]  /*35dd0*/  IMAD.MOV.U32 R13, RZ, RZ, R89 ;  /* 0x000000ffff0d7224 */ /* 0x000fe400078e0059 */
[----:B------:R-:W-:Y:S02]  /*35de0*/  IMAD.MOV.U32 R12, RZ, RZ, R44 ;  /* 0x000000ffff0c7224 */ /* 0x000fe400078e002c */
[----:B------:R-:W-:-:S07]  /*35df0*/  IMAD.MOV.U32 R145, RZ, RZ, R14 ;  /* 0x000000ffff917224 */ /* 0x000fce00078e000e */
[----:B------:R-:W-:Y:S05]  /*35e00*/  WARPSYNC.COLLECTIVE R15, `(.L_x_2776) ;  /* 0x000000000f087348 */ /* 0x000fea0003c00000 */
[----:B------:R0:W1:Y:S02]  /*35e10*/  SHFL.IDX P6, R14, R13, R12, R11 ;  /* 0x0000000c0d0e7389 */ /* 0x00006400000c000b */
[----:B01----:R-:W-:Y:S01]  /*35e20*/  ENDCOLLECTIVE ;  /* 0x000000000000791b */ /* 0x003fe20003800000 */
.L_x_2776:
[----:B------:R-:W-:Y:S01]  /*35e30*/  SEL R34, R134, R145, P0 ;  /* 0x0000009186227207 */ /* 0x000fe20000000000 */
[----:B------:R-:W-:Y:S02]  /*35e40*/  IMAD.MOV.U32 R13, RZ, RZ, R83 ;  /* 0x000000ffff0d7224 */ /* 0x000fe400078e0053 */
[----:B------:R-:W-:-:S07]  /*35e50*/  IMAD.MOV.U32 R127, RZ, RZ, R14 ;  /* 0x000000ffff7f7224 */ /* 0x000fce00078e000e */
[----:B------:R-:W-:Y:S05]  /*35e60*/  WARPSYNC.COLLECTIVE R15, `(.L_x_2777) ;  /* 0x000000000f087348 */ /* 0x000fea0003c00000 */
[----:B------:R0:W1:Y:S02]  /*35e70*/  SHFL.IDX P6, R14, R13, R12, R11 ;  /* 0x0000000c0d0e7389 */ /* 0x00006400000c000b */
[----:B01----:R-:W-:Y:S01]  /*35e80*/  ENDCOLLECTIVE ;  /* 0x000000000000791b */ /* 0x003fe20003800000 */
.L_x_2777:
[----:B------:R-:W-:Y:S01]  /*35e90*/  IMAD.MOV.U32 R13, RZ, RZ, R35 ;  /* 0x000000ffff0d7224 */ /* 0x000fe200078e0023 */
[----:B------:R-:W-:Y:S01]  /*35ea0*/  SEL R35, R145, R134, P0 ;  /* 0x0000008691237207 */ /* 0x000fe20000000000 */
[----:B------:R-:W-:Y:S01]  /*35eb0*/  IMAD.MOV.U32 R12, RZ, RZ, R77 ;  /* 0x000000ffff0c7224 */ /* 0x000fe200078e004d */
[----:B------:R-:W-:-:S07]  /*35ec0*/  MOV R129, R14 ;  /* 0x0000000e00817202 */ /* 0x000fce0000000f00 */
[----:B------:R-:W-:Y:S05]  /*35ed0*/  WARPSYNC.COLLECTIVE R15, `(.L_x_2778) ;  /* 0x000000000f087348 */ /* 0x000fea0003c00000 */
[----:B------:R0:W1:Y:S02]  /*35ee0*/  SHFL.IDX P6, R14, R13, R12, R11 ;  /* 0x0000000c0d0e7389 */ /* 0x00006400000c000b */
[----:B01----:R-:W-:Y:S01]  /*35ef0*/  ENDCOLLECTIVE ;  /* 0x000000000000791b */ /* 0x003fe20003800000 */
.L_x_2778:
[----:B------:R-:W-:Y:S01]  /*35f00*/  IMAD.MOV.U32 R13, RZ, RZ, R33 ;  /* 0x000000ffff0d7224 */ /* 0x000fe200078e0021 */
[----:B------:R-:W-:Y:S01]  /*35f10*/  SEL R33, R71, R132, P0 ;  /* 0x0000008447217207 */ /* 0x000fe20000000000 */
[----:B------:R-:W-:-:S07]  /*35f20*/  IMAD.MOV.U32 R146, RZ, RZ, R14 ;  /* 0x000000ffff927224 */ /* 0x000fce00078e000e */
[----:B------:R-:W-:Y:S05]  /*35f30*/  WARPSYNC.COLLECTIVE R15, `(.L_x_2779) ;  /* 0x000000000f087348 */ /* 0x000fea0003c00000 */
[----:B------:R0:W1:Y:S02]  /*35f40*/  SHFL.IDX P6, R14, R13, R12, R11 ;  /* 0x0000000c0d0e7389 */ /* 0x00006400000c000b */
[----:B01----:R-:W-:Y:S01]  /*35f50*/  ENDCOLLECTIVE ;  /* 0x000000000000791b */ /* 0x003fe20003800000 */
.L_x_2779:
[----:B------:R-:W-:Y:S01]  /*35f60*/  SEL R36, R127, R146, P0 ;  /* 0x000000927f247207 */ /* 0x000fe20000000000 */
[----:B------:R-:W-:Y:S01]  /*35f70*/  IMAD.MOV.U32 R13, RZ, RZ, R91 ;  /* 0x000000ffff0d7224 */ /* 0x000fe200078e005b */
[----:B------:R-:W-:Y:S01]  /*35f80*/  MOV R12, R44 ;  /* 0x0000002c000c7202 */ /* 0x000fe20000000f00 */
[----:B------:R-:W-:-:S07]  /*35f90*/  IMAD.MOV.U32 R147, RZ, RZ, R14 ;  /* 0x000000ffff937224 */ /* 0x000fce00078e000e */
[----:B------:R-:W-:Y:S05]  /*35fa0*/  WARPSYNC.COLLECTIVE R15, `(.L_x_2780) ;  /* 0x000000000f087348 */ /* 0x000fea0003c00000 */
[----:B------:R0:W1:Y:S02]  /*35fb0*/  SHFL.IDX P6, R14, R13, R12, R11 ;  /* 0x0000000c0d0e7389 */ /* 0x00006400000c000b */
[----:B01----:R-:W-:Y:S01]  /*35fc0*/  ENDCOLLECTIVE ;  /* 0x000000000000791b */ /* 0x003fe20003800000 */
.L_x_2780:
[----:B------:R-:W-:Y:S02]  /*35fd0*/  IMAD.MOV.U32 R13, RZ, RZ, R88 ;  /* 0x000000ffff0d7224 */ /* 0x000fe400078e0058 */
[----:B------:R-:W-:-:S07]  /*35fe0*/  IMAD.MOV.U32 R91, RZ, RZ, R14 ;  /* 0x000000ffff5b7224 */ /* 0x000fce00078e000e */
[----:B------:R-:W-:Y:S05]  /*35ff0*/  WARPSYNC.COLLECTIVE R15, `(.L_x_2781) ;  /* 0x000000000f087348 */ /* 0x000fea0003c00000 */
[----:B------:R0:W1:Y:S02]  /*36000*/  SHFL.IDX P6, R14, R13, R12, R11 ;  /* 0x0000000c0d0e7389 */ /* 0x00006400000c000b */
[----:B01----:R-:W-:Y:S01]  /*36010*/  ENDCOLLECTIVE ;  /* 0x000000000000791b */ /* 0x003fe20003800000 */
.L_x_2781:
[----:B------:R-:W-:Y:S01]  /*36020*/  IMAD.MOV.U32 R13, RZ, RZ, R39 ;  /* 0x000000ffff0d7224 */ /* 0x000fe200078e0027 */
[----:B------:R-:W-:Y:S01]  /*36030*/  SEL R39, R147, R129, P0 ;  /* 0x0000008193277207 */ /* 0x000fe20000000000 */
[----:B------:R-:W-:Y:S02]  /*36040*/  IMAD.MOV.U32 R12, RZ, RZ, R77 ;  /* 0x000000ffff0c7224 */ /* 0x000fe400078e004d */
[----:B------:R-:W-:-:S07]  /*36050*/  IMAD.MOV.U32 R89, RZ, RZ, R14 ;  /* 0x000000ffff597224 */ /* 0x000fce00078e000e */
[----:B------:R-:W-:Y:S05]  /*36060*/  WARPSYNC.COLLECTIVE R15, `(.L_x_2782) ;  /* 0x000000000f087348 */ /* 0x000fea0003c00000 */
[----:B------:R0:W1:Y:S02]  /*36070*/  SHFL.IDX P6, R14, R13, R12, R11 ;  /* 0x0000000c0d0e7389 */ /* 0x00006400000c000b */
[----:B01----:R-:W-:Y:S01]  /*36080*/  ENDCOLLECTIVE ;  /* 0x000000000000791b */ /* 0x003fe20003800000 */
.L_x_2782:
[----:B------:R-:W-:Y:S02]  /*36090*/  MOV R13, R37 ;  /* 0x00000025000d7202 */ /* 0x000fe40000000f00 */
[----:B------:R-:W-:Y:S01]  /*360a0*/  SEL R37, R146, R127, P0 ;  /* 0x0000007f92257207 */ /* 0x000fe20000000000 */
[----:B------:R-:W-:-:S07]  /*360b0*/  IMAD.MOV.U32 R148, RZ, RZ, R14 ;  /* 0x000000ffff947224 */ /* 0x000fce00078e000e */
[----:B------:R-:W-:Y:S05]  /*360c0*/  WARPSYNC.COLLECTIVE R15, `(.L_x_2783) ;  /* 0x000000000f087348 */ /* 0x000fea0003c00000 */
[----:B------:R0:W1:Y:S02]  /*360d0*/  SHFL.IDX P6, R14, R13, R12, R11 ;  /* 0x0000000c0d0e7389 */ /* 0x00006400000c000b */
[----:B01----:R-:W-:Y:S01]  /*360e0*/  ENDCOLLECTIVE ;  /* 0x000000000000791b */ /* 0x003fe20003800000 */
.L_x_2783:
[----:B------:R-:W-:Y:S01]  /*360f0*/  SEL R40, R91, R148, P0 ;  /* 0x000000945b287207 */ /* 0x000fe20000000000 */
[----:B------:R-:W-:Y:S02]  /*36100*/  IMAD.MOV.U32 R13, RZ, RZ, R125 ;  /* 0x000000ffff0d7224 */ /* 0x000fe400078e007d */
[----:B------:R-:W-:Y:S02]  /*36110*/  IMAD.MOV.U32 R12, RZ, RZ, R44 ;  /* 0x000000ffff0c7224 */ /* 0x000fe400078e002c */
[----:B------:R-:W-:-:S07]  /*36120*/  IMAD.MOV.U32 R149, RZ, RZ, R14 ;  /* 0x000000ffff957224 */ /* 0x000fce00078e000e */
[----:B------:R-:W-:Y:S05]  /*36130*/  WARPSYNC.COLLECTIVE R15, `(.L_x_2784) ;  /* 0x000000000f087348 */ /* 0x000fea0003c00000 */
[----:B------:R0:W1:Y:S02]  /*36140*/  SHFL.IDX P6, R14, R13, R12, R11 ;  /* 0x0000000c0d0e7389 */ /* 0x00006400000c000b */
[----:B01----:R-:W-:Y:S01]  /*36150*/  ENDCOLLECTIVE ;  /* 0x000000000000791b */ /* 0x003fe20003800000 */
.L_x_2784:
[----:B------:R-:W-:Y:S01]  /*36160*/  SEL R69, R89, R149, P0 ;  /* 0x0000009559457207 */ /* 0x000fe20000000000 */
[----:B------:R-:W-:Y:S02]  /*36170*/  IMAD.MOV.U32 R13, RZ, RZ, R90 ;  /* 0x000000ffff0d7224 */ /* 0x000fe400078e005a */
[----:B------:R-:W-:-:S07]  /*36180*/  IMAD.MOV.U32 R88, RZ, RZ, R14 ;  /* 0x000000ffff587224 */ /* 0x000fce00078e000e */
[----:B------:R-:W-:Y:S05]  /*36190*/  WARPSYNC.COLLECTIVE R15, `(.L_x_2785) ;  /* 0x000000000f087348 */ /* 0x000fea0003c00000 */
[----:B------:R0:W1:Y:S02]  /*361a0*/  SHFL.IDX P6, R14, R13, R12, R11 ;  /* 0x0000000c0d0e7389 */ /* 0x00006400000c000b */
[----:B01----:R-:W-:Y:S01]  /*361b0*/  ENDCOLLECTIVE ;  /* 0x000000000000791b */ /* 0x003fe20003800000 */
.L_x_2785:
[----:B------:R-:W-:Y:S01]  /*361c0*/  MOV R13, R68 ;  /* 0x00000044000d7202 */ /* 0x000fe20000000f00 */
[----:B------:R-:W-:Y:S01]  /*361d0*/  IMAD.MOV.U32 R12, RZ, RZ, R77 ;  /* 0x000000ffff0c7224 */ /* 0x000fe200078e004d */
[----:B------:R-:W-:Y:S01]  /*361e0*/  SEL R68, R148, R91, P0 ;  /* 0x0000005b94447207 */ /* 0x000fe20000000000 */
[----:B------:R-:W-:-:S07]  /*361f0*/  IMAD.MOV.U32 R128, RZ, RZ, R14 ;  /* 0x000000ffff807224 */ /* 0x000fce00078e000e */
[----:B------:R-:W-:Y:S05]  /*36200*/  WARPSYNC.COLLECTIVE R15, `(.L_x_2786) ;  /* 0x000000000f087348 */ /* 0x000fea0003c00000 */
[----:B------:R0:W1:Y:S02]  /*36210*/  SHFL.IDX P6, R14, R13, R12, R11 ;  /* 0x0000000c0d0e7389 */ /* 0x00006400000c000b */
[----:B01----:R-:W-:Y:S01]  /*36220*/  ENDCOLLECTIVE ;  /* 0x000000000000791b */ /* 0x003fe20003800000 */
.L_x_2786:
[----:B------:R-:W-:Y:S02]  /*36230*/  IMAD.MOV.U32 R13, RZ, RZ, R64 ;  /* 0x000000ffff0d7224 */ /* 0x000fe400078e0040 */
[----:B------:R-:W-:-:S07]  /*36240*/  IMAD.MOV.U32 R90, RZ, RZ, R14 ;  /* 0x000000ffff5a7224 */ /* 0x000fce00078e000e */
[----:B------:R-:W-:Y:S05]  /*36250*/  WARPSYNC.COLLECTIVE R15, `(.L_x_2787) ;  /* 0x000000000f087348 */ /* 0x000fea0003c00000 */
[----:B------:R0:W1:Y:S02]  /*36260*/  SHFL.IDX P6, R14, R13, R12, R11 ;  /* 0x0000000c0d0e7389 */ /* 0x00006400000c000b */
[----:B01----:R-:W-:Y:S01]  /*36270*/  ENDCOLLECTIVE ;  /* 0x000000000000791b */ /* 0x003fe20003800000 */
.L_x_2787:
        /* <DEDUP_REMOVED lines=8> */
.L_x_2788:
[----:B------:R-:W-:Y:S02]  /*36300*/  SEL R127, R128, R64, P0 ;  /* 0x00000040807f7207 */ /* 0x000fe40000000000 */
[----:B------:R-:W-:Y:S01]  /*36310*/  SEL R128, R64, R128, P0 ;  /* 0x0000008040807207 */ /* 0x000fe20000000000 */
[----:B------:R-:W-:Y:S01]  /*36320*/  IMAD.MOV.U32 R13, RZ, RZ, R124 ;  /* 0x000000ffff0d7224 */ /* 0x000fe200078e007c */
[----:B------:R-:W-:Y:S02]  /*36330*/  SEL R124, R149, R89, P0 ;  /* 0x00000059957c7207 */ /* 0x000fe40000000000 */
[----:B------:R-:W-:-:S07]  /*36340*/  MOV R130, R14 ;  /* 0x0000000e00827202 */ /* 0x000fce0000000f00 */
[----:B------:R-:W-:Y:S05]  /*36350*/  WARPSYNC.COLLECTIVE R15, `(.L_x_2789) ;  /* 0x000000000f087348 */ /* 0x000fea0003c00000 */
[----:B------:R0:W1:Y:S02]  /*36360*/  SHFL.IDX P6, R14, R13, R12, R11 ;  /* 0x0000000c0d0e7389 */ /* 0x00006400000c000b */
[----:B01----:R-:W-:Y:S01]  /*36370*/  ENDCOLLECTIVE ;  /* 0x000000000000791b */ /* 0x003fe20003800000 */
.L_x_2789:
[----:B------:R-:W-:Y:S02]  /*36380*/  IMAD.MOV.U32 R13, RZ, RZ, R79 ;  /* 0x000000ffff0d7224 */ /* 0x000fe400078e004f */
[----:B------:R-:W-:Y:S02]  /*36390*/  IMAD.MOV.U32 R12, RZ, RZ, R77 ;  /* 0x000000ffff0c7224 */ /* 0x000fe400078e004d */
[----:B------:R-:W-:-:S07]  /*363a0*/  IMAD.MOV.U32 R84, RZ, RZ, R14 ;  /* 0x000000ffff547224 */ /* 0x000fce00078e000e */
[----:B------:R-:W-:Y:S05]  /*363b0*/  WARPSYNC.COLLECTIVE R15, `(.L_x_2790) ;  /* 0x000000000f087348 */ /* 0x000fea0003c00000 */
[----:B------:R0:W1:Y:S02]  /*363c0*/  SHFL.IDX P6, R14, R13, R12, R11 ;  /* 0x0000000c0d0e7389 */ /* 0x00006400000c000b */
[----:B01----:R-:W-:Y:S01]  /*363d0*/  ENDCOLLECTIVE ;  /* 0x000000000000791b */ /* 0x003fe20003800000 */
.L_x_2790:
[----:B------:R-:W-:Y:S01]  /*363e0*/  IMAD.MOV.U32 R13, RZ, RZ, R38 ;  /* 0x000000ffff0d7224 */ /* 0x000fe200078e0026 */
[----:B------:R-:W-:Y:S01]  /*363f0*/  SEL R38, R129, R147, P0 ;  /* 0x0000009381267207 */ /* 0x000fe20000000000 */
[----:B------:R-:W-:-:S07]  /*36400*/  IMAD.MOV.U32 R79, RZ, RZ, R14 ;  /* 0x000000ffff4f7224 */ /* 0x000fce00078e000e */
[----:B------:R-:W-:Y:S05]  /*36410*/  WARPSYNC.COLLECTIVE R15, `(.L_x_2791) ;  /* 0x000000000f087348 */ /* 0x000fea0003c00000 */
[----:B------:R0:W1:Y:S02]  /*36420*/  SHFL.IDX P6, R14, R13, R12, R11 ;  /* 0x0000000c0d0e7389 */ /* 0x00006400000c000b */
[----:B01----:R-:W-:Y:S01]  /*36430*/  ENDCOLLECTIVE ;  /* 0x000000000000791b */ /* 0x003fe20003800000 */
.L_x_2791:
        /* <DEDUP_REMOVED lines=8> */
.L_x_2792:
[----:B------:R-:W-:Y:S02]  /*364c0*/  SEL R70, R84, R150, P0 ;  /* 0x0000009654467207 */ /* 0x000fe40000000000 */
[----:B------:R-:W-:Y:S01]  /*364d0*/  SEL R71, R150, R84, P0 ;  /* 0x0000005496477207 */ /* 0x000fe20000000000 */
[----:B------:R-:W-:Y:S02]  /*364e0*/  IMAD.MOV.U32 R13, RZ, RZ, R52 ;  /* 0x000000ffff0d7224 */ /* 0x000fe400078e0034 */
[----:B------:R-:W-:-:S07]  /*364f0*/  IMAD.MOV.U32 R55, RZ, RZ, R14 ;  /* 0x000000ffff377224 */ /* 0x000fce00078e000e */
[----:B------:R-:W-:Y:S05]  /*36500*/  WARPSYNC.COLLECTIVE R15, `(.L_x_2793) ;  /* 0x000000000f087348 */ /* 0x000fea0003c00000 */
[----:B------:R0:W1:Y:S02]  /*36510*/  SHFL.IDX P6, R14, R13, R12, R11 ;  /* 0x0000000c0d0e7389 */ /* 0x00006400000c000b */
[----:B01----:R-:W-:Y:S01]  /*36520*/  ENDCOLLECTIVE ;  /* 0x000000000000791b */ /* 0x003fe20003800000 */
.L_x_2793:
[----:B------:R-:W-:Y:S01]  /*36530*/  IMAD.MOV.U32 R13, RZ, RZ, R48 ;  /* 0x000000ffff0d7224 */ /* 0x000fe200078e0030 */
[----:B------:R-:W-:Y:S01]  /*36540*/  MOV R12, R77 ;  /* 0x0000004d000c7202 */ /* 0x000fe20000000f00 */
[----:B------:R-:W-:-:S07]  /*36550*/  IMAD.MOV.U32 R80, RZ, RZ, R14 ;  /* 0x000000ffff507224 */ /* 0x000fce00078e000e */
[----:B------:R-:W-:Y:S05]  /*36560*/  WARPSYNC.COLLECTIVE R15, `(.L_x_2794) ;  /* 0x000000000f087348 */ /* 0x000fea0003c00000 */
[----:B------:R0:W1:Y:S02]  /*36570*/  SHFL.IDX P6, R14, R13, R12, R11 ;  /* 0x0000000c0d0e7389 */ /* 0x00006400000c000b */
[----:B01----:R-:W-:Y:S01]  /*36580*/  ENDCOLLECTIVE ;  /* 0x000000000000791b */ /* 0x003fe20003800000 */
.L_x_2794:
[----:B------:R-:W-:Y:S02]  /*36590*/  IMAD.MOV.U32 R13, RZ, RZ, R47 ;  /* 0x000000ffff0d7224 */ /* 0x000fe400078e002f */
[----:B------:R-:W-:-:S07]  /*365a0*/  IMAD.MOV.U32 R48, RZ, RZ, R14 ;  /* 0x000000ffff307224 */ /* 0x000fce00078e000e */
[----:B------:R-:W-:Y:S05]  /*365b0*/  WARPSYNC.COLLECTIVE R15, `(.L_x_2795) ;  /* 0x000000000f087348 */ /* 0x000fea0003c00000 */
[----:B------:R0:W1:Y:S02]  /*365c0*/  SHFL.IDX P6, R14, R13, R12, R11 ;  /* 0x0000000c0d0e7389 */ /* 0x00006400000c000b */
[----:B01----:R-:W-:Y:S01]  /*365d0*/  ENDCOLLECTIVE ;  /* 0x000000000000791b */ /* 0x003fe20003800000 */
.L_x_2795:
[----:B------:R-:W-:Y:S02]  /*365e0*/  IMAD.MOV.U32 R13, RZ, RZ, R56 ;  /* 0x000000ffff0d7224 */ /* 0x000fe400078e0038 */
[----:B------:R-:W-:Y:S02]  /*365f0*/  IMAD.MOV.U32 R12, RZ, RZ, R44 ;  /* 0x000000ffff0c7224 */ /* 0x000fe400078e002c */
[----:B------:R-:W-:-:S07]  /*36600*/  IMAD.MOV.U32 R47, RZ, RZ, R14 ;  /* 0x000000ffff2f7224 */ /* 0x000fce00078e000e */
[----:B------:R-:W-:Y:S05]  /*36610*/  WARPSYNC.COLLECTIVE R15, `(.L_x_2796) ;  /* 0x000000000f087348 */ /* 0x000fea0003c00000 */
[----:B------:R0:W1:Y:S02]  /*36620*/  SHFL.IDX P6, R14, R13, R12, R11 ;  /* 0x0000000c0d0e7389 */ /* 0x00006400000c000b */
[----:B01----:R-:W-:Y:S01]  /*36630*/  ENDCOLLECTIVE ;  /* 0x000000000000791b */ /* 0x003fe20003800000 */
.L_x_2796:
[----:B------:R-:W-:Y:S02]  /*36640*/  SEL R75, R47, R80, P0 ;  /* 0x000000502f4b7207 */ /* 0x000fe40000000000 */
[----:B------:R-:W-:Y:S01]  /*36650*/  MOV R13, R54 ;  /* 0x00000036000d7202 */ /* 0x000fe20000000f00 */
[----:B------:R-:W-:-:S07]  /*36660*/  IMAD.MOV.U32 R56, RZ, RZ, R14 ;  /* 0x000000ffff387224 */ /* 0x000fce00078e000e */
[----:B------:R-:W-:Y:S05]  /*36670*/  WARPSYNC.COLLECTIVE R15, `(.L_x_2797) ;  /* 0x000000000f087348 */ /* 0x000fea0003c00000 */
[----:B------:R0:W1:Y:S02]  /*36680*/  SHFL.IDX P6, R14, R13, R12, R11 ;  /* 0x0000000c0d0e7389 */ /* 0x00006400000c000b */
[----:B01----:R-:W-:Y:S01]  /*36690*/  ENDCOLLECTIVE ;  /* 0x000000000000791b */ /* 0x003fe20003800000 */
.L_x_2797:
[----:B------:R-:W-:Y:S02]  /*366a0*/  IMAD.MOV.U32 R13, RZ, RZ, R50 ;  /* 0x000000ffff0d7224 */ /* 0x000fe400078e0032 */
[----:B------:R-:W-:Y:S02]  /*366b0*/  IMAD.MOV.U32 R12, RZ, RZ, R77 ;  /* 0x000000ffff0c7224 */ /* 0x000fe400078e004d */
[----:B------:R-:W-:-:S07]  /*366c0*/  IMAD.MOV.U32 R54, RZ, RZ, R14 ;  /* 0x000000ffff367224 */ /* 0x000fce00078e000e */
[----:B------:R-:W-:Y:S05]  /*366d0*/  WARPSYNC.COLLECTIVE R15, `(.L_x_2798) ;  /* 0x000000000f087348 */ /* 0x000fea0003c00000 */
[----:B------:R0:W1:Y:S02]  /*366e0*/  SHFL.IDX P6, R14, R13, R12, R11 ;  /* 0x0000000c0d0e7389 */ /* 0x00006400000c000b */
[----:B01----:R-:W-:Y:S01]  /*366f0*/  ENDCOLLECTIVE ;  /* 0x000000000000791b */ /* 0x003fe20003800000 */
.L_x_2798:
[----:B------:R-:W-:Y:S02]  /*36700*/  IMAD.MOV.U32 R13, RZ, RZ, R49 ;  /* 0x000000ffff0d7224 */ /* 0x000fe400078e0031 */
[----:B------:R-:W-:-:S07]  /*36710*/  IMAD.MOV.U32 R50, RZ, RZ, R14 ;  /* 0x000000ffff327224 */ /* 0x000fce00078e000e */
[----:B------:R-:W-:Y:S05]  /*36720*/  WARPSYNC.COLLECTIVE R15, `(.L_x_2799) ;  /* 0x000000000f087348 */ /* 0x000fea0003c00000 */
[----:B------:R0:W1:Y:S02]  /*36730*/  SHFL.IDX P6, R14, R13, R12, R11 ;  /* 0x0000000c0d0e7389 */ /* 0x00006400000c000b */
[----:B01----:R-:W-:Y:S01]  /*36740*/  ENDCOLLECTIVE ;  /* 0x000000000000791b */ /* 0x003fe20003800000 */
.L_x_2799:
[----:B------:R-:W-:Y:S01]  /*36750*/  MOV R13, R62 ;  /* 0x0000003e000d7202 */ /* 0x000fe20000000f00 */
[----:B------:R-:W-:Y:S02]  /*36760*/  IMAD.MOV.U32 R12, RZ, RZ, R44 ;  /* 0x000000ffff0c7224 */ /* 0x000fe400078e002c */
[----:B------:R-:W-:-:S07]  /*36770*/  IMAD.MOV.U32 R49, RZ, RZ, R14 ;  /* 0x000000ffff317224 */ /* 0x000fce00078e000e */
[----:B------:R-:W-:Y:S05]  /*36780*/  WARPSYNC.COLLECTIVE R15, `(.L_x_2800) ;  /* 0x000000000f087348 */ /* 0x000fea0003c00000 */
[----:B------:R0:W1:Y:S02]  /*36790*/  SHFL.IDX P6, R14, R13, R12, R11 ;  /* 0x0000000c0d0e7389 */ /* 0x00006400000c000b */
[----:B01----:R-:W-:Y:S01]  /*367a0*/  ENDCOLLECTIVE ;  /* 0x000000000000791b */ /* 0x003fe20003800000 */
.L_x_2800:
[----:B------:R-:W-:Y:S01]  /*367b0*/  SEL R79, R49, R54, P0 ;  /* 0x00000036314f7207 */ /* 0x000fe20000000000 */
[----:B------:R-:W-:Y:S02]  /*367c0*/  IMAD.MOV.U32 R13, RZ, RZ, R57 ;  /* 0x000000ffff0d7224 */ /* 0x000fe400078e0039 */
[----:B------:R-:W-:-:S07]  /*367d0*/  IMAD.MOV.U32 R62, RZ, RZ, R14 ;  /* 0x000000ffff3e7224 */ /* 0x000fce00078e000e */
[----:B------:R-:W-:Y:S05]  /*367e0*/  WARPSYNC.COLLECTIVE R15, `(.L_x_2801) ;  /* 0x000000000f087348 */ /* 0x000fea0003c00000 */
[----:B------:R0:W1:Y:S02]  /*367f0*/  SHFL.IDX P6, R14, R13, R12, R11 ;  /* 0x0000000c0d0e7389 */ /* 0x00006400000c000b */
[----:B01----:R-:W-:Y:S01]  /*36800*/  ENDCOLLECTIVE ;  /* 0x000000000000791b */ /* 0x003fe20003800000 */
.L_x_2801:
[----:B------:R-:W-:Y:S02]  /*36810*/  IMAD.MOV.U32 R13, RZ, RZ, R53 ;  /* 0x000000ffff0d7224 */ /* 0x000fe400078e0035 */
[----:B------:R-:W-:Y:S02]  /*36820*/  IMAD.MOV.U32 R12, RZ, RZ, R77 ;  /* 0x000000ffff0c7224 */ /* 0x000fe400078e004d */
[----:B------:R-:W-:-:S07]  /*36830*/  IMAD.MOV.U32 R83, RZ, RZ, R14 ;  /* 0x000000ffff537224 */ /* 0x000fce00078e000e */
[----:B------:R-:W-:Y:S05]  /*36840*/  WARPSYNC.COLLECTIVE R15, `(.L_x_2802) ;  /* 0x000000000f087348 */ /* 0x000fea0003c00000 */
[----:B------:R0:W1:Y:S02]  /*36850*/  SHFL.IDX P6, R14, R13, R12, R11 ;  /* 0x0000000c0d0e7389 */ /* 0x00006400000c000b */
[----:B01----:R-:W-:Y:S01]  /*36860*/  ENDCOLLECTIVE ;  /* 0x000000000000791b */ /* 0x003fe20003800000 */
.L_x_2802:
[----:B------:R-:W-:Y:S01]  /*36870*/  IMAD.MOV.U32 R13, RZ, RZ, R51 ;  /* 0x000000ffff0d7224 */ /* 0x000fe200078e0033 */
[----:B------:R-:W-:-:S07]  /*36880*/  MOV R53, R14 ;  /* 0x0000000e00357202 */ /* 0x000fce0000000f00 */
[----:B------:R-:W-:Y:S05]  /*36890*/  WARPSYNC.COLLECTIVE R15, `(.L_x_2803) ;  /* 0x000000000f087348 */ /* 0x000fea0003c00000 */
[----:B------:R0:W1:Y:S02]  /*368a0*/  SHFL.IDX P6, R14, R13, R12, R11 ;  /* 0x0000000c0d0e7389 */ /* 0x00006400000c000b */
[----:B01----:R-:W-:Y:S01]  /*368b0*/  ENDCOLLECTIVE ;  /* 0x000000000000791b */ /* 0x003fe20003800000 */
.L_x_2803:
        /* <DEDUP_REMOVED lines=8> */
.L_x_2804:
[----:B------:R-:W-:Y:S02]  /*36940*/  SEL R82, R83, R51, P0 ;  /* 0x0000003353527207 */ /* 0x000fe40000000000 */
[----:B------:R-:W-:Y:S01]  /*36950*/  SEL R83, R51, R83, P0 ;  /* 0x0000005333537207 */ /* 0x000fe20000000000 */
[----:B------:R-:W-:Y:S02]  /*36960*/  IMAD.MOV.U32 R13, RZ, RZ, R61 ;  /* 0x000000ffff0d7224 */ /* 0x000fe400078e003d */
[----:B------:R-:W-:-:S07]  /*36970*/  IMAD.MOV.U32 R131, RZ, RZ, R14 ;  /* 0x000000ffff837224 */ /* 0x000fce00078e000e */
[----:B------:R-:W-:Y:S05]  /*36980*/  WARPSYNC.COLLECTIVE R15, `(.L_x_2805) ;  /* 0x000000000f087348 */ /* 0x000fea0003c00000 */
[----:B------:R0:W1:Y:S02]  /*36990*/  SHFL.IDX P6, R14, R13, R12, R11 ;  /* 0x0000000c0d0e7389 */ /* 0x00006400000c000b */
[----:B01----:R-:W-:Y:S01]  /*369a0*/  ENDCOLLECTIVE ;  /* 0x000000000000791b */ /* 0x003fe20003800000 */
.L_x_2805:
[----:B------:R-:W-:Y:S02]  /*369b0*/  IMAD.MOV.U32 R13, RZ, RZ, R59 ;  /* 0x000000ffff0d7224 */ /* 0x000fe400078e003b */
[----:B------:R-:W-:Y:S01]  /*369c0*/  IMAD.MOV.U32 R12, RZ, RZ, R77 ;  /* 0x000000ffff0c7224 */ /* 0x000fe200078e004d */
[----:B------:R-:W-:-:S07]  /*369d0*/  MOV R133, R14 ;  /* 0x0000000e00857202 */ /* 0x000fce0000000f00 */
[----:B------:R-:W-:Y:S05]  /*369e0*/  WARPSYNC.COLLECTIVE R15, `(.L_x_2806) ;  /* 0x000000000f087348 */ /* 0x000fea0003c00000 */
[----:B------:R0:W1:Y:S02]  /*369f0*/  SHFL.IDX P6, R14, R13, R12, R11 ;  /* 0x0000000c0d0e7389 */ /* 0x00006400000c000b */
[----:B01----:R-:W-:Y:S01]  /*36a00*/  ENDCOLLECTIVE ;  /* 0x000000000000791b */ /* 0x003fe20003800000 */
.L_x_2806:
[----:B------:R-:W-:Y:S02]  /*36a10*/  IMAD.MOV.U32 R13, RZ, RZ, R58 ;  /* 0x000000ffff0d7224 */ /* 0x000fe400078e003a */
[----:B------:R-:W-:-:S07]  /*36a20*/  IMAD.MOV.U32 R59, RZ, RZ, R14 ;  /* 0x000000ffff3b7224 */ /* 0x000fce00078e000e */
[----:B------:R-:W-:Y:S05]  /*36a30*/  WARPSYNC.COLLECTIVE R15, `(.L_x_2807) ;  /* 0x000000000f087348 */ /* 0x000fea0003c00000 */
[----:B------:R0:W1:Y:S02]  /*36a40*/  SHFL.IDX P6, R14, R13, R12, R11 ;  /* 0x0000000c0d0e7389 */ /* 0x00006400000c000b */
[----:B01----:R-:W-:Y:S01]  /*36a50*/  ENDCOLLECTIVE ;  /* 0x000000000000791b */ /* 0x003fe20003800000 */
.L_x_2807:
[----:B------:R-:W-:Y:S02]  /*36a60*/  SEL R84, R131, R59, P0 ;  /* 0x0000003b83547207 */ /* 0x000fe40000000000 */
[----:B------:R-:W-:Y:S01]  /*36a70*/  SEL R131, R59, R131, P0 ;  /* 0x000000833b837207 */ /* 0x000fe20000000000 */
        /* <DEDUP_REMOVED lines=8> */
.L_x_2808:
[----:B------:R-:W-:Y:S02]  /*36b00*/  SEL R132, R133, R58, P0 ;  /* 0x0000003a85847207 */ /* 0x000fe40000000000 */
[----:B------:R-:W-:Y:S01]  /*36b10*/  SEL R133, R58, R133, P0 ;  /* 0x000000853a857207 */ /* 0x000fe20000000000 */
[----:B------:R-:W-:Y:S02]  /*36b20*/  IMAD.MOV.U32 R13, RZ, RZ, R67 ;  /* 0x000000ffff0d7224 */ /* 0x000fe400078e0043 */
[----:B------:R-:W-:-:S07]  /*36b30*/  IMAD.MOV.U32 R135, RZ, RZ, R14 ;  /* 0x000000ffff877224 */ /* 0x000fce00078e000e */
[----:B------:R-:W-:Y:S05]  /*36b40*/  WARPSYNC.COLLECTIVE R15, `(.L_x_2809) ;  /* 0x000000000f087348 */ /* 0x000fea0003c00000 */
[----:B------:R0:W1:Y:S02]  /*36b50*/  SHFL.IDX P6, R14, R13, R12, R11 ;  /* 0x0000000c0d0e7389 */ /* 0x00006400000c000b */
[----:B01----:R-:W-:Y:S01]  /*36b60*/  ENDCOLLECTIVE ;  /* 0x000000000000791b */ /* 0x003fe20003800000 */
.L_x_2809:
[----:B------:R-:W-:Y:S01]  /*36b70*/  IMAD.MOV.U32 R13, RZ, RZ, R73 ;  /* 0x000000ffff0d7224 */ /* 0x000fe200078e0049 */
[----:B------:R-:W-:Y:S01]  /*36b80*/  SEL R73, R48, R55, P0 ;  /* 0x0000003730497207 */ /* 0x000fe20000000000 */
[----:B------:R-:W-:Y:S02]  /*36b90*/  IMAD.MOV.U32 R12, RZ, RZ, R77 ;  /* 0x000000ffff0c7224 */ /* 0x000fe400078e004d */
[----:B------:R-:W-:-:S07]  /*36ba0*/  IMAD.MOV.U32 R137, RZ, RZ, R14 ;  /* 0x000000ffff897224 */ /* 0x000fce00078e000e */
[----:B------:R-:W-:Y:S05]  /*36bb0*/  WARPSYNC.COLLECTIVE R15, `(.L_x_2810) ;  /* 0x000000000f087348 */ /* 0x000fea0003c00000 */
[----:B------:R0:W1:Y:S02]  /*36bc0*/  SHFL.IDX P6, R14, R13, R12, R11 ;  /* 0x0000000c0d0e7389 */ /* 0x00006400000c000b */
[----:B01----:R-:W-:Y:S01]  /*36bd0*/  ENDCOLLECTIVE ;  /* 0x000000000000791b */ /* 0x003fe20003800000 */
.L_x_2810:
[----:B------:R-:W-:Y:S01]  /*36be0*/  MOV R13, R63 ;  /* 0x0000003f000d7202 */ /* 0x000fe20000000f00 */
[----:B------:R-:W-:-:S07]  /*36bf0*/  IMAD.MOV.U32 R57, RZ, RZ, R14 ;  /* 0x000000ffff397224 */ /* 0x000fce00078e000e */
[----:B------:R-:W-:Y:S05]  /*36c00*/  WARPSYNC.COLLECTIVE R15, `(.L_x_2811) ;  /* 0x000000000f087348 */ /* 0x000fea0003c00000 */
[----:B------:R0:W1:Y:S02]  /*36c10*/  SHFL.IDX P6, R14, R13, R12, R11 ;  /* 0x0000000c0d0e7389 */ /* 0x00006400000c000b */
[----:B01----:R-:W-:Y:S01]  /*36c20*/  ENDCOLLECTIVE ;  /* 0x000000000000791b */ /* 0x003fe20003800000 */
.L_x_2811:
        /* <DEDUP_REMOVED lines=9> */
.L_x_2812:
[----:B------:R-:W-:Y:S02]  /*36cc0*/  SEL R136, R137, R63, P0 ;  /* 0x0000003f89887207 */ /* 0x000fe40000000000 */
[----:B------:R-:W-:Y:S01]  /*36cd0*/  SEL R137, R63, R137, P0 ;  /* 0x000000893f897207 */ /* 0x000fe20000000000 */
[----:B------:R-:W-:Y:S02]  /*36ce0*/  IMAD.MOV.U32 R13, RZ, RZ, R45 ;  /* 0x000000ffff0d7224 */ /* 0x000fe400078e002d */
[----:B------:R-:W-:-:S07]  /*36cf0*/  IMAD.MOV.U32 R52, RZ, RZ, R14 ;  /* 0x000000ffff347224 */ /* 0x000fce00078e000e */
[----:B------:R-:W-:Y:S05]  /*36d00*/  WARPSYNC.COLLECTIVE R15, `(.L_x_2813) ;  /* 0x000000000f087348 */ /* 0x000fea0003c00000 */
[----:B------:R0:W1:Y:S02]  /*36d10*/  SHFL.IDX P6, R14, R13, R12, R11 ;  /* 0x0000000c0d0e7389 */ /* 0x00006400000c000b */
[----:B01----:R-:W-:Y:S01]  /*36d20*/  ENDCOLLECTIVE ;  /* 0x000000000000791b */ /* 0x003fe20003800000 */
.L_x_2813:
[----:B------:R-:W-:Y:S01]  /*36d30*/  MOV R13, R76 ;  /* 0x0000004c000d7202 */ /* 0x000fe20000000f00 */
[----:B------:R-:W-:Y:S01]  /*36d40*/  IMAD.MOV.U32 R12, RZ, RZ, R77 ;  /* 0x000000ffff0c7224 */ /* 0x000fe200078e004d */
[----:B------:R-:W-:Y:S02]  /*36d50*/  SEL R76, R56, R50, P0 ;  /* 0x00000032384c7207 */ /* 0x000fe40000000000 */
[----:B------:R-:W-:Y:S01]  /*36d60*/  SEL R77, R50, R56, P0 ;  /* 0x00000038324d7207 */ /* 0x000fe20000000000 */
[----:B------:R-:W-:-:S07]  /*36d70*/  IMAD.MOV.U32 R45, RZ, RZ, R14 ;  /* 0x000000ffff2d7224 */ /* 0x000fce00078e000e */
[----:B------:R-:W-:Y:S05]  /*36d80*/  WARPSYNC.COLLECTIVE R15, `(.L_x_2814) ;  /* 0x000000000f087348 */ /* 0x000fea0003c00000 */
[----:B------:R0:W1:Y:S02]  /*36d90*/  SHFL.IDX P6, R14, R13, R12, R11 ;  /* 0x0000000c0d0e7389 */ /* 0x00006400000c000b */
[----:B01----:R-:W-:Y:S01]  /*36da0*/  ENDCOLLECTIVE ;  /* 0x000000000000791b */ /* 0x003fe20003800000 */
.L_x_2814:
[----:B------:R-:W-:Y:S02]  /*36db0*/  IMAD.MOV.U32 R13, RZ, RZ, R46 ;  /* 0x000000ffff0d7224 */ /* 0x000fe400078e002e */
[----:B------:R-:W-:-:S07]  /*36dc0*/  IMAD.MOV.U32 R44, RZ, RZ, R14 ;  /* 0x000000ffff2c7224 */ /* 0x000fce00078e000e */
[----:B------:R-:W-:Y:S05]  /*36dd0*/  WARPSYNC.COLLECTIVE R15, `(.L_x_2815) ;  /* 0x000000000f087348 */ /* 0x000fea0003c00000 */
[----:B------:R0:W1:Y:S02]  /*36de0*/  SHFL.IDX P6, R14, R13, R12, R11 ;  /* 0x0000000c0d0e7389 */ /* 0x00006400000c000b */
[----:B01----:R-:W-:Y:S01]  /*36df0*/  ENDCOLLECTIVE ;  /* 0x000000000000791b */ /* 0x003fe20003800000 */
.L_x_2815:
[----:B------:R-:W-:Y:S01]  /*36e00*/  IMAD.MOV.U32 R11, RZ, RZ, RZ ;  /* 0x000000ffff0b7224 */ /* 0x000fe200078e00ff */
[----:B------:R-:W-:Y:S06]  /*36e10*/  BRA `(.L_x_2816) ;  /* 0xffffff04000c7947 */ /* 0x000fec000383ffff */
.L_x_2526:
[----:B------:R-:W-:Y:S01]  /*36e20*/  IMAD.MOV.U32 R13, RZ, RZ, R3 ;  /* 0x000000ffff0d7224 */ /* 0x000fe200078e0003 */
[----:B------:R-:W-:Y:S01]  /*36e30*/  MOV R11, 0x181f ;  /* 0x0000181f000b7802 */ /* 0x000fe20000000f00 */
[----:B------:R-:W-:Y:S02]  /*36e40*/  IMAD.MOV.U32 R12, RZ, RZ, RZ ;  /* 0x000000ffff0c7224 */ /* 0x000fe400078e00ff */
[----:B------:R-:W-:-:S07]  /*36e50*/  IMAD.MOV.U32 R15, RZ, RZ, -0x1 ;  /* 0xffffffffff0f7424 */ /* 0x000fce00078e00ff */
[----:B-----5:R-:W-:Y:S05]  /*36e60*/  WARPSYNC.COLLECTIVE R15, `(.L_x_2817) ;  /* 0x000000000f087348 */ /* 0x020fea0003c00000 */
[----:B------:R0:W1:Y:S02]  /*36e70*/  SHFL.IDX P6, R14, R13, R12, R11 ;  /* 0x0000000c0d0e7389 */ /* 0x00006400000c000b */
[----:B01---5:R-:W-:Y:S01]  /*36e80*/  ENDCOLLECTIVE ;  /* 0x000000000000791b */ /* 0x023fe20003800000 */
.L_x_2817:
[----:B------:R-:W-:Y:S02]  /*36e90*/  IMAD.MOV.U32 R13, RZ, RZ, R2 ;  /* 0x000000ffff0d7224 */ /* 0x000fe400078e0002 */
[----:B------:R-:W-:-:S07]  /*36ea0*/  IMAD.MOV.U32 R0, RZ, RZ, R14 ;  /* 0x000000ffff007224 */ /* 0x000fce00078e000e */
[----:B------:R-:W-:Y:S05]  /*36eb0*/  WARPSYNC.COLLECTIVE R15, `(.L_x_2818) ;  /* 0x000000000f087348 */ /* 0x000fea0003c00000 */
[----:B------:R0:W1:Y:S02]  /*36ec0*/  SHFL.IDX P6, R14, R13, R12, R11 ;  /* 0x0000000c0d0e7389 */ /* 0x00006400000c000b */
[----:B01----:R-:W-:Y:S01]  /*36ed0*/  ENDCOLLECTIVE ;  /* 0x000000000000791b */ /* 0x003fe20003800000 */
.L_x_2818:
[----:B------:R-:W-:Y:S05]  /*36ee0*/  BRA `(.L_x_2819) ;  /* 0xffffff1400647947 */ /* 0x000fea000383ffff */
.L_x_2529:
[----:B------:R-:W-:Y:S01]  /*36ef0*/  BSSY B1, `(.L_x_2820) ;  /* 0x0000008000017945 */ /* 0x000fe20003800000 */
[----:B---3--:R-:W-:Y:S01]  /*36f00*/  IMAD.MOV.U32 R13, RZ, RZ, R3 ;  /* 0x000000ffff0d7224 */ /* 0x008fe200078e0003 */
[----:B------:R-:W-:Y:S01]  /*36f10*/  MOV R15, 0xffffffff ;  /* 0xffffffff000f7802 */ /* 0x000fe20000000f00 */
[----:B------:R-:W-:Y:S02]  /*36f20*/  IMAD.MOV.U32 R12, RZ, RZ, 0x1 ;  /* 0x00000001ff0c7424 */ /* 0x000fe400078e00ff */
[----:B------:R-:W-:-:S07]  /*36f30*/  IMAD.MOV.U32 R11, RZ, RZ, 0x181f ;  /* 0x0000181fff0b7424 */ /* 0x000fce00078e00ff */
[----:B012--5:R-:W-:Y:S05]  /*36f40*/  WARPSYNC.COLLECTIVE R15, `(.L_x_2821) ;  /* 0x000000000f087348 */ /* 0x027fea0003c00000 */
[----:B--2---:R2:W3:Y:S02]  /*36f50*/  SHFL.IDX P6, R14, R13, R12, R11 ;  /* 0x0000000c0d0e7389 */ /* 0x0044e400000c000b */
[----:B0123-5:R-:W-:Y:S01]  /*36f60*/  ENDCOLLECTIVE ;  /* 0x000000000000791b */ /* 0x02ffe20003800000 */
.L_x_2821:
[----:B------:R-:W-:Y:S05]  /*36f70*/  BSYNC B1 ;  /* 0x0000000000017941 */ /* 0x000fea0003800000 */
.L_x_2820:
        /* <DEDUP_REMOVED lines=8> */
.L_x_2822:
[----:B------:R-:W-:Y:S05]  /*37000*/  BRA `(.L_x_2823) ;  /* 0xffffff1400747947 */ /* 0x000fea000383ffff */
.L_x_2532:
        /* <DEDUP_REMOVED lines=8> */
.L_x_2825:
[----:B------:R-:W-:Y:S05]  /*37090*/  BSYNC B1 ;  /* 0x0000000000017941 */ /* 0x000fea0003800000 */
.L_x_2824:
        /* <DEDUP_REMOVED lines=8> */
.L_x_2826:
[----:B------:R-:W-:Y:S05]  /*37120*/  BRA `(.L_x_2827) ;  /* 0xffffff1400847947 */ /* 0x000fea000383ffff */
.L_x_2535:
        /* <DEDUP_REMOVED lines=8> */
.L_x_2829:
[----:B------:R-:W-:Y:S05]  /*371b0*/  BSYNC B1 ;  /* 0x0000000000017941 */ /* 0x000fea0003800000 */
.L_x_2828:
        /* <DEDUP_REMOVED lines=8> */
.L_x_2830:
[----:B------:R-:W-:Y:S05]  /*37240*/  BRA `(.L_x_2831) ;  /* 0xffffff1400947947 */ /* 0x000fea000383ffff */
.L_x_2537:
[----:B------:R-:W-:Y:S02]  /*37250*/  IMAD.MOV.U32 R13, RZ, RZ, R50 ;  /* 0x000000ffff0d7224 */ /* 0x000fe400078e0032 */
[----:B------:R-:W-:Y:S02]  /*37260*/  IMAD.MOV.U32 R12, RZ, RZ, RZ ;  /* 0x000000ffff0c7224 */ /* 0x000fe400078e00ff */
[----:B------:R-:W-:Y:S02]  /*37270*/  IMAD.MOV.U32 R11, RZ, RZ, 0x1c1f ;  /* 0x00001c1fff0b7424 */ /* 0x000fe400078e00ff */
[----:B------:R-:W-:-:S07]  /*37280*/  IMAD.MOV.U32 R15, RZ, RZ, -0x1 ;  /* 0xffffffffff0f7424 */ /* 0x000fce00078e00ff */
[----:B------:R-:W-:Y:S05]  /*37290*/  WARPSYNC.COLLECTIVE R15, `(.L_x_2832) ;  /* 0x000000000f087348 */ /* 0x000fea0003c00000 */
[----:B------:R0:W1:Y:S02]  /*372a0*/  SHFL.IDX P6, R14, R13, R12, R11 ;  /* 0x0000000c0d0e7389 */ /* 0x00006400000c000b */
[----:B01----:R-:W-:Y:S01]  /*372b0*/  ENDCOLLECTIVE ;  /* 0x000000000000791b */ /* 0x003fe20003800000 */
.L_x_2832:
[----:B------:R-:W-:Y:S01]  /*372c0*/  IMAD.MOV.U32 R13, RZ, RZ, R48 ;  /* 0x000000ffff0d7224 */ /* 0x000fe200078e0030 */
[----:B------:R-:W-:-:S07]  /*372d0*/  MOV R49, R14 ;  /* 0x0000000e00317202 */ /* 0x000fce0000000f00 */
[----:B------:R-:W-:Y:S05]  /*372e0*/  WARPSYNC.COLLECTIVE R15, `(.L_x_2833) ;  /* 0x000000000f087348 */ /* 0x000fea0003c00000 */
[----:B------:R0:W1:Y:S02]  /*372f0*/  SHFL.IDX P6, R14, R13, R12, R11 ;  /* 0x0000000c0d0e7389 */ /* 0x00006400000c000b */
[----:B01----:R-:W-:Y:S01]  /*37300*/  ENDCOLLECTIVE ;  /* 0x000000000000791b */ /* 0x003fe20003800000 */
.L_x_2833:
[----:B------:R-:W-:Y:S01]  /*37310*/  IMAD.MOV.U32 R51, RZ, RZ, R14 ;  /* 0x000000ffff337224 */ /* 0x000fe200078e000e */
[----:B------:R-:W-:Y:S06]  /*37320*/  BRA `(.L_x_2834) ;  /* 0xffffff18005c7947 */ /* 0x000fec000383ffff */
.L_x_2540:
        /* <DEDUP_REMOVED lines=8> */
.L_x_2836:
[----:B------:R-:W-:Y:S05]  /*373b0*/  BSYNC B1 ;  /* 0x0000000000017941 */ /* 0x000fea0003800000 */
.L_x_2835:
[----:B------:R-:W-:Y:S01]  /*373c0*/  IMAD.MOV.U32 R13, RZ, RZ, R48 ;  /* 0x000000ffff0d7224 */ /* 0x000fe200078e0030 */
[----:B------:R-:W-:Y:S01]  /*373d0*/  MOV R50, R14 ;  /* 0x0000000e00327202 */ /* 0x000fe20000000f00 */
[----:B------:R-:W-:Y:S02]  /*373e0*/  IMAD.MOV.U32 R12, RZ, RZ, 0x1 ;  /* 0x00000001ff0c7424 */ /* 0x000fe400078e00ff */
[----:B------:R-:W-:Y:S02]  /*373f0*/  IMAD.MOV.U32 R11, RZ, RZ, 0x1c1f ;  /* 0x00001c1fff0b7424 */ /* 0x000fe400078e00ff */
[----:B------:R-:W-:-:S07]  /*37400*/  IMAD.MOV.U32 R15, RZ, RZ, -0x1 ;  /* 0xffffffffff0f7424 */ /* 0x000fce00078e00ff */
[----:B------:R-:W-:Y:S05]  /*37410*/  WARPSYNC.COLLECTIVE R15, `(.L_x_2837) ;  /* 0x000000000f087348 */ /* 0x000fea0003c00000 */
[----:B------:R0:W1:Y:S02]  /*37420*/  SHFL.IDX P6, R14, R13, R12, R11 ;  /* 0x0000000c0d0e7389 */ /* 0x00006400000c000b */
[----:B01----:R-:W-:Y:S01]  /*37430*/  ENDCOLLECTIVE ;  /* 0x000000000000791b */ /* 0x003fe20003800000 */
.L_x_2837:
[----:B------:R-:W-:Y:S05]  /*37440*/  BRA `(.L_x_2838) ;  /* 0xffffff2400787947 */ /* 0x000fea000383ffff */
.L_x_2544:
[----:B------:R-:W-:Y:S01]  /*37450*/  IMAD.MOV.U32 R13, RZ, RZ, R3 ;  /* 0x000000ffff0d7224 */ /* 0x000fe200078e0003 */
[----:B------:R-:W-:Y:S01]  /*37460*/  MOV R11, 0x181f ;  /* 0x0000181f000b7802 */ /* 0x000fe20000000f00 */
[----:B------:R-:W-:Y:S02]  /*37470*/  IMAD.MOV.U32 R12, RZ, RZ, RZ ;  /* 0x000000ffff0c7224 */ /* 0x000fe400078e00ff */
[----:B------:R-:W-:-:S07]  /*37480*/  IMAD.MOV.U32 R15, RZ, RZ, -0x1 ;  /* 0xffffffffff0f7424 */ /* 0x000fce00078e00ff */
[----:B0-----:R-:W-:Y:S05]  /*37490*/  WARPSYNC.COLLECTIVE R15, `(.L_x_2839) ;  /* 0x000000000f087348 */ /* 0x001fea0003c00000 */
[----:B------:R1:W2:Y:S02]  /*374a0*/  SHFL.IDX P6, R14, R13, R12, R11 ;  /* 0x0000000c0d0e7389 */ /* 0x0002a400000c000b */
[----:B012---:R-:W-:Y:S01]  /*374b0*/  ENDCOLLECTIVE ;  /* 0x000000000000791b */ /* 0x007fe20003800000 */
.L_x_2839:
[----:B------:R-:W-:Y:S02]  /*374c0*/  IMAD.MOV.U32 R13, RZ, RZ, R2 ;  /* 0x000000ffff0d7224 */ /* 0x000fe400078e0002 */
[----:B------:R-:W-:-:S07]  /*374d0*/  IMAD.MOV.U32 R0, RZ, RZ, R14 ;  /* 0x000000ffff007224 */ /* 0x000fce00078e000e */
[----:B------:R-:W-:Y:S05]  /*374e0*/  WARPSYNC.COLLECTIVE R15, `(.L_x_2840) ;  /* 0x000000000f087348 */ /* 0x000fea0003c00000 */
[----:B------:R0:W1:Y:S02]  /*374f0*/  SHFL.IDX P6, R14, R13, R12, R11 ;  /* 0x0000000c0d0e7389 */ /* 0x00006400000c000b */
[----:B01----:R-:W-:Y:S01]  /*37500*/  ENDCOLLECTIVE ;  /* 0x000000000000791b */ /* 0x003fe20003800000 */
.L_x_2840:
[----:B------:R-:W-:Y:S05]  /*37510*/  BRA `(.L_x_2841) ;  /* 0xffffff3800a07947 */ /* 0x000fea000383ffff */
.L_x_2547:
[----:B------:R-:W-:Y:S01]  /*37520*/  BSSY B1, `(.L_x_2842) ;  /* 0x0000008000017945 */ /* 0x000fe20003800000 */
[----:B----4-:R-:W-:Y:S01]  /*37530*/  IMAD.MOV.U32 R13, RZ, RZ, R3 ;  /* 0x000000ffff0d7224 */ /* 0x010fe200078e0003 */
[----:B------:R-:W-:Y:S01]  /*37540*/  MOV R15, 0xffffffff ;  /* 0xffffffff000f7802 */ /* 0x000fe20000000f00 */
[----:B------:R-:W-:Y:S02]  /*37550*/  IMAD.MOV.U32 R12, RZ, RZ, 0x1 ;  /* 0x00000001ff0c7424 */ /* 0x000fe400078e00ff */
[----:B------:R-:W-:-:S07]  /*37560*/  IMAD.MOV.U32 R11, RZ, RZ, 0x181f ;  /* 0x0000181fff0b7424 */ /* 0x000fce00078e00ff */
[----:B0123--:R-:W-:Y:S05]  /*37570*/  WARPSYNC.COLLECTIVE R15, `(.L_x_2843) ;  /* 0x000000000f087348 */ /* 0x00ffea0003c00000 */
[----:B---3--:R3:W4:Y:S02]  /*37580*/  SHFL.IDX P6, R14, R13, R12, R11 ;  /* 0x0000000c0d0e7389 */ /* 0x00872400000c000b */
[----:B01234-:R-:W-:Y:S01]  /*37590*/  ENDCOLLECTIVE ;  /* 0x000000000000791b */ /* 0x01ffe20003800000 */
.L_x_2843:
[----:B------:R-:W-:Y:S05]  /*375a0*/  BSYNC B1 ;  /* 0x0000000000017941 */ /* 0x000fea0003800000 */
.L_x_2842:
        /* <DEDUP_REMOVED lines=8> */
.L_x_2844:
[----:B------:R-:W-:Y:S05]  /*37630*/  BRA `(.L_x_2845) ;  /* 0xffffff3800b47947 */ /* 0x000fea000383ffff */
.L_x_2550:
        /* <DEDUP_REMOVED lines=8> */
.L_x_2847:
[----:B------:R-:W-:Y:S05]  /*376c0*/  BSYNC B1 ;  /* 0x0000000000017941 */ /* 0x000fea0003800000 */
.L_x_2846:
        /* <DEDUP_REMOVED lines=8> */
.L_x_2848:
[----:B------:R-:W-:Y:S05]  /*37750*/  BRA `(.L_x_2849) ;  /* 0xffffff3800c47947 */ /* 0x000fea000383ffff */
.L_x_2553:
        /* <DEDUP_REMOVED lines=8> */
.L_x_2851:
[----:B------:R-:W-:Y:S05]  /*377e0*/  BSYNC B1 ;  /* 0x0000000000017941 */ /* 0x000fea0003800000 */
.L_x_2850:
        /* <DEDUP_REMOVED lines=8> */
.L_x_2852:
[----:B------:R-:W-:Y:S05]  /*37870*/  BRA `(.L_x_2853) ;  /* 0xffffff3800d47947 */ /* 0x000fea000383ffff */
.L_x_2572:
        /* <DEDUP_REMOVED lines=11> */
.L_x_2855:
[----:B------:R-:W-:Y:S05]  /*37930*/  BSYNC B1 ;  /* 0x0000000000017941 */ /* 0x000fea0003800000 */
.L_x_2854:
[----:B------:R-:W-:Y:S05]  /*37940*/  BRA `(.L_x_2856) ;  /* 0xffffff5800987947 */ /* 0x000fea000383ffff */
.L_x_2574:
[----:B------:R-:W-:Y:S01]  /*37950*/  BSSY B1, `(.L_x_2857) ;  /* 0x0000006000017945 */ /* 0x000fe20003800000 */
[----:B------:R-:W-:-:S07]  /*37960*/  MOV R15, 0xffffffff ;  /* 0xffffffff000f7802 */ /* 0x000fce0000000f00 */
[----:B0-----:R-:W-:Y:S05]  /*37970*/  WARPSYNC.COLLECTIVE R15, `(.L_x_2858) ;  /* 0x000000000f0c7348 */ /* 0x001fea0003c00000 */
[----:B------:R-:W-:Y:S02]  /*37980*/  ELECT P6, UR62, PT ;  /* 0x00000000003e782f */ /* 0x000fe400038c0000 */
[----:B------:R-:W-:Y:S01]  /*37990*/  MOV R14, UR62 ;  /* 0x0000003e000e7c02 */ /* 0x000fe20008000f00 */
[----:B0-----:R-:W-:Y:S10]  /*379a0*/  ENDCOLLECTIVE ;  /* 0x000000000000791b */ /* 0x001ff40003800000 */
.L_x_2858:
[----:B------:R-:W-:Y:S05]  /*379b0*/  BSYNC B1 ;  /* 0x0000000000017941 */ /* 0x000fea0003800000 */
.L_x_2857:
[----:B------:R-:W-:Y:S05]  /*379c0*/  BRA `(.L_x_2573) ;  /* 0xffffff5800907947 */ /* 0x000fea000383ffff */
.L_x_2576:
[----:B0-----:R0:W1:Y:S02]  /*379d0*/  SYNCS.PHASECHK.TRANS64.TRYWAIT P0, [R18+URZ+0x33420], R4 ;  /* 0x03342004120075a7 */ /* 0x001064000800017f */
[----:B-1----:R-:W-:Y:S05]  /*379e0*/  @!P0 NANOSLEEP.SYNCS 0x989680 ;  /* 0x009896800000895d */ /* 0x002fea0003900000 */
[----:B------:R-:W1:Y:S02]  /*379f0*/  @!P0 SYNCS.PHASECHK.TRANS64 P0, [R18+URZ+0x33420], R4 ;  /* 0x03342004120085a7 */ /* 0x000e64000800007f */
[----:B-1----:R-:W-:Y:S05]  /*37a00*/  @!P0 BRA `(.L_x_2576) ;  /* 0xfffffffc00f08947 */ /* 0x002fea000383ffff */
[----:B------:R-:W-:Y:S05]  /*37a10*/  BRA `(.L_x_2859) ;  /* 0xffffff5800a07947 */ /* 0x000fea000383ffff */
.L_x_2580:
[----:B-1----:R1:W2:Y:S02]  /*37a20*/  SYNCS.PHASECHK.TRANS64.TRYWAIT P0, [R7+URZ+0x334a0], R10 ;  /* 0x0334a00a070075a7 */ /* 0x0022a4000800017f */
[----:B--2---:R-:W-:Y:S05]  /*37a30*/  @!P0 NANOSLEEP.SYNCS 0x989680 ;  /* 0x009896800000895d */ /* 0x004fea0003900000 */
[----:B------:R-:W2:Y:S02]  /*37a40*/  @!P0 SYNCS.PHASECHK.TRANS64 P0, [R7+URZ+0x334a0], R10 ;  /* 0x0334a00a070085a7 */ /* 0x000ea4000800007f */
[----:B--2---:R-:W-:Y:S05]  /*37a50*/  @!P0 BRA `(.L_x_2580) ;  /* 0xfffffffc00f08947 */ /* 0x004fea000383ffff */
[----:B------:R-:W-:Y:S05]  /*37a60*/  BRA `(.L_x_2860) ;  /* 0xffffff5800c07947 */ /* 0x000fea000383ffff */
.L_x_2587:
[----:B0-----:R0:W2:Y:S02]  /*37a70*/  SYNCS.PHASECHK.TRANS64.TRYWAIT P0, [R7+URZ+0x334c0], R10 ;  /* 0x0334c00a070075a7 */ /* 0x0010a4000800017f */
[----:B--2---:R-:W-:Y:S05]  /*37a80*/  @!P0 NANOSLEEP.SYNCS 0x989680 ;  /* 0x009896800000895d */ /* 0x004fea0003900000 */
[----:B------:R-:W2:Y:S02]  /*37a90*/  @!P0 SYNCS.PHASECHK.TRANS64 P0, [R7+URZ+0x334c0], R10 ;  /* 0x0334c00a070085a7 */ /* 0x000ea4000800007f */
[----:B--2---:R-:W-:Y:S05]  /*37aa0*/  @!P0 BRA `(.L_x_2587) ;  /* 0xfffffffc00f08947 */ /* 0x004fea000383ffff */
[----:B------:R-:W-:Y:S05]  /*37ab0*/  BRA `(.L_x_2861) ;  /* 0xffffff5c00c07947 */ /* 0x000fea000383ffff */
.L_x_2596:
[----:B0-----:R0:W1:Y:S02]  /*37ac0*/  SYNCS.PHASECHK.TRANS64.TRYWAIT P1, [R8+URZ+0x334a0], R7 ;  /* 0x0334a007080075a7 */ /* 0x001064000802017f */
[----:B-1----:R-:W-:Y:S05]  /*37ad0*/  @!P1 NANOSLEEP.SYNCS 0x989680 ;  /* 0x009896800000995d */ /* 0x002fea0003900000 */
[----:B------:R-:W1:Y:S02]  /*37ae0*/  @!P1 SYNCS.PHASECHK.TRANS64 P1, [R8+URZ+0x334a0], R7 ;  /* 0x0334a007080095a7 */ /* 0x000e64000802007f */
[----:B-1----:R-:W-:Y:S05]  /*37af0*/  @!P1 BRA `(.L_x_2596) ;  /* 0xfffffffc00f09947 */ /* 0x002fea000383ffff */
[----:B------:R-:W-:Y:S05]  /*37b00*/  BRA `(.L_x_2862) ;  /* 0xffffff64000c7947 */ /* 0x000fea000383ffff */
.L_x_2603:
[----:B-1----:R1:W2:Y:S02]  /*37b10*/  SYNCS.PHASECHK.TRANS64.TRYWAIT P1, [R8+URZ+0x334c0], R7 ;  /* 0x0334c007080075a7 */ /* 0x0022a4000802017f */
[----:B--2---:R-:W-:Y:S05]  /*37b20*/  @!P1 NANOSLEEP.SYNCS 0x989680 ;  /* 0x009896800000995d */ /* 0x004fea0003900000 */
[----:B------:R-:W2:Y:S02]  /*37b30*/  @!P1 SYNCS.PHASECHK.TRANS64 P1, [R8+URZ+0x334c0], R7 ;  /* 0x0334c007080095a7 */ /* 0x000ea4000802007f */
[----:B--2---:R-:W-:Y:S05]  /*37b40*/  @!P1 BRA `(.L_x_2603) ;  /* 0xfffffffc00f09947 */ /* 0x004fea000383ffff */
[----:B------:R-:W-:Y:S05]  /*37b50*/  BRA `(.L_x_2863) ;  /* 0xffffff6800087947 */ /* 0x000fea000383ffff */
.L_x_2622:
        /* <DEDUP_REMOVED lines=8> */
[----:B-1----:R-:W-:Y:S05]  /*37be0*/  WARPSYNC.COLLECTIVE R15, `(.L_x_2865) ;  /* 0x000000000f087348 */ /* 0x002fea0003c00000 */
[----:B------:R0:W2:Y:S02]  /*37bf0*/  SHFL.IDX P6, R14, R13, R12, R11 ;  /* 0x0000000c0d0e7389 */ /* 0x0000a400000c000b */
[----:B012---:R-:W-:Y:S01]  /*37c00*/  ENDCOLLECTIVE ;  /* 0x000000000000791b */ /* 0x007fe20003800000 */
.L_x_2865:
[----:B------:R-:W-:Y:S05]  /*37c10*/  BSYNC B0 ;  /* 0x0000000000007941 */ /* 0x000fea0003800000 */
.L_x_2864:
[----:B------:R-:W-:Y:S05]  /*37c20*/  BRA `(.L_x_2866) ;  /* 0xffffff7400e07947 */ /* 0x000fea000383ffff */
.L_x_2624:
[----:B------:R-:W-:Y:S01]  /*37c30*/  BSSY B0, `(.L_x_2867) ;  /* 0x0000006000007945 */ /* 0x000fe20003800000 */
[----:B------:R-:W-:-:S07]  /*37c40*/  IMAD.MOV.U32 R15, RZ, RZ, -0x1 ;  /* 0xffffffffff0f7424 */ /* 0x000fce00078e00ff */
[----:B01----:R-:W-:Y:S05]  /*37c50*/  WARPSYNC.COLLECTIVE R15, `(.L_x_2868) ;  /* 0x000000000f0c7348 */ /* 0x003fea0003c00000 */
[----:B------:R-:W-:Y:S02]  /*37c60*/  ELECT P6, UR62, PT ;  /* 0x00000000003e782f */ /* 0x000fe400038c0000 */
[----:B------:R-:W-:Y:S01]  /*37c70*/  MOV R14, UR62 ;  /* 0x0000003e000e7c02 */ /* 0x000fe20008000f00 */
[----:B01----:R-:W-:Y:S10]  /*37c80*/  ENDCOLLECTIVE ;  /* 0x000000000000791b */ /* 0x003ff40003800000 */
.L_x_2868:
[----:B------:R-:W-:Y:S05]  /*37c90*/  BSYNC B0 ;  /* 0x0000000000007941 */ /* 0x000fea0003800000 */
.L_x_2867:
[----:B------:R-:W-:Y:S05]  /*37ca0*/  BRA `(.L_x_2869) ;  /* 0xffffff7400e87947 */ /* 0x000fea000383ffff */
.L_x_2626:
[----:B0-----:R0:W1:Y:S02]  /*37cb0*/  SYNCS.PHASECHK.TRANS64.TRYWAIT P0, [R2+URZ+0x33480], R4 ;  /* 0x03348004020075a7 */ /* 0x001064000800017f */
[----:B-1----:R-:W-:Y:S05]  /*37cc0*/  @!P0 NANOSLEEP.SYNCS 0x989680 ;  /* 0x009896800000895d */ /* 0x002fea0003900000 */
[----:B------:R-:W1:Y:S02]  /*37cd0*/  @!P0 SYNCS.PHASECHK.TRANS64 P0, [R2+URZ+0x33480], R4 ;  /* 0x03348004020085a7 */ /* 0x000e64000800007f */
[----:B-1----:R-:W-:Y:S05]  /*37ce0*/  @!P0 BRA `(.L_x_2626) ;  /* 0xfffffffc00f08947 */ /* 0x002fea000383ffff */
[----:B------:R-:W-:Y:S05]  /*37cf0*/  BRA `(.L_x_2870) ;  /* 0xffffff7800507947 */ /* 0x000fea000383ffff */
.L_x_2628:
[----:B-1----:R1:W2:Y:S02]  /*37d00*/  SYNCS.PHASECHK.TRANS64.TRYWAIT P0, [R2+URZ+0x33440], R4 ;  /* 0x03344004020075a7 */ /* 0x0022a4000800017f */
[----:B--2---:R-:W-:Y:S05]  /*37d10*/  @!P0 NANOSLEEP.SYNCS 0x989680 ;  /* 0x009896800000895d */ /* 0x004fea0003900000 */
[----:B------:R-:W2:Y:S02]  /*37d20*/  @!P0 SYNCS.PHASECHK.TRANS64 P0, [R2+URZ+0x33440], R4 ;  /* 0x03344004020085a7 */ /* 0x000ea4000800007f */
[----:B--2---:R-:W-:Y:S05]  /*37d30*/  @!P0 BRA `(.L_x_2628) ;  /* 0xfffffffc00f08947 */ /* 0x004fea000383ffff */
[----:B------:R-:W-:Y:S05]  /*37d40*/  BRA `(.L_x_2871) ;  /* 0xffffff7800cc7947 */ /* 0x000fea000383ffff */
.L_x_2632:
[----:B------:R-:W2:Y:S01]  /*37d50*/  LDL.LU R11, [R1+0x44] ;  /* 0x00004400010b7983 */ /* 0x000ea20000300800 */
[----:B------:R-:W-:Y:S01]  /*37d60*/  IMAD.MOV.U32 R13, RZ, RZ, R3 ;  /* 0x000000ffff0d7224 */ /* 0x000fe200078e0003 */
[----:B------:R-:W-:Y:S01]  /*37d70*/  MOV R12, RZ ;  /* 0x000000ff000c7202 */ /* 0x000fe20000000f00 */
[----:B------:R-:W-:Y:S01]  /*37d80*/  IMAD.MOV.U32 R15, RZ, RZ, -0x1 ;  /* 0xffffffffff0f7424 */ /* 0x000fe200078e00ff */
[----:B------:R-:W-:-:S04]  /*37d90*/  LOP3.LUT R5, R5, 0x7f, RZ, 0xc0, !PT ;  /* 0x0000007f05057812 */ /* 0x000fc800078ec0ff */
[----:B------:R-:W-:-:S05]  /*37da0*/  SHF.R.U32.HI R5, RZ, 0x2, R5 ;  /* 0x00000002ff057819 */ /* 0x000fca0000011605 */
[----:B------:R-:W-:-:S04]  /*37db0*/  IMAD R0, R10, 0x80, R5 ;  /* 0x000000800a007824 */ /* 0x000fc800078e0205 */
[----:B------:R-:W-:Y:S02]  /*37dc0*/  VIADD R5, R0, 0x20 ;  /* 0x0000002000057836 */ /* 0x000fe40000000000 */
[----:B--2---:R-:W-:Y:S02]  /*37dd0*/  IMAD R2, R11, R7, RZ ;  /* 0x000000070b027224 */ /* 0x004fe400078e02ff */
[----:B------:R-:W-:-:S03]  /*37de0*/  IMAD.MOV.U32 R11, RZ, RZ, 0x1c1f ;  /* 0x00001c1fff0b7424 */ /* 0x000fc600078e00ff */
[----:B------:R-:W-:-:S13]  /*37df0*/  ISETP.GE.AND P4, PT, R0, R2, PT ;  /* 0x000000020000720c */ /* 0x000fda0003f86270 */
[----:B-----5:R-:W-:Y:S05]  /*37e00*/  WARPSYNC.COLLECTIVE R15, `(.L_x_2872) ;  /* 0x000000000f087348 */ /* 0x020fea0003c00000 */
[----:B------:R0:W1:Y:S02]  /*37e10*/  SHFL.IDX P6, R14, R13, R12, R11 ;  /* 0x0000000c0d0e7389 */ /* 0x00006400000c000b */
[----:B01---5:R-:W-:Y:S01]  /*37e20*/  ENDCOLLECTIVE ;  /* 0x000000000000791b */ /* 0x023fe20003800000 */
.L_x_2872:
[----:B------:R-:W-:Y:S02]  /*37e30*/  IMAD.MOV.U32 R13, RZ, RZ, R4 ;  /* 0x000000ffff0d7224 */ /* 0x000fe400078e0004 */
[----:B------:R-:W-:-:S07]  /*37e40*/  IMAD.MOV.U32 R6, RZ, RZ, R14 ;  /* 0x000000ffff067224 */ /* 0x000fce00078e000e */
[----:B------:R-:W-:Y:S05]  /*37e50*/  WARPSYNC.COLLECTIVE R15, `(.L_x_2873) ;  /* 0x000000000f087348 */ /* 0x000fea0003c00000 */
[----:B------:R0:W1:Y:S02]  /*37e60*/  SHFL.IDX P6, R14, R13, R12, R11 ;  /* 0x0000000c0d0e7389 */ /* 0x00006400000c000b */
[----:B01----:R-:W-:Y:S01]  /*37e70*/  ENDCOLLECTIVE ;  /* 0x000000000000791b */ /* 0x003fe20003800000 */
.L_x_2873:
[----:B------:R-:W-:Y:S02]  /*37e80*/  IMAD.MOV.U32 R13, RZ, RZ, R3 ;  /* 0x000000ffff0d7224 */ /* 0x000fe400078e0003 */
[----:B------:R-:W-:Y:S02]  /*37e90*/  IMAD.MOV.U32 R12, RZ, RZ, 0x1 ;  /* 0x00000001ff0c7424 */ /* 0x000fe400078e00ff */
[----:B------:R-:W-:-:S07]  /*37ea0*/  IMAD.MOV.U32 R7, RZ, RZ, R14 ;  /* 0x000000ffff077224 */ /* 0x000fce00078e000e */
[----:B------:R-:W-:Y:S05]  /*37eb0*/  WARPSYNC.COLLECTIVE R15, `(.L_x_2874) ;  /* 0x000000000f087348 */ /* 0x000fea0003c00000 */
[----:B------:R0:W1:Y:S02]  /*37ec0*/  SHFL.IDX P6, R14, R13, R12, R11 ;  /* 0x0000000c0d0e7389 */ /* 0x00006400000c000b */
[----:B01----:R-:W-:Y:S01]  /*37ed0*/  ENDCOLLECTIVE ;  /* 0x000000000000791b */ /* 0x003fe20003800000 */
.L_x_2874:
[----:B------:R-:W-:-:S04]  /*37ee0*/  @!P4 IADD3 R7, P3, R9, R7, RZ ;  /* 0x000000070907c210 */ /* 0x000fc80007f7e0ff */
[----:B------:R-:W-:Y:S02]  /*37ef0*/  @!P4 IADD3.X R6, RZ, R6, RZ, P3, !PT ;  /* 0x00000006ff06c210 */ /* 0x000fe40001ffe4ff */
[----:B------:R-:W-:Y:S02]  /*37f00*/  ISETP.GE.AND P3, PT, R5, R2, PT ;  /* 0x000000020500720c */ /* 0x000fe40003f66270 */
        /* <DEDUP_REMOVED lines=14> */
.L_x_2875:
[----:B------:R-:W-:Y:S02]  /*37ff0*/  IMAD.MOV.U32 R13, RZ, RZ, R3 ;  /* 0x000000ffff0d7224 */ /* 0x000fe400078e0003 */
[----:B------:R-:W-:Y:S02]  /*38000*/  IMAD.MOV.U32 R12, RZ, RZ, 0x2 ;  /* 0x00000002ff0c7424 */ /* 0x000fe400078e00ff */
[----:B------:R-:W-:-:S07]  /*38010*/  IMAD.MOV.U32 R5, RZ, RZ, R14 ;  /* 0x000000ffff057224 */ /* 0x000fce00078e000e */
[----:B------:R-:W-:Y:S05]  /*38020*/  WARPSYNC.COLLECTIVE R15, `(.L_x_2876) ;  /* 0x000000000f087348 */ /* 0x000fea0003c00000 */
[----:B------:R0:W1:Y:S02]  /*38030*/  SHFL.IDX P6, R14, R13, R12, R11 ;  /* 0x0000000c0d0e7389 */ /* 0x00006400000c000b */
[----:B01----:R-:W-:Y:S01]  /*38040*/  ENDCOLLECTIVE ;  /* 0x000000000000791b */ /* 0x003fe20003800000 */
.L_x_2876:
[----:B------:R-:W-:-:S04]  /*38050*/  @!P3 IADD3 R5, P4, R9, R5, RZ ;  /* 0x000000050905b210 */ /* 0x000fc80007f9e0ff */
[----:B------:R-:W-:-:S05]  /*38060*/  @!P3 IADD3.X R6, RZ, R6, RZ, P4, !PT ;  /* 0x00000006ff06b210 */ /* 0x000fca00027fe4ff */
[----:B------:R-:W-:Y:S02]  /*38070*/  @!P3 IMAD.MOV.U32 R7, RZ, RZ, R6 ;  /* 0x000000ffff07b224 */ /* 0x000fe400078e0006 */
[----:B------:R-:W-:Y:S01]  /*38080*/  @!P3 IMAD.MOV.U32 R6, RZ, RZ, R5 ;  /* 0x000000ffff06b224 */ /* 0x000fe200078e0005 */
[----:B------:R-:W-:Y:S01]  /*38090*/  MOV R13, R4 ;  /* 0x00000004000d7202 */ /* 0x000fe20000000f00 */
[----:B------:R-:W-:-:S03]  /*380a0*/  VIADD R5, R0, 0x40 ;  /* 0x0000004000057836 */ /* 0x000fc60000000000 */
        /* <DEDUP_REMOVED lines=11> */
.L_x_2877:
[----:B------:R-:W-:Y:S02]  /*38160*/  IMAD.MOV.U32 R13, RZ, RZ, R3 ;  /* 0x000000ffff0d7224 */ /* 0x000fe400078e0003 */
[----:B------:R-:W-:Y:S02]  /*38170*/  IMAD.MOV.U32 R12, RZ, RZ, 0x3 ;  /* 0x00000003ff0c7424 */ /* 0x000fe400078e00ff */
[----:B------:R-:W-:-:S07]  /*38180*/  IMAD.MOV.U32 R5, RZ, RZ, R14 ;  /* 0x000000ffff057224 */ /* 0x000fce00078e000e */
[----:B------:R-:W-:Y:S05]  /*38190*/  WARPSYNC.COLLECTIVE R15, `(.L_x_2878) ;  /* 0x000000000f087348 */ /* 0x000fea0003c00000 */
[----:B------:R0:W1:Y:S02]  /*381a0*/  SHFL.IDX P6, R14, R13, R12, R11 ;  /* 0x0000000c0d0e7389 */ /* 0x00006400000c000b */
[----:B01----:R-:W-:Y:S01]  /*381b0*/  ENDCOLLECTIVE ;  /* 0x000000000000791b */ /* 0x003fe20003800000 */
.L_x_2878:
        /* <DEDUP_REMOVED lines=14> */
.L_x_2879:
[----:B------:R-:W-:Y:S01]  /*382a0*/  @!PT LDS RZ, [RZ] ;  /* 0x00000000fffff984 */ /* 0x000fe20000000800 */
[----:B------:R-:W-:Y:S01]  /*382b0*/  @!PT LDS RZ, [RZ] ;  /* 0x00000000fffff984 */ /* 0x000fe20000000800 */
[----:B------:R-:W-:Y:S01]  /*382c0*/  @!PT LDS RZ, [RZ] ;  /* 0x00000000fffff984 */ /* 0x000fe20000000800 */
[----:B------:R3:W-:Y:S01]  /*382d0*/  @!P3 LDGSTS.E.BYPASS.LTC128B.128 [R8+0x23200], desc[UR54][R6.64+0x80], !P2 ;  /* 0x232000800608bfae */ /* 0x0007e2000d101d76 */
[----:B------:R-:W-:Y:S01]  /*382e0*/  IMAD.MOV.U32 R3, RZ, RZ, R14 ;  /* 0x000000ffff037224 */ /* 0x000fe200078e000e */
[----:B------:R-:W-:Y:S06]  /*382f0*/  BRA `(.L_x_2880) ;  /* 0xffffff8000287947 */ /* 0x000fec000383ffff */
.L_x_2637:
[----:B----4-:R4:W0:Y:S02]  /*38300*/  SYNCS.PHASECHK.TRANS64.TRYWAIT P0, [R18+URZ+0x33420], R0 ;  /* 0x03342000120075a7 */ /* 0x010824000800017f */
[----:B0-----:R-:W-:Y:S05]  /*38310*/  @!P0 NANOSLEEP.SYNCS 0x989680 ;  /* 0x009896800000895d */ /* 0x001fea0003900000 */
[----:B------:R-:W0:Y:S02]  /*38320*/  @!P0 SYNCS.PHASECHK.TRANS64 P0, [R18+URZ+0x33420], R0 ;  /* 0x03342000120085a7 */ /* 0x000e24000800007f */
[----:B0-----:R-:W-:Y:S05]  /*38330*/  @!P0 BRA `(.L_x_2637) ;  /* 0xfffffffc00f08947 */ /* 0x001fea000383ffff */
[----:B------:R-:W-:Y:S05]  /*38340*/  BRA `(.L_x_2881) ;  /* 0xffffff8000987947 */ /* 0x000fea000383ffff */
.L_x_2643:
[----:B-1----:R1:W3:Y:S02]  /*38350*/  SYNCS.PHASECHK.TRANS64.TRYWAIT P0, [R6+URZ+0x33480], R5 ;  /* 0x03348005060075a7 */ /* 0x0022e4000800017f */
[----:B---3--:R-:W-:Y:S05]  /*38360*/  @!P0 NANOSLEEP.SYNCS 0x989680 ;  /* 0x009896800000895d */ /* 0x008fea0003900000 */
[----:B------:R-:W3:Y:S02]  /*38370*/  @!P0 SYNCS.PHASECHK.TRANS64 P0, [R6+URZ+0x33480], R5 ;  /* 0x03348005060085a7 */ /* 0x000ee4000800007f */
[----:B---3--:R-:W-:Y:S05]  /*38380*/  @!P0 BRA `(.L_x_2643) ;  /* 0xfffffffc00f08947 */ /* 0x008fea000383ffff */
[----:B------:R-:W-:Y:S05]  /*38390*/  BRA `(.L_x_2882) ;  /* 0xffffff8400507947 */ /* 0x000fea000383ffff */
.L_x_2650:
[----:B--2---:R2:W3:Y:S02]  /*383a0*/  SYNCS.PHASECHK.TRANS64.TRYWAIT P0, [R6+URZ+0x33440], R5 ;  /* 0x03344005060075a7 */ /* 0x0044e4000800017f */
[----:B---3--:R-:W-:Y:S05]  /*383b0*/  @!P0 NANOSLEEP.SYNCS 0x989680 ;  /* 0x009896800000895d */ /* 0x008fea0003900000 */
[----:B------:R-:W3:Y:S02]  /*383c0*/  @!P0 SYNCS.PHASECHK.TRANS64 P0, [R6+URZ+0x33440], R5 ;  /* 0x03344005060085a7 */ /* 0x000ee4000800007f */
[----:B---3--:R-:W-:Y:S05]  /*383d0*/  @!P0 BRA `(.L_x_2650) ;  /* 0xfffffffc00f08947 */ /* 0x008fea000383ffff */
[----:B------:R-:W-:Y:S05]  /*383e0*/  BRA `(.L_x_2883) ;  /* 0xffffff88004c7947 */ /* 0x000fea000383ffff */
.L_x_2658:
[----:B---3--:R3:W4:Y:S02]  /*383f0*/  SYNCS.PHASECHK.TRANS64.TRYWAIT P0, [R3+URZ+0x33470], R4 ;  /* 0x03347004030075a7 */ /* 0x008724000800017f */
[----:B----4-:R-:W-:Y:S05]  /*38400*/  @!P0 NANOSLEEP.SYNCS 0x989680 ;  /* 0x009896800000895d */ /* 0x010fea0003900000 */
[----:B------:R-:W4:Y:S02]  /*38410*/  @!P0 SYNCS.PHASECHK.TRANS64 P0, [R3+URZ+0x33470], R4 ;  /* 0x03347004030085a7 */ /* 0x000f24000800007f */
[----:B----4-:R-:W-:Y:S05]  /*38420*/  @!P0 BRA `(.L_x_2658) ;  /* 0xfffffffc00f08947 */ /* 0x010fea000383ffff */
[----:B------:R-:W-:Y:S05]  /*38430*/  BRA `(.L_x_2884) ;  /* 0xffffff8c00607947 */ /* 0x000fea000383ffff */
.L_x_2660:
[----:B---3--:R3:W4:Y:S02]  /*38440*/  SYNCS.PHASECHK.TRANS64.TRYWAIT P0, [R3+URZ+0x33460], R4 ;  /* 0x03346004030075a7 */ /* 0x008724000800017f */
[----:B----4-:R-:W-:Y:S05]  /*38450*/  @!P0 NANOSLEEP.SYNCS 0x989680 ;  /* 0x009896800000895d */ /* 0x010fea0003900000 */
[----:B------:R-:W4:Y:S02]  /*38460*/  @!P0 SYNCS.PHASECHK.TRANS64 P0, [R3+URZ+0x33460], R4 ;  /* 0x03346004030085a7 */ /* 0x000f24000800007f */
[----:B----4-:R-:W-:Y:S05]  /*38470*/  @!P0 BRA `(.L_x_2660) ;  /* 0xfffffffc00f08947 */ /* 0x010fea000383ffff */
[----:B------:R-:W-:Y:S05]  /*38480*/  BRA `(.L_x_2885) ;  /* 0xffffff8c00687947 */ /* 0x000fea000383ffff */
.L_x_2667:
[----:B--2---:R2:W3:Y:S02]  /*38490*/  SYNCS.PHASECHK.TRANS64.TRYWAIT P1, [R3+URZ+0x33470], R0 ;  /* 0x03347000030075a7 */ /* 0x0044e4000802017f */
[----:B---3--:R-:W-:Y:S05]  /*384a0*/  @!P1 NANOSLEEP.SYNCS 0x989680 ;  /* 0x009896800000995d */ /* 0x008fea0003900000 */
[----:B------:R-:W3:Y:S02]  /*384b0*/  @!P1 SYNCS.PHASECHK.TRANS64 P1, [R3+URZ+0x33470], R0 ;  /* 0x03347000030095a7 */ /* 0x000ee4000802007f */
[----:B---3--:R-:W-:Y:S05]  /*384c0*/  @!P1 BRA `(.L_x_2667) ;  /* 0xfffffffc00f09947 */ /* 0x008fea000383ffff */
[----:B------:R-:W-:Y:S05]  /*384d0*/  BRA `(.L_x_2886) ;  /* 0xffffff9400b07947 */ /* 0x000fea000383ffff */
.L_x_2669:
[----:B--2---:R2:W3:Y:S02]  /*384e0*/  SYNCS.PHASECHK.TRANS64.TRYWAIT P1, [R3+URZ+0x33460], R0 ;  /* 0x03346000030075a7 */ /* 0x0044e4000802017f */
[----:B---3--:R-:W-:Y:S05]  /*384f0*/  @!P1 NANOSLEEP.SYNCS 0x989680 ;  /* 0x009896800000995d */ /* 0x008fea0003900000 */
[----:B------:R-:W3:Y:S02]  /*38500*/  @!P1 SYNCS.PHASECHK.TRANS64 P1, [R3+URZ+0x33460], R0 ;  /* 0x03346000030095a7 */ /* 0x000ee4000802007f */
[----:B---3--:R-:W-:Y:S05]  /*38510*/  @!P1 BRA `(.L_x_2669) ;  /* 0xfffffffc00f09947 */ /* 0x008fea000383ffff */
[----:B------:R-:W-:Y:S05]  /*38520*/  BRA `(.L_x_2887) ;  /* 0xffffff9400b87947 */ /* 0x000fea000383ffff */
.L_x_2673:
[----:B------:R-:W2:Y:S01]  /*38530*/  LDL R0, [R1] ;  /* 0x0000000001007983 */ /* 0x000ea20000100800 */
[----:B------:R-:W-:Y:S01]  /*38540*/  BSSY B0, `(.L_x_2888) ;  /* 0x0000008000007945 */ /* 0x000fe20003800000 */
[----:B------:R-:W-:Y:S02]  /*38550*/  IMAD.MOV.U32 R12, RZ, RZ, RZ ;  /* 0x000000ffff0c7224 */ /* 0x000fe400078e00ff */
[----:B------:R-:W-:Y:S02]  /*38560*/  IMAD.MOV.U32 R11, RZ, RZ, 0x1f ;  /* 0x0000001fff0b7424 */ /* 0x000fe400078e00ff */
[----:B------:R-:W-:Y:S02]  /*38570*/  IMAD.MOV.U32 R15, RZ, RZ, -0x1 ;  /* 0xffffffffff0f7424 */ /* 0x000fe400078e00ff */
[----:B--2---:R-:W-:-:S07]  /*38580*/  IMAD.MOV.U32 R13, RZ, RZ, R0 ;  /* 0x000000ffff0d7224 */ /* 0x004fce00078e0000 */
[----:B01----:R-:W-:Y:S05]  /*38590*/  WARPSYNC.COLLECTIVE R15, `(.L_x_2889) ;  /* 0x000000000f087348 */ /* 0x003fea0003c00000 */
[----:B------:R2:W3:Y:S02]  /*385a0*/  SHFL.IDX P6, R14, R13, R12, R11 ;  /* 0x0000000c0d0e7389 */ /* 0x0004e400000c000b */
[----:B0123--:R-:W-:Y:S01]  /*385b0*/  ENDCOLLECTIVE ;  /* 0x000000000000791b */ /* 0x00ffe20003800000 */
.L_x_2889:
[----:B------:R-:W-:Y:S05]  /*385c0*/  BSYNC B0 ;  /* 0x0000000000007941 */ /* 0x000fea0003800000 */
.L_x_2888:
[----:B------:R0:W5:Y:S01]  /*385d0*/  LDL R2, [R1+0xc] ;  /* 0x00000c0001027983 */ /* 0x0001620000100800 */
[----:B------:R-:W-:Y:S01]  /*385e0*/  IMAD.MOV.U32 R13, RZ, RZ, R0 ;  /* 0x000000ffff0d7224 */ /* 0x000fe200078e0000 */
[----:B------:R-:W-:Y:S01]  /*385f0*/  MOV R5, R14 ;  /* 0x0000000e00057202 */ /* 0x000fe20000000f00 */
[----:B------:R-:W-:Y:S02]  /*38600*/  IMAD.MOV.U32 R12, RZ, RZ, 0x1 ;  /* 0x00000001ff0c7424 */ /* 0x000fe400078e00ff */
[----:B------:R-:W-:Y:S02]  /*38610*/  IMAD.MOV.U32 R11, RZ, RZ, 0x1f ;  /* 0x0000001fff0b7424 */ /* 0x000fe400078e00ff */
[----:B------:R-:W-:-:S07]  /*38620*/  IMAD.MOV.U32 R15, RZ, RZ, -0x1 ;  /* 0xffffffffff0f7424 */ /* 0x000fce00078e00ff */
[----:B0----5:R-:W-:Y:S05]  /*38630*/  WARPSYNC.COLLECTIVE R15, `(.L_x_2890) ;  /* 0x000000000f087348 */ /* 0x021fea0003c00000 */
[----:B------:R1:W2:Y:S02]  /*38640*/  SHFL.IDX P6, R14, R13, R12, R11 ;  /* 0x0000000c0d0e7389 */ /* 0x0002a400000c000b */
[----:B012--5:R-:W-:Y:S01]  /*38650*/  ENDCOLLECTIVE ;  /* 0x000000000000791b */ /* 0x027fe20003800000 */
.L_x_2890:
        /* <DEDUP_REMOVED lines=11> */
[----:B------:R-:W-:Y:S01]  /*38710*/  MOV R4, RZ ;  /* 0x000000ff00047202 */ /* 0x000fe20000000f00 */
[----:B------:R-:W-:Y:S01]  /*38720*/  IMAD.MOV.U32 R6, RZ, RZ, RZ ;  /* 0x000000ffff067224 */ /* 0x000fe200078e00ff */
[C---:B------:R-:W-:Y:S02]  /*38730*/  ISETP.GE.U32.AND P2, PT, R16.reuse, 0x2, PT ;  /* 0x000000021000780c */ /* 0x040fe40003f46070 */
[C---:B------:R-:W-:Y:S02]  /*38740*/  ISETP.GE.U32.AND P3, PT, R16.reuse, 0x4, PT ;  /* 0x000000041000780c */ /* 0x040fe40003f66070 */
[C---:B------:R-:W-:Y:S02]  /*38750*/  ISETP.GE.U32.AND P4, PT, R16.reuse, 0x8, PT ;  /* 0x000000081000780c */ /* 0x040fe40003f86070 */
[C---:B------:R-:W-:Y:S01]  /*38760*/  ISETP.GE.U32.AND P5, PT, R16.reuse, 0x10, PT ;  /* 0x000000101000780c */ /* 0x040fe20003fa6070 */
[----:B--2---:R-:W-:Y:S01]  /*38770*/  @!P1 IMAD.MOV.U32 R4, RZ, RZ, R8 ;  /* 0x000000ffff049224 */ /* 0x004fe200078e0008 */
[----:B------:R-:W-:Y:S01]  /*38780*/  MOV R8, RZ ;  /* 0x000000ff00087202 */ /* 0x000fe20000000f00 */
[----:B---3--:R-:W-:Y:S01]  /*38790*/  @!P1 IMAD.MOV.U32 R6, RZ, RZ, R2 ;  /* 0x000000ffff069224 */ /* 0x008fe200078e0002 */
[----:B------:R-:W-:-:S03]  /*387a0*/  ISETP.NE.AND P1, PT, R16, RZ, PT ;  /* 0x000000ff1000720c */ /* 0x000fc60003f25270 */
[----:B------:R-:W-:-:S04]  /*387b0*/  IMAD R2, R6, R4, RZ ;  /* 0x0000000406027224 */ /* 0x000fc800078e02ff */
[----:B------:R-:W-:-:S07]  /*387c0*/  IMAD.MOV.U32 R13, RZ, RZ, R2 ;  /* 0x000000ffff0d7224 */ /* 0x000fce00078e0002 */
[----:B------:R-:W-:Y:S05]  /*387d0*/  WARPSYNC.COLLECTIVE R15, `(.L_x_2891) ;  /* 0x000000000f087348 */ /* 0x000fea0003c00000 */
[----:B------:R0:W1:Y:S02]  /*387e0*/  SHFL.UP P6, R14, R13, R12, R11 ;  /* 0x0400000c0d0e7389 */ /* 0x00006400000c000b */
[----:B01----:R-:W-:Y:S01]  /*387f0*/  ENDCOLLECTIVE ;  /* 0x000000000000791b */ /* 0x003fe20003800000 */
.L_x_2891:
        /* <DEDUP_REMOVED lines=8> */
.L_x_2892:
        /* <DEDUP_REMOVED lines=8> */
.L_x_2893:
        /* <DEDUP_REMOVED lines=8> */
.L_x_2894:
        /* <DEDUP_REMOVED lines=8> */
.L_x_2895:
        /* <DEDUP_REMOVED lines=9> */
.L_x_2896:
[----:B------:R-:W-:Y:S01]  /*38a90*/  IMAD.MOV.U32 R9, RZ, RZ, R14 ;  /* 0x000000ffff097224 */ /* 0x000fe200078e000e */
[----:B------:R-:W-:Y:S06]  /*38aa0*/  BRA `(.L_x_2897) ;  /* 0xffffff9c00207947 */ /* 0x000fec000383ffff */
.L_x_2676:
[----:B------:R-:W-:Y:S01]  /*38ab0*/  BSSY B0, `(.L_x_2898) ;  /* 0x0000008000007945 */ /* 0x000fe20003800000 */
[----:B------:R-:W-:Y:S02]  /*38ac0*/  IMAD.MOV.U32 R13, RZ, RZ, R2 ;  /* 0x000000ffff0d7224 */ /* 0x000fe400078e0002 */
[----:B------:R-:W-:Y:S02]  /*38ad0*/  IMAD.MOV.U32 R12, RZ, RZ, 0x1 ;  /* 0x00000001ff0c7424 */ /* 0x000fe400078e00ff */
[----:B------:R-:W-:Y:S02]  /*38ae0*/  IMAD.MOV.U32 R11, RZ, RZ, RZ ;  /* 0x000000ffff0b7224 */ /* 0x000fe400078e00ff */
[----:B------:R-:W-:-:S07]  /*38af0*/  IMAD.MOV.U32 R15, RZ, RZ, -0x1 ;  /* 0xffffffffff0f7424 */ /* 0x000fce00078e00ff */
[----:B01----:R-:W-:Y:S05]  /*38b00*/  WARPSYNC.COLLECTIVE R15, `(.L_x_2899) ;  /* 0x000000000f087348 */ /* 0x003fea0003c00000 */
[----:B------:R2:W3:Y:S02]  /*38b10*/  SHFL.UP P6, R14, R13, R12, R11 ;  /* 0x0400000c0d0e7389 */ /* 0x0004e400000c000b */
[----:B0123--:R-:W-:Y:S01]  /*38b20*/  ENDCOLLECTIVE ;  /* 0x000000000000791b */ /* 0x00ffe20003800000 */
.L_x_2899:
[----:B------:R-:W-:Y:S05]  /*38b30*/  BSYNC B0 ;  /* 0x0000000000007941 */ /* 0x000fea0003800000 */
.L_x_2898:
[----:B------:R-:W-:Y:S02]  /*38b40*/  IMAD.MOV.U32 R3, RZ, RZ, R14 ;  /* 0x000000ffff037224 */ /* 0x000fe400078e000e */
[----:B------:R-:W-:Y:S02]  /*38b50*/  IMAD.MOV.U32 R12, RZ, RZ, 0x2 ;  /* 0x00000002ff0c7424 */ /* 0x000fe400078e00ff */
[----:B------:R-:W-:Y:S01]  /*38b60*/  IMAD.MOV.U32 R11, RZ, RZ, RZ ;  /* 0x000000ffff0b7224 */ /* 0x000fe200078e00ff */
[----:B------:R-:W-:Y:S01]  /*38b70*/  SEL R3, R3, RZ, P1 ;  /* 0x000000ff03037207 */ /* 0x000fe20000800000 */
[----:B------:R-:W-:-:S04]  /*38b80*/  IMAD.MOV.U32 R15, RZ, RZ, -0x1 ;  /* 0xffffffffff0f7424 */ /* 0x000fc800078e00ff */
[----:B------:R-:W-:-:S05]  /*38b90*/  IMAD.IADD R2, R2, 0x1, R3 ;  /* 0x0000000102027824 */ /* 0x000fca00078e0203 */
[----:B------:R-:W-:-:S07]  /*38ba0*/  MOV R13, R2 ;  /* 0x00000002000d7202 */ /* 0x000fce0000000f00 */
[----:B------:R-:W-:Y:S05]  /*38bb0*/  WARPSYNC.COLLECTIVE R15, `(.L_x_2900) ;  /* 0x000000000f087348 */ /* 0x000fea0003c00000 */
[----:B------:R0:W1:Y:S02]  /*38bc0*/  SHFL.UP P6, R14, R13, R12, R11 ;  /* 0x0400000c0d0e7389 */ /* 0x00006400000c000b */
[----:B01----:R-:W-:Y:S01]  /*38bd0*/  ENDCOLLECTIVE ;  /* 0x000000000000791b */ /* 0x003fe20003800000 */
.L_x_2900:
        /* <DEDUP_REMOVED lines=8> */
.L_x_2901:
        /* <DEDUP_REMOVED lines=8> */
.L_x_2902:
        /* <DEDUP_REMOVED lines=8> */
.L_x_2903:
[----:B------:R-:W-:Y:S01]  /*38d60*/  MOV R12, 0x1f ;  /* 0x0000001f000c7802 */ /* 0x000fe20000000f00 */
        /* <DEDUP_REMOVED lines=8> */
.L_x_2904:
[----:B------:R-:W-:Y:S01]  /*38df0*/  IMAD.MOV.U32 R9, RZ, RZ, R14 ;  /* 0x000000ffff097224 */ /* 0x000fe200078e000e */
[----:B------:R-:W-:Y:S06]  /*38e00*/  BRA `(.L_x_2905) ;  /* 0xffffff9800f47947 */ /* 0x000fec000383ffff */
.L_x_2678:
[----:B------:R-:W-:Y:S01]  /*38e10*/  BSSY B0, `(.L_x_2906) ;  /* 0x0000006000007945 */ /* 0x000fe20003800000 */
[----:B------:R-:W-:Y:S01]  /*38e20*/  PLOP3.LUT P6, PT, P6, PT, PT, 0x8, 0x0 ;  /* 0x000000000000781c */ /* 0x000fe200037ce170 */
[----:B------:R-:W-:-:S12]  /*38e30*/  IMAD.MOV.U32 R15, RZ, RZ, -0x1 ;  /* 0xffffffffff0f7424 */ /* 0x000fd800078e00ff */
[----:B01----:R-:W-:Y:S05]  /*38e40*/  WARPSYNC.COLLECTIVE R15, `(.L_x_2907) ;  /* 0x000000000f087348 */ /* 0x003fea0003c00000 */
[----:B------:R-:W-:Y:S01]  /*38e50*/  VOTE.ANY R14, PT, P6 ;  /* 0x00000000000e7806 */ /* 0x000fe200030e0100 */
[----:B01----:R-:W-:Y:S06]  /*38e60*/  ENDCOLLECTIVE ;  /* 0x000000000000791b */ /* 0x003fec0003800000 */
.L_x_2907:
[----:B------:R-:W-:Y:S05]  /*38e70*/  BSYNC B0 ;  /* 0x0000000000007941 */ /* 0x000fea0003800000 */
.L_x_2906:
[----:B------:R0:W5:Y:S01]  /*38e80*/  LDL.LU R10, [R1+0xc] ;  /* 0x00000c00010a7983 */ /* 0x0001620000300800 */
[----:B------:R-:W-:Y:S02]  /*38e90*/  IMAD.MOV.U32 R0, RZ, RZ, R14 ;  /* 0x000000ffff007224 */ /* 0x000fe400078e000e */
[----:B------:R-:W-:Y:S02]  /*38ea0*/  IMAD.MOV.U32 R13, RZ, RZ, R4 ;  /* 0x000000ffff0d7224 */ /* 0x000fe400078e0004 */
[----:B------:R-:W1:Y:S01]  /*38eb0*/  POPC R3, R0 ;  /* 0x0000000000037309 */ /* 0x000e620000000000 */
[----:B------:R-:W-:Y:S02]  /*38ec0*/  IMAD.MOV.U32 R11, RZ, RZ, 0x1f ;  /* 0x0000001fff0b7424 */ /* 0x000fe400078e00ff */
[----:B------:R-:W-:Y:S01]  /*38ed0*/  IMAD.MOV.U32 R15, RZ, RZ, -0x1 ;  /* 0xffffffffff0f7424 */ /* 0x000fe200078e00ff */
[----:B01----:R-:W-:-:S07]  /*38ee0*/  MOV R12, R3 ;  /* 0x00000003000c7202 */ /* 0x003fce0000000f00 */
[----:B-----5:R-:W-:Y:S05]  /*38ef0*/  WARPSYNC.COLLECTIVE R15, `(.L_x_2908) ;  /* 0x000000000f087348 */ /* 0x020fea0003c00000 */
[----:B------:R0:W1:Y:S02]  /*38f00*/  SHFL.IDX P6, R14, R13, R12, R11 ;  /* 0x0000000c0d0e7389 */ /* 0x00006400000c000b */
[----:B01---5:R-:W-:Y:S01]  /*38f10*/  ENDCOLLECTIVE ;  /* 0x000000000000791b */ /* 0x023fe20003800000 */
.L_x_2908:
[----:B------:R-:W-:Y:S02]  /*38f20*/  IMAD.MOV.U32 R13, RZ, RZ, R6 ;  /* 0x000000ffff0d7224 */ /* 0x000fe400078e0006 */
[----:B------:R-:W-:-:S07]  /*38f30*/  IMAD.MOV.U32 R4, RZ, RZ, R14 ;  /* 0x000000ffff047224 */ /* 0x000fce00078e000e */
[----:B------:R-:W-:Y:S05]  /*38f40*/  WARPSYNC.COLLECTIVE R15, `(.L_x_2909) ;  /* 0x000000000f087348 */ /* 0x000fea0003c00000 */
[----:B------:R0:W1:Y:S02]  /*38f50*/  SHFL.IDX P6, R14, R13, R12, R11 ;  /* 0x0000000c0d0e7389 */ /* 0x00006400000c000b */
[----:B01----:R-:W-:Y:S01]  /*38f60*/  ENDCOLLECTIVE ;  /* 0x000000000000791b */ /* 0x003fe20003800000 */
.L_x_2909:
[----:B------:R-:W-:Y:S01]  /*38f70*/  IMAD.MOV.U32 R6, RZ, RZ, R14 ;  /* 0x000000ffff067224 */ /* 0x000fe200078e000e */
[----:B------:R-:W-:-:S05]  /*38f80*/  IADD3 R10, R3, R10, RZ ;  /* 0x0000000a030a7210 */ /* 0x000fca0007ffe0ff */
[----:B------:R0:W-:Y:S01]  /*38f90*/  STL [R1+0xc], R10 ;  /* 0x00000c0a01007387 */ /* 0x0001e20000100800 */
[----:B------:R-:W-:Y:S05]  /*38fa0*/  BRA `(.L_x_2910) ;  /* 0xffffff9800d47947 */ /* 0x000fea000383ffff */
.L_x_2680:
[----:B------:R-:W-:Y:S01]  /*38fb0*/  BSSY B0, `(.L_x_2911) ;  /* 0x0000008000007945 */ /* 0x000fe20003800000 */
[----:B------:R-:W-:Y:S02]  /*38fc0*/  IMAD.MOV.U32 R13, RZ, RZ, R7 ;  /* 0x000000ffff0d7224 */ /* 0x000fe400078e0007 */
[----:B------:R-:W-:Y:S02]  /*38fd0*/  IMAD.MOV.U32 R12, RZ, RZ, R3 ;  /* 0x000000ffff0c7224 */ /* 0x000fe400078e0003 */
[----:B------:R-:W-:Y:S02]  /*38fe0*/  IMAD.MOV.U32 R11, RZ, RZ, 0x1f ;  /* 0x0000001fff0b7424 */ /* 0x000fe400078e00ff */
[----:B------:R-:W-:-:S07]  /*38ff0*/  IMAD.MOV.U32 R15, RZ, RZ, -0x1 ;  /* 0xffffffffff0f7424 */ /* 0x000fce00078e00ff */
[----:B01----:R-:W-:Y:S05]  /*39000*/  WARPSYNC.COLLECTIVE R15, `(.L_x_2912) ;  /* 0x000000000f087348 */ /* 0x003fea0003c00000 */
[----:B------:R2:W3:Y:S02]  /*39010*/  SHFL.IDX P6, R14, R13, R12, R11 ;  /* 0x0000000c0d0e7389 */ /* 0x0004e400000c000b */
[----:B0123--:R-:W-:Y:S01]  /*39020*/  ENDCOLLECTIVE ;  /* 0x000000000000791b */ /* 0x00ffe20003800000 */
.L_x_2912:
[----:B------:R-:W-:Y:S05]  /*39030*/  BSYNC B0 ;  /* 0x0000000000007941 */ /* 0x000fea0003800000 */
.L_x_2911:
[----:B------:R-:W-:Y:S01]  /*39040*/  IMAD.MOV.U32 R3, RZ, RZ, R14 ;  /* 0x000000ffff037224 */ /* 0x000fe200078e000e */
[----:B------:R-:W-:Y:S06]  /*39050*/  BRA `(.L_x_2913) ;  /* 0xffffff9800c07947 */ /* 0x000fec000383ffff */
.L_x_2686:
[----:B0-----:R0:W1:Y:S02]  /*39060*/  SYNCS.PHASECHK.TRANS64.TRYWAIT P0, [R0+URZ+0x33420], R3 ;  /* 0x03342003000075a7 */ /* 0x001064000800017f */
[----:B-1----:R-:W-:Y:S05]  /*39070*/  @!P0 NANOSLEEP.SYNCS 0x989680 ;  /* 0x009896800000895d */ /* 0x002fea0003900000 */
[----:B------:R-:W1:Y:S02]  /*39080*/  @!P0 SYNCS.PHASECHK.TRANS64 P0, [R0+URZ+0x33420], R3 ;  /* 0x03342003000085a7 */ /* 0x000e64000800007f */
[----:B-1----:R-:W-:Y:S05]  /*39090*/  @!P0 BRA `(.L_x_2686) ;  /* 0xfffffffc00f08947 */ /* 0x002fea000383ffff */
[----:B------:R-:W-:Y:S05]  /*390a0*/  BRA `(.L_x_2914) ;  /* 0xffffffa400647947 */ /* 0x000fea000383ffff */
.L_x_2687:
[----:B------:R-:W1:Y:S01]  /*390b0*/  S2R R2, SR_TID.X ;  /* 0x0000000000027919 */ /* 0x000e620000002100 */
[----:B------:R-:W-:Y:S01]  /*390c0*/  BSSY B0, `(.L_x_2915) ;  /* 0x000000a000007945 */ /* 0x000fe20003800000 */
[----:B------:R-:W-:Y:S02]  /*390d0*/  IMAD.MOV.U32 R12, RZ, RZ, RZ ;  /* 0x000000ffff0c7224 */ /* 0x000fe400078e00ff */
[----:B------:R-:W-:Y:S02]  /*390e0*/  IMAD.MOV.U32 R11, RZ, RZ, 0x1f ;  /* 0x0000001fff0b7424 */ /* 0x000fe400078e00ff */
[----:B------:R-:W-:Y:S01]  /*390f0*/  IMAD.MOV.U32 R15, RZ, RZ, -0x1 ;  /* 0xffffffffff0f7424 */ /* 0x000fe200078e00ff */
[----:B-1----:R-:W-:-:S04]  /*39100*/  SHF.R.U32.HI R2, RZ, 0x5, R2 ;  /* 0x00000005ff027819 */ /* 0x002fc80000011602 */
[----:B------:R-:W-:-:S04]  /*39110*/  LOP3.LUT R2, R2, 0x3, RZ, 0xc0, !PT ;  /* 0x0000000302027812 */ /* 0x000fc800078ec0ff */
[----:B------:R-:W-:-:S07]  /*39120*/  MOV R13, R2 ;  /* 0x00000002000d7202 */ /* 0x000fce0000000f00 */
[----:B0-----:R-:W-:Y:S05]  /*39130*/  WARPSYNC.COLLECTIVE R15, `(.L_x_2916) ;  /* 0x000000000f087348 */ /* 0x001fea0003c00000 */
[----:B------:R1:W2:Y:S02]  /*39140*/  SHFL.IDX P6, R14, R13, R12, R11 ;  /* 0x0000000c0d0e7389 */ /* 0x0002a400000c000b */
[----:B012---:R-:W-:Y:S01]  /*39150*/  ENDCOLLECTIVE ;  /* 0x000000000000791b */ /* 0x007fe20003800000 */
.L_x_2916:
[----:B------:R-:W-:Y:S05]  /*39160*/  BSYNC B0 ;  /* 0x0000000000007941 */ /* 0x000fea0003800000 */
.L_x_2915:
[----:B------:R-:W-:Y:S05]  /*39170*/  BRA `(.L_x_2917) ;  /* 0xffffffa4004c7947 */ /* 0x000fea000383ffff */
.L_x_2688:
[----:B------:R-:W-:Y:S01]  /*39180*/  BSSY B0, `(.L_x_2918) ;  /* 0x0000006000007945 */ /* 0x000fe20003800000 */
[----:B------:R-:W-:-:S07]  /*39190*/  IMAD.MOV.U32 R15, RZ, RZ, -0x1 ;  /* 0xffffffffff0f7424 */ /* 0x000fce00078e00ff */
[----:B01----:R-:W-:Y:S05]  /*391a0*/  WARPSYNC.COLLECTIVE R15, `(.L_x_2919) ;  /* 0x000000000f0c7348 */ /* 0x003fea0003c00000 */
[----:B------:R-:W-:Y:S02]  /*391b0*/  ELECT P6, UR62, PT ;  /* 0x00000000003e782f */ /* 0x000fe400038c0000 */
[----:B------:R-:W-:Y:S01]  /*391c0*/  MOV R14, UR62 ;  /* 0x0000003e000e7c02 */ /* 0x000fe20008000f00 */
[----:B01----:R-:W-:Y:S10]  /*391d0*/  ENDCOLLECTIVE ;  /* 0x000000000000791b */ /* 0x003ff40003800000 */
.L_x_2919:
[----:B------:R-:W-:Y:S05]  /*391e0*/  BSYNC B0 ;  /* 0x0000000000007941 */ /* 0x000fea0003800000 */
.L_x_2918:
[----:B------:R-:W-:Y:S05]  /*391f0*/  BRA `(.L_x_2920) ;  /* 0xffffffa400407947 */ /* 0x000fea000383ffff */
.L_x_2690:
[----:B0-----:R0:W1:Y:S02]  /*39200*/  SYNCS.PHASECHK.TRANS64.TRYWAIT P1, [R6+URZ], R5 ;  /* 0x00000005060075a7 */ /* 0x001064000802017f */
[----:B-1----:R-:W-:Y:S05]  /*39210*/  @!P1 NANOSLEEP.SYNCS 0x989680 ;  /* 0x009896800000995d */ /* 0x002fea0003900000 */
[----:B------:R-:W1:Y:S02]  /*39220*/  @!P1 SYNCS.PHASECHK.TRANS64 P1, [R6+URZ], R5 ;  /* 0x00000005060095a7 */ /* 0x000e64000802007f */
[----:B-1----:R-:W-:Y:S05]  /*39230*/  @!P1 BRA `(.L_x_2690) ;  /* 0xfffffffc00f09947 */ /* 0x002fea000383ffff */
[----:B------:R-:W-:Y:S05]  /*39240*/  BRA `(.L_x_2921) ;  /* 0xffffffa400787947 */ /* 0x000fea000383ffff */
.L_x_2691:
[----:B-1----:R1:W2:Y:S02]  /*39250*/  SYNCS.PHASECHK.TRANS64.TRYWAIT P1, [R7+URZ], R2 ;  /* 0x00000002070075a7 */ /* 0x0022a4000802017f */
[----:B--2---:R-:W-:Y:S05]  /*39260*/  @!P1 NANOSLEEP.SYNCS 0x989680 ;  /* 0x009896800000995d */ /* 0x004fea0003900000 */
[----:B------:R-:W2:Y:S02]  /*39270*/  @!P1 SYNCS.PHASECHK.TRANS64 P1, [R7+URZ], R2 ;  /* 0x00000002070095a7 */ /* 0x000ea4000802007f */
[----:B--2---:R-:W-:Y:S05]  /*39280*/  @!P1 BRA `(.L_x_2691) ;  /* 0xfffffffc00f09947 */ /* 0x004fea000383ffff */
[----:B------:R-:W-:Y:S05]  /*39290*/  BRA `(.L_x_2922) ;  /* 0xffffffa4006c7947 */ /* 0x000fea000383ffff */
.L_x_2693:
[----:B--2---:R2:W3:Y:S02]  /*392a0*/  SYNCS.PHASECHK.TRANS64.TRYWAIT P1, [R4+URZ+0x33460], R5 ;  /* 0x03346005040075a7 */ /* 0x0044e4000802017f */
[----:B---3--:R-:W-:Y:S05]  /*392b0*/  @!P1 NANOSLEEP.SYNCS 0x989680 ;  /* 0x009896800000995d */ /* 0x008fea0003900000 */
[----:B------:R-:W3:Y:S02]  /*392c0*/  @!P1 SYNCS.PHASECHK.TRANS64 P1, [R4+URZ+0x33460], R5 ;  /* 0x03346005040095a7 */ /* 0x000ee4000802007f */
[----:B---3--:R-:W-:Y:S05]  /*392d0*/  @!P1 BRA `(.L_x_2693) ;  /* 0xfffffffc00f09947 */ /* 0x008fea000383ffff */
[----:B------:R-:W-:Y:S05]  /*392e0*/  BRA `(.L_x_2923) ;  /* 0xffffffa4006c7947 */ /* 0x000fea000383ffff */
.L_x_2695:
[----:B---3--:R3:W4:Y:S02]  /*392f0*/  SYNCS.PHASECHK.TRANS64.TRYWAIT P1, [R3+URZ+0x33460], R2 ;  /* 0x03346002030075a7 */ /* 0x008724000802017f */
[----:B----4-:R-:W-:Y:S05]  /*39300*/  @!P1 NANOSLEEP.SYNCS 0x989680 ;  /* 0x009896800000995d */ /* 0x010fea0003900000 */
[----:B------:R-:W4:Y:S02]  /*39310*/  @!P1 SYNCS.PHASECHK.TRANS64 P1, [R3+URZ+0x33460], R2 ;  /* 0x03346002030095a7 */ /* 0x000f24000802007f */
[----:B----4-:R-:W-:Y:S05]  /*39320*/  @!P1 BRA `(.L_x_2695) ;  /* 0xfffffffc00f09947 */ /* 0x010fea000383ffff */
[----:B------:R-:W-:Y:S05]  /*39330*/  BRA `(.L_x_2924) ;  /* 0xffffffa4006c7947 */ /* 0x000fea000383ffff */
.L_x_2697:
[----:B----4-:R4:W0:Y:S02]  /*39340*/  SYNCS.PHASECHK.TRANS64.TRYWAIT P0, [R4+URZ+0x33480], R5 ;  /* 0x03348005040075a7 */ /* 0x010824000800017f */
[----:B0-----:R-:W-:Y:S05]  /*39350*/  @!P0 NANOSLEEP.SYNCS 0x989680 ;  /* 0x009896800000895d */ /* 0x001fea0003900000 */
[----:B------:R-:W0:Y:S02]  /*39360*/  @!P0 SYNCS.PHASECHK.TRANS64 P0, [R4+URZ+0x33480], R5 ;  /* 0x03348005040085a7 */ /* 0x000e24000800007f */
[----:B0-----:R-:W-:Y:S05]  /*39370*/  @!P0 BRA `(.L_x_2697) ;  /* 0xfffffffc00f08947 */ /* 0x001fea000383ffff */
[----:B------:R-:W-:Y:S05]  /*39380*/  BRA `(.L_x_2698) ;  /* 0xffffffa400687947 */ /* 0x000fea000383ffff */
.L_x_2925:
        /* <DEDUP_REMOVED lines=15> */
.L_x_2934:


//--------------------- .nv.global.init           --------------------------
	.section	.nv.global.init,"aw",@progbits
	.align	4
.nv.global.init:
	.type		_ZZN5flash28permute_output_fp8_VcolmajorIN4cute6TensorINS1_11ArrayEngineIfLm96EEENS1_6LayoutINS1_5tupleIJNS6_IJNS1_1CILi2EEES8_NS7_ILi24EEEEEENS7_ILi1EEESB_EEENS6_IJNS6_IJSB_S8_NS7_ILi4EEEEEENS7_ILi0EEESF_EEEEEEEEEvRT_E9upper_map,@object
	.size		_ZZN5flash28permute_output_fp8_VcolmajorIN4cute6TensorINS1_11ArrayEngineIfLm96EEENS1_6LayoutINS1_5tupleIJNS6_IJNS1_1CILi2EEES8_NS7_ILi24EEEEEENS7_ILi1EEESB_EEENS6_IJNS6_IJSB_S8_NS7_ILi4EEEEEENS7_ILi0EEESF_EEEEEEEEEvRT_E9upper_map,($str$23 - _ZZN5flash28permute_output_fp8_VcolmajorIN4cute6TensorINS1_11ArrayEngineIfLm96EEENS1_6LayoutINS1_5tupleIJNS6_IJNS1_1CILi2EEES8_NS7_ILi24EEEEEENS7_ILi1EEESB_EEENS6_IJNS6_IJSB_S8_NS7_ILi4EEEEEENS7_ILi0EEESF_EEEEEEEEEvRT_E9upper_map)
_ZZN5flash28permute_output_fp8_VcolmajorIN4cute6TensorINS1_11ArrayEngineIfLm96EEENS1_6LayoutINS1_5tupleIJNS6_IJNS1_1CILi2EEES8_NS7_ILi24EEEEEENS7_ILi1EEESB_EEENS6_IJNS6_IJSB_S8_NS7_ILi4EEEEEENS7_ILi0EEESF_EEEEEEEEEvRT_E9upper_map:
        /*0000*/ 	.byte	0x00, 0x00, 0x00, 0x00, 0x02, 0x00, 0x00, 0x00, 0x03, 0x00, 0x00, 0x00, 0x01, 0x00, 0x00, 0x00
	.type		$str$23,@object
	.size		$str$23,($str$24 - $str$23)
$str$23:
        /*0010*/ 	.byte	0x28, 0x61, 0x64, 0x64, 0x72, 0x65, 0x73, 0x73, 0x20, 0x26, 0x20, 0x6d, 0x61, 0x73, 0x6b, 0x29
        /*0020*/ 	.byte	0x20, 0x3d, 0x3d, 0x20, 0x30, 0x00
	.type		$str$24,@object
	.size		$str$24,(__unnamed_5 - $str$24)
$str$24:
        /*0026*/ 	.byte	0x2f, 0x74, 0x6d, 0x70, 0x2f, 0x6f, 0x73, 0x73, 0x5f, 0x6b, 0x65, 0x72, 0x6e, 0x65, 0x6c, 0x73
        /*0036*/ 	.byte	0x5f, 0x73, 0x72, 0x63, 0x2f, 0x66, 0x6c, 0x61, 0x73, 0x68, 0x5f, 0x61, 0x74, 0x74, 0x65, 0x6e
        /*0046*/ 	.byte	0x74, 0x69, 0x6f, 0x6e, 0x2f, 0x63, 0x73, 0x72, 0x63, 0x2f, 0x63, 0x75, 0x74, 0x6c, 0x61, 0x73
        /*0056*/ 	.byte	0x73, 0x2f, 0x69, 0x6e, 0x63, 0x6c, 0x75, 0x64, 0x65, 0x2f, 0x63, 0x75, 0x74, 0x65, 0x2f, 0x70
        /*0066*/ 	.byte	0x6f, 0x69, 0x6e, 0x74, 0x65, 0x72, 0x5f, 0x66, 0x6c, 0x61, 0x67, 0x67, 0x65, 0x64, 0x2e, 0x68
        /*0076*/ 	.byte	0x70, 0x70, 0x00
	.type		__unnamed_5,@object
	.size		__unnamed_5,(__unnamed_6 - __unnamed_5)
__unnamed_5:
        /* <DEDUP_REMOVED lines=24> */
        /*01f9*/ 	.byte	0x3e, 0x3e, 0x20, 0x26, 0x5d, 0x00
	.type		__unnamed_6,@object
	.size		__unnamed_6,(__unnamed_11 - __unnamed_6)
__unnamed_6:
        /* <DEDUP_REMOVED lines=25> */
	.type		__unnamed_11,@object
	.size		__unnamed_11,(__unnamed_8 - __unnamed_11)
__unnamed_11:
        /* <DEDUP_REMOVED lines=25> */
	.type		__unnamed_8,@object
	.size		__unnamed_8,(__unnamed_10 - __unnamed_8)
__unnamed_8:
        /* <DEDUP_REMOVED lines=29> */
        /*06db*/ 	.byte	0x5d, 0x00
	.type		__unnamed_10,@object
	.size		__unnamed_10,(__unnamed_3 - __unnamed_10)
__unnamed_10:
        /* <DEDUP_REMOVED lines=30> */
	.type		__unnamed_3,@object
	.size		__unnamed_3,(__unnamed_9 - __unnamed_3)
__unnamed_3:
        /* <DEDUP_REMOVED lines=30> */
	.type		__unnamed_9,@object
	.size		__unnamed_9,(__unnamed_2 - __unnamed_9)
__unnamed_9:
        /* <DEDUP_REMOVED lines=30> */
	.type		__unnamed_2,@object
	.size		__unnamed_2,(__unnamed_4 - __unnamed_2)
__unnamed_2:
        /* <DEDUP_REMOVED lines=29> */
        /*0e23*/ 	.byte	0x3e, 0x5d, 0x00
	.type		__unnamed_4,@object
	.size		__unnamed_4,(__unnamed_7 - __unnamed_4)
__unnamed_4:
        /* <DEDUP_REMOVED lines=30> */
	.type		__unnamed_7,@object
	.size		__unnamed_7,(__unnamed_1 - __unnamed_7)
__unnamed_7:
        /* <DEDUP_REMOVED lines=30> */
	.type		__unnamed_1,@object
	.size		__unnamed_1,(.L_0 - __unnamed_1)
__unnamed_1:
        /* <DEDUP_REMOVED lines=29> */
        /*139d*/ 	.byte	0x3e, 0x20, 0x26, 0x5d, 0x00
.L_0:


//--------------------- .nv.shared._ZN7cutlass13device_kernelIN5flash11enable_sm90INS1_16FlashAttnFwdSm90INS1_25CollectiveMainloopFwdSm90ILi2EN4cute5tupleIJNS5_1CILi1EEES8_S8_EEENS6_IJNS7_ILi128EEENS7_ILi160EEENS7_ILi192EEEEEELi192ENS_12float_e4m3_tEfNS_4arch4Sm90ELb0ELb0ELb1ELb0ELb0ELb0ELb0ELb1ELb1ELb1ELb1ELb0EEENS1_21CollectiveEpilogueFwdINS6_IJSA_SC_SB_EEES9_NS_10bfloat16_tESG_Li256ELb0ELb1ELb1ELb1EEENS1_19SingleTileSchedulerILb0ELb1ELb1ELi128EEEEEEEEEvNT_6ParamsE --------------------------
	.section	.nv.shared._ZN7cutlass13device_kernelIN5flash11enable_sm90INS1_16FlashAttnFwdSm90INS1_25CollectiveMainloopFwdSm90ILi2EN4cute5tupleIJNS5_1CILi1EEES8_S8_EEENS6_IJNS7_ILi128EEENS7_ILi160EEENS7_ILi192EEEEEELi192ENS_12float_e4m3_tEfNS_4arch4Sm90ELb0ELb0ELb1ELb0ELb0ELb0ELb0ELb1ELb1ELb1ELb1ELb0EEENS1_21CollectiveEpilogueFwdINS6_IJSA_SC_SB_EEES9_NS_10bfloat16_tESG_Li256ELb0ELb1ELb1ELb1EEENS1_19SingleTileSchedulerILb0ELb1ELb1ELi128EEEEEEEEEvNT_6ParamsE,"aw",@nobits
	.sectionflags	@""
	.align	16
	.zero		1024


//--------------------- .nv.shared.reserved.0     --------------------------
	.section	.nv.shared.reserved.0,"aw",@nobits
	.weak		__nv_reservedSMEM_offset_0_alias
	.size		__nv_reservedSMEM_offset_0_alias, 0, 0
	.other		__nv_reservedSMEM_offset_0_alias,@"STO_CUDA_RESERVED_SHARED STV_DEFAULT"
__nv_reservedSMEM_offset_0_alias:
	.zero		0


//--------------------- .nv.global                --------------------------
	.section	.nv.global,"aw",@nobits
.nv.global:
	.type		_ZN80_INTERNAL_db2e8898_44_flash_fwd_hdim192_e4m3_split_softcap_sm90_cu_3fbc093a_32864cute1_E,@object
	.size		_ZN80_INTERNAL_db2e8898_44_flash_fwd_hdim192_e4m3_split_softcap_sm90_cu_3fbc093a_32864cute1_E,(_ZN80_INTERNAL_db2e8898_44_flash_fwd_hdim192_e4m3_split_softcap_sm90_cu_3fbc093a_32864cuda3std3__45__cpo6cbeginE - _ZN80_INTERNAL_db2e8898_44_flash_fwd_hdim192_e4m3_split_softcap_sm90_cu_3fbc093a_32864cute1_E)
_ZN80_INTERNAL_db2e8898_44_flash_fwd_hdim192_e4m3_split_softcap_sm90_cu_3fbc093a_32864cute1_E:
	.zero		1
	.type		_ZN80_INTERNAL_db2e8898_44_flash_fwd_hdim192_e4m3_split_softcap_sm90_cu_3fbc093a_32864cuda3std3__45__cpo6cbeginE,@object
	.size		_ZN80_INTERNAL_db2e8898_44_flash_fwd_hdim192_e4m3_split_softcap_sm90_cu_3fbc093a_32864cuda3std3__45__cpo6cbeginE,(_ZN80_INTERNAL_db2e8898_44_flash_fwd_hdim192_e4m3_split_softcap_sm90_cu_3fbc093a_32864cuda3std3__48in_placeE - _ZN80_INTERNAL_db2e8898_44_flash_fwd_hdim192_e4m3_split_softcap_sm90_cu_3fbc093a_32864cuda3std3__45__cpo6cbeginE)
_ZN80_INTERNAL_db2e8898_44_flash_fwd_hdim192_e4m3_split_softcap_sm90_cu_3fbc093a_32864cuda3std3__45__cpo6cbeginE:
	.zero		1
	.type		_ZN80_INTERNAL_db2e8898_44_flash_fwd_hdim192_e4m3_split_softcap_sm90_cu_3fbc093a_32864cuda3std3__48in_placeE,@object
	.size		_ZN80_INTERNAL_db2e8898_44_flash_fwd_hdim192_e4m3_split_softcap_sm90_cu_3fbc093a_32864cuda3std3__48in_placeE,(_ZN80_INTERNAL_db2e8898_44_flash_fwd_hdim192_e4m3_split_softcap_sm90_cu_3fbc093a_32864cuda3std6ranges3__45__cpo9iter_moveE - _ZN80_INTERNAL_db2e8898_44_flash_fwd_hdim192_e4m3_split_softcap_sm90_cu_3fbc093a_32864cuda3std3__48in_placeE)
_ZN80_INTERNAL_db2e8898_44_flash_fwd_hdim192_e4m3_split_softcap_sm90_cu_3fbc093a_32864cuda3std3__48in_placeE:
	.zero		1
	.type		_ZN80_INTERNAL_db2e8898_44_flash_fwd_hdim192_e4m3_split_softcap_sm90_cu_3fbc093a_32864cuda3std6ranges3__45__cpo9iter_moveE,@object
	.size		_ZN80_INTERNAL_db2e8898_44_flash_fwd_hdim192_e4m3_split_softcap_sm90_cu_3fbc093a_32864cuda3std6ranges3__45__cpo9iter_moveE,(_ZN80_INTERNAL_db2e8898_44_flash_fwd_hdim192_e4m3_split_softcap_sm90_cu_3fbc093a_32864cuda3std3__45__cpo5beginE - _ZN80_INTERNAL_db2e8898_44_flash_fwd_hdim192_e4m3_split_softcap_sm90_cu_3fbc093a_32864cuda3std6ranges3__45__cpo9iter_moveE)
_ZN80_INTERNAL_db2e8898_44_flash_fwd_hdim192_e4m3_split_softcap_sm90_cu_3fbc093a_32864cuda3std6ranges3__45__cpo9iter_moveE:
	.zero		1
	.type		_ZN80_INTERNAL_db2e8898_44_flash_fwd_hdim192_e4m3_split_softcap_sm90_cu_3fbc093a_32864cuda3std3__45__cpo5beginE,@object
	.size		_ZN80_INTERNAL_db2e8898_44_flash_fwd_hdim192_e4m3_split_softcap_sm90_cu_3fbc093a_32864cuda3std3__45__cpo5beginE,(_ZN80_INTERNAL_db2e8898_44_flash_fwd_hdim192_e4m3_split_softcap_sm90_cu_3fbc093a_32864cuda3std3__482_GLOBAL__N__db2e8898_44_flash_fwd_hdim192_e4m3_split_softcap_sm90_cu_3fbc093a_32866ignoreE - _ZN80_INTERNAL_db2e8898_44_flash_fwd_hdim192_e4m3_split_softcap_sm90_cu_3fbc093a_32864cuda3std3__45__cpo5beginE)
_ZN80_INTERNAL_db2e8898_44_flash_fwd_hdim192_e4m3_split_softcap_sm90_cu_3fbc093a_32864cuda3std3__45__cpo5beginE:
	.zero		1
	.type		_ZN80_INTERNAL_db2e8898_44_flash_fwd_hdim192_e4m3_split_softcap_sm90_cu_3fbc093a_32864cuda3std3__482_GLOBAL__N__db2e8898_44_flash_fwd_hdim192_e4m3_split_softcap_sm90_cu_3fbc093a_32866ignoreE,@object
	.size		_ZN80_INTERNAL_db2e8898_44_flash_fwd_hdim192_e4m3_split_softcap_sm90_cu_3fbc093a_32864cuda3std3__482_GLOBAL__N__db2e8898_44_flash_fwd_hdim192_e4m3_split_softcap_sm90_cu_3fbc093a_32866ignoreE,(_ZN80_INTERNAL_db2e8898_44_flash_fwd_hdim192_e4m3_split_softcap_sm90_cu_3fbc093a_32864cute7productE - _ZN80_INTERNAL_db2e8898_44_flash_fwd_hdim192_e4m3_split_softcap_sm90_cu_3fbc093a_32864cuda3std3__482_GLOBAL__N__db2e8898_44_flash_fwd_hdim192_e4m3_split_softcap_sm90_cu_3fbc093a_32866ignoreE)
_ZN80_INTERNAL_db2e8898_44_flash_fwd_hdim192_e4m3_split_softcap_sm90_cu_3fbc093a_32864cuda3std3__482_GLOBAL__N__db2e8898_44_flash_fwd_hdim192_e4m3_split_softcap_sm90_cu_3fbc093a_32866ignoreE:
	.zero		1
	.type		_ZN80_INTERNAL_db2e8898_44_flash_fwd_hdim192_e4m3_split_softcap_sm90_cu_3fbc093a_32864cute7productE,@object
	.size		_ZN80_INTERNAL_db2e8898_44_flash_fwd_hdim192_e4m3_split_softcap_sm90_cu_3fbc093a_32864cute7productE,(_ZN80_INTERNAL_db2e8898_44_flash_fwd_hdim192_e4m3_split_softcap_sm90_cu_3fbc093a_32864cuda3std3__45__cpo3endE - _ZN80_INTERNAL_db2e8898_44_flash_fwd_hdim192_e4m3_split_softcap_sm90_cu_3fbc093a_32864cute7productE)
_ZN80_INTERNAL_db2e8898_44_flash_fwd_hdim192_e4m3_split_softcap_sm90_cu_3fbc093a_32864cute7productE:
	.zero		1
	.type		_ZN80_INTERNAL_db2e8898_44_flash_fwd_hdim192_e4m3_split_softcap_sm90_cu_3fbc093a_32864cuda3std3__45__cpo3endE,@object
	.size		_ZN80_INTERNAL_db2e8898_44_flash_fwd_hdim192_e4m3_split_softcap_sm90_cu_3fbc093a_32864cuda3std3__45__cpo3endE,(_ZN80_INTERNAL_db2e8898_44_flash_fwd_hdim192_e4m3_split_softcap_sm90_cu_3fbc093a_32864cuda3std3__419piecewise_constructE - _ZN80_INTERNAL_db2e8898_44_flash_fwd_hdim192_e4m3_split_softcap_sm90_cu_3fbc093a_32864cuda3std3__45__cpo3endE)
_ZN80_INTERNAL_db2e8898_44_flash_fwd_hdim192_e4m3_split_softcap_sm90_cu_3fbc093a_32864cuda3std3__45__cpo3endE:
	.zero		1
	.type		_ZN80_INTERNAL_db2e8898_44_flash_fwd_hdim192_e4m3_split_softcap_sm90_cu_3fbc093a_32864cuda3std3__419piecewise_constructE,@object
	.size		_ZN80_INTERNAL_db2e8898_44_flash_fwd_hdim192_e4m3_split_softcap_sm90_cu_3fbc093a_32864cuda3std3__419piecewise_constructE,(_ZN80_INTERNAL_db2e8898_44_flash_fwd_hdim192_e4m3_split_softcap_sm90_cu_3fbc093a_32864cuda3std3__45__cpo4cendE - _ZN80_INTERNAL_db2e8898_44_flash_fwd_hdim192_e4m3_split_softcap_sm90_cu_3fbc093a_32864cuda3std3__419piecewise_constructE)
_ZN80_INTERNAL_db2e8898_44_flash_fwd_hdim192_e4m3_split_softcap_sm90_cu_3fbc093a_32864cuda3std3__419piecewise_constructE:
	.zero		1
	.type		_ZN80_INTERNAL_db2e8898_44_flash_fwd_hdim192_e4m3_split_softcap_sm90_cu_3fbc093a_32864cuda3std3__45__cpo4cendE,@object
	.size		_ZN80_INTERNAL_db2e8898_44_flash_fwd_hdim192_e4m3_split_softcap_sm90_cu_3fbc093a_32864cuda3std3__45__cpo4cendE,(_ZN80_INTERNAL_db2e8898_44_flash_fwd_hdim192_e4m3_split_softcap_sm90_cu_3fbc093a_32864cuda3std6ranges3__45__cpo4swapE - _ZN80_INTERNAL_db2e8898_44_flash_fwd_hdim192_e4m3_split_softcap_sm90_cu_3fbc093a_32864cuda3std3__45__cpo4cendE)
_ZN80_INTERNAL_db2e8898_44_flash_fwd_hdim192_e4m3_split_softcap_sm90_cu_3fbc093a_32864cuda3std3__45__cpo4cendE:
	.zero		1
	.type		_ZN80_INTERNAL_db2e8898_44_flash_fwd_hdim192_e4m3_split_softcap_sm90_cu_3fbc093a_32864cuda3std6ranges3__45__cpo4swapE,@object
	.size		_ZN80_INTERNAL_db2e8898_44_flash_fwd_hdim192_e4m3_split_softcap_sm90_cu_3fbc093a_32864cuda3std6ranges3__45__cpo4swapE,(.L_19 - _ZN80_INTERNAL_db2e8898_44_flash_fwd_hdim192_e4m3_split_softcap_sm90_cu_3fbc093a_32864cuda3std6ranges3__45__cpo4swapE)
_ZN80_INTERNAL_db2e8898_44_flash_fwd_hdim192_e4m3_split_softcap_sm90_cu_3fbc093a_32864cuda3std6ranges3__45__cpo4swapE:
	.zero		1
.L_19:


//--------------------- .nv.shared._ZN7cutlass13device_kernelIN5flash11enable_sm90INS1_16FlashAttnFwdSm90INS1_25CollectiveMainloopFwdSm90ILi2EN4cute5tupleIJNS5_1CILi1EEES8_S8_EEENS6_IJNS7_ILi128EEENS7_ILi160EEENS7_ILi192EEEEEELi192ENS_12float_e4m3_tEfNS_4arch4Sm90ELb0ELb0ELb1ELb1ELb0ELb0ELb0ELb1ELb1ELb1ELb1ELb0EEENS1_21CollectiveEpilogueFwdINS6_IJSA_SC_SB_EEES9_NS_10bfloat16_tESG_Li256ELb1ELb1ELb1ELb1EEENS1_36VarlenDynamicPersistentTileSchedulerILi128ELi160ELi256ELi128ELb1ELb1ELb1ELb0ELb1ELb1EEEEEEEEEvNT_6ParamsE --------------------------
	.section	.nv.shared._ZN7cutlass13device_kernelIN5flash11enable_sm90INS1_16FlashAttnFwdSm90INS1_25CollectiveMainloopFwdSm90ILi2EN4cute5tupleIJNS5_1CILi1EEES8_S8_EEENS6_IJNS7_ILi128EEENS7_ILi160EEENS7_ILi192EEEEEELi192ENS_12float_e4m3_tEfNS_4arch4Sm90ELb0ELb0ELb1ELb1ELb0ELb0ELb0ELb1ELb1ELb1ELb1ELb0EEENS1_21CollectiveEpilogueFwdINS6_IJSA_SC_SB_EEES9_NS_10bfloat16_tESG_Li256ELb1ELb1ELb1ELb1EEENS1_36VarlenDynamicPersistentTileSchedulerILi128ELi160ELi256ELi128ELb1ELb1ELb1ELb0ELb1ELb1EEEEEEEEEvNT_6ParamsE,"aw",@nobits
	.sectionflags	@""
	.align	16
	.zero		1024


//--------------------- .nv.shared._ZN7cutlass13device_kernelIN5flash11enable_sm90INS1_16FlashAttnFwdSm90INS1_25CollectiveMainloopFwdSm90ILi2EN4cute5tupleIJNS5_1CILi1EEES8_S8_EEENS6_IJNS7_ILi128EEENS7_ILi160EEENS7_ILi192EEEEEELi192ENS_12float_e4m3_tEfNS_4arch4Sm90ELb0ELb0ELb1ELb1ELb0ELb1ELb0ELb1ELb1ELb1ELb1ELb0EEENS1_21CollectiveEpilogueFwdINS6_IJSA_SC_SB_EEES9_NS_10bfloat16_tESG_Li256ELb1ELb1ELb1ELb1EEENS1_36VarlenDynamicPersistentTileSchedulerILi128ELi160ELi256ELi128ELb1ELb1ELb1ELb0ELb1ELb1EEEEEEEEEvNT_6ParamsE --------------------------
	.section	.nv.shared._ZN7cutlass13device_kernelIN5flash11enable_sm90INS1_16FlashAttnFwdSm90INS1_25CollectiveMainloopFwdSm90ILi2EN4cute5tupleIJNS5_1CILi1EEES8_S8_EEENS6_IJNS7_ILi128EEENS7_ILi160EEENS7_ILi192EEEEEELi192ENS_12float_e4m3_tEfNS_4arch4Sm90ELb0ELb0ELb1ELb1ELb0ELb1ELb0ELb1ELb1ELb1ELb1ELb0EEENS1_21CollectiveEpilogueFwdINS6_IJSA_SC_SB_EEES9_NS_10bfloat16_tESG_Li256ELb1ELb1ELb1ELb1EEENS1_36VarlenDynamicPersistentTileSchedulerILi128ELi160ELi256ELi128ELb1ELb1ELb1ELb0ELb1ELb1EEEEEEEEEvNT_6ParamsE,"aw",@nobits
	.sectionflags	@""
	.align	16
	.zero		1024


//--------------------- .nv.shared._ZN7cutlass13device_kernelIN5flash11enable_sm90INS1_16FlashAttnFwdSm90INS1_25CollectiveMainloopFwdSm90ILi2EN4cute5tupleIJNS5_1CILi1EEES8_S8_EEENS6_IJNS7_ILi128EEESA_NS7_ILi192EEEEEELi192ENS_12float_e4m3_tEfNS_4arch4Sm90ELb0ELb1ELb1ELb0ELb0ELb0ELb0ELb1ELb1ELb1ELb1ELb0EEENS1_21CollectiveEpilogueFwdINS6_IJSA_SB_SA_EEES9_NS_10bfloat16_tESF_Li256ELb0ELb1ELb1ELb1EEENS1_19SingleTileSchedulerILb0ELb1ELb1ELi128EEEEEEEEEvNT_6ParamsE --------------------------
	.section	.nv.shared._ZN7cutlass13device_kernelIN5flash11enable_sm90INS1_16FlashAttnFwdSm90INS1_25CollectiveMainloopFwdSm90ILi2EN4cute5tupleIJNS5_1CILi1EEES8_S8_EEENS6_IJNS7_ILi128EEESA_NS7_ILi192EEEEEELi192ENS_12float_e4m3_tEfNS_4arch4Sm90ELb0ELb1ELb1ELb0ELb0ELb0ELb0ELb1ELb1ELb1ELb1ELb0EEENS1_21CollectiveEpilogueFwdINS6_IJSA_SB_SA_EEES9_NS_10bfloat16_tESF_Li256ELb0ELb1ELb1ELb1EEENS1_19SingleTileSchedulerILb0ELb1ELb1ELi128EEEEEEEEEvNT_6ParamsE,"aw",@nobits
	.sectionflags	@""
	.align	16
	.zero		1024


//--------------------- .nv.shared._ZN7cutlass13device_kernelIN5flash11enable_sm90INS1_16FlashAttnFwdSm90INS1_25CollectiveMainloopFwdSm90ILi2EN4cute5tupleIJNS5_1CILi1EEES8_S8_EEENS6_IJNS7_ILi128EEESA_NS7_ILi192EEEEEELi192ENS_12float_e4m3_tEfNS_4arch4Sm90ELb0ELb1ELb1ELb1ELb0ELb0ELb0ELb1ELb1ELb1ELb1ELb0EEENS1_21CollectiveEpilogueFwdINS6_IJSA_SB_SA_EEES9_NS_10bfloat16_tESF_Li256ELb1ELb1ELb1ELb1EEENS1_36VarlenDynamicPersistentTileSchedulerILi128ELi128ELi256ELi128ELb1ELb1ELb1ELb1ELb0ELb1EEEEEEEEEvNT_6ParamsE --------------------------
	.section	.nv.shared._ZN7cutlass13device_kernelIN5flash11enable_sm90INS1_16FlashAttnFwdSm90INS1_25CollectiveMainloopFwdSm90ILi2EN4cute5tupleIJNS5_1CILi1EEES8_S8_EEENS6_IJNS7_ILi128EEESA_NS7_ILi192EEEEEELi192ENS_12float_e4m3_tEfNS_4arch4Sm90ELb0ELb1ELb1ELb1ELb0ELb0ELb0ELb1ELb1ELb1ELb1ELb0EEENS1_21CollectiveEpilogueFwdINS6_IJSA_SB_SA_EEES9_NS_10bfloat16_tESF_Li256ELb1ELb1ELb1ELb1EEENS1_36VarlenDynamicPersistentTileSchedulerILi128ELi128ELi256ELi128ELb1ELb1ELb1ELb1ELb0ELb1EEEEEEEEEvNT_6ParamsE,"aw",@nobits
	.sectionflags	@""
	.align	16
	.zero		1024


//--------------------- .nv.shared._ZN7cutlass13device_kernelIN5flash11enable_sm90INS1_16FlashAttnFwdSm90INS1_25CollectiveMainloopFwdSm90ILi2EN4cute5tupleIJNS5_1CILi1EEES8_S8_EEENS6_IJNS7_ILi128EEESA_NS7_ILi192EEEEEELi192ENS_12float_e4m3_tEfNS_4arch4Sm90ELb0ELb1ELb1ELb1ELb0ELb1ELb0ELb1ELb1ELb1ELb1ELb0EEENS1_21CollectiveEpilogueFwdINS6_IJSA_SB_SA_EEES9_NS_10bfloat16_tESF_Li256ELb1ELb1ELb1ELb1EEENS1_36VarlenDynamicPersistentTileSchedulerILi128ELi128ELi256ELi128ELb1ELb1ELb1ELb1ELb0ELb1EEEEEEEEEvNT_6ParamsE --------------------------
	.section	.nv.shared._ZN7cutlass13device_kernelIN5flash11enable_sm90INS1_16FlashAttnFwdSm90INS1_25CollectiveMainloopFwdSm90ILi2EN4cute5tupleIJNS5_1CILi1EEES8_S8_EEENS6_IJNS7_ILi128EEESA_NS7_ILi192EEEEEELi192ENS_12float_e4m3_tEfNS_4arch4Sm90ELb0ELb1ELb1ELb1ELb0ELb1ELb0ELb1ELb1ELb1ELb1ELb0EEENS1_21CollectiveEpilogueFwdINS6_IJSA_SB_SA_EEES9_NS_10bfloat16_tESF_Li256ELb1ELb1ELb1ELb1EEENS1_36VarlenDynamicPersistentTileSchedulerILi128ELi128ELi256ELi128ELb1ELb1ELb1ELb1ELb0ELb1EEEEEEEEEvNT_6ParamsE,"aw",@nobits
	.sectionflags	@""
	.align	16
	.zero		1024


//--------------------- .nv.shared._ZN7cutlass13device_kernelIN5flash11enable_sm90INS1_16FlashAttnFwdSm90INS1_25CollectiveMainloopFwdSm90ILi2EN4cute5tupleIJNS5_1CILi1EEES8_S8_EEENS6_IJNS7_ILi128EEENS7_ILi160EEENS7_ILi192EEEEEELi192ENS_12float_e4m3_tEfNS_4arch4Sm90ELb1ELb0ELb1ELb0ELb0ELb0ELb0ELb1ELb1ELb1ELb1ELb0EEENS1_21CollectiveEpilogueFwdINS6_IJSA_SC_SB_EEES9_NS_10bfloat16_tESG_Li256ELb0ELb1ELb1ELb1EEENS1_19SingleTileSchedulerILb0ELb1ELb1ELi128EEEEEEEEEvNT_6ParamsE --------------------------
	.section	.nv.shared._ZN7cutlass13device_kernelIN5flash11enable_sm90INS1_16FlashAttnFwdSm90INS1_25CollectiveMainloopFwdSm90ILi2EN4cute5tupleIJNS5_1CILi1EEES8_S8_EEENS6_IJNS7_ILi128EEENS7_ILi160EEENS7_ILi192EEEEEELi192ENS_12float_e4m3_tEfNS_4arch4Sm90ELb1ELb0ELb1ELb0ELb0ELb0ELb0ELb1ELb1ELb1ELb1ELb0EEENS1_21CollectiveEpilogueFwdINS6_IJSA_SC_SB_EEES9_NS_10bfloat16_tESG_Li256ELb0ELb1ELb1ELb1EEENS1_19SingleTileSchedulerILb0ELb1ELb1ELi128EEEEEEEEEvNT_6ParamsE,"aw",@nobits
	.sectionflags	@""
	.align	16
	.zero		1024


//--------------------- .nv.shared._ZN7cutlass13device_kernelIN5flash11enable_sm90INS1_16FlashAttnFwdSm90INS1_25CollectiveMainloopFwdSm90ILi2EN4cute5tupleIJNS5_1CILi1EEES8_S8_EEENS6_IJNS7_ILi128EEENS7_ILi160EEENS7_ILi192EEEEEELi192ENS_12float_e4m3_tEfNS_4arch4Sm90ELb1ELb0ELb1ELb1ELb0ELb0ELb0ELb1ELb1ELb1ELb1ELb0EEENS1_21CollectiveEpilogueFwdINS6_IJSA_SC_SB_EEES9_NS_10bfloat16_tESG_Li256ELb1ELb1ELb1ELb1EEENS1_36VarlenDynamicPersistentTileSchedulerILi128ELi160ELi256ELi128ELb1ELb1ELb1ELb1ELb1ELb1EEEEEEEEEvNT_6ParamsE --------------------------
	.section	.nv.shared._ZN7cutlass13device_kernelIN5flash11enable_sm90INS1_16FlashAttnFwdSm90INS1_25CollectiveMainloopFwdSm90ILi2EN4cute5tupleIJNS5_1CILi1EEES8_S8_EEENS6_IJNS7_ILi128EEENS7_ILi160EEENS7_ILi192EEEEEELi192ENS_12float_e4m3_tEfNS_4arch4Sm90ELb1ELb0ELb1ELb1ELb0ELb0ELb0ELb1ELb1ELb1ELb1ELb0EEENS1_21CollectiveEpilogueFwdINS6_IJSA_SC_SB_EEES9_NS_10bfloat16_tESG_Li256ELb1ELb1ELb1ELb1EEENS1_36VarlenDynamicPersistentTileSchedulerILi128ELi160ELi256ELi128ELb1ELb1ELb1ELb1ELb1ELb1EEEEEEEEEvNT_6ParamsE,"aw",@nobits
	.sectionflags	@""
	.align	16
	.zero		1024


//--------------------- .nv.shared._ZN7cutlass13device_kernelIN5flash11enable_sm90INS1_16FlashAttnFwdSm90INS1_25CollectiveMainloopFwdSm90ILi2EN4cute5tupleIJNS5_1CILi1EEES8_S8_EEENS6_IJNS7_ILi128EEENS7_ILi160EEENS7_ILi192EEEEEELi192ENS_12float_e4m3_tEfNS_4arch4Sm90ELb1ELb0ELb1ELb1ELb0ELb1ELb0ELb1ELb1ELb1ELb1ELb0EEENS1_21CollectiveEpilogueFwdINS6_IJSA_SC_SB_EEES9_NS_10bfloat16_tESG_Li256ELb1ELb1ELb1ELb1EEENS1_36VarlenDynamicPersistentTileSchedulerILi128ELi160ELi256ELi128ELb1ELb1ELb1ELb1ELb1ELb1EEEEEEEEEvNT_6ParamsE --------------------------
	.section	.nv.shared._ZN7cutlass13device_kernelIN5flash11enable_sm90INS1_16FlashAttnFwdSm90INS1_25CollectiveMainloopFwdSm90ILi2EN4cute5tupleIJNS5_1CILi1EEES8_S8_EEENS6_IJNS7_ILi128EEENS7_ILi160EEENS7_ILi192EEEEEELi192ENS_12float_e4m3_tEfNS_4arch4Sm90ELb1ELb0ELb1ELb1ELb0ELb1ELb0ELb1ELb1ELb1ELb1ELb0EEENS1_21CollectiveEpilogueFwdINS6_IJSA_SC_SB_EEES9_NS_10bfloat16_tESG_Li256ELb1ELb1ELb1ELb1EEENS1_36VarlenDynamicPersistentTileSchedulerILi128ELi160ELi256ELi128ELb1ELb1ELb1ELb1ELb1ELb1EEEEEEEEEvNT_6ParamsE,"aw",@nobits
	.sectionflags	@""
	.align	16
	.zero		1024


//--------------------- .nv.constant0._ZN7cutlass13device_kernelIN5flash11enable_sm90INS1_16FlashAttnFwdSm90INS1_25CollectiveMainloopFwdSm90ILi2EN4cute5tupleIJNS5_1CILi1EEES8_S8_EEENS6_IJNS7_ILi128EEENS7_ILi160EEENS7_ILi192EEEEEELi192ENS_12float_e4m3_tEfNS_4arch4Sm90ELb0ELb0ELb1ELb0ELb0ELb0ELb0ELb1ELb1ELb1ELb1ELb0EEENS1_21CollectiveEpilogueFwdINS6_IJSA_SC_SB_EEES9_NS_10bfloat16_tESG_Li256ELb0ELb1ELb1ELb1EEENS1_19SingleTileSchedulerILb0ELb1ELb1ELi128EEEEEEEEEvNT_6ParamsE --------------------------
	.section	.nv.constant0._ZN7cutlass13device_kernelIN5flash11enable_sm90INS1_16FlashAttnFwdSm90INS1_25CollectiveMainloopFwdSm90ILi2EN4cute5tupleIJNS5_1CILi1EEES8_S8_EEENS6_IJNS7_ILi128EEENS7_ILi160EEENS7_ILi192EEEEEELi192ENS_12float_e4m3_tEfNS_4arch4Sm90ELb0ELb0ELb1ELb0ELb0ELb0ELb0ELb1ELb1ELb1ELb1ELb0EEENS1_21CollectiveEpilogueFwdINS6_IJSA_SC_SB_EEES9_NS_10bfloat16_tESG_Li256ELb0ELb1ELb1ELb1EEENS1_19SingleTileSchedulerILb0ELb1ELb1ELi128EEEEEEEEEvNT_6ParamsE,"a",@progbits
	.sectionflags	@""
	.align	4
.nv.constant0._ZN7cutlass13device_kernelIN5flash11enable_sm90INS1_16FlashAttnFwdSm90INS1_25CollectiveMainloopFwdSm90ILi2EN4cute5tupleIJNS5_1CILi1EEES8_S8_EEENS6_IJNS7_ILi128EEENS7_ILi160EEENS7_ILi192EEEEEELi192ENS_12float_e4m3_tEfNS_4arch4Sm90ELb0ELb0ELb1ELb0ELb0ELb0ELb0ELb1ELb1ELb1ELb1ELb0EEENS1_21CollectiveEpilogueFwdINS6_IJSA_SC_SB_EEES9_NS_10bfloat16_tESG_Li256ELb0ELb1ELb1ELb1EEENS1_19SingleTileSchedulerILb0ELb1ELb1ELi128EEEEEEEEEvNT_6ParamsE:
	.zero		3200


//--------------------- .nv.constant0._ZN7cutlass13device_kernelIN5flash11enable_sm90INS1_16FlashAttnFwdSm90INS1_25CollectiveMainloopFwdSm90ILi2EN4cute5tupleIJNS5_1CILi1EEES8_S8_EEENS6_IJNS7_ILi128EEENS7_ILi160EEENS7_ILi192EEEEEELi192ENS_12float_e4m3_tEfNS_4arch4Sm90ELb0ELb0ELb1ELb1ELb0ELb0ELb0ELb1ELb1ELb1ELb1ELb0EEENS1_21CollectiveEpilogueFwdINS6_IJSA_SC_SB_EEES9_NS_10bfloat16_tESG_Li256ELb1ELb1ELb1ELb1EEENS1_36VarlenDynamicPersistentTileSchedulerILi128ELi160ELi256ELi128ELb1ELb1ELb1ELb0ELb1ELb1EEEEEEEEEvNT_6ParamsE --------------------------
	.section	.nv.constant0._ZN7cutlass13device_kernelIN5flash11enable_sm90INS1_16FlashAttnFwdSm90INS1_25CollectiveMainloopFwdSm90ILi2EN4cute5tupleIJNS5_1CILi1EEES8_S8_EEENS6_IJNS7_ILi128EEENS7_ILi160EEENS7_ILi192EEEEEELi192ENS_12float_e4m3_tEfNS_4arch4Sm90ELb0ELb0ELb1ELb1ELb0ELb0ELb0ELb1ELb1ELb1ELb1ELb0EEENS1_21CollectiveEpilogueFwdINS6_IJSA_SC_SB_EEES9_NS_10bfloat16_tESG_Li256ELb1ELb1ELb1ELb1EEENS1_36VarlenDynamicPersistentTileSchedulerILi128ELi160ELi256ELi128ELb1ELb1ELb1ELb0ELb1ELb1EEEEEEEEEvNT_6ParamsE,"a",@progbits
	.sectionflags	@""
	.align	4
.nv.constant0._ZN7cutlass13device_kernelIN5flash11enable_sm90INS1_16FlashAttnFwdSm90INS1_25CollectiveMainloopFwdSm90ILi2EN4cute5tupleIJNS5_1CILi1EEES8_S8_EEENS6_IJNS7_ILi128EEENS7_ILi160EEENS7_ILi192EEEEEELi192ENS_12float_e4m3_tEfNS_4arch4Sm90ELb0ELb0ELb1ELb1ELb0ELb0ELb0ELb1ELb1ELb1ELb1ELb0EEENS1_21CollectiveEpilogueFwdINS6_IJSA_SC_SB_EEES9_NS_10bfloat16_tESG_Li256ELb1ELb1ELb1ELb1EEENS1_36VarlenDynamicPersistentTileSchedulerILi128ELi160ELi256ELi128ELb1ELb1ELb1ELb0ELb1ELb1EEEEEEEEEvNT_6ParamsE:
	.zero		3328


//--------------------- .nv.constant0._ZN7cutlass13device_kernelIN5flash11enable_sm90INS1_16FlashAttnFwdSm90INS1_25CollectiveMainloopFwdSm90ILi2EN4cute5tupleIJNS5_1CILi1EEES8_S8_EEENS6_IJNS7_ILi128EEENS7_ILi160EEENS7_ILi192EEEEEELi192ENS_12float_e4m3_tEfNS_4arch4Sm90ELb0ELb0ELb1ELb1ELb0ELb1ELb0ELb1ELb1ELb1ELb1ELb0EEENS1_21CollectiveEpilogueFwdINS6_IJSA_SC_SB_EEES9_NS_10bfloat16_tESG_Li256ELb1ELb1ELb1ELb1EEENS1_36VarlenDynamicPersistentTileSchedulerILi128ELi160ELi256ELi128ELb1ELb1ELb1ELb0ELb1ELb1EEEEEEEEEvNT_6ParamsE --------------------------
	.section	.nv.constant0._ZN7cutlass13device_kernelIN5flash11enable_sm90INS1_16FlashAttnFwdSm90INS1_25CollectiveMainloopFwdSm90ILi2EN4cute5tupleIJNS5_1CILi1EEES8_S8_EEENS6_IJNS7_ILi128EEENS7_ILi160EEENS7_ILi192EEEEEELi192ENS_12float_e4m3_tEfNS_4arch4Sm90ELb0ELb0ELb1ELb1ELb0ELb1ELb0ELb1ELb1ELb1ELb1ELb0EEENS1_21CollectiveEpilogueFwdINS6_IJSA_SC_SB_EEES9_NS_10bfloat16_tESG_Li256ELb1ELb1ELb1ELb1EEENS1_36VarlenDynamicPersistentTileSchedulerILi128ELi160ELi256ELi128ELb1ELb1ELb1ELb0ELb1ELb1EEEEEEEEEvNT_6ParamsE,"a",@progbits
	.sectionflags	@""
	.align	4
.nv.constant0._ZN7cutlass13device_kernelIN5flash11enable_sm90INS1_16FlashAttnFwdSm90INS1_25CollectiveMainloopFwdSm90ILi2EN4cute5tupleIJNS5_1CILi1EEES8_S8_EEENS6_IJNS7_ILi128EEENS7_ILi160EEENS7_ILi192EEEEEELi192ENS_12float_e4m3_tEfNS_4arch4Sm90ELb0ELb0ELb1ELb1ELb0ELb1ELb0ELb1ELb1ELb1ELb1ELb0EEENS1_21CollectiveEpilogueFwdINS6_IJSA_SC_SB_EEES9_NS_10bfloat16_tESG_Li256ELb1ELb1ELb1ELb1EEENS1_36VarlenDynamicPersistentTileSchedulerILi128ELi160ELi256ELi128ELb1ELb1ELb1ELb0ELb1ELb1EEEEEEEEEvNT_6ParamsE:
	.zero		3328


//--------------------- .nv.constant0._ZN7cutlass13device_kernelIN5flash11enable_sm90INS1_16FlashAttnFwdSm90INS1_25CollectiveMainloopFwdSm90ILi2EN4cute5tupleIJNS5_1CILi1EEES8_S8_EEENS6_IJNS7_ILi128EEESA_NS7_ILi192EEEEEELi192ENS_12float_e4m3_tEfNS_4arch4Sm90ELb0ELb1ELb1ELb0ELb0ELb0ELb0ELb1ELb1ELb1ELb1ELb0EEENS1_21CollectiveEpilogueFwdINS6_IJSA_SB_SA_EEES9_NS_10bfloat16_tESF_Li256ELb0ELb1ELb1ELb1EEENS1_19SingleTileSchedulerILb0ELb1ELb1ELi128EEEEEEEEEvNT_6ParamsE --------------------------
	.section	.nv.constant0._ZN7cutlass13device_kernelIN5flash11enable_sm90INS1_16FlashAttnFwdSm90INS1_25CollectiveMainloopFwdSm90ILi2EN4cute5tupleIJNS5_1CILi1EEES8_S8_EEENS6_IJNS7_ILi128EEESA_NS7_ILi192EEEEEELi192ENS_12float_e4m3_tEfNS_4arch4Sm90ELb0ELb1ELb1ELb0ELb0ELb0ELb0ELb1ELb1ELb1ELb1ELb0EEENS1_21CollectiveEpilogueFwdINS6_IJSA_SB_SA_EEES9_NS_10bfloat16_tESF_Li256ELb0ELb1ELb1ELb1EEENS1_19SingleTileSchedulerILb0ELb1ELb1ELi128EEEEEEEEEvNT_6ParamsE,"a",@progbits
	.sectionflags	@""
	.align	4
.nv.constant0._ZN7cutlass13device_kernelIN5flash11enable_sm90INS1_16FlashAttnFwdSm90INS1_25CollectiveMainloopFwdSm90ILi2EN4cute5tupleIJNS5_1CILi1EEES8_S8_EEENS6_IJNS7_ILi128EEESA_NS7_ILi192EEEEEELi192ENS_12float_e4m3_tEfNS_4arch4Sm90ELb0ELb1ELb1ELb0ELb0ELb0ELb0ELb1ELb1ELb1ELb1ELb0EEENS1_21CollectiveEpilogueFwdINS6_IJSA_SB_SA_EEES9_NS_10bfloat16_tESF_Li256ELb0ELb1ELb1ELb1EEENS1_19SingleTileSchedulerILb0ELb1ELb1ELi128EEEEEEEEEvNT_6ParamsE:
	.zero		3200


//--------------------- .nv.constant0._ZN7cutlass13device_kernelIN5flash11enable_sm90INS1_16FlashAttnFwdSm90INS1_25CollectiveMainloopFwdSm90ILi2EN4cute5tupleIJNS5_1CILi1EEES8_S8_EEENS6_IJNS7_ILi128EEESA_NS7_ILi192EEEEEELi192ENS_12float_e4m3_tEfNS_4arch4Sm90ELb0ELb1ELb1ELb1ELb0ELb0ELb0ELb1ELb1ELb1ELb1ELb0EEENS1_21CollectiveEpilogueFwdINS6_IJSA_SB_SA_EEES9_NS_10bfloat16_tESF_Li256ELb1ELb1ELb1ELb1EEENS1_36VarlenDynamicPersistentTileSchedulerILi128ELi128ELi256ELi128ELb1ELb1ELb1ELb1ELb0ELb1EEEEEEEEEvNT_6ParamsE --------------------------
	.section	.nv.constant0._ZN7cutlass13device_kernelIN5flash11enable_sm90INS1_16FlashAttnFwdSm90INS1_25CollectiveMainloopFwdSm90ILi2EN4cute5tupleIJNS5_1CILi1EEES8_S8_EEENS6_IJNS7_ILi128EEESA_NS7_ILi192EEEEEELi192ENS_12float_e4m3_tEfNS_4arch4Sm90ELb0ELb1ELb1ELb1ELb0ELb0ELb0ELb1ELb1ELb1ELb1ELb0EEENS1_21CollectiveEpilogueFwdINS6_IJSA_SB_SA_EEES9_NS_10bfloat16_tESF_Li256ELb1ELb1ELb1ELb1EEENS1_36VarlenDynamicPersistentTileSchedulerILi128ELi128ELi256ELi128ELb1ELb1ELb1ELb1ELb0ELb1EEEEEEEEEvNT_6ParamsE,"a",@progbits
	.sectionflags	@""
	.align	4
.nv.constant0._ZN7cutlass13device_kernelIN5flash11enable_sm90INS1_16FlashAttnFwdSm90INS1_25CollectiveMainloopFwdSm90ILi2EN4cute5tupleIJNS5_1CILi1EEES8_S8_EEENS6_IJNS7_ILi128EEESA_NS7_ILi192EEEEEELi192ENS_12float_e4m3_tEfNS_4arch4Sm90ELb0ELb1ELb1ELb1ELb0ELb0ELb0ELb1ELb1ELb1ELb1ELb0EEENS1_21CollectiveEpilogueFwdINS6_IJSA_SB_SA_EEES9_NS_10bfloat16_tESF_Li256ELb1ELb1ELb1ELb1EEENS1_36VarlenDynamicPersistentTileSchedulerILi128ELi128ELi256ELi128ELb1ELb1ELb1ELb1ELb0ELb1EEEEEEEEEvNT_6ParamsE:
	.zero		3328


//--------------------- .nv.constant0._ZN7cutlass13device_kernelIN5flash11enable_sm90INS1_16FlashAttnFwdSm90INS1_25CollectiveMainloopFwdSm90ILi2EN4cute5tupleIJNS5_1CILi1EEES8_S8_EEENS6_IJNS7_ILi128EEESA_NS7_ILi192EEEEEELi192ENS_12float_e4m3_tEfNS_4arch4Sm90ELb0ELb1ELb1ELb1ELb0ELb1ELb0ELb1ELb1ELb1ELb1ELb0EEENS1_21CollectiveEpilogueFwdINS6_IJSA_SB_SA_EEES9_NS_10bfloat16_tESF_Li256ELb1ELb1ELb1ELb1EEENS1_36VarlenDynamicPersistentTileSchedulerILi128ELi128ELi256ELi128ELb1ELb1ELb1ELb1ELb0ELb1EEEEEEEEEvNT_6ParamsE --------------------------
	.section	.nv.constant0._ZN7cutlass13device_kernelIN5flash11enable_sm90INS1_16FlashAttnFwdSm90INS1_25CollectiveMainloopFwdSm90ILi2EN4cute5tupleIJNS5_1CILi1EEES8_S8_EEENS6_IJNS7_ILi128EEESA_NS7_ILi192EEEEEELi192ENS_12float_e4m3_tEfNS_4arch4Sm90ELb0ELb1ELb1ELb1ELb0ELb1ELb0ELb1ELb1ELb1ELb1ELb0EEENS1_21CollectiveEpilogueFwdINS6_IJSA_SB_SA_EEES9_NS_10bfloat16_tESF_Li256ELb1ELb1ELb1ELb1EEENS1_36VarlenDynamicPersistentTileSchedulerILi128ELi128ELi256ELi128ELb1ELb1ELb1ELb1ELb0ELb1EEEEEEEEEvNT_6ParamsE,"a",@progbits
	.sectionflags	@""
	.align	4
.nv.constant0._ZN7cutlass13device_kernelIN5flash11enable_sm90INS1_16FlashAttnFwdSm90INS1_25CollectiveMainloopFwdSm90ILi2EN4cute5tupleIJNS5_1CILi1EEES8_S8_EEENS6_IJNS7_ILi128EEESA_NS7_ILi192EEEEEELi192ENS_12float_e4m3_tEfNS_4arch4Sm90ELb0ELb1ELb1ELb1ELb0ELb1ELb0ELb1ELb1ELb1ELb1ELb0EEENS1_21CollectiveEpilogueFwdINS6_IJSA_SB_SA_EEES9_NS_10bfloat16_tESF_Li256ELb1ELb1ELb1ELb1EEENS1_36VarlenDynamicPersistentTileSchedulerILi128ELi128ELi256ELi128ELb1ELb1ELb1ELb1ELb0ELb1EEEEEEEEEvNT_6ParamsE:
	.zero		3328


//--------------------- .nv.constant0._ZN7cutlass13device_kernelIN5flash11enable_sm90INS1_16FlashAttnFwdSm90INS1_25CollectiveMainloopFwdSm90ILi2EN4cute5tupleIJNS5_1CILi1EEES8_S8_EEENS6_IJNS7_ILi128EEENS7_ILi160EEENS7_ILi192EEEEEELi192ENS_12float_e4m3_tEfNS_4arch4Sm90ELb1ELb0ELb1ELb0ELb0ELb0ELb0ELb1ELb1ELb1ELb1ELb0EEENS1_21CollectiveEpilogueFwdINS6_IJSA_SC_SB_EEES9_NS_10bfloat16_tESG_Li256ELb0ELb1ELb1ELb1EEENS1_19SingleTileSchedulerILb0ELb1ELb1ELi128EEEEEEEEEvNT_6ParamsE --------------------------
	.section	.nv.constant0._ZN7cutlass13device_kernelIN5flash11enable_sm90INS1_16FlashAttnFwdSm90INS1_25CollectiveMainloopFwdSm90ILi2EN4cute5tupleIJNS5_1CILi1EEES8_S8_EEENS6_IJNS7_ILi128EEENS7_ILi160EEENS7_ILi192EEEEEELi192ENS_12float_e4m3_tEfNS_4arch4Sm90ELb1ELb0ELb1ELb0ELb0ELb0ELb0ELb1ELb1ELb1ELb1ELb0EEENS1_21CollectiveEpilogueFwdINS6_IJSA_SC_SB_EEES9_NS_10bfloat16_tESG_Li256ELb0ELb1ELb1ELb1EEENS1_19SingleTileSchedulerILb0ELb1ELb1ELi128EEEEEEEEEvNT_6ParamsE,"a",@progbits
	.sectionflags	@""
	.align	4
.nv.constant0._ZN7cutlass13device_kernelIN5flash11enable_sm90INS1_16FlashAttnFwdSm90INS1_25CollectiveMainloopFwdSm90ILi2EN4cute5tupleIJNS5_1CILi1EEES8_S8_EEENS6_IJNS7_ILi128EEENS7_ILi160EEENS7_ILi192EEEEEELi192ENS_12float_e4m3_tEfNS_4arch4Sm90ELb1ELb0ELb1ELb0ELb0ELb0ELb0ELb1ELb1ELb1ELb1ELb0EEENS1_21CollectiveEpilogueFwdINS6_IJSA_SC_SB_EEES9_NS_10bfloat16_tESG_Li256ELb0ELb1ELb1ELb1EEENS1_19SingleTileSchedulerILb0ELb1ELb1ELi128EEEEEEEEEvNT_6ParamsE:
	.zero		3200


//--------------------- .nv.constant0._ZN7cutlass13device_kernelIN5flash11enable_sm90INS1_16FlashAttnFwdSm90INS1_25CollectiveMainloopFwdSm90ILi2EN4cute5tupleIJNS5_1CILi1EEES8_S8_EEENS6_IJNS7_ILi128EEENS7_ILi160EEENS7_ILi192EEEEEELi192ENS_12float_e4m3_tEfNS_4arch4Sm90ELb1ELb0ELb1ELb1ELb0ELb0ELb0ELb1ELb1ELb1ELb1ELb0EEENS1_21CollectiveEpilogueFwdINS6_IJSA_SC_SB_EEES9_NS_10bfloat16_tESG_Li256ELb1ELb1ELb1ELb1EEENS1_36VarlenDynamicPersistentTileSchedulerILi128ELi160ELi256ELi128ELb1ELb1ELb1ELb1ELb1ELb1EEEEEEEEEvNT_6ParamsE --------------------------
	.section	.nv.constant0._ZN7cutlass13device_kernelIN5flash11enable_sm90INS1_16FlashAttnFwdSm90INS1_25CollectiveMainloopFwdSm90ILi2EN4cute5tupleIJNS5_1CILi1EEES8_S8_EEENS6_IJNS7_ILi128EEENS7_ILi160EEENS7_ILi192EEEEEELi192ENS_12float_e4m3_tEfNS_4arch4Sm90ELb1ELb0ELb1ELb1ELb0ELb0ELb0ELb1ELb1ELb1ELb1ELb0EEENS1_21CollectiveEpilogueFwdINS6_IJSA_SC_SB_EEES9_NS_10bfloat16_tESG_Li256ELb1ELb1ELb1ELb1EEENS1_36VarlenDynamicPersistentTileSchedulerILi128ELi160ELi256ELi128ELb1ELb1ELb1ELb1ELb1ELb1EEEEEEEEEvNT_6ParamsE,"a",@progbits
	.sectionflags	@""
	.align	4
.nv.constant0._ZN7cutlass13device_kernelIN5flash11enable_sm90INS1_16FlashAttnFwdSm90INS1_25CollectiveMainloopFwdSm90ILi2EN4cute5tupleIJNS5_1CILi1EEES8_S8_EEENS6_IJNS7_ILi128EEENS7_ILi160EEENS7_ILi192EEEEEELi192ENS_12float_e4m3_tEfNS_4arch4Sm90ELb1ELb0ELb1ELb1ELb0ELb0ELb0ELb1ELb1ELb1ELb1ELb0EEENS1_21CollectiveEpilogueFwdINS6_IJSA_SC_SB_EEES9_NS_10bfloat16_tESG_Li256ELb1ELb1ELb1ELb1EEENS1_36VarlenDynamicPersistentTileSchedulerILi128ELi160ELi256ELi128ELb1ELb1ELb1ELb1ELb1ELb1EEEEEEEEEvNT_6ParamsE:
	.zero		3328


//--------------------- .nv.constant0._ZN7cutlass13device_kernelIN5flash11enable_sm90INS1_16FlashAttnFwdSm90INS1_25CollectiveMainloopFwdSm90ILi2EN4cute5tupleIJNS5_1CILi1EEES8_S8_EEENS6_IJNS7_ILi128EEENS7_ILi160EEENS7_ILi192EEEEEELi192ENS_12float_e4m3_tEfNS_4arch4Sm90ELb1ELb0ELb1ELb1ELb0ELb1ELb0ELb1ELb1ELb1ELb1ELb0EEENS1_21CollectiveEpilogueFwdINS6_IJSA_SC_SB_EEES9_NS_10bfloat16_tESG_Li256ELb1ELb1ELb1ELb1EEENS1_36VarlenDynamicPersistentTileSchedulerILi128ELi160ELi256ELi128ELb1ELb1ELb1ELb1ELb1ELb1EEEEEEEEEvNT_6ParamsE --------------------------
	.section	.nv.constant0._ZN7cutlass13device_kernelIN5flash11enable_sm90INS1_16FlashAttnFwdSm90INS1_25CollectiveMainloopFwdSm90ILi2EN4cute5tupleIJNS5_1CILi1EEES8_S8_EEENS6_IJNS7_ILi128EEENS7_ILi160EEENS7_ILi192EEEEEELi192ENS_12float_e4m3_tEfNS_4arch4Sm90ELb1ELb0ELb1ELb1ELb0ELb1ELb0ELb1ELb1ELb1ELb1ELb0EEENS1_21CollectiveEpilogueFwdINS6_IJSA_SC_SB_EEES9_NS_10bfloat16_tESG_Li256ELb1ELb1ELb1ELb1EEENS1_36VarlenDynamicPersistentTileSchedulerILi128ELi160ELi256ELi128ELb1ELb1ELb1ELb1ELb1ELb1EEEEEEEEEvNT_6ParamsE,"a",@progbits
	.sectionflags	@""
	.align	4
.nv.constant0._ZN7cutlass13device_kernelIN5flash11enable_sm90INS1_16FlashAttnFwdSm90INS1_25CollectiveMainloopFwdSm90ILi2EN4cute5tupleIJNS5_1CILi1EEES8_S8_EEENS6_IJNS7_ILi128EEENS7_ILi160EEENS7_ILi192EEEEEELi192ENS_12float_e4m3_tEfNS_4arch4Sm90ELb1ELb0ELb1ELb1ELb0ELb1ELb0ELb1ELb1ELb1ELb1ELb0EEENS1_21CollectiveEpilogueFwdINS6_IJSA_SC_SB_EEES9_NS_10bfloat16_tESG_Li256ELb1ELb1ELb1ELb1EEENS1_36VarlenDynamicPersistentTileSchedulerILi128ELi160ELi256ELi128ELb1ELb1ELb1ELb1ELb1ELb1EEEEEEEEEvNT_6ParamsE:
	.zero		3328


//--------------------- SYMBOLS --------------------------

	.type		.nv.reservedSmem.offset0,@object
	.size		.nv.reservedSmem.offset0,0x4
	.type		__assertfail,@function
